	.target	sm_103a

	.elftype	@"ET_EXEC"


//--------------------- .note.nv.tkinfo           --------------------------
	.section	.note.nv.tkinfo,"",@"SHT_NOTE"
	.sectionflags	@"SHF_NOTE_NV_TKINFO"
	.tkinfo
        /*0018*/ 	.word	0x00000002
        /*0030*/ 	.string	""
        /*0030*/ 	.string	"ptxas"
        /*0030*/ 	.string	"Cuda compilation tools, release 13.0, V13.0.88"
        /*0030*/ 	.string	"Build cuda_13.0.r13.0/compiler.36424714_0"
        /*0030*/ 	.string	"-arch sm_103a -m 64 "



//--------------------- .note.nv.cuinfo           --------------------------
	.section	.note.nv.cuinfo,"",@"SHT_NOTE"
	.sectionflags	@"SHF_NOTE_NV_CUINFO"
        /*0018*/ 	.short	0x0002
        /*001a*/ 	.short	0x0067
        /*001c*/ 	.short	0x0082
	.zero		2


//--------------------- .nv.info                  --------------------------
	.section	.nv.info,"",@"SHT_CUDA_INFO"
	.align	4


	//----- nvinfo : EIATTR_REGCOUNT
	.align		4
        /*0000*/ 	.byte	0x04, 0x2f
        /*0002*/ 	.short	(.L_1 - .L_0)
	.align		4
.L_0:
        /*0004*/ 	.word	index@(_ZN10layer_norm31ln_parallel_residual_bwd_kernelINS_13Kernel_traitsIfffffjLj2048ELj1ELj1ELj4ELj16ENS_18Kernel_traits_baseILj2048EfffffjLj128EEEEELb1ELb1ELb1EEEvNS_9BwdParamsE)
        /*0008*/ 	.word	0x00000080


	//----- nvinfo : EIATTR_FRAME_SIZE
	.align		4
.L_1:
        /*000c*/ 	.byte	0x04, 0x11
        /*000e*/ 	.short	(.L_3 - .L_2)
	.align		4
.L_2:
        /*0010*/ 	.word	index@(_ZN10layer_norm31ln_parallel_residual_bwd_kernelINS_13Kernel_traitsIfffffjLj2048ELj1ELj1ELj4ELj16ENS_18Kernel_traits_baseILj2048EfffffjLj128EEEEELb1ELb1ELb1EEEvNS_9BwdParamsE)
        /*0014*/ 	.word	0x00000000


	//----- nvinfo : EIATTR_REGCOUNT
	.align		4
.L_3:
        /*0018*/ 	.byte	0x04, 0x2f
        /*001a*/ 	.short	(.L_5 - .L_4)
	.align		4
.L_4:
        /*001c*/ 	.word	index@(_ZN10layer_norm40ln_parallel_residual_bwd_finalize_kernelINS_22Kernel_traits_finalizeILj2048EfffffjLb0ELj1024ELj4ENS_18Kernel_traits_baseILj2048EfffffjLj1024EEEEELb1EEEvNS_9BwdParamsE)
        /*0020*/ 	.word	0x00000020


	//----- nvinfo : EIATTR_FRAME_SIZE
	.align		4
.L_5:
        /*0024*/ 	.byte	0x04, 0x11
        /*0026*/ 	.short	(.L_7 - .L_6)
	.align		4
.L_6:
        /*0028*/ 	.word	index@(_ZN10layer_norm40ln_parallel_residual_bwd_finalize_kernelINS_22Kernel_traits_finalizeILj2048EfffffjLb0ELj1024ELj4ENS_18Kernel_traits_baseILj2048EfffffjLj1024EEEEELb1EEEvNS_9BwdParamsE)
        /*002c*/ 	.word	0x00000000


	//----- nvinfo : EIATTR_REGCOUNT
	.align		4
.L_7:
        /*0030*/ 	.byte	0x04, 0x2f
        /*0032*/ 	.short	(.L_9 - .L_8)
	.align		4
.L_8:
        /*0034*/ 	.word	index@(_ZN10layer_norm22ln_bwd_finalize_kernelINS_22Kernel_traits_finalizeILj2048EfffffjLb0ELj1024ELj4ENS_18Kernel_traits_baseILj2048EfffffjLj1024EEEEELb0ELb1EEEvNS_9BwdParamsE)
        /*0038*/ 	.word	0x00000020


	//----- nvinfo : EIATTR_FRAME_SIZE
	.align		4
.L_9:
        /*003c*/ 	.byte	0x04, 0x11
        /*003e*/ 	.short	(.L_11 - .L_10)
	.align		4
.L_10:
        /*0040*/ 	.word	index@(_ZN10layer_norm22ln_bwd_finalize_kernelINS_22Kernel_traits_finalizeILj2048EfffffjLb0ELj1024ELj4ENS_18Kernel_traits_baseILj2048EfffffjLj1024EEEEELb0ELb1EEEvNS_9BwdParamsE)
        /*0044*/ 	.word	0x00000000


	//----- nvinfo : EIATTR_REGCOUNT
	.align		4
.L_11:
        /*0048*/ 	.byte	0x04, 0x2f
        /*004a*/ 	.short	(.L_13 - .L_12)
	.align		4
.L_12:
        /*004c*/ 	.word	index@(_ZN10layer_norm31ln_parallel_residual_bwd_kernelINS_13Kernel_traitsIfffffjLj2048ELj1ELj1ELj4ELj16ENS_18Kernel_traits_baseILj2048EfffffjLj128EEEEELb1ELb1ELb0EEEvNS_9BwdParamsE)
        /*0050*/ 	.word	0x00000088


	//----- nvinfo : EIATTR_FRAME_SIZE
	.align		4
.L_13:
        /*0054*/ 	.byte	0x04, 0x11
        /*0056*/ 	.short	(.L_15 - .L_14)
	.align		4
.L_14:
        /*0058*/ 	.word	index@(_ZN10layer_norm31ln_parallel_residual_bwd_kernelINS_13Kernel_traitsIfffffjLj2048ELj1ELj1ELj4ELj16ENS_18Kernel_traits_baseILj2048EfffffjLj128EEEEELb1ELb1ELb0EEEvNS_9BwdParamsE)
        /*005c*/ 	.word	0x00000000


	//----- nvinfo : EIATTR_REGCOUNT
	.align		4
.L_15:
        /*0060*/ 	.byte	0x04, 0x2f
        /*0062*/ 	.short	(.L_17 - .L_16)
	.align		4
.L_16:
        /*0064*/ 	.word	index@(_ZN10layer_norm40ln_parallel_residual_bwd_finalize_kernelINS_22Kernel_traits_finalizeILj2048EfffffjLb0ELj1024ELj4ENS_18Kernel_traits_baseILj2048EfffffjLj1024EEEEELb0EEEvNS_9BwdParamsE)
        /*0068*/ 	.word	0x00000020


	//----- nvinfo : EIATTR_FRAME_SIZE
	.align		4
.L_17:
        /*006c*/ 	.byte	0x04, 0x11
        /*006e*/ 	.short	(.L_19 - .L_18)
	.align		4
.L_18:
        /*0070*/ 	.word	index@(_ZN10layer_norm40ln_parallel_residual_bwd_finalize_kernelINS_22Kernel_traits_finalizeILj2048EfffffjLb0ELj1024ELj4ENS_18Kernel_traits_baseILj2048EfffffjLj1024EEEEELb0EEEvNS_9BwdParamsE)
        /*0074*/ 	.word	0x00000000


	//----- nvinfo : EIATTR_REGCOUNT
	.align		4
.L_19:
        /*0078*/ 	.byte	0x04, 0x2f
        /*007a*/ 	.short	(.L_21 - .L_20)
	.align		4
.L_20:
        /*007c*/ 	.word	index@(_ZN10layer_norm22ln_bwd_finalize_kernelINS_22Kernel_traits_finalizeILj2048EfffffjLb0ELj1024ELj4ENS_18Kernel_traits_baseILj2048EfffffjLj1024EEEEELb0ELb0EEEvNS_9BwdParamsE)
        /*0080*/ 	.word	0x0000003f


	//----- nvinfo : EIATTR_FRAME_SIZE
	.align		4
.L_21:
        /*0084*/ 	.byte	0x04, 0x11
        /*0086*/ 	.short	(.L_23 - .L_22)
	.align		4
.L_22:
        /*0088*/ 	.word	index@(_ZN10layer_norm22ln_bwd_finalize_kernelINS_22Kernel_traits_finalizeILj2048EfffffjLb0ELj1024ELj4ENS_18Kernel_traits_baseILj2048EfffffjLj1024EEEEELb0ELb0EEEvNS_9BwdParamsE)
        /*008c*/ 	.word	0x00000000


	//----- nvinfo : EIATTR_REGCOUNT
	.align		4
.L_23:
        /*0090*/ 	.byte	0x04, 0x2f
        /*0092*/ 	.short	(.L_25 - .L_24)
	.align		4
.L_24:
        /*0094*/ 	.word	index@(_ZN10layer_norm31ln_parallel_residual_bwd_kernelINS_13Kernel_traitsIfffffjLj2048ELj1ELj1ELj4ELj16ENS_18Kernel_traits_baseILj2048EfffffjLj128EEEEELb1ELb0ELb1EEEvNS_9BwdParamsE)
        /*0098*/ 	.word	0x000000dd


	//----- nvinfo : EIATTR_FRAME_SIZE
	.align		4
.L_25:
        /*009c*/ 	.byte	0x04, 0x11
        /*009e*/ 	.short	(.L_27 - .L_26)
	.align		4
.L_26:
        /*00a0*/ 	.word	index@(_ZN10layer_norm31ln_parallel_residual_bwd_kernelINS_13Kernel_traitsIfffffjLj2048ELj1ELj1ELj4ELj16ENS_18Kernel_traits_baseILj2048EfffffjLj128EEEEELb1ELb0ELb1EEEvNS_9BwdParamsE)
        /*00a4*/ 	.word	0x00000000


	//----- nvinfo : EIATTR_REGCOUNT
	.align		4
.L_27:
        /*00a8*/ 	.byte	0x04, 0x2f
        /*00aa*/ 	.short	(.L_29 - .L_28)
	.align		4
.L_28:
        /*00ac*/ 	.word	index@(_ZN10layer_norm31ln_parallel_residual_bwd_kernelINS_13Kernel_traitsIfffffjLj2048ELj1ELj1ELj4ELj16ENS_18Kernel_traits_baseILj2048EfffffjLj128EEEEELb1ELb0ELb0EEEvNS_9BwdParamsE)
        /*00b0*/ 	.word	0x000000be


	//----- nvinfo : EIATTR_FRAME_SIZE
	.align		4
.L_29:
        /*00b4*/ 	.byte	0x04, 0x11
        /*00b6*/ 	.short	(.L_31 - .L_30)
	.align		4
.L_30:
        /*00b8*/ 	.word	index@(_ZN10layer_norm31ln_parallel_residual_bwd_kernelINS_13Kernel_traitsIfffffjLj2048ELj1ELj1ELj4ELj16ENS_18Kernel_traits_baseILj2048EfffffjLj128EEEEELb1ELb0ELb0EEEvNS_9BwdParamsE)
        /*00bc*/ 	.word	0x00000000


	//----- nvinfo : EIATTR_REGCOUNT
	.align		4
.L_31:
        /*00c0*/ 	.byte	0x04, 0x2f
        /*00c2*/ 	.short	(.L_33 - .L_32)
	.align		4
.L_32:
        /*00c4*/ 	.word	index@(_ZN10layer_norm31ln_parallel_residual_bwd_kernelINS_13Kernel_traitsIfffffjLj2048ELj1ELj1ELj4ELj16ENS_18Kernel_traits_baseILj2048EfffffjLj128EEEEELb0ELb1ELb1EEEvNS_9BwdParamsE)
        /*00c8*/ 	.word	0x00000080


	//----- nvinfo : EIATTR_FRAME_SIZE
	.align		4
.L_33:
        /*00cc*/ 	.byte	0x04, 0x11
        /*00ce*/ 	.short	(.L_35 - .L_34)
	.align		4
.L_34:
        /*00d0*/ 	.word	index@(_ZN10layer_norm31ln_parallel_residual_bwd_kernelINS_13Kernel_traitsIfffffjLj2048ELj1ELj1ELj4ELj16ENS_18Kernel_traits_baseILj2048EfffffjLj128EEEEELb0ELb1ELb1EEEvNS_9BwdParamsE)
        /*00d4*/ 	.word	0x00000008


	//----- nvinfo : EIATTR_REGCOUNT
	.align		4
.L_35:
        /*00d8*/ 	.byte	0x04, 0x2f
        /*00da*/ 	.short	(.L_37 - .L_36)
	.align		4
.L_36:
        /*00dc*/ 	.word	index@(_ZN10layer_norm31ln_parallel_residual_bwd_kernelINS_13Kernel_traitsIfffffjLj2048ELj1ELj1ELj4ELj16ENS_18Kernel_traits_baseILj2048EfffffjLj128EEEEELb0ELb1ELb0EEEvNS_9BwdParamsE)
        /*00e0*/ 	.word	0x0000007e


	//----- nvinfo : EIATTR_FRAME_SIZE
	.align		4
.L_37:
        /*00e4*/ 	.byte	0x04, 0x11
        /*00e6*/ 	.short	(.L_39 - .L_38)
	.align		4
.L_38:
        /*00e8*/ 	.word	index@(_ZN10layer_norm31ln_parallel_residual_bwd_kernelINS_13Kernel_traitsIfffffjLj2048ELj1ELj1ELj4ELj16ENS_18Kernel_traits_baseILj2048EfffffjLj128EEEEELb0ELb1ELb0EEEvNS_9BwdParamsE)
        /*00ec*/ 	.word	0x00000000


	//----- nvinfo : EIATTR_REGCOUNT
	.align		4
.L_39:
        /*00f0*/ 	.byte	0x04, 0x2f
        /*00f2*/ 	.short	(.L_41 - .L_40)
	.align		4
.L_40:
        /*00f4*/ 	.word	index@(_ZN10layer_norm31ln_parallel_residual_bwd_kernelINS_13Kernel_traitsIfffffjLj2048ELj1ELj1ELj4ELj16ENS_18Kernel_traits_baseILj2048EfffffjLj128EEEEELb0ELb0ELb1EEEvNS_9BwdParamsE)
        /*00f8*/ 	.word	0x000000a8


	//----- nvinfo : EIATTR_FRAME_SIZE
	.align		4
.L_41:
        /*00fc*/ 	.byte	0x04, 0x11
        /*00fe*/ 	.short	(.L_43 - .L_42)
	.align		4
.L_42:
        /*0100*/ 	.word	index@(_ZN10layer_norm31ln_parallel_residual_bwd_kernelINS_13Kernel_traitsIfffffjLj2048ELj1ELj1ELj4ELj16ENS_18Kernel_traits_baseILj2048EfffffjLj128EEEEELb0ELb0ELb1EEEvNS_9BwdParamsE)
        /*0104*/ 	.word	0x00000000


	//----- nvinfo : EIATTR_REGCOUNT
	.align		4
.L_43:
        /*0108*/ 	.byte	0x04, 0x2f
        /*010a*/ 	.short	(.L_45 - .L_44)
	.align		4
.L_44:
        /*010c*/ 	.word	index@(_ZN10layer_norm31ln_parallel_residual_bwd_kernelINS_13Kernel_traitsIfffffjLj2048ELj1ELj1ELj4ELj16ENS_18Kernel_traits_baseILj2048EfffffjLj128EEEEELb0ELb0ELb0EEEvNS_9BwdParamsE)
        /*0110*/ 	.word	0x000000ad


	//----- nvinfo : EIATTR_FRAME_SIZE
	.align		4
.L_45:
        /*0114*/ 	.byte	0x04, 0x11
        /*0116*/ 	.short	(.L_47 - .L_46)
	.align		4
.L_46:
        /*0118*/ 	.word	index@(_ZN10layer_norm31ln_parallel_residual_bwd_kernelINS_13Kernel_traitsIfffffjLj2048ELj1ELj1ELj4ELj16ENS_18Kernel_traits_baseILj2048EfffffjLj128EEEEELb0ELb0ELb0EEEvNS_9BwdParamsE)
        /*011c*/ 	.word	0x00000000


	//----- nvinfo : EIATTR_REGCOUNT
	.align		4
.L_47:
        /*0120*/ 	.byte	0x04, 0x2f
        /*0122*/ 	.short	(.L_49 - .L_48)
	.align		4
.L_48:
        /*0124*/ 	.word	index@(_ZN10layer_norm31ln_parallel_residual_bwd_kernelINS_13Kernel_traitsI6__halfffffjLj2048ELj1ELj1ELj4ELj16ENS_18Kernel_traits_baseILj2048ES2_ffffjLj128EEEEELb1ELb1ELb1EEEvNS_9BwdParamsE)
        /*0128*/ 	.word	0x00000080


	//----- nvinfo : EIATTR_FRAME_SIZE
	.align		4
.L_49:
        /*012c*/ 	.byte	0x04, 0x11
        /*012e*/ 	.short	(.L_51 - .L_50)
	.align		4
.L_50:
        /*0130*/ 	.word	index@(_ZN10layer_norm31ln_parallel_residual_bwd_kernelINS_13Kernel_traitsI6__halfffffjLj2048ELj1ELj1ELj4ELj16ENS_18Kernel_traits_baseILj2048ES2_ffffjLj128EEEEELb1ELb1ELb1EEEvNS_9BwdParamsE)
        /*0134*/ 	.word	0x00000000


	//----- nvinfo : EIATTR_REGCOUNT
	.align		4
.L_51:
        /*0138*/ 	.byte	0x04, 0x2f
        /*013a*/ 	.short	(.L_53 - .L_52)
	.align		4
.L_52:
        /*013c*/ 	.word	index@(_ZN10layer_norm40ln_parallel_residual_bwd_finalize_kernelINS_22Kernel_traits_finalizeILj2048E6__halfffffjLb0ELj1024ELj4ENS_18Kernel_traits_baseILj2048ES2_ffffjLj1024EEEEELb1EEEvNS_9BwdParamsE)
        /*0140*/ 	.word	0x00000020


	//----- nvinfo : EIATTR_FRAME_SIZE
	.align		4
.L_53:
        /*0144*/ 	.byte	0x04, 0x11
        /*0146*/ 	.short	(.L_55 - .L_54)
	.align		4
.L_54:
        /*0148*/ 	.word	index@(_ZN10layer_norm40ln_parallel_residual_bwd_finalize_kernelINS_22Kernel_traits_finalizeILj2048E6__halfffffjLb0ELj1024ELj4ENS_18Kernel_traits_baseILj2048ES2_ffffjLj1024EEEEELb1EEEvNS_9BwdParamsE)
        /*014c*/ 	.word	0x00000000


	//----- nvinfo : EIATTR_REGCOUNT
	.align		4
.L_55:
        /*0150*/ 	.byte	0x04, 0x2f
        /*0152*/ 	.short	(.L_57 - .L_56)
	.align		4
.L_56:
        /*0154*/ 	.word	index@(_ZN10layer_norm22ln_bwd_finalize_kernelINS_22Kernel_traits_finalizeILj2048E6__halfffffjLb0ELj1024ELj4ENS_18Kernel_traits_baseILj2048ES2_ffffjLj1024EEEEELb0ELb1EEEvNS_9BwdParamsE)
        /*0158*/ 	.word	0x00000020


	//----- nvinfo : EIATTR_FRAME_SIZE
	.align		4
.L_57:
        /*015c*/ 	.byte	0x04, 0x11
        /*015e*/ 	.short	(.L_59 - .L_58)
	.align		4
.L_58:
        /*0160*/ 	.word	index@(_ZN10layer_norm22ln_bwd_finalize_kernelINS_22Kernel_traits_finalizeILj2048E6__halfffffjLb0ELj1024ELj4ENS_18Kernel_traits_baseILj2048ES2_ffffjLj1024EEEEELb0ELb1EEEvNS_9BwdParamsE)
        /*0164*/ 	.word	0x00000000


	//----- nvinfo : EIATTR_REGCOUNT
	.align		4
.L_59:
        /*0168*/ 	.byte	0x04, 0x2f
        /*016a*/ 	.short	(.L_61 - .L_60)
	.align		4
.L_60:
        /*016c*/ 	.word	index@(_ZN10layer_norm31ln_parallel_residual_bwd_kernelINS_13Kernel_traitsI6__halfffffjLj2048ELj1ELj1ELj4ELj16ENS_18Kernel_traits_baseILj2048ES2_ffffjLj128EEEEELb1ELb1ELb0EEEvNS_9BwdParamsE)
        /*0170*/ 	.word	0x00000080


	//----- nvinfo : EIATTR_FRAME_SIZE
	.align		4
.L_61:
        /*0174*/ 	.byte	0x04, 0x11
        /*0176*/ 	.short	(.L_63 - .L_62)
	.align		4
.L_62:
        /*0178*/ 	.word	index@(_ZN10layer_norm31ln_parallel_residual_bwd_kernelINS_13Kernel_traitsI6__halfffffjLj2048ELj1ELj1ELj4ELj16ENS_18Kernel_traits_baseILj2048ES2_ffffjLj128EEEEELb1ELb1ELb0EEEvNS_9BwdParamsE)
        /*017c*/ 	.word	0x00000000


	//----- nvinfo : EIATTR_REGCOUNT
	.align		4
.L_63:
        /*0180*/ 	.byte	0x04, 0x2f
        /*0182*/ 	.short	(.L_65 - .L_64)
	.align		4
.L_64:
        /*0184*/ 	.word	index@(_ZN10layer_norm40ln_parallel_residual_bwd_finalize_kernelINS_22Kernel_traits_finalizeILj2048E6__halfffffjLb0ELj1024ELj4ENS_18Kernel_traits_baseILj2048ES2_ffffjLj1024EEEEELb0EEEvNS_9BwdParamsE)
        /*0188*/ 	.word	0x00000020


	//----- nvinfo : EIATTR_FRAME_SIZE
	.align		4
.L_65:
        /*018c*/ 	.byte	0x04, 0x11
        /*018e*/ 	.short	(.L_67 - .L_66)
	.align		4
.L_66:
        /*0190*/ 	.word	index@(_ZN10layer_norm40ln_parallel_residual_bwd_finalize_kernelINS_22Kernel_traits_finalizeILj2048E6__halfffffjLb0ELj1024ELj4ENS_18Kernel_traits_baseILj2048ES2_ffffjLj1024EEEEELb0EEEvNS_9BwdParamsE)
        /*0194*/ 	.word	0x00000000


	//----- nvinfo : EIATTR_REGCOUNT
	.align		4
.L_67:
        /*0198*/ 	.byte	0x04, 0x2f
        /*019a*/ 	.short	(.L_69 - .L_68)
	.align		4
.L_68:
        /*019c*/ 	.word	index@(_ZN10layer_norm22ln_bwd_finalize_kernelINS_22Kernel_traits_finalizeILj2048E6__halfffffjLb0ELj1024ELj4ENS_18Kernel_traits_baseILj2048ES2_ffffjLj1024EEEEELb0ELb0EEEvNS_9BwdParamsE)
        /*01a0*/ 	.word	0x0000003f


	//----- nvinfo : EIATTR_FRAME_SIZE
	.align		4
.L_69:
        /*01a4*/ 	.byte	0x04, 0x11
        /*01a6*/ 	.short	(.L_71 - .L_70)
	.align		4
.L_70:
        /*01a8*/ 	.word	index@(_ZN10layer_norm22ln_bwd_finalize_kernelINS_22Kernel_traits_finalizeILj2048E6__halfffffjLb0ELj1024ELj4ENS_18Kernel_traits_baseILj2048ES2_ffffjLj1024EEEEELb0ELb0EEEvNS_9BwdParamsE)
        /*01ac*/ 	.word	0x00000000


	//----- nvinfo : EIATTR_REGCOUNT
	.align		4
.L_71:
        /*01b0*/ 	.byte	0x04, 0x2f
        /*01b2*/ 	.short	(.L_73 - .L_72)
	.align		4
.L_72:
        /*01b4*/ 	.word	index@(_ZN10layer_norm31ln_parallel_residual_bwd_kernelINS_13Kernel_traitsI6__halfffffjLj2048ELj1ELj1ELj4ELj16ENS_18Kernel_traits_baseILj2048ES2_ffffjLj128EEEEELb1ELb0ELb1EEEvNS_9BwdParamsE)
        /*01b8*/ 	.word	0x000000dd


	//----- nvinfo : EIATTR_FRAME_SIZE
	.align		4
.L_73:
        /*01bc*/ 	.byte	0x04, 0x11
        /*01be*/ 	.short	(.L_75 - .L_74)
	.align		4
.L_74:
        /*01c0*/ 	.word	index@(_ZN10layer_norm31ln_parallel_residual_bwd_kernelINS_13Kernel_traitsI6__halfffffjLj2048ELj1ELj1ELj4ELj16ENS_18Kernel_traits_baseILj2048ES2_ffffjLj128EEEEELb1ELb0ELb1EEEvNS_9BwdParamsE)
        /*01c4*/ 	.word	0x00000000


	//----- nvinfo : EIATTR_REGCOUNT
	.align		4
.L_75:
        /*01c8*/ 	.byte	0x04, 0x2f
        /*01ca*/ 	.short	(.L_77 - .L_76)
	.align		4
.L_76:
        /*01cc*/ 	.word	index@(_ZN10layer_norm31ln_parallel_residual_bwd_kernelINS_13Kernel_traitsI6__halfffffjLj2048ELj1ELj1ELj4ELj16ENS_18Kernel_traits_baseILj2048ES2_ffffjLj128EEEEELb1ELb0ELb0EEEvNS_9BwdParamsE)
        /*01d0*/ 	.word	0x000000a8


	//----- nvinfo : EIATTR_FRAME_SIZE
	.align		4
.L_77:
        /*01d4*/ 	.byte	0x04, 0x11
        /*01d6*/ 	.short	(.L_79 - .L_78)
	.align		4
.L_78:
        /*01d8*/ 	.word	index@(_ZN10layer_norm31ln_parallel_residual_bwd_kernelINS_13Kernel_traitsI6__halfffffjLj2048ELj1ELj1ELj4ELj16ENS_18Kernel_traits_baseILj2048ES2_ffffjLj128EEEEELb1ELb0ELb0EEEvNS_9BwdParamsE)
        /*01dc*/ 	.word	0x00000000


	//----- nvinfo : EIATTR_REGCOUNT
	.align		4
.L_79:
        /*01e0*/ 	.byte	0x04, 0x2f
        /*01e2*/ 	.short	(.L_81 - .L_80)
	.align		4
.L_80:
        /*01e4*/ 	.word	index@(_ZN10layer_norm31ln_parallel_residual_bwd_kernelINS_13Kernel_traitsI6__halfffffjLj2048ELj1ELj1ELj4ELj16ENS_18Kernel_traits_baseILj2048ES2_ffffjLj128EEEEELb0ELb1ELb1EEEvNS_9BwdParamsE)
        /*01e8*/ 	.word	0x00000082


	//----- nvinfo : EIATTR_FRAME_SIZE
	.align		4
.L_81:
        /*01ec*/ 	.byte	0x04, 0x11
        /*01ee*/ 	.short	(.L_83 - .L_82)
	.align		4
.L_82:
        /*01f0*/ 	.word	index@(_ZN10layer_norm31ln_parallel_residual_bwd_kernelINS_13Kernel_traitsI6__halfffffjLj2048ELj1ELj1ELj4ELj16ENS_18Kernel_traits_baseILj2048ES2_ffffjLj128EEEEELb0ELb1ELb1EEEvNS_9BwdParamsE)
        /*01f4*/ 	.word	0x00000000


	//----- nvinfo : EIATTR_REGCOUNT
	.align		4
.L_83:
        /*01f8*/ 	.byte	0x04, 0x2f
        /*01fa*/ 	.short	(.L_85 - .L_84)
	.align		4
.L_84:
        /*01fc*/ 	.word	index@(_ZN10layer_norm31ln_parallel_residual_bwd_kernelINS_13Kernel_traitsI6__halfffffjLj2048ELj1ELj1ELj4ELj16ENS_18Kernel_traits_baseILj2048ES2_ffffjLj128EEEEELb0ELb1ELb0EEEvNS_9BwdParamsE)
        /*0200*/ 	.word	0x00000071


	//----- nvinfo : EIATTR_FRAME_SIZE
	.align		4
.L_85:
        /*0204*/ 	.byte	0x04, 0x11
        /*0206*/ 	.short	(.L_87 - .L_86)
	.align		4
.L_86:
        /*0208*/ 	.word	index@(_ZN10layer_norm31ln_parallel_residual_bwd_kernelINS_13Kernel_traitsI6__halfffffjLj2048ELj1ELj1ELj4ELj16ENS_18Kernel_traits_baseILj2048ES2_ffffjLj128EEEEELb0ELb1ELb0EEEvNS_9BwdParamsE)
        /*020c*/ 	.word	0x00000000


	//----- nvinfo : EIATTR_REGCOUNT
	.align		4
.L_87:
        /*0210*/ 	.byte	0x04, 0x2f
        /*0212*/ 	.short	(.L_89 - .L_88)
	.align		4
.L_88:
        /*0214*/ 	.word	index@(_ZN10layer_norm31ln_parallel_residual_bwd_kernelINS_13Kernel_traitsI6__halfffffjLj2048ELj1ELj1ELj4ELj16ENS_18Kernel_traits_baseILj2048ES2_ffffjLj128EEEEELb0ELb0ELb1EEEvNS_9BwdParamsE)
        /*0218*/ 	.word	0x000000ae


	//----- nvinfo : EIATTR_FRAME_SIZE
	.align		4
.L_89:
        /*021c*/ 	.byte	0x04, 0x11
        /*021e*/ 	.short	(.L_91 - .L_90)
	.align		4
.L_90:
        /*0220*/ 	.word	index@(_ZN10layer_norm31ln_parallel_residual_bwd_kernelINS_13Kernel_traitsI6__halfffffjLj2048ELj1ELj1ELj4ELj16ENS_18Kernel_traits_baseILj2048ES2_ffffjLj128EEEEELb0ELb0ELb1EEEvNS_9BwdParamsE)
        /*0224*/ 	.word	0x00000000


	//----- nvinfo : EIATTR_REGCOUNT
	.align		4
.L_91:
        /*0228*/ 	.byte	0x04, 0x2f
        /*022a*/ 	.short	(.L_93 - .L_92)
	.align		4
.L_92:
        /*022c*/ 	.word	index@(_ZN10layer_norm31ln_parallel_residual_bwd_kernelINS_13Kernel_traitsI6__halfffffjLj2048ELj1ELj1ELj4ELj16ENS_18Kernel_traits_baseILj2048ES2_ffffjLj128EEEEELb0ELb0ELb0EEEvNS_9BwdParamsE)
        /*0230*/ 	.word	0x000000a0


	//----- nvinfo : EIATTR_FRAME_SIZE
	.align		4
.L_93:
        /*0234*/ 	.byte	0x04, 0x11
        /*0236*/ 	.short	(.L_95 - .L_94)
	.align		4
.L_94:
        /*0238*/ 	.word	index@(_ZN10layer_norm31ln_parallel_residual_bwd_kernelINS_13Kernel_traitsI6__halfffffjLj2048ELj1ELj1ELj4ELj16ENS_18Kernel_traits_baseILj2048ES2_ffffjLj128EEEEELb0ELb0ELb0EEEvNS_9BwdParamsE)
        /*023c*/ 	.word	0x00000000


	//----- nvinfo : EIATTR_REGCOUNT
	.align		4
.L_95:
        /*0240*/ 	.byte	0x04, 0x2f
        /*0242*/ 	.short	(.L_97 - .L_96)
	.align		4
.L_96:
        /*0244*/ 	.word	index@(_ZN10layer_norm31ln_parallel_residual_bwd_kernelINS_13Kernel_traitsIf6__halffS2_fjLj2048ELj1ELj1ELj4ELj16ENS_18Kernel_traits_baseILj2048EfS2_fS2_fjLj128EEEEELb1ELb1ELb1EEEvNS_9BwdParamsE)
        /*0248*/ 	.word	0x00000080


	//----- nvinfo : EIATTR_FRAME_SIZE
	.align		4
.L_97:
        /*024c*/ 	.byte	0x04, 0x11
        /*024e*/ 	.short	(.L_99 - .L_98)
	.align		4
.L_98:
        /*0250*/ 	.word	index@(_ZN10layer_norm31ln_parallel_residual_bwd_kernelINS_13Kernel_traitsIf6__halffS2_fjLj2048ELj1ELj1ELj4ELj16ENS_18Kernel_traits_baseILj2048EfS2_fS2_fjLj128EEEEELb1ELb1ELb1EEEvNS_9BwdParamsE)
        /*0254*/ 	.word	0x00000000


	//----- nvinfo : EIATTR_REGCOUNT
	.align		4
.L_99:
        /*0258*/ 	.byte	0x04, 0x2f
        /*025a*/ 	.short	(.L_101 - .L_100)
	.align		4
.L_100:
        /*025c*/ 	.word	index@(_ZN10layer_norm40ln_parallel_residual_bwd_finalize_kernelINS_22Kernel_traits_finalizeILj2048Ef6__halffS2_fjLb0ELj1024ELj4ENS_18Kernel_traits_baseILj2048EfS2_fS2_fjLj1024EEEEELb1EEEvNS_9BwdParamsE)
        /*0260*/ 	.word	0x00000020


	//----- nvinfo : EIATTR_FRAME_SIZE
	.align		4
.L_101:
        /*0264*/ 	.byte	0x04, 0x11
        /*0266*/ 	.short	(.L_103 - .L_102)
	.align		4
.L_102:
        /*0268*/ 	.word	index@(_ZN10layer_norm40ln_parallel_residual_bwd_finalize_kernelINS_22Kernel_traits_finalizeILj2048Ef6__halffS2_fjLb0ELj1024ELj4ENS_18Kernel_traits_baseILj2048EfS2_fS2_fjLj1024EEEEELb1EEEvNS_9BwdParamsE)
        /*026c*/ 	.word	0x00000000


	//----- nvinfo : EIATTR_REGCOUNT
	.align		4
.L_103:
        /*0270*/ 	.byte	0x04, 0x2f
        /*0272*/ 	.short	(.L_105 - .L_104)
	.align		4
.L_104:
        /*0274*/ 	.word	index@(_ZN10layer_norm22ln_bwd_finalize_kernelINS_22Kernel_traits_finalizeILj2048Ef6__halffS2_fjLb0ELj1024ELj4ENS_18Kernel_traits_baseILj2048EfS2_fS2_fjLj1024EEEEELb0ELb1EEEvNS_9BwdParamsE)
        /*0278*/ 	.word	0x00000020


	//----- nvinfo : EIATTR_FRAME_SIZE
	.align		4
.L_105:
        /*027c*/ 	.byte	0x04, 0x11
        /*027e*/ 	.short	(.L_107 - .L_106)
	.align		4
.L_106:
        /*0280*/ 	.word	index@(_ZN10layer_norm22ln_bwd_finalize_kernelINS_22Kernel_traits_finalizeILj2048Ef6__halffS2_fjLb0ELj1024ELj4ENS_18Kernel_traits_baseILj2048EfS2_fS2_fjLj1024EEEEELb0ELb1EEEvNS_9BwdParamsE)
        /*0284*/ 	.word	0x00000000


	//----- nvinfo : EIATTR_REGCOUNT
	.align		4
.L_107:
        /*0288*/ 	.byte	0x04, 0x2f
        /*028a*/ 	.short	(.L_109 - .L_108)
	.align		4
.L_108:
        /*028c*/ 	.word	index@(_ZN10layer_norm31ln_parallel_residual_bwd_kernelINS_13Kernel_traitsIf6__halffS2_fjLj2048ELj1ELj1ELj4ELj16ENS_18Kernel_traits_baseILj2048EfS2_fS2_fjLj128EEEEELb1ELb1ELb0EEEvNS_9BwdParamsE)
        /*0290*/ 	.word	0x0000008f


	//----- nvinfo : EIATTR_FRAME_SIZE
	.align		4
.L_109:
        /*0294*/ 	.byte	0x04, 0x11
        /*0296*/ 	.short	(.L_111 - .L_110)
	.align		4
.L_110:
        /*0298*/ 	.word	index@(_ZN10layer_norm31ln_parallel_residual_bwd_kernelINS_13Kernel_traitsIf6__halffS2_fjLj2048ELj1ELj1ELj4ELj16ENS_18Kernel_traits_baseILj2048EfS2_fS2_fjLj128EEEEELb1ELb1ELb0EEEvNS_9BwdParamsE)
        /*029c*/ 	.word	0x00000000


	//----- nvinfo : EIATTR_REGCOUNT
	.align		4
.L_111:
        /*02a0*/ 	.byte	0x04, 0x2f
        /*02a2*/ 	.short	(.L_113 - .L_112)
	.align		4
.L_112:
        /*02a4*/ 	.word	index@(_ZN10layer_norm40ln_parallel_residual_bwd_finalize_kernelINS_22Kernel_traits_finalizeILj2048Ef6__halffS2_fjLb0ELj1024ELj4ENS_18Kernel_traits_baseILj2048EfS2_fS2_fjLj1024EEEEELb0EEEvNS_9BwdParamsE)
        /*02a8*/ 	.word	0x00000020


	//----- nvinfo : EIATTR_FRAME_SIZE
	.align		4
.L_113:
        /*02ac*/ 	.byte	0x04, 0x11
        /*02ae*/ 	.short	(.L_115 - .L_114)
	.align		4
.L_114:
        /*02b0*/ 	.word	index@(_ZN10layer_norm40ln_parallel_residual_bwd_finalize_kernelINS_22Kernel_traits_finalizeILj2048Ef6__halffS2_fjLb0ELj1024ELj4ENS_18Kernel_traits_baseILj2048EfS2_fS2_fjLj1024EEEEELb0EEEvNS_9BwdParamsE)
        /*02b4*/ 	.word	0x00000000


	//----- nvinfo : EIATTR_REGCOUNT
	.align		4
.L_115:
        /*02b8*/ 	.byte	0x04, 0x2f
        /*02ba*/ 	.short	(.L_117 - .L_116)
	.align		4
.L_116:
        /*02bc*/ 	.word	index@(_ZN10layer_norm22ln_bwd_finalize_kernelINS_22Kernel_traits_finalizeILj2048Ef6__halffS2_fjLb0ELj1024ELj4ENS_18Kernel_traits_baseILj2048EfS2_fS2_fjLj1024EEEEELb0ELb0EEEvNS_9BwdParamsE)
        /*02c0*/ 	.word	0x0000003f


	//----- nvinfo : EIATTR_FRAME_SIZE
	.align		4
.L_117:
        /*02c4*/ 	.byte	0x04, 0x11
        /*02c6*/ 	.short	(.L_119 - .L_118)
	.align		4
.L_118:
        /*02c8*/ 	.word	index@(_ZN10layer_norm22ln_bwd_finalize_kernelINS_22Kernel_traits_finalizeILj2048Ef6__halffS2_fjLb0ELj1024ELj4ENS_18Kernel_traits_baseILj2048EfS2_fS2_fjLj1024EEEEELb0ELb0EEEvNS_9BwdParamsE)
        /*02cc*/ 	.word	0x00000000


	//----- nvinfo : EIATTR_REGCOUNT
	.align		4
.L_119:
        /*02d0*/ 	.byte	0x04, 0x2f
        /*02d2*/ 	.short	(.L_121 - .L_120)
	.align		4
.L_120:
        /*02d4*/ 	.word	index@(_ZN10layer_norm31ln_parallel_residual_bwd_kernelINS_13Kernel_traitsIf6__halffS2_fjLj2048ELj1ELj1ELj4ELj16ENS_18Kernel_traits_baseILj2048EfS2_fS2_fjLj128EEEEELb1ELb0ELb1EEEvNS_9BwdParamsE)
        /*02d8*/ 	.word	0x000000d7


	//----- nvinfo : EIATTR_FRAME_SIZE
	.align		4
.L_121:
        /*02dc*/ 	.byte	0x04, 0x11
        /*02de*/ 	.short	(.L_123 - .L_122)
	.align		4
.L_122:
        /*02e0*/ 	.word	index@(_ZN10layer_norm31ln_parallel_residual_bwd_kernelINS_13Kernel_traitsIf6__halffS2_fjLj2048ELj1ELj1ELj4ELj16ENS_18Kernel_traits_baseILj2048EfS2_fS2_fjLj128EEEEELb1ELb0ELb1EEEvNS_9BwdParamsE)
        /*02e4*/ 	.word	0x00000000


	//----- nvinfo : EIATTR_REGCOUNT
	.align		4
.L_123:
        /*02e8*/ 	.byte	0x04, 0x2f
        /*02ea*/ 	.short	(.L_125 - .L_124)
	.align		4
.L_124:
        /*02ec*/ 	.word	index@(_ZN10layer_norm31ln_parallel_residual_bwd_kernelINS_13Kernel_traitsIf6__halffS2_fjLj2048ELj1ELj1ELj4ELj16ENS_18Kernel_traits_baseILj2048EfS2_fS2_fjLj128EEEEELb1ELb0ELb0EEEvNS_9BwdParamsE)
        /*02f0*/ 	.word	0x000000c3


	//----- nvinfo : EIATTR_FRAME_SIZE
	.align		4
.L_125:
        /*02f4*/ 	.byte	0x04, 0x11
        /*02f6*/ 	.short	(.L_127 - .L_126)
	.align		4
.L_126:
        /*02f8*/ 	.word	index@(_ZN10layer_norm31ln_parallel_residual_bwd_kernelINS_13Kernel_traitsIf6__halffS2_fjLj2048ELj1ELj1ELj4ELj16ENS_18Kernel_traits_baseILj2048EfS2_fS2_fjLj128EEEEELb1ELb0ELb0EEEvNS_9BwdParamsE)
        /*02fc*/ 	.word	0x00000000


	//----- nvinfo : EIATTR_REGCOUNT
	.align		4
.L_127:
        /*0300*/ 	.byte	0x04, 0x2f
        /*0302*/ 	.short	(.L_129 - .L_128)
	.align		4
.L_128:
        /*0304*/ 	.word	index@(_ZN10layer_norm31ln_parallel_residual_bwd_kernelINS_13Kernel_traitsIf6__halffS2_fjLj2048ELj1ELj1ELj4ELj16ENS_18Kernel_traits_baseILj2048EfS2_fS2_fjLj128EEEEELb0ELb1ELb1EEEvNS_9BwdParamsE)
        /*0308*/ 	.word	0x00000080


	//----- nvinfo : EIATTR_FRAME_SIZE
	.align		4
.L_129:
        /*030c*/ 	.byte	0x04, 0x11
        /*030e*/ 	.short	(.L_131 - .L_130)
	.align		4
.L_130:
        /*0310*/ 	.word	index@(_ZN10layer_norm31ln_parallel_residual_bwd_kernelINS_13Kernel_traitsIf6__halffS2_fjLj2048ELj1ELj1ELj4ELj16ENS_18Kernel_traits_baseILj2048EfS2_fS2_fjLj128EEEEELb0ELb1ELb1EEEvNS_9BwdParamsE)
        /*0314*/ 	.word	0x00000000


	//----- nvinfo : EIATTR_REGCOUNT
	.align		4
.L_131:
        /*0318*/ 	.byte	0x04, 0x2f
        /*031a*/ 	.short	(.L_133 - .L_132)
	.align		4
.L_132:
        /*031c*/ 	.word	index@(_ZN10layer_norm31ln_parallel_residual_bwd_kernelINS_13Kernel_traitsIf6__halffS2_fjLj2048ELj1ELj1ELj4ELj16ENS_18Kernel_traits_baseILj2048EfS2_fS2_fjLj128EEEEELb0ELb1ELb0EEEvNS_9BwdParamsE)
        /*0320*/ 	.word	0x0000007e


	//----- nvinfo : EIATTR_FRAME_SIZE
	.align		4
.L_133:
        /*0324*/ 	.byte	0x04, 0x11
        /*0326*/ 	.short	(.L_135 - .L_134)
	.align		4
.L_134:
        /*0328*/ 	.word	index@(_ZN10layer_norm31ln_parallel_residual_bwd_kernelINS_13Kernel_traitsIf6__halffS2_fjLj2048ELj1ELj1ELj4ELj16ENS_18Kernel_traits_baseILj2048EfS2_fS2_fjLj128EEEEELb0ELb1ELb0EEEvNS_9BwdParamsE)
        /*032c*/ 	.word	0x00000000


	//----- nvinfo : EIATTR_REGCOUNT
	.align		4
.L_135:
        /*0330*/ 	.byte	0x04, 0x2f
        /*0332*/ 	.short	(.L_137 - .L_136)
	.align		4
.L_136:
        /*0334*/ 	.word	index@(_ZN10layer_norm31ln_parallel_residual_bwd_kernelINS_13Kernel_traitsIf6__halffS2_fjLj2048ELj1ELj1ELj4ELj16ENS_18Kernel_traits_baseILj2048EfS2_fS2_fjLj128EEEEELb0ELb0ELb1EEEvNS_9BwdParamsE)
        /*0338*/ 	.word	0x000000a8


	//----- nvinfo : EIATTR_FRAME_SIZE
	.align		4
.L_137:
        /*033c*/ 	.byte	0x04, 0x11
        /*033e*/ 	.short	(.L_139 - .L_138)
	.align		4
.L_138:
        /*0340*/ 	.word	index@(_ZN10layer_norm31ln_parallel_residual_bwd_kernelINS_13Kernel_traitsIf6__halffS2_fjLj2048ELj1ELj1ELj4ELj16ENS_18Kernel_traits_baseILj2048EfS2_fS2_fjLj128EEEEELb0ELb0ELb1EEEvNS_9BwdParamsE)
        /*0344*/ 	.word	0x00000000


	//----- nvinfo : EIATTR_REGCOUNT
	.align		4
.L_139:
        /*0348*/ 	.byte	0x04, 0x2f
        /*034a*/ 	.short	(.L_141 - .L_140)
	.align		4
.L_140:
        /*034c*/ 	.word	index@(_ZN10layer_norm31ln_parallel_residual_bwd_kernelINS_13Kernel_traitsIf6__halffS2_fjLj2048ELj1ELj1ELj4ELj16ENS_18Kernel_traits_baseILj2048EfS2_fS2_fjLj128EEEEELb0ELb0ELb0EEEvNS_9BwdParamsE)
        /*0350*/ 	.word	0x000000b5


	//----- nvinfo : EIATTR_FRAME_SIZE
	.align		4
.L_141:
        /*0354*/ 	.byte	0x04, 0x11
        /*0356*/ 	.short	(.L_143 - .L_142)
	.align		4
.L_142:
        /*0358*/ 	.word	index@(_ZN10layer_norm31ln_parallel_residual_bwd_kernelINS_13Kernel_traitsIf6__halffS2_fjLj2048ELj1ELj1ELj4ELj16ENS_18Kernel_traits_baseILj2048EfS2_fS2_fjLj128EEEEELb0ELb0ELb0EEEvNS_9BwdParamsE)
        /*035c*/ 	.word	0x00000000


	//----- nvinfo : EIATTR_REGCOUNT
	.align		4
.L_143:
        /*0360*/ 	.byte	0x04, 0x2f
        /*0362*/ 	.short	(.L_145 - .L_144)
	.align		4
.L_144:
        /*0364*/ 	.word	index@(_ZN10layer_norm31ln_parallel_residual_bwd_kernelINS_13Kernel_traitsI6__halfS2_fS2_fjLj2048ELj1ELj1ELj4ELj16ENS_18Kernel_traits_baseILj2048ES2_S2_fS2_fjLj128EEEEELb1ELb1ELb1EEEvNS_9BwdParamsE)
        /*0368*/ 	.word	0x00000080


	//----- nvinfo : EIATTR_FRAME_SIZE
	.align		4
.L_145:
        /*036c*/ 	.byte	0x04, 0x11
        /*036e*/ 	.short	(.L_147 - .L_146)
	.align		4
.L_146:
        /*0370*/ 	.word	index@(_ZN10layer_norm31ln_parallel_residual_bwd_kernelINS_13Kernel_traitsI6__halfS2_fS2_fjLj2048ELj1ELj1ELj4ELj16ENS_18Kernel_traits_baseILj2048ES2_S2_fS2_fjLj128EEEEELb1ELb1ELb1EEEvNS_9BwdParamsE)
        /*0374*/ 	.word	0x00000000


	//----- nvinfo : EIATTR_REGCOUNT
	.align		4
.L_147:
        /*0378*/ 	.byte	0x04, 0x2f
        /*037a*/ 	.short	(.L_149 - .L_148)
	.align		4
.L_148:
        /*037c*/ 	.word	index@(_ZN10layer_norm40ln_parallel_residual_bwd_finalize_kernelINS_22Kernel_traits_finalizeILj2048E6__halfS2_fS2_fjLb0ELj1024ELj4ENS_18Kernel_traits_baseILj2048ES2_S2_fS2_fjLj1024EEEEELb1EEEvNS_9BwdParamsE)
        /*0380*/ 	.word	0x00000020


	//----- nvinfo : EIATTR_FRAME_SIZE
	.align		4
.L_149:
        /*0384*/ 	.byte	0x04, 0x11
        /*0386*/ 	.short	(.L_151 - .L_150)
	.align		4
.L_150:
        /*0388*/ 	.word	index@(_ZN10layer_norm40ln_parallel_residual_bwd_finalize_kernelINS_22Kernel_traits_finalizeILj2048E6__halfS2_fS2_fjLb0ELj1024ELj4ENS_18Kernel_traits_baseILj2048ES2_S2_fS2_fjLj1024EEEEELb1EEEvNS_9BwdParamsE)
        /*038c*/ 	.word	0x00000000


	//----- nvinfo : EIATTR_REGCOUNT
	.align		4
.L_151:
        /*0390*/ 	.byte	0x04, 0x2f
        /*0392*/ 	.short	(.L_153 - .L_152)
	.align		4
.L_152:
        /*0394*/ 	.word	index@(_ZN10layer_norm22ln_bwd_finalize_kernelINS_22Kernel_traits_finalizeILj2048E6__halfS2_fS2_fjLb0ELj1024ELj4ENS_18Kernel_traits_baseILj2048ES2_S2_fS2_fjLj1024EEEEELb0ELb1EEEvNS_9BwdParamsE)
        /*0398*/ 	.word	0x00000020


	//----- nvinfo : EIATTR_FRAME_SIZE
	.align		4
.L_153:
        /*039c*/ 	.byte	0x04, 0x11
        /*039e*/ 	.short	(.L_155 - .L_154)
	.align		4
.L_154:
        /*03a0*/ 	.word	index@(_ZN10layer_norm22ln_bwd_finalize_kernelINS_22Kernel_traits_finalizeILj2048E6__halfS2_fS2_fjLb0ELj1024ELj4ENS_18Kernel_traits_baseILj2048ES2_S2_fS2_fjLj1024EEEEELb0ELb1EEEvNS_9BwdParamsE)
        /*03a4*/ 	.word	0x00000000


	//----- nvinfo : EIATTR_REGCOUNT
	.align		4
.L_155:
        /*03a8*/ 	.byte	0x04, 0x2f
        /*03aa*/ 	.short	(.L_157 - .L_156)
	.align		4
.L_156:
        /*03ac*/ 	.word	index@(_ZN10layer_norm31ln_parallel_residual_bwd_kernelINS_13Kernel_traitsI6__halfS2_fS2_fjLj2048ELj1ELj1ELj4ELj16ENS_18Kernel_traits_baseILj2048ES2_S2_fS2_fjLj128EEEEELb1ELb1ELb0EEEvNS_9BwdParamsE)
        /*03b0*/ 	.word	0x0000007e


	//----- nvinfo : EIATTR_FRAME_SIZE
	.align		4
.L_157:
        /*03b4*/ 	.byte	0x04, 0x11
        /*03b6*/ 	.short	(.L_159 - .L_158)
	.align		4
.L_158:
        /*03b8*/ 	.word	index@(_ZN10layer_norm31ln_parallel_residual_bwd_kernelINS_13Kernel_traitsI6__halfS2_fS2_fjLj2048ELj1ELj1ELj4ELj16ENS_18Kernel_traits_baseILj2048ES2_S2_fS2_fjLj128EEEEELb1ELb1ELb0EEEvNS_9BwdParamsE)
        /*03bc*/ 	.word	0x00000000


	//----- nvinfo : EIATTR_REGCOUNT
	.align		4
.L_159:
        /*03c0*/ 	.byte	0x04, 0x2f
        /*03c2*/ 	.short	(.L_161 - .L_160)
	.align		4
.L_160:
        /*03c4*/ 	.word	index@(_ZN10layer_norm40ln_parallel_residual_bwd_finalize_kernelINS_22Kernel_traits_finalizeILj2048E6__halfS2_fS2_fjLb0ELj1024ELj4ENS_18Kernel_traits_baseILj2048ES2_S2_fS2_fjLj1024EEEEELb0EEEvNS_9BwdParamsE)
        /*03c8*/ 	.word	0x00000020


	//----- nvinfo : EIATTR_FRAME_SIZE
	.align		4
.L_161:
        /*03cc*/ 	.byte	0x04, 0x11
        /*03ce*/ 	.short	(.L_163 - .L_162)
	.align		4
.L_162:
        /*03d0*/ 	.word	index@(_ZN10layer_norm40ln_parallel_residual_bwd_finalize_kernelINS_22Kernel_traits_finalizeILj2048E6__halfS2_fS2_fjLb0ELj1024ELj4ENS_18Kernel_traits_baseILj2048ES2_S2_fS2_fjLj1024EEEEELb0EEEvNS_9BwdParamsE)
        /*03d4*/ 	.word	0x00000000


	//----- nvinfo : EIATTR_REGCOUNT
	.align		4
.L_163:
        /*03d8*/ 	.byte	0x04, 0x2f
        /*03da*/ 	.short	(.L_165 - .L_164)
	.align		4
.L_164:
        /*03dc*/ 	.word	index@(_ZN10layer_norm22ln_bwd_finalize_kernelINS_22Kernel_traits_finalizeILj2048E6__halfS2_fS2_fjLb0ELj1024ELj4ENS_18Kernel_traits_baseILj2048ES2_S2_fS2_fjLj1024EEEEELb0ELb0EEEvNS_9BwdParamsE)
        /*03e0*/ 	.word	0x0000003f


	//----- nvinfo : EIATTR_FRAME_SIZE
	.align		4
.L_165:
        /*03e4*/ 	.byte	0x04, 0x11
        /*03e6*/ 	.short	(.L_167 - .L_166)
	.align		4
.L_166:
        /*03e8*/ 	.word	index@(_ZN10layer_norm22ln_bwd_finalize_kernelINS_22Kernel_traits_finalizeILj2048E6__halfS2_fS2_fjLb0ELj1024ELj4ENS_18Kernel_traits_baseILj2048ES2_S2_fS2_fjLj1024EEEEELb0ELb0EEEvNS_9BwdParamsE)
        /*03ec*/ 	.word	0x00000000


	//----- nvinfo : EIATTR_REGCOUNT
	.align		4
.L_167:
        /*03f0*/ 	.byte	0x04, 0x2f
        /*03f2*/ 	.short	(.L_169 - .L_168)
	.align		4
.L_168:
        /*03f4*/ 	.word	index@(_ZN10layer_norm31ln_parallel_residual_bwd_kernelINS_13Kernel_traitsI6__halfS2_fS2_fjLj2048ELj1ELj1ELj4ELj16ENS_18Kernel_traits_baseILj2048ES2_S2_fS2_fjLj128EEEEELb1ELb0ELb1EEEvNS_9BwdParamsE)
        /*03f8*/ 	.word	0x000000d6


	//----- nvinfo : EIATTR_FRAME_SIZE
	.align		4
.L_169:
        /*03fc*/ 	.byte	0x04, 0x11
        /*03fe*/ 	.short	(.L_171 - .L_170)
	.align		4
.L_170:
        /*0400*/ 	.word	index@(_ZN10layer_norm31ln_parallel_residual_bwd_kernelINS_13Kernel_traitsI6__halfS2_fS2_fjLj2048ELj1ELj1ELj4ELj16ENS_18Kernel_traits_baseILj2048ES2_S2_fS2_fjLj128EEEEELb1ELb0ELb1EEEvNS_9BwdParamsE)
        /*0404*/ 	.word	0x00000000


	//----- nvinfo : EIATTR_REGCOUNT
	.align		4
.L_171:
        /*0408*/ 	.byte	0x04, 0x2f
        /*040a*/ 	.short	(.L_173 - .L_172)
	.align		4
.L_172:
        /*040c*/ 	.word	index@(_ZN10layer_norm31ln_parallel_residual_bwd_kernelINS_13Kernel_traitsI6__halfS2_fS2_fjLj2048ELj1ELj1ELj4ELj16ENS_18Kernel_traits_baseILj2048ES2_S2_fS2_fjLj128EEEEELb1ELb0ELb0EEEvNS_9BwdParamsE)
        /*0410*/ 	.word	0x000000ae


	//----- nvinfo : EIATTR_FRAME_SIZE
	.align		4
.L_173:
        /*0414*/ 	.byte	0x04, 0x11
        /*0416*/ 	.short	(.L_175 - .L_174)
	.align		4
.L_174:
        /*0418*/ 	.word	index@(_ZN10layer_norm31ln_parallel_residual_bwd_kernelINS_13Kernel_traitsI6__halfS2_fS2_fjLj2048ELj1ELj1ELj4ELj16ENS_18Kernel_traits_baseILj2048ES2_S2_fS2_fjLj128EEEEELb1ELb0ELb0EEEvNS_9BwdParamsE)
        /*041c*/ 	.word	0x00000000


	//----- nvinfo : EIATTR_REGCOUNT
	.align		4
.L_175:
        /*0420*/ 	.byte	0x04, 0x2f
        /*0422*/ 	.short	(.L_177 - .L_176)
	.align		4
.L_176:
        /*0424*/ 	.word	index@(_ZN10layer_norm31ln_parallel_residual_bwd_kernelINS_13Kernel_traitsI6__halfS2_fS2_fjLj2048ELj1ELj1ELj4ELj16ENS_18Kernel_traits_baseILj2048ES2_S2_fS2_fjLj128EEEEELb0ELb1ELb1EEEvNS_9BwdParamsE)
        /*0428*/ 	.word	0x00000080


	//----- nvinfo : EIATTR_FRAME_SIZE
	.align		4
.L_177:
        /*042c*/ 	.byte	0x04, 0x11
        /*042e*/ 	.short	(.L_179 - .L_178)
	.align		4
.L_178:
        /*0430*/ 	.word	index@(_ZN10layer_norm31ln_parallel_residual_bwd_kernelINS_13Kernel_traitsI6__halfS2_fS2_fjLj2048ELj1ELj1ELj4ELj16ENS_18Kernel_traits_baseILj2048ES2_S2_fS2_fjLj128EEEEELb0ELb1ELb1EEEvNS_9BwdParamsE)
        /*0434*/ 	.word	0x00000000


	//----- nvinfo : EIATTR_REGCOUNT
	.align		4
.L_179:
        /*0438*/ 	.byte	0x04, 0x2f
        /*043a*/ 	.short	(.L_181 - .L_180)
	.align		4
.L_180:
        /*043c*/ 	.word	index@(_ZN10layer_norm31ln_parallel_residual_bwd_kernelINS_13Kernel_traitsI6__halfS2_fS2_fjLj2048ELj1ELj1ELj4ELj16ENS_18Kernel_traits_baseILj2048ES2_S2_fS2_fjLj128EEEEELb0ELb1ELb0EEEvNS_9BwdParamsE)
        /*0440*/ 	.word	0x00000077


	//----- nvinfo : EIATTR_FRAME_SIZE
	.align		4
.L_181:
        /*0444*/ 	.byte	0x04, 0x11
        /*0446*/ 	.short	(.L_183 - .L_182)
	.align		4
.L_182:
        /*0448*/ 	.word	index@(_ZN10layer_norm31ln_parallel_residual_bwd_kernelINS_13Kernel_traitsI6__halfS2_fS2_fjLj2048ELj1ELj1ELj4ELj16ENS_18Kernel_traits_baseILj2048ES2_S2_fS2_fjLj128EEEEELb0ELb1ELb0EEEvNS_9BwdParamsE)
        /*044c*/ 	.word	0x00000000


	//----- nvinfo : EIATTR_REGCOUNT
	.align		4
.L_183:
        /*0450*/ 	.byte	0x04, 0x2f
        /*0452*/ 	.short	(.L_185 - .L_184)
	.align		4
.L_184:
        /*0454*/ 	.word	index@(_ZN10layer_norm31ln_parallel_residual_bwd_kernelINS_13Kernel_traitsI6__halfS2_fS2_fjLj2048ELj1ELj1ELj4ELj16ENS_18Kernel_traits_baseILj2048ES2_S2_fS2_fjLj128EEEEELb0ELb0ELb1EEEvNS_9BwdParamsE)
        /*0458*/ 	.word	0x000000a8


	//----- nvinfo : EIATTR_FRAME_SIZE
	.align		4
.L_185:
        /*045c*/ 	.byte	0x04, 0x11
        /*045e*/ 	.short	(.L_187 - .L_186)
	.align		4
.L_186:
        /*0460*/ 	.word	index@(_ZN10layer_norm31ln_parallel_residual_bwd_kernelINS_13Kernel_traitsI6__halfS2_fS2_fjLj2048ELj1ELj1ELj4ELj16ENS_18Kernel_traits_baseILj2048ES2_S2_fS2_fjLj128EEEEELb0ELb0ELb1EEEvNS_9BwdParamsE)
        /*0464*/ 	.word	0x00000000


	//----- nvinfo : EIATTR_REGCOUNT
	.align		4
.L_187:
        /*0468*/ 	.byte	0x04, 0x2f
        /*046a*/ 	.short	(.L_189 - .L_188)
	.align		4
.L_188:
        /*046c*/ 	.word	index@(_ZN10layer_norm31ln_parallel_residual_bwd_kernelINS_13Kernel_traitsI6__halfS2_fS2_fjLj2048ELj1ELj1ELj4ELj16ENS_18Kernel_traits_baseILj2048ES2_S2_fS2_fjLj128EEEEELb0ELb0ELb0EEEvNS_9BwdParamsE)
        /*0470*/ 	.word	0x000000a2


	//----- nvinfo : EIATTR_FRAME_SIZE
	.align		4
.L_189:
        /*0474*/ 	.byte	0x04, 0x11
        /*0476*/ 	.short	(.L_191 - .L_190)
	.align		4
.L_190:
        /*0478*/ 	.word	index@(_ZN10layer_norm31ln_parallel_residual_bwd_kernelINS_13Kernel_traitsI6__halfS2_fS2_fjLj2048ELj1ELj1ELj4ELj16ENS_18Kernel_traits_baseILj2048ES2_S2_fS2_fjLj128EEEEELb0ELb0ELb0EEEvNS_9BwdParamsE)
        /*047c*/ 	.word	0x00000000


	//----- nvinfo : EIATTR_REGCOUNT
	.align		4
.L_191:
        /*0480*/ 	.byte	0x04, 0x2f
        /*0482*/ 	.short	(.L_193 - .L_192)
	.align		4
.L_192:
        /*0484*/ 	.word	index@(_ZN10layer_norm31ln_parallel_residual_bwd_kernelINS_13Kernel_traitsIf6__halfS2_S2_fjLj2048ELj1ELj1ELj4ELj16ENS_18Kernel_traits_baseILj2048EfS2_S2_S2_fjLj128EEEEELb1ELb1ELb1EEEvNS_9BwdParamsE)
        /*0488*/ 	.word	0x00000080


	//----- nvinfo : EIATTR_FRAME_SIZE
	.align		4
.L_193:
        /*048c*/ 	.byte	0x04, 0x11
        /*048e*/ 	.short	(.L_195 - .L_194)
	.align		4
.L_194:
        /*0490*/ 	.word	index@(_ZN10layer_norm31ln_parallel_residual_bwd_kernelINS_13Kernel_traitsIf6__halfS2_S2_fjLj2048ELj1ELj1ELj4ELj16ENS_18Kernel_traits_baseILj2048EfS2_S2_S2_fjLj128EEEEELb1ELb1ELb1EEEvNS_9BwdParamsE)
        /*0494*/ 	.word	0x00000000


	//----- nvinfo : EIATTR_REGCOUNT
	.align		4
.L_195:
        /*0498*/ 	.byte	0x04, 0x2f
        /*049a*/ 	.short	(.L_197 - .L_196)
	.align		4
.L_196:
        /*049c*/ 	.word	index@(_ZN10layer_norm40ln_parallel_residual_bwd_finalize_kernelINS_22Kernel_traits_finalizeILj2048Ef6__halfS2_S2_fjLb0ELj1024ELj4ENS_18Kernel_traits_baseILj2048EfS2_S2_S2_fjLj1024EEEEELb1EEEvNS_9BwdParamsE)
        /*04a0*/ 	.word	0x00000020


	//----- nvinfo : EIATTR_FRAME_SIZE
	.align		4
.L_197:
        /*04a4*/ 	.byte	0x04, 0x11
        /*04a6*/ 	.short	(.L_199 - .L_198)
	.align		4
.L_198:
        /*04a8*/ 	.word	index@(_ZN10layer_norm40ln_parallel_residual_bwd_finalize_kernelINS_22Kernel_traits_finalizeILj2048Ef6__halfS2_S2_fjLb0ELj1024ELj4ENS_18Kernel_traits_baseILj2048EfS2_S2_S2_fjLj1024EEEEELb1EEEvNS_9BwdParamsE)
        /*04ac*/ 	.word	0x00000000


	//----- nvinfo : EIATTR_REGCOUNT
	.align		4
.L_199:
        /*04b0*/ 	.byte	0x04, 0x2f
        /*04b2*/ 	.short	(.L_201 - .L_200)
	.align		4
.L_200:
        /*04b4*/ 	.word	index@(_ZN10layer_norm22ln_bwd_finalize_kernelINS_22Kernel_traits_finalizeILj2048Ef6__halfS2_S2_fjLb0ELj1024ELj4ENS_18Kernel_traits_baseILj2048EfS2_S2_S2_fjLj1024EEEEELb0ELb1EEEvNS_9BwdParamsE)
        /*04b8*/ 	.word	0x00000020


	//----- nvinfo : EIATTR_FRAME_SIZE
	.align		4
.L_201:
        /*04bc*/ 	.byte	0x04, 0x11
        /*04be*/ 	.short	(.L_203 - .L_202)
	.align		4
.L_202:
        /*04c0*/ 	.word	index@(_ZN10layer_norm22ln_bwd_finalize_kernelINS_22Kernel_traits_finalizeILj2048Ef6__halfS2_S2_fjLb0ELj1024ELj4ENS_18Kernel_traits_baseILj2048EfS2_S2_S2_fjLj1024EEEEELb0ELb1EEEvNS_9BwdParamsE)
        /*04c4*/ 	.word	0x00000000


	//----- nvinfo : EIATTR_REGCOUNT
	.align		4
.L_203:
        /*04c8*/ 	.byte	0x04, 0x2f
        /*04ca*/ 	.short	(.L_205 - .L_204)
	.align		4
.L_204:
        /*04cc*/ 	.word	index@(_ZN10layer_norm31ln_parallel_residual_bwd_kernelINS_13Kernel_traitsIf6__halfS2_S2_fjLj2048ELj1ELj1ELj4ELj16ENS_18Kernel_traits_baseILj2048EfS2_S2_S2_fjLj128EEEEELb1ELb1ELb0EEEvNS_9BwdParamsE)
        /*04d0*/ 	.word	0x0000007e


	//----- nvinfo : EIATTR_FRAME_SIZE
	.align		4
.L_205:
        /*04d4*/ 	.byte	0x04, 0x11
        /*04d6*/ 	.short	(.L_207 - .L_206)
	.align		4
.L_206:
        /*04d8*/ 	.word	index@(_ZN10layer_norm31ln_parallel_residual_bwd_kernelINS_13Kernel_traitsIf6__halfS2_S2_fjLj2048ELj1ELj1ELj4ELj16ENS_18Kernel_traits_baseILj2048EfS2_S2_S2_fjLj128EEEEELb1ELb1ELb0EEEvNS_9BwdParamsE)
        /*04dc*/ 	.word	0x00000000


	//----- nvinfo : EIATTR_REGCOUNT
	.align		4
.L_207:
        /*04e0*/ 	.byte	0x04, 0x2f
        /*04e2*/ 	.short	(.L_209 - .L_208)
	.align		4
.L_208:
        /*04e4*/ 	.word	index@(_ZN10layer_norm40ln_parallel_residual_bwd_finalize_kernelINS_22Kernel_traits_finalizeILj2048Ef6__halfS2_S2_fjLb0ELj1024ELj4ENS_18Kernel_traits_baseILj2048EfS2_S2_S2_fjLj1024EEEEELb0EEEvNS_9BwdParamsE)
        /*04e8*/ 	.word	0x00000020


	//----- nvinfo : EIATTR_FRAME_SIZE
	.align		4
.L_209:
        /*04ec*/ 	.byte	0x04, 0x11
        /*04ee*/ 	.short	(.L_211 - .L_210)
	.align		4
.L_210:
        /*04f0*/ 	.word	index@(_ZN10layer_norm40ln_parallel_residual_bwd_finalize_kernelINS_22Kernel_traits_finalizeILj2048Ef6__halfS2_S2_fjLb0ELj1024ELj4ENS_18Kernel_traits_baseILj2048EfS2_S2_S2_fjLj1024EEEEELb0EEEvNS_9BwdParamsE)
        /*04f4*/ 	.word	0x00000000


	//----- nvinfo : EIATTR_REGCOUNT
	.align		4
.L_211:
        /*04f8*/ 	.byte	0x04, 0x2f
        /*04fa*/ 	.short	(.L_213 - .L_212)
	.align		4
.L_212:
        /*04fc*/ 	.word	index@(_ZN10layer_norm22ln_bwd_finalize_kernelINS_22Kernel_traits_finalizeILj2048Ef6__halfS2_S2_fjLb0ELj1024ELj4ENS_18Kernel_traits_baseILj2048EfS2_S2_S2_fjLj1024EEEEELb0ELb0EEEvNS_9BwdParamsE)
        /*0500*/ 	.word	0x0000003f


	//----- nvinfo : EIATTR_FRAME_SIZE
	.align		4
.L_213:
        /*0504*/ 	.byte	0x04, 0x11
        /*0506*/ 	.short	(.L_215 - .L_214)
	.align		4
.L_214:
        /*0508*/ 	.word	index@(_ZN10layer_norm22ln_bwd_finalize_kernelINS_22Kernel_traits_finalizeILj2048Ef6__halfS2_S2_fjLb0ELj1024ELj4ENS_18Kernel_traits_baseILj2048EfS2_S2_S2_fjLj1024EEEEELb0ELb0EEEvNS_9BwdParamsE)
        /*050c*/ 	.word	0x00000000


	//----- nvinfo : EIATTR_REGCOUNT
	.align		4
.L_215:
        /*0510*/ 	.byte	0x04, 0x2f
        /*0512*/ 	.short	(.L_217 - .L_216)
	.align		4
.L_216:
        /*0514*/ 	.word	index@(_ZN10layer_norm31ln_parallel_residual_bwd_kernelINS_13Kernel_traitsIf6__halfS2_S2_fjLj2048ELj1ELj1ELj4ELj16ENS_18Kernel_traits_baseILj2048EfS2_S2_S2_fjLj128EEEEELb1ELb0ELb1EEEvNS_9BwdParamsE)
        /*0518*/ 	.word	0x000000a8


	//----- nvinfo : EIATTR_FRAME_SIZE
	.align		4
.L_217:
        /*051c*/ 	.byte	0x04, 0x11
        /*051e*/ 	.short	(.L_219 - .L_218)
	.align		4
.L_218:
        /*0520*/ 	.word	index@(_ZN10layer_norm31ln_parallel_residual_bwd_kernelINS_13Kernel_traitsIf6__halfS2_S2_fjLj2048ELj1ELj1ELj4ELj16ENS_18Kernel_traits_baseILj2048EfS2_S2_S2_fjLj128EEEEELb1ELb0ELb1EEEvNS_9BwdParamsE)
        /*0524*/ 	.word	0x00000000


	//----- nvinfo : EIATTR_REGCOUNT
	.align		4
.L_219:
        /*0528*/ 	.byte	0x04, 0x2f
        /*052a*/ 	.short	(.L_221 - .L_220)
	.align		4
.L_220:
        /*052c*/ 	.word	index@(_ZN10layer_norm31ln_parallel_residual_bwd_kernelINS_13Kernel_traitsIf6__halfS2_S2_fjLj2048ELj1ELj1ELj4ELj16ENS_18Kernel_traits_baseILj2048EfS2_S2_S2_fjLj128EEEEELb1ELb0ELb0EEEvNS_9BwdParamsE)
        /*0530*/ 	.word	0x000000be


	//----- nvinfo : EIATTR_FRAME_SIZE
	.align		4
.L_221:
        /*0534*/ 	.byte	0x04, 0x11
        /*0536*/ 	.short	(.L_223 - .L_222)
	.align		4
.L_222:
        /*0538*/ 	.word	index@(_ZN10layer_norm31ln_parallel_residual_bwd_kernelINS_13Kernel_traitsIf6__halfS2_S2_fjLj2048ELj1ELj1ELj4ELj16ENS_18Kernel_traits_baseILj2048EfS2_S2_S2_fjLj128EEEEELb1ELb0ELb0EEEvNS_9BwdParamsE)
        /*053c*/ 	.word	0x00000000


	//----- nvinfo : EIATTR_REGCOUNT
	.align		4
.L_223:
        /*0540*/ 	.byte	0x04, 0x2f
        /*0542*/ 	.short	(.L_225 - .L_224)
	.align		4
.L_224:
        /*0544*/ 	.word	index@(_ZN10layer_norm31ln_parallel_residual_bwd_kernelINS_13Kernel_traitsIf6__halfS2_S2_fjLj2048ELj1ELj1ELj4ELj16ENS_18Kernel_traits_baseILj2048EfS2_S2_S2_fjLj128EEEEELb0ELb1ELb1EEEvNS_9BwdParamsE)
        /*0548*/ 	.word	0x00000080


	//----- nvinfo : EIATTR_FRAME_SIZE
	.align		4
.L_225:
        /*054c*/ 	.byte	0x04, 0x11
        /*054e*/ 	.short	(.L_227 - .L_226)
	.align		4
.L_226:
        /*0550*/ 	.word	index@(_ZN10layer_norm31ln_parallel_residual_bwd_kernelINS_13Kernel_traitsIf6__halfS2_S2_fjLj2048ELj1ELj1ELj4ELj16ENS_18Kernel_traits_baseILj2048EfS2_S2_S2_fjLj128EEEEELb0ELb1ELb1EEEvNS_9BwdParamsE)
        /*0554*/ 	.word	0x00000000


	//----- nvinfo : EIATTR_REGCOUNT
	.align		4
.L_227:
        /*0558*/ 	.byte	0x04, 0x2f
        /*055a*/ 	.short	(.L_229 - .L_228)
	.align		4
.L_228:
        /*055c*/ 	.word	index@(_ZN10layer_norm31ln_parallel_residual_bwd_kernelINS_13Kernel_traitsIf6__halfS2_S2_fjLj2048ELj1ELj1ELj4ELj16ENS_18Kernel_traits_baseILj2048EfS2_S2_S2_fjLj128EEEEELb0ELb1ELb0EEEvNS_9BwdParamsE)
        /*0560*/ 	.word	0x00000077


	//----- nvinfo : EIATTR_FRAME_SIZE
	.align		4
.L_229:
        /*0564*/ 	.byte	0x04, 0x11
        /*0566*/ 	.short	(.L_231 - .L_230)
	.align		4
.L_230:
        /*0568*/ 	.word	index@(_ZN10layer_norm31ln_parallel_residual_bwd_kernelINS_13Kernel_traitsIf6__halfS2_S2_fjLj2048ELj1ELj1ELj4ELj16ENS_18Kernel_traits_baseILj2048EfS2_S2_S2_fjLj128EEEEELb0ELb1ELb0EEEvNS_9BwdParamsE)
        /*056c*/ 	.word	0x00000000


	//----- nvinfo : EIATTR_REGCOUNT
	.align		4
.L_231:
        /*0570*/ 	.byte	0x04, 0x2f
        /*0572*/ 	.short	(.L_233 - .L_232)
	.align		4
.L_232:
        /*0574*/ 	.word	index@(_ZN10layer_norm31ln_parallel_residual_bwd_kernelINS_13Kernel_traitsIf6__halfS2_S2_fjLj2048ELj1ELj1ELj4ELj16ENS_18Kernel_traits_baseILj2048EfS2_S2_S2_fjLj128EEEEELb0ELb0ELb1EEEvNS_9BwdParamsE)
        /*0578*/ 	.word	0x000000a8


	//----- nvinfo : EIATTR_FRAME_SIZE
	.align		4
.L_233:
        /*057c*/ 	.byte	0x04, 0x11
        /*057e*/ 	.short	(.L_235 - .L_234)
	.align		4
.L_234:
        /*0580*/ 	.word	index@(_ZN10layer_norm31ln_parallel_residual_bwd_kernelINS_13Kernel_traitsIf6__halfS2_S2_fjLj2048ELj1ELj1ELj4ELj16ENS_18Kernel_traits_baseILj2048EfS2_S2_S2_fjLj128EEEEELb0ELb0ELb1EEEvNS_9BwdParamsE)
        /*0584*/ 	.word	0x00000000


	//----- nvinfo : EIATTR_REGCOUNT
	.align		4
.L_235:
        /*0588*/ 	.byte	0x04, 0x2f
        /*058a*/ 	.short	(.L_237 - .L_236)
	.align		4
.L_236:
        /*058c*/ 	.word	index@(_ZN10layer_norm31ln_parallel_residual_bwd_kernelINS_13Kernel_traitsIf6__halfS2_S2_fjLj2048ELj1ELj1ELj4ELj16ENS_18Kernel_traits_baseILj2048EfS2_S2_S2_fjLj128EEEEELb0ELb0ELb0EEEvNS_9BwdParamsE)
        /*0590*/ 	.word	0x000000a4


	//----- nvinfo : EIATTR_FRAME_SIZE
	.align		4
.L_237:
        /*0594*/ 	.byte	0x04, 0x11
        /*0596*/ 	.short	(.L_239 - .L_238)
	.align		4
.L_238:
        /*0598*/ 	.word	index@(_ZN10layer_norm31ln_parallel_residual_bwd_kernelINS_13Kernel_traitsIf6__halfS2_S2_fjLj2048ELj1ELj1ELj4ELj16ENS_18Kernel_traits_baseILj2048EfS2_S2_S2_fjLj128EEEEELb0ELb0ELb0EEEvNS_9BwdParamsE)
        /*059c*/ 	.word	0x00000000


	//----- nvinfo : EIATTR_REGCOUNT
	.align		4
.L_239:
        /*05a0*/ 	.byte	0x04, 0x2f
        /*05a2*/ 	.short	(.L_241 - .L_240)
	.align		4
.L_240:
        /*05a4*/ 	.word	index@(_ZN10layer_norm31ln_parallel_residual_bwd_kernelINS_13Kernel_traitsIf13__nv_bfloat16fS2_fjLj2048ELj1ELj1ELj4ELj16ENS_18Kernel_traits_baseILj2048EfS2_fS2_fjLj128EEEEELb1ELb1ELb1EEEvNS_9BwdParamsE)
        /*05a8*/ 	.word	0x00000080


	//----- nvinfo : EIATTR_FRAME_SIZE
	.align		4
.L_241:
        /*05ac*/ 	.byte	0x04, 0x11
        /*05ae*/ 	.short	(.L_243 - .L_242)
	.align		4
.L_242:
        /*05b0*/ 	.word	index@(_ZN10layer_norm31ln_parallel_residual_bwd_kernelINS_13Kernel_traitsIf13__nv_bfloat16fS2_fjLj2048ELj1ELj1ELj4ELj16ENS_18Kernel_traits_baseILj2048EfS2_fS2_fjLj128EEEEELb1ELb1ELb1EEEvNS_9BwdParamsE)
        /*05b4*/ 	.word	0x00000000


	//----- nvinfo : EIATTR_REGCOUNT
	.align		4
.L_243:
        /*05b8*/ 	.byte	0x04, 0x2f
        /*05ba*/ 	.short	(.L_245 - .L_244)
	.align		4
.L_244:
        /*05bc*/ 	.word	index@(_ZN10layer_norm40ln_parallel_residual_bwd_finalize_kernelINS_22Kernel_traits_finalizeILj2048Ef13__nv_bfloat16fS2_fjLb0ELj1024ELj4ENS_18Kernel_traits_baseILj2048EfS2_fS2_fjLj1024EEEEELb1EEEvNS_9BwdParamsE)
        /*05c0*/ 	.word	0x00000020


	//----- nvinfo : EIATTR_FRAME_SIZE
	.align		4
.L_245:
        /*05c4*/ 	.byte	0x04, 0x11
        /*05c6*/ 	.short	(.L_247 - .L_246)
	.align		4
.L_246:
        /*05c8*/ 	.word	index@(_ZN10layer_norm40ln_parallel_residual_bwd_finalize_kernelINS_22Kernel_traits_finalizeILj2048Ef13__nv_bfloat16fS2_fjLb0ELj1024ELj4ENS_18Kernel_traits_baseILj2048EfS2_fS2_fjLj1024EEEEELb1EEEvNS_9BwdParamsE)
        /*05cc*/ 	.word	0x00000000


	//----- nvinfo : EIATTR_REGCOUNT
	.align		4
.L_247:
        /*05d0*/ 	.byte	0x04, 0x2f
        /*05d2*/ 	.short	(.L_249 - .L_248)
	.align		4
.L_248:
        /*05d4*/ 	.word	index@(_ZN10layer_norm22ln_bwd_finalize_kernelINS_22Kernel_traits_finalizeILj2048Ef13__nv_bfloat16fS2_fjLb0ELj1024ELj4ENS_18Kernel_traits_baseILj2048EfS2_fS2_fjLj1024EEEEELb0ELb1EEEvNS_9BwdParamsE)
        /*05d8*/ 	.word	0x00000020


	//----- nvinfo : EIATTR_FRAME_SIZE
	.align		4
.L_249:
        /*05dc*/ 	.byte	0x04, 0x11
        /*05de*/ 	.short	(.L_251 - .L_250)
	.align		4
.L_250:
        /*05e0*/ 	.word	index@(_ZN10layer_norm22ln_bwd_finalize_kernelINS_22Kernel_traits_finalizeILj2048Ef13__nv_bfloat16fS2_fjLb0ELj1024ELj4ENS_18Kernel_traits_baseILj2048EfS2_fS2_fjLj1024EEEEELb0ELb1EEEvNS_9BwdParamsE)
        /*05e4*/ 	.word	0x00000000


	//----- nvinfo : EIATTR_REGCOUNT
	.align		4
.L_251:
        /*05e8*/ 	.byte	0x04, 0x2f
        /*05ea*/ 	.short	(.L_253 - .L_252)
	.align		4
.L_252:
        /*05ec*/ 	.word	index@(_ZN10layer_norm31ln_parallel_residual_bwd_kernelINS_13Kernel_traitsIf13__nv_bfloat16fS2_fjLj2048ELj1ELj1ELj4ELj16ENS_18Kernel_traits_baseILj2048EfS2_fS2_fjLj128EEEEELb1ELb1ELb0EEEvNS_9BwdParamsE)
        /*05f0*/ 	.word	0x0000008d


	//----- nvinfo : EIATTR_FRAME_SIZE
	.align		4
.L_253:
        /*05f4*/ 	.byte	0x04, 0x11
        /*05f6*/ 	.short	(.L_255 - .L_254)
	.align		4
.L_254:
        /*05f8*/ 	.word	index@(_ZN10layer_norm31ln_parallel_residual_bwd_kernelINS_13Kernel_traitsIf13__nv_bfloat16fS2_fjLj2048ELj1ELj1ELj4ELj16ENS_18Kernel_traits_baseILj2048EfS2_fS2_fjLj128EEEEELb1ELb1ELb0EEEvNS_9BwdParamsE)
        /*05fc*/ 	.word	0x00000000


	//----- nvinfo : EIATTR_REGCOUNT
	.align		4
.L_255:
        /*0600*/ 	.byte	0x04, 0x2f
        /*0602*/ 	.short	(.L_257 - .L_256)
	.align		4
.L_256:
        /*0604*/ 	.word	index@(_ZN10layer_norm40ln_parallel_residual_bwd_finalize_kernelINS_22Kernel_traits_finalizeILj2048Ef13__nv_bfloat16fS2_fjLb0ELj1024ELj4ENS_18Kernel_traits_baseILj2048EfS2_fS2_fjLj1024EEEEELb0EEEvNS_9BwdParamsE)
        /*0608*/ 	.word	0x00000020


	//----- nvinfo : EIATTR_FRAME_SIZE
	.align		4
.L_257:
        /*060c*/ 	.byte	0x04, 0x11
        /*060e*/ 	.short	(.L_259 - .L_258)
	.align		4
.L_258:
        /*0610*/ 	.word	index@(_ZN10layer_norm40ln_parallel_residual_bwd_finalize_kernelINS_22Kernel_traits_finalizeILj2048Ef13__nv_bfloat16fS2_fjLb0ELj1024ELj4ENS_18Kernel_traits_baseILj2048EfS2_fS2_fjLj1024EEEEELb0EEEvNS_9BwdParamsE)
        /*0614*/ 	.word	0x00000000


	//----- nvinfo : EIATTR_REGCOUNT
	.align		4
.L_259:
        /*0618*/ 	.byte	0x04, 0x2f
        /*061a*/ 	.short	(.L_261 - .L_260)
	.align		4
.L_260:
        /*061c*/ 	.word	index@(_ZN10layer_norm22ln_bwd_finalize_kernelINS_22Kernel_traits_finalizeILj2048Ef13__nv_bfloat16fS2_fjLb0ELj1024ELj4ENS_18Kernel_traits_baseILj2048EfS2_fS2_fjLj1024EEEEELb0ELb0EEEvNS_9BwdParamsE)
        /*0620*/ 	.word	0x0000003f


	//----- nvinfo : EIATTR_FRAME_SIZE
	.align		4
.L_261:
        /*0624*/ 	.byte	0x04, 0x11
        /*0626*/ 	.short	(.L_263 - .L_262)
	.align		4
.L_262:
        /*0628*/ 	.word	index@(_ZN10layer_norm22ln_bwd_finalize_kernelINS_22Kernel_traits_finalizeILj2048Ef13__nv_bfloat16fS2_fjLb0ELj1024ELj4ENS_18Kernel_traits_baseILj2048EfS2_fS2_fjLj1024EEEEELb0ELb0EEEvNS_9BwdParamsE)
        /*062c*/ 	.word	0x00000000


	//----- nvinfo : EIATTR_REGCOUNT
	.align		4
.L_263:
        /*0630*/ 	.byte	0x04, 0x2f
        /*0632*/ 	.short	(.L_265 - .L_264)
	.align		4
.L_264:
        /*0634*/ 	.word	index@(_ZN10layer_norm31ln_parallel_residual_bwd_kernelINS_13Kernel_traitsIf13__nv_bfloat16fS2_fjLj2048ELj1ELj1ELj4ELj16ENS_18Kernel_traits_baseILj2048EfS2_fS2_fjLj128EEEEELb1ELb0ELb1EEEvNS_9BwdParamsE)
        /*0638*/ 	.word	0x000000d7


	//----- nvinfo : EIATTR_FRAME_SIZE
	.align		4
.L_265:
        /*063c*/ 	.byte	0x04, 0x11
        /*063e*/ 	.short	(.L_267 - .L_266)
	.align		4
.L_266:
        /*0640*/ 	.word	index@(_ZN10layer_norm31ln_parallel_residual_bwd_kernelINS_13Kernel_traitsIf13__nv_bfloat16fS2_fjLj2048ELj1ELj1ELj4ELj16ENS_18Kernel_traits_baseILj2048EfS2_fS2_fjLj128EEEEELb1ELb0ELb1EEEvNS_9BwdParamsE)
        /*0644*/ 	.word	0x00000000


	//----- nvinfo : EIATTR_REGCOUNT
	.align		4
.L_267:
        /*0648*/ 	.byte	0x04, 0x2f
        /*064a*/ 	.short	(.L_269 - .L_268)
	.align		4
.L_268:
        /*064c*/ 	.word	index@(_ZN10layer_norm31ln_parallel_residual_bwd_kernelINS_13Kernel_traitsIf13__nv_bfloat16fS2_fjLj2048ELj1ELj1ELj4ELj16ENS_18Kernel_traits_baseILj2048EfS2_fS2_fjLj128EEEEELb1ELb0ELb0EEEvNS_9BwdParamsE)
        /*0650*/ 	.word	0x000000c1


	//----- nvinfo : EIATTR_FRAME_SIZE
	.align		4
.L_269:
        /*0654*/ 	.byte	0x04, 0x11
        /*0656*/ 	.short	(.L_271 - .L_270)
	.align		4
.L_270:
        /*0658*/ 	.word	index@(_ZN10layer_norm31ln_parallel_residual_bwd_kernelINS_13Kernel_traitsIf13__nv_bfloat16fS2_fjLj2048ELj1ELj1ELj4ELj16ENS_18Kernel_traits_baseILj2048EfS2_fS2_fjLj128EEEEELb1ELb0ELb0EEEvNS_9BwdParamsE)
        /*065c*/ 	.word	0x00000000


	//----- nvinfo : EIATTR_REGCOUNT
	.align		4
.L_271:
        /*0660*/ 	.byte	0x04, 0x2f
        /*0662*/ 	.short	(.L_273 - .L_272)
	.align		4
.L_272:
        /*0664*/ 	.word	index@(_ZN10layer_norm31ln_parallel_residual_bwd_kernelINS_13Kernel_traitsIf13__nv_bfloat16fS2_fjLj2048ELj1ELj1ELj4ELj16ENS_18Kernel_traits_baseILj2048EfS2_fS2_fjLj128EEEEELb0ELb1ELb1EEEvNS_9BwdParamsE)
        /*0668*/ 	.word	0x00000080


	//----- nvinfo : EIATTR_FRAME_SIZE
	.align		4
.L_273:
        /*066c*/ 	.byte	0x04, 0x11
        /*066e*/ 	.short	(.L_275 - .L_274)
	.align		4
.L_274:
        /*0670*/ 	.word	index@(_ZN10layer_norm31ln_parallel_residual_bwd_kernelINS_13Kernel_traitsIf13__nv_bfloat16fS2_fjLj2048ELj1ELj1ELj4ELj16ENS_18Kernel_traits_baseILj2048EfS2_fS2_fjLj128EEEEELb0ELb1ELb1EEEvNS_9BwdParamsE)
        /*0674*/ 	.word	0x00000000


	//----- nvinfo : EIATTR_REGCOUNT
	.align		4
.L_275:
        /*0678*/ 	.byte	0x04, 0x2f
        /*067a*/ 	.short	(.L_277 - .L_276)
	.align		4
.L_276:
        /*067c*/ 	.word	index@(_ZN10layer_norm31ln_parallel_residual_bwd_kernelINS_13Kernel_traitsIf13__nv_bfloat16fS2_fjLj2048ELj1ELj1ELj4ELj16ENS_18Kernel_traits_baseILj2048EfS2_fS2_fjLj128EEEEELb0ELb1ELb0EEEvNS_9BwdParamsE)
        /*0680*/ 	.word	0x0000007e


	//----- nvinfo : EIATTR_FRAME_SIZE
	.align		4
.L_277:
        /*0684*/ 	.byte	0x04, 0x11
        /*0686*/ 	.short	(.L_279 - .L_278)
	.align		4
.L_278:
        /*0688*/ 	.word	index@(_ZN10layer_norm31ln_parallel_residual_bwd_kernelINS_13Kernel_traitsIf13__nv_bfloat16fS2_fjLj2048ELj1ELj1ELj4ELj16ENS_18Kernel_traits_baseILj2048EfS2_fS2_fjLj128EEEEELb0ELb1ELb0EEEvNS_9BwdParamsE)
        /*068c*/ 	.word	0x00000000


	//----- nvinfo : EIATTR_REGCOUNT
	.align		4
.L_279:
        /*0690*/ 	.byte	0x04, 0x2f
        /*0692*/ 	.short	(.L_281 - .L_280)
	.align		4
.L_280:
        /*0694*/ 	.word	index@(_ZN10layer_norm31ln_parallel_residual_bwd_kernelINS_13Kernel_traitsIf13__nv_bfloat16fS2_fjLj2048ELj1ELj1ELj4ELj16ENS_18Kernel_traits_baseILj2048EfS2_fS2_fjLj128EEEEELb0ELb0ELb1EEEvNS_9BwdParamsE)
        /*0698*/ 	.word	0x000000a8


	//----- nvinfo : EIATTR_FRAME_SIZE
	.align		4
.L_281:
        /*069c*/ 	.byte	0x04, 0x11
        /*069e*/ 	.short	(.L_283 - .L_282)
	.align		4
.L_282:
        /*06a0*/ 	.word	index@(_ZN10layer_norm31ln_parallel_residual_bwd_kernelINS_13Kernel_traitsIf13__nv_bfloat16fS2_fjLj2048ELj1ELj1ELj4ELj16ENS_18Kernel_traits_baseILj2048EfS2_fS2_fjLj128EEEEELb0ELb0ELb1EEEvNS_9BwdParamsE)
        /*06a4*/ 	.word	0x00000000


	//----- nvinfo : EIATTR_REGCOUNT
	.align		4
.L_283:
        /*06a8*/ 	.byte	0x04, 0x2f
        /*06aa*/ 	.short	(.L_285 - .L_284)
	.align		4
.L_284:
        /*06ac*/ 	.word	index@(_ZN10layer_norm31ln_parallel_residual_bwd_kernelINS_13Kernel_traitsIf13__nv_bfloat16fS2_fjLj2048ELj1ELj1ELj4ELj16ENS_18Kernel_traits_baseILj2048EfS2_fS2_fjLj128EEEEELb0ELb0ELb0EEEvNS_9BwdParamsE)
        /*06b0*/ 	.word	0x000000b6


	//----- nvinfo : EIATTR_FRAME_SIZE
	.align		4
.L_285:
        /*06b4*/ 	.byte	0x04, 0x11
        /*06b6*/ 	.short	(.L_287 - .L_286)
	.align		4
.L_286:
        /*06b8*/ 	.word	index@(_ZN10layer_norm31ln_parallel_residual_bwd_kernelINS_13Kernel_traitsIf13__nv_bfloat16fS2_fjLj2048ELj1ELj1ELj4ELj16ENS_18Kernel_traits_baseILj2048EfS2_fS2_fjLj128EEEEELb0ELb0ELb0EEEvNS_9BwdParamsE)
        /*06bc*/ 	.word	0x00000000


	//----- nvinfo : EIATTR_REGCOUNT
	.align		4
.L_287:
        /*06c0*/ 	.byte	0x04, 0x2f
        /*06c2*/ 	.short	(.L_289 - .L_288)
	.align		4
.L_288:
        /*06c4*/ 	.word	index@(_ZN10layer_norm31ln_parallel_residual_bwd_kernelINS_13Kernel_traitsI13__nv_bfloat16S2_fS2_fjLj2048ELj1ELj1ELj4ELj16ENS_18Kernel_traits_baseILj2048ES2_S2_fS2_fjLj128EEEEELb1ELb1ELb1EEEvNS_9BwdParamsE)
        /*06c8*/ 	.word	0x00000080


	//----- nvinfo : EIATTR_FRAME_SIZE
	.align		4
.L_289:
        /*06cc*/ 	.byte	0x04, 0x11
        /*06ce*/ 	.short	(.L_291 - .L_290)
	.align		4
.L_290:
        /*06d0*/ 	.word	index@(_ZN10layer_norm31ln_parallel_residual_bwd_kernelINS_13Kernel_traitsI13__nv_bfloat16S2_fS2_fjLj2048ELj1ELj1ELj4ELj16ENS_18Kernel_traits_baseILj2048ES2_S2_fS2_fjLj128EEEEELb1ELb1ELb1EEEvNS_9BwdParamsE)
        /*06d4*/ 	.word	0x00000000


	//----- nvinfo : EIATTR_REGCOUNT
	.align		4
.L_291:
        /*06d8*/ 	.byte	0x04, 0x2f
        /*06da*/ 	.short	(.L_293 - .L_292)
	.align		4
.L_292:
        /*06dc*/ 	.word	index@(_ZN10layer_norm40ln_parallel_residual_bwd_finalize_kernelINS_22Kernel_traits_finalizeILj2048E13__nv_bfloat16S2_fS2_fjLb0ELj1024ELj4ENS_18Kernel_traits_baseILj2048ES2_S2_fS2_fjLj1024EEEEELb1EEEvNS_9BwdParamsE)
        /*06e0*/ 	.word	0x00000020


	//----- nvinfo : EIATTR_FRAME_SIZE
	.align		4
.L_293:
        /*06e4*/ 	.byte	0x04, 0x11
        /*06e6*/ 	.short	(.L_295 - .L_294)
	.align		4
.L_294:
        /*06e8*/ 	.word	index@(_ZN10layer_norm40ln_parallel_residual_bwd_finalize_kernelINS_22Kernel_traits_finalizeILj2048E13__nv_bfloat16S2_fS2_fjLb0ELj1024ELj4ENS_18Kernel_traits_baseILj2048ES2_S2_fS2_fjLj1024EEEEELb1EEEvNS_9BwdParamsE)
        /*06ec*/ 	.word	0x00000000


	//----- nvinfo : EIATTR_REGCOUNT
	.align		4
.L_295:
        /*06f0*/ 	.byte	0x04, 0x2f
        /*06f2*/ 	.short	(.L_297 - .L_296)
	.align		4
.L_296:
        /*06f4*/ 	.word	index@(_ZN10layer_norm22ln_bwd_finalize_kernelINS_22Kernel_traits_finalizeILj2048E13__nv_bfloat16S2_fS2_fjLb0ELj1024ELj4ENS_18Kernel_traits_baseILj2048ES2_S2_fS2_fjLj1024EEEEELb0ELb1EEEvNS_9BwdParamsE)
        /*06f8*/ 	.word	0x00000020


	//----- nvinfo : EIATTR_FRAME_SIZE
	.align		4
.L_297:
        /*06fc*/ 	.byte	0x04, 0x11
        /*06fe*/ 	.short	(.L_299 - .L_298)
	.align		4
.L_298:
        /*0700*/ 	.word	index@(_ZN10layer_norm22ln_bwd_finalize_kernelINS_22Kernel_traits_finalizeILj2048E13__nv_bfloat16S2_fS2_fjLb0ELj1024ELj4ENS_18Kernel_traits_baseILj2048ES2_S2_fS2_fjLj1024EEEEELb0ELb1EEEvNS_9BwdParamsE)
        /*0704*/ 	.word	0x00000000


	//----- nvinfo : EIATTR_REGCOUNT
	.align		4
.L_299:
        /*0708*/ 	.byte	0x04, 0x2f
        /*070a*/ 	.short	(.L_301 - .L_300)
	.align		4
.L_300:
        /*070c*/ 	.word	index@(_ZN10layer_norm31ln_parallel_residual_bwd_kernelINS_13Kernel_traitsI13__nv_bfloat16S2_fS2_fjLj2048ELj1ELj1ELj4ELj16ENS_18Kernel_traits_baseILj2048ES2_S2_fS2_fjLj128EEEEELb1ELb1ELb0EEEvNS_9BwdParamsE)
        /*0710*/ 	.word	0x0000008d


	//----- nvinfo : EIATTR_FRAME_SIZE
	.align		4
.L_301:
        /*0714*/ 	.byte	0x04, 0x11
        /*0716*/ 	.short	(.L_303 - .L_302)
	.align		4
.L_302:
        /*0718*/ 	.word	index@(_ZN10layer_norm31ln_parallel_residual_bwd_kernelINS_13Kernel_traitsI13__nv_bfloat16S2_fS2_fjLj2048ELj1ELj1ELj4ELj16ENS_18Kernel_traits_baseILj2048ES2_S2_fS2_fjLj128EEEEELb1ELb1ELb0EEEvNS_9BwdParamsE)
        /*071c*/ 	.word	0x00000000


	//----- nvinfo : EIATTR_REGCOUNT
	.align		4
.L_303:
        /*0720*/ 	.byte	0x04, 0x2f
        /*0722*/ 	.short	(.L_305 - .L_304)
	.align		4
.L_304:
        /*0724*/ 	.word	index@(_ZN10layer_norm40ln_parallel_residual_bwd_finalize_kernelINS_22Kernel_traits_finalizeILj2048E13__nv_bfloat16S2_fS2_fjLb0ELj1024ELj4ENS_18Kernel_traits_baseILj2048ES2_S2_fS2_fjLj1024EEEEELb0EEEvNS_9BwdParamsE)
        /*0728*/ 	.word	0x00000020


	//----- nvinfo : EIATTR_FRAME_SIZE
	.align		4
.L_305:
        /*072c*/ 	.byte	0x04, 0x11
        /*072e*/ 	.short	(.L_307 - .L_306)
	.align		4
.L_306:
        /*0730*/ 	.word	index@(_ZN10layer_norm40ln_parallel_residual_bwd_finalize_kernelINS_22Kernel_traits_finalizeILj2048E13__nv_bfloat16S2_fS2_fjLb0ELj1024ELj4ENS_18Kernel_traits_baseILj2048ES2_S2_fS2_fjLj1024EEEEELb0EEEvNS_9BwdParamsE)
        /*0734*/ 	.word	0x00000000


	//----- nvinfo : EIATTR_REGCOUNT
	.align		4
.L_307:
        /*0738*/ 	.byte	0x04, 0x2f
        /*073a*/ 	.short	(.L_309 - .L_308)
	.align		4
.L_308:
        /*073c*/ 	.word	index@(_ZN10layer_norm22ln_bwd_finalize_kernelINS_22Kernel_traits_finalizeILj2048E13__nv_bfloat16S2_fS2_fjLb0ELj1024ELj4ENS_18Kernel_traits_baseILj2048ES2_S2_fS2_fjLj1024EEEEELb0ELb0EEEvNS_9BwdParamsE)
        /*0740*/ 	.word	0x0000003f


	//----- nvinfo : EIATTR_FRAME_SIZE
	.align		4
.L_309:
        /*0744*/ 	.byte	0x04, 0x11
        /*0746*/ 	.short	(.L_311 - .L_310)
	.align		4
.L_310:
        /*0748*/ 	.word	index@(_ZN10layer_norm22ln_bwd_finalize_kernelINS_22Kernel_traits_finalizeILj2048E13__nv_bfloat16S2_fS2_fjLb0ELj1024ELj4ENS_18Kernel_traits_baseILj2048ES2_S2_fS2_fjLj1024EEEEELb0ELb0EEEvNS_9BwdParamsE)
        /*074c*/ 	.word	0x00000000


	//----- nvinfo : EIATTR_REGCOUNT
	.align		4
.L_311:
        /*0750*/ 	.byte	0x04, 0x2f
        /*0752*/ 	.short	(.L_313 - .L_312)
	.align		4
.L_312:
        /*0754*/ 	.word	index@(_ZN10layer_norm31ln_parallel_residual_bwd_kernelINS_13Kernel_traitsI13__nv_bfloat16S2_fS2_fjLj2048ELj1ELj1ELj4ELj16ENS_18Kernel_traits_baseILj2048ES2_S2_fS2_fjLj128EEEEELb1ELb0ELb1EEEvNS_9BwdParamsE)
        /*0758*/ 	.word	0x000000d6


	//----- nvinfo : EIATTR_FRAME_SIZE
	.align		4
.L_313:
        /*075c*/ 	.byte	0x04, 0x11
        /*075e*/ 	.short	(.L_315 - .L_314)
	.align		4
.L_314:
        /*0760*/ 	.word	index@(_ZN10layer_norm31ln_parallel_residual_bwd_kernelINS_13Kernel_traitsI13__nv_bfloat16S2_fS2_fjLj2048ELj1ELj1ELj4ELj16ENS_18Kernel_traits_baseILj2048ES2_S2_fS2_fjLj128EEEEELb1ELb0ELb1EEEvNS_9BwdParamsE)
        /*0764*/ 	.word	0x00000000


	//----- nvinfo : EIATTR_REGCOUNT
	.align		4
.L_315:
        /*0768*/ 	.byte	0x04, 0x2f
        /*076a*/ 	.short	(.L_317 - .L_316)
	.align		4
.L_316:
        /*076c*/ 	.word	index@(_ZN10layer_norm31ln_parallel_residual_bwd_kernelINS_13Kernel_traitsI13__nv_bfloat16S2_fS2_fjLj2048ELj1ELj1ELj4ELj16ENS_18Kernel_traits_baseILj2048ES2_S2_fS2_fjLj128EEEEELb1ELb0ELb0EEEvNS_9BwdParamsE)
        /*0770*/ 	.word	0x000000c9


	//----- nvinfo : EIATTR_FRAME_SIZE
	.align		4
.L_317:
        /*0774*/ 	.byte	0x04, 0x11
        /*0776*/ 	.short	(.L_319 - .L_318)
	.align		4
.L_318:
        /*0778*/ 	.word	index@(_ZN10layer_norm31ln_parallel_residual_bwd_kernelINS_13Kernel_traitsI13__nv_bfloat16S2_fS2_fjLj2048ELj1ELj1ELj4ELj16ENS_18Kernel_traits_baseILj2048ES2_S2_fS2_fjLj128EEEEELb1ELb0ELb0EEEvNS_9BwdParamsE)
        /*077c*/ 	.word	0x00000000


	//----- nvinfo : EIATTR_REGCOUNT
	.align		4
.L_319:
        /*0780*/ 	.byte	0x04, 0x2f
        /*0782*/ 	.short	(.L_321 - .L_320)
	.align		4
.L_320:
        /*0784*/ 	.word	index@(_ZN10layer_norm31ln_parallel_residual_bwd_kernelINS_13Kernel_traitsI13__nv_bfloat16S2_fS2_fjLj2048ELj1ELj1ELj4ELj16ENS_18Kernel_traits_baseILj2048ES2_S2_fS2_fjLj128EEEEELb0ELb1ELb1EEEvNS_9BwdParamsE)
        /*0788*/ 	.word	0x00000080


	//----- nvinfo : EIATTR_FRAME_SIZE
	.align		4
.L_321:
        /*078c*/ 	.byte	0x04, 0x11
        /*078e*/ 	.short	(.L_323 - .L_322)
	.align		4
.L_322:
        /*0790*/ 	.word	index@(_ZN10layer_norm31ln_parallel_residual_bwd_kernelINS_13Kernel_traitsI13__nv_bfloat16S2_fS2_fjLj2048ELj1ELj1ELj4ELj16ENS_18Kernel_traits_baseILj2048ES2_S2_fS2_fjLj128EEEEELb0ELb1ELb1EEEvNS_9BwdParamsE)
        /*0794*/ 	.word	0x00000000


	//----- nvinfo : EIATTR_REGCOUNT
	.align		4
.L_323:
        /*0798*/ 	.byte	0x04, 0x2f
        /*079a*/ 	.short	(.L_325 - .L_324)
	.align		4
.L_324:
        /*079c*/ 	.word	index@(_ZN10layer_norm31ln_parallel_residual_bwd_kernelINS_13Kernel_traitsI13__nv_bfloat16S2_fS2_fjLj2048ELj1ELj1ELj4ELj16ENS_18Kernel_traits_baseILj2048ES2_S2_fS2_fjLj128EEEEELb0ELb1ELb0EEEvNS_9BwdParamsE)
        /*07a0*/ 	.word	0x00000077


	//----- nvinfo : EIATTR_FRAME_SIZE
	.align		4
.L_325:
        /*07a4*/ 	.byte	0x04, 0x11
        /*07a6*/ 	.short	(.L_327 - .L_326)
	.align		4
.L_326:
        /*07a8*/ 	.word	index@(_ZN10layer_norm31ln_parallel_residual_bwd_kernelINS_13Kernel_traitsI13__nv_bfloat16S2_fS2_fjLj2048ELj1ELj1ELj4ELj16ENS_18Kernel_traits_baseILj2048ES2_S2_fS2_fjLj128EEEEELb0ELb1ELb0EEEvNS_9BwdParamsE)
        /*07ac*/ 	.word	0x00000000


	//----- nvinfo : EIATTR_REGCOUNT
	.align		4
.L_327:
        /*07b0*/ 	.byte	0x04, 0x2f
        /*07b2*/ 	.short	(.L_329 - .L_328)
	.align		4
.L_328:
        /*07b4*/ 	.word	index@(_ZN10layer_norm31ln_parallel_residual_bwd_kernelINS_13Kernel_traitsI13__nv_bfloat16S2_fS2_fjLj2048ELj1ELj1ELj4ELj16ENS_18Kernel_traits_baseILj2048ES2_S2_fS2_fjLj128EEEEELb0ELb0ELb1EEEvNS_9BwdParamsE)
        /*07b8*/ 	.word	0x000000a8


	//----- nvinfo : EIATTR_FRAME_SIZE
	.align		4
.L_329:
        /*07bc*/ 	.byte	0x04, 0x11
        /*07be*/ 	.short	(.L_331 - .L_330)
	.align		4
.L_330:
        /*07c0*/ 	.word	index@(_ZN10layer_norm31ln_parallel_residual_bwd_kernelINS_13Kernel_traitsI13__nv_bfloat16S2_fS2_fjLj2048ELj1ELj1ELj4ELj16ENS_18Kernel_traits_baseILj2048ES2_S2_fS2_fjLj128EEEEELb0ELb0ELb1EEEvNS_9BwdParamsE)
        /*07c4*/ 	.word	0x00000000


	//----- nvinfo : EIATTR_REGCOUNT
	.align		4
.L_331:
        /*07c8*/ 	.byte	0x04, 0x2f
        /*07ca*/ 	.short	(.L_333 - .L_332)
	.align		4
.L_332:
        /*07cc*/ 	.word	index@(_ZN10layer_norm31ln_parallel_residual_bwd_kernelINS_13Kernel_traitsI13__nv_bfloat16S2_fS2_fjLj2048ELj1ELj1ELj4ELj16ENS_18Kernel_traits_baseILj2048ES2_S2_fS2_fjLj128EEEEELb0ELb0ELb0EEEvNS_9BwdParamsE)
        /*07d0*/ 	.word	0x000000a7


	//----- nvinfo : EIATTR_FRAME_SIZE
	.align		4
.L_333:
        /*07d4*/ 	.byte	0x04, 0x11
        /*07d6*/ 	.short	(.L_335 - .L_334)
	.align		4
.L_334:
        /*07d8*/ 	.word	index@(_ZN10layer_norm31ln_parallel_residual_bwd_kernelINS_13Kernel_traitsI13__nv_bfloat16S2_fS2_fjLj2048ELj1ELj1ELj4ELj16ENS_18Kernel_traits_baseILj2048ES2_S2_fS2_fjLj128EEEEELb0ELb0ELb0EEEvNS_9BwdParamsE)
        /*07dc*/ 	.word	0x00000000


	//----- nvinfo : EIATTR_REGCOUNT
	.align		4
.L_335:
        /*07e0*/ 	.byte	0x04, 0x2f
        /*07e2*/ 	.short	(.L_337 - .L_336)
	.align		4
.L_336:
        /*07e4*/ 	.word	index@(_ZN10layer_norm31ln_parallel_residual_bwd_kernelINS_13Kernel_traitsIf13__nv_bfloat16S2_S2_fjLj2048ELj1ELj1ELj4ELj16ENS_18Kernel_traits_baseILj2048EfS2_S2_S2_fjLj128EEEEELb1ELb1ELb1EEEvNS_9BwdParamsE)
        /*07e8*/ 	.word	0x00000080


	//----- nvinfo : EIATTR_FRAME_SIZE
	.align		4
.L_337:
        /*07ec*/ 	.byte	0x04, 0x11
        /*07ee*/ 	.short	(.L_339 - .L_338)
	.align		4
.L_338:
        /*07f0*/ 	.word	index@(_ZN10layer_norm31ln_parallel_residual_bwd_kernelINS_13Kernel_traitsIf13__nv_bfloat16S2_S2_fjLj2048ELj1ELj1ELj4ELj16ENS_18Kernel_traits_baseILj2048EfS2_S2_S2_fjLj128EEEEELb1ELb1ELb1EEEvNS_9BwdParamsE)
        /*07f4*/ 	.word	0x00000000


	//----- nvinfo : EIATTR_REGCOUNT
	.align		4
.L_339:
        /*07f8*/ 	.byte	0x04, 0x2f
        /*07fa*/ 	.short	(.L_341 - .L_340)
	.align		4
.L_340:
        /*07fc*/ 	.word	index@(_ZN10layer_norm40ln_parallel_residual_bwd_finalize_kernelINS_22Kernel_traits_finalizeILj2048Ef13__nv_bfloat16S2_S2_fjLb0ELj1024ELj4ENS_18Kernel_traits_baseILj2048EfS2_S2_S2_fjLj1024EEEEELb1EEEvNS_9BwdParamsE)
        /*0800*/ 	.word	0x00000020


	//----- nvinfo : EIATTR_FRAME_SIZE
	.align		4
.L_341:
        /*0804*/ 	.byte	0x04, 0x11
        /*0806*/ 	.short	(.L_343 - .L_342)
	.align		4
.L_342:
        /*0808*/ 	.word	index@(_ZN10layer_norm40ln_parallel_residual_bwd_finalize_kernelINS_22Kernel_traits_finalizeILj2048Ef13__nv_bfloat16S2_S2_fjLb0ELj1024ELj4ENS_18Kernel_traits_baseILj2048EfS2_S2_S2_fjLj1024EEEEELb1EEEvNS_9BwdParamsE)
        /*080c*/ 	.word	0x00000000


	//----- nvinfo : EIATTR_REGCOUNT
	.align		4
.L_343:
        /*0810*/ 	.byte	0x04, 0x2f
        /*0812*/ 	.short	(.L_345 - .L_344)
	.align		4
.L_344:
        /*0814*/ 	.word	index@(_ZN10layer_norm22ln_bwd_finalize_kernelINS_22Kernel_traits_finalizeILj2048Ef13__nv_bfloat16S2_S2_fjLb0ELj1024ELj4ENS_18Kernel_traits_baseILj2048EfS2_S2_S2_fjLj1024EEEEELb0ELb1EEEvNS_9BwdParamsE)
        /*0818*/ 	.word	0x00000020


	//----- nvinfo : EIATTR_FRAME_SIZE
	.align		4
.L_345:
        /*081c*/ 	.byte	0x04, 0x11
        /*081e*/ 	.short	(.L_347 - .L_346)
	.align		4
.L_346:
        /*0820*/ 	.word	index@(_ZN10layer_norm22ln_bwd_finalize_kernelINS_22Kernel_traits_finalizeILj2048Ef13__nv_bfloat16S2_S2_fjLb0ELj1024ELj4ENS_18Kernel_traits_baseILj2048EfS2_S2_S2_fjLj1024EEEEELb0ELb1EEEvNS_9BwdParamsE)
        /*0824*/ 	.word	0x00000000


	//----- nvinfo : EIATTR_REGCOUNT
	.align		4
.L_347:
        /*0828*/ 	.byte	0x04, 0x2f
        /*082a*/ 	.short	(.L_349 - .L_348)
	.align		4
.L_348:
        /*082c*/ 	.word	index@(_ZN10layer_norm31ln_parallel_residual_bwd_kernelINS_13Kernel_traitsIf13__nv_bfloat16S2_S2_fjLj2048ELj1ELj1ELj4ELj16ENS_18Kernel_traits_baseILj2048EfS2_S2_S2_fjLj128EEEEELb1ELb1ELb0EEEvNS_9BwdParamsE)
        /*0830*/ 	.word	0x0000007a


	//----- nvinfo : EIATTR_FRAME_SIZE
	.align		4
.L_349:
        /*0834*/ 	.byte	0x04, 0x11
        /*0836*/ 	.short	(.L_351 - .L_350)
	.align		4
.L_350:
        /*0838*/ 	.word	index@(_ZN10layer_norm31ln_parallel_residual_bwd_kernelINS_13Kernel_traitsIf13__nv_bfloat16S2_S2_fjLj2048ELj1ELj1ELj4ELj16ENS_18Kernel_traits_baseILj2048EfS2_S2_S2_fjLj128EEEEELb1ELb1ELb0EEEvNS_9BwdParamsE)
        /*083c*/ 	.word	0x00000000


	//----- nvinfo : EIATTR_REGCOUNT
	.align		4
.L_351:
        /*0840*/ 	.byte	0x04, 0x2f
        /*0842*/ 	.short	(.L_353 - .L_352)
	.align		4
.L_352:
        /*0844*/ 	.word	index@(_ZN10layer_norm40ln_parallel_residual_bwd_finalize_kernelINS_22Kernel_traits_finalizeILj2048Ef13__nv_bfloat16S2_S2_fjLb0ELj1024ELj4ENS_18Kernel_traits_baseILj2048EfS2_S2_S2_fjLj1024EEEEELb0EEEvNS_9BwdParamsE)
        /*0848*/ 	.word	0x00000020


	//----- nvinfo : EIATTR_FRAME_SIZE
	.align		4
.L_353:
        /*084c*/ 	.byte	0x04, 0x11
        /*084e*/ 	.short	(.L_355 - .L_354)
	.align		4
.L_354:
        /*0850*/ 	.word	index@(_ZN10layer_norm40ln_parallel_residual_bwd_finalize_kernelINS_22Kernel_traits_finalizeILj2048Ef13__nv_bfloat16S2_S2_fjLb0ELj1024ELj4ENS_18Kernel_traits_baseILj2048EfS2_S2_S2_fjLj1024EEEEELb0EEEvNS_9BwdParamsE)
        /*0854*/ 	.word	0x00000000


	//----- nvinfo : EIATTR_REGCOUNT
	.align		4
.L_355:
        /*0858*/ 	.byte	0x04, 0x2f
        /*085a*/ 	.short	(.L_357 - .L_356)
	.align		4
.L_356:
        /*085c*/ 	.word	index@(_ZN10layer_norm22ln_bwd_finalize_kernelINS_22Kernel_traits_finalizeILj2048Ef13__nv_bfloat16S2_S2_fjLb0ELj1024ELj4ENS_18Kernel_traits_baseILj2048EfS2_S2_S2_fjLj1024EEEEELb0ELb0EEEvNS_9BwdParamsE)
        /*0860*/ 	.word	0x0000003f


	//----- nvinfo : EIATTR_FRAME_SIZE
	.align		4
.L_357:
        /*0864*/ 	.byte	0x04, 0x11
        /*0866*/ 	.short	(.L_359 - .L_358)
	.align		4
.L_358:
        /*0868*/ 	.word	index@(_ZN10layer_norm22ln_bwd_finalize_kernelINS_22Kernel_traits_finalizeILj2048Ef13__nv_bfloat16S2_S2_fjLb0ELj1024ELj4ENS_18Kernel_traits_baseILj2048EfS2_S2_S2_fjLj1024EEEEELb0ELb0EEEvNS_9BwdParamsE)
        /*086c*/ 	.word	0x00000000


	//----- nvinfo : EIATTR_REGCOUNT
	.align		4
.L_359:
        /*0870*/ 	.byte	0x04, 0x2f
        /*0872*/ 	.short	(.L_361 - .L_360)
	.align		4
.L_360:
        /*0874*/ 	.word	index@(_ZN10layer_norm31ln_parallel_residual_bwd_kernelINS_13Kernel_traitsIf13__nv_bfloat16S2_S2_fjLj2048ELj1ELj1ELj4ELj16ENS_18Kernel_traits_baseILj2048EfS2_S2_S2_fjLj128EEEEELb1ELb0ELb1EEEvNS_9BwdParamsE)
        /*0878*/ 	.word	0x000000ca


	//----- nvinfo : EIATTR_FRAME_SIZE
	.align		4
.L_361:
        /*087c*/ 	.byte	0x04, 0x11
        /*087e*/ 	.short	(.L_363 - .L_362)
	.align		4
.L_362:
        /*0880*/ 	.word	index@(_ZN10layer_norm31ln_parallel_residual_bwd_kernelINS_13Kernel_traitsIf13__nv_bfloat16S2_S2_fjLj2048ELj1ELj1ELj4ELj16ENS_18Kernel_traits_baseILj2048EfS2_S2_S2_fjLj128EEEEELb1ELb0ELb1EEEvNS_9BwdParamsE)
        /*0884*/ 	.word	0x00000000


	//----- nvinfo : EIATTR_REGCOUNT
	.align		4
.L_363:
        /*0888*/ 	.byte	0x04, 0x2f
        /*088a*/ 	.short	(.L_365 - .L_364)
	.align		4
.L_364:
        /*088c*/ 	.word	index@(_ZN10layer_norm31ln_parallel_residual_bwd_kernelINS_13Kernel_traitsIf13__nv_bfloat16S2_S2_fjLj2048ELj1ELj1ELj4ELj16ENS_18Kernel_traits_baseILj2048EfS2_S2_S2_fjLj128EEEEELb1ELb0ELb0EEEvNS_9BwdParamsE)
        /*0890*/ 	.word	0x000000ba


	//----- nvinfo : EIATTR_FRAME_SIZE
	.align		4
.L_365:
        /*0894*/ 	.byte	0x04, 0x11
        /*0896*/ 	.short	(.L_367 - .L_366)
	.align		4
.L_366:
        /*0898*/ 	.word	index@(_ZN10layer_norm31ln_parallel_residual_bwd_kernelINS_13Kernel_traitsIf13__nv_bfloat16S2_S2_fjLj2048ELj1ELj1ELj4ELj16ENS_18Kernel_traits_baseILj2048EfS2_S2_S2_fjLj128EEEEELb1ELb0ELb0EEEvNS_9BwdParamsE)
        /*089c*/ 	.word	0x00000000


	//----- nvinfo : EIATTR_REGCOUNT
	.align		4
.L_367:
        /*08a0*/ 	.byte	0x04, 0x2f
        /*08a2*/ 	.short	(.L_369 - .L_368)
	.align		4
.L_368:
        /*08a4*/ 	.word	index@(_ZN10layer_norm31ln_parallel_residual_bwd_kernelINS_13Kernel_traitsIf13__nv_bfloat16S2_S2_fjLj2048ELj1ELj1ELj4ELj16ENS_18Kernel_traits_baseILj2048EfS2_S2_S2_fjLj128EEEEELb0ELb1ELb1EEEvNS_9BwdParamsE)
        /*08a8*/ 	.word	0x00000080


	//----- nvinfo : EIATTR_FRAME_SIZE
	.align		4
.L_369:
        /*08ac*/ 	.byte	0x04, 0x11
        /*08ae*/ 	.short	(.L_371 - .L_370)
	.align		4
.L_370:
        /*08b0*/ 	.word	index@(_ZN10layer_norm31ln_parallel_residual_bwd_kernelINS_13Kernel_traitsIf13__nv_bfloat16S2_S2_fjLj2048ELj1ELj1ELj4ELj16ENS_18Kernel_traits_baseILj2048EfS2_S2_S2_fjLj128EEEEELb0ELb1ELb1EEEvNS_9BwdParamsE)
        /*08b4*/ 	.word	0x00000000


	//----- nvinfo : EIATTR_REGCOUNT
	.align		4
.L_371:
        /*08b8*/ 	.byte	0x04, 0x2f
        /*08ba*/ 	.short	(.L_373 - .L_372)
	.align		4
.L_372:
        /*08bc*/ 	.word	index@(_ZN10layer_norm31ln_parallel_residual_bwd_kernelINS_13Kernel_traitsIf13__nv_bfloat16S2_S2_fjLj2048ELj1ELj1ELj4ELj16ENS_18Kernel_traits_baseILj2048EfS2_S2_S2_fjLj128EEEEELb0ELb1ELb0EEEvNS_9BwdParamsE)
        /*08c0*/ 	.word	0x00000075


	//----- nvinfo : EIATTR_FRAME_SIZE
	.align		4
.L_373:
        /*08c4*/ 	.byte	0x04, 0x11
        /*08c6*/ 	.short	(.L_375 - .L_374)
	.align		4
.L_374:
        /*08c8*/ 	.word	index@(_ZN10layer_norm31ln_parallel_residual_bwd_kernelINS_13Kernel_traitsIf13__nv_bfloat16S2_S2_fjLj2048ELj1ELj1ELj4ELj16ENS_18Kernel_traits_baseILj2048EfS2_S2_S2_fjLj128EEEEELb0ELb1ELb0EEEvNS_9BwdParamsE)
        /*08cc*/ 	.word	0x00000000


	//----- nvinfo : EIATTR_REGCOUNT
	.align		4
.L_375:
        /*08d0*/ 	.byte	0x04, 0x2f
        /*08d2*/ 	.short	(.L_377 - .L_376)
	.align		4
.L_376:
        /*08d4*/ 	.word	index@(_ZN10layer_norm31ln_parallel_residual_bwd_kernelINS_13Kernel_traitsIf13__nv_bfloat16S2_S2_fjLj2048ELj1ELj1ELj4ELj16ENS_18Kernel_traits_baseILj2048EfS2_S2_S2_fjLj128EEEEELb0ELb0ELb1EEEvNS_9BwdParamsE)
        /*08d8*/ 	.word	0x000000a8


	//----- nvinfo : EIATTR_FRAME_SIZE
	.align		4
.L_377:
        /*08dc*/ 	.byte	0x04, 0x11
        /*08de*/ 	.short	(.L_379 - .L_378)
	.align		4
.L_378:
        /*08e0*/ 	.word	index@(_ZN10layer_norm31ln_parallel_residual_bwd_kernelINS_13Kernel_traitsIf13__nv_bfloat16S2_S2_fjLj2048ELj1ELj1ELj4ELj16ENS_18Kernel_traits_baseILj2048EfS2_S2_S2_fjLj128EEEEELb0ELb0ELb1EEEvNS_9BwdParamsE)
        /*08e4*/ 	.word	0x00000000


	//----- nvinfo : EIATTR_REGCOUNT
	.align		4
.L_379:
        /*08e8*/ 	.byte	0x04, 0x2f
        /*08ea*/ 	.short	(.L_381 - .L_380)
	.align		4
.L_380:
        /*08ec*/ 	.word	index@(_ZN10layer_norm31ln_parallel_residual_bwd_kernelINS_13Kernel_traitsIf13__nv_bfloat16S2_S2_fjLj2048ELj1ELj1ELj4ELj16ENS_18Kernel_traits_baseILj2048EfS2_S2_S2_fjLj128EEEEELb0ELb0ELb0EEEvNS_9BwdParamsE)
        /*08f0*/ 	.word	0x000000a6


	//----- nvinfo : EIATTR_FRAME_SIZE
	.align		4
.L_381:
        /*08f4*/ 	.byte	0x04, 0x11
        /*08f6*/ 	.short	(.L_383 - .L_382)
	.align		4
.L_382:
        /*08f8*/ 	.word	index@(_ZN10layer_norm31ln_parallel_residual_bwd_kernelINS_13Kernel_traitsIf13__nv_bfloat16S2_S2_fjLj2048ELj1ELj1ELj4ELj16ENS_18Kernel_traits_baseILj2048EfS2_S2_S2_fjLj128EEEEELb0ELb0ELb0EEEvNS_9BwdParamsE)
        /*08fc*/ 	.word	0x00000000


	//----- nvinfo : EIATTR_REGCOUNT
	.align		4
.L_383:
        /*0900*/ 	.byte	0x04, 0x2f
        /*0902*/ 	.short	(.L_385 - .L_384)
	.align		4
.L_384:
        /*0904*/ 	.word	index@(_ZN10layer_norm31ln_parallel_residual_bwd_kernelINS_13Kernel_traitsI6__halfS2_S2_S2_fjLj2048ELj1ELj1ELj4ELj16ENS_18Kernel_traits_baseILj2048ES2_S2_S2_S2_fjLj128EEEEELb1ELb1ELb1EEEvNS_9BwdParamsE)
        /*0908*/ 	.word	0x00000080


	//----- nvinfo : EIATTR_FRAME_SIZE
	.align		4
.L_385:
        /*090c*/ 	.byte	0x04, 0x11
        /*090e*/ 	.short	(.L_387 - .L_386)
	.align		4
.L_386:
        /*0910*/ 	.word	index@(_ZN10layer_norm31ln_parallel_residual_bwd_kernelINS_13Kernel_traitsI6__halfS2_S2_S2_fjLj2048ELj1ELj1ELj4ELj16ENS_18Kernel_traits_baseILj2048ES2_S2_S2_S2_fjLj128EEEEELb1ELb1ELb1EEEvNS_9BwdParamsE)
        /*0914*/ 	.word	0x00000000


	//----- nvinfo : EIATTR_REGCOUNT
	.align		4
.L_387:
        /*0918*/ 	.byte	0x04, 0x2f
        /*091a*/ 	.short	(.L_389 - .L_388)
	.align		4
.L_388:
        /*091c*/ 	.word	index@(_ZN10layer_norm40ln_parallel_residual_bwd_finalize_kernelINS_22Kernel_traits_finalizeILj2048E6__halfS2_S2_S2_fjLb0ELj1024ELj4ENS_18Kernel_traits_baseILj2048ES2_S2_S2_S2_fjLj1024EEEEELb1EEEvNS_9BwdParamsE)
        /*0920*/ 	.word	0x00000020


	//----- nvinfo : EIATTR_FRAME_SIZE
	.align		4
.L_389:
        /*0924*/ 	.byte	0x04, 0x11
        /*0926*/ 	.short	(.L_391 - .L_390)
	.align		4
.L_390:
        /*0928*/ 	.word	index@(_ZN10layer_norm40ln_parallel_residual_bwd_finalize_kernelINS_22Kernel_traits_finalizeILj2048E6__halfS2_S2_S2_fjLb0ELj1024ELj4ENS_18Kernel_traits_baseILj2048ES2_S2_S2_S2_fjLj1024EEEEELb1EEEvNS_9BwdParamsE)
        /*092c*/ 	.word	0x00000000


	//----- nvinfo : EIATTR_REGCOUNT
	.align		4
.L_391:
        /*0930*/ 	.byte	0x04, 0x2f
        /*0932*/ 	.short	(.L_393 - .L_392)
	.align		4
.L_392:
        /*0934*/ 	.word	index@(_ZN10layer_norm22ln_bwd_finalize_kernelINS_22Kernel_traits_finalizeILj2048E6__halfS2_S2_S2_fjLb0ELj1024ELj4ENS_18Kernel_traits_baseILj2048ES2_S2_S2_S2_fjLj1024EEEEELb0ELb1EEEvNS_9BwdParamsE)
        /*0938*/ 	.word	0x00000020


	//----- nvinfo : EIATTR_FRAME_SIZE
	.align		4
.L_393:
        /*093c*/ 	.byte	0x04, 0x11
        /*093e*/ 	.short	(.L_395 - .L_394)
	.align		4
.L_394:
        /*0940*/ 	.word	index@(_ZN10layer_norm22ln_bwd_finalize_kernelINS_22Kernel_traits_finalizeILj2048E6__halfS2_S2_S2_fjLb0ELj1024ELj4ENS_18Kernel_traits_baseILj2048ES2_S2_S2_S2_fjLj1024EEEEELb0ELb1EEEvNS_9BwdParamsE)
        /*0944*/ 	.word	0x00000000


	//----- nvinfo : EIATTR_REGCOUNT
	.align		4
.L_395:
        /*0948*/ 	.byte	0x04, 0x2f
        /*094a*/ 	.short	(.L_397 - .L_396)
	.align		4
.L_396:
        /*094c*/ 	.word	index@(_ZN10layer_norm31ln_parallel_residual_bwd_kernelINS_13Kernel_traitsI6__halfS2_S2_S2_fjLj2048ELj1ELj1ELj4ELj16ENS_18Kernel_traits_baseILj2048ES2_S2_S2_S2_fjLj128EEEEELb1ELb1ELb0EEEvNS_9BwdParamsE)
        /*0950*/ 	.word	0x00000075


	//----- nvinfo : EIATTR_FRAME_SIZE
	.align		4
.L_397:
        /*0954*/ 	.byte	0x04, 0x11
        /*0956*/ 	.short	(.L_399 - .L_398)
	.align		4
.L_398:
        /*0958*/ 	.word	index@(_ZN10layer_norm31ln_parallel_residual_bwd_kernelINS_13Kernel_traitsI6__halfS2_S2_S2_fjLj2048ELj1ELj1ELj4ELj16ENS_18Kernel_traits_baseILj2048ES2_S2_S2_S2_fjLj128EEEEELb1ELb1ELb0EEEvNS_9BwdParamsE)
        /*095c*/ 	.word	0x00000000


	//----- nvinfo : EIATTR_REGCOUNT
	.align		4
.L_399:
        /*0960*/ 	.byte	0x04, 0x2f
        /*0962*/ 	.short	(.L_401 - .L_400)
	.align		4
.L_400:
        /*0964*/ 	.word	index@(_ZN10layer_norm40ln_parallel_residual_bwd_finalize_kernelINS_22Kernel_traits_finalizeILj2048E6__halfS2_S2_S2_fjLb0ELj1024ELj4ENS_18Kernel_traits_baseILj2048ES2_S2_S2_S2_fjLj1024EEEEELb0EEEvNS_9BwdParamsE)
        /*0968*/ 	.word	0x00000020


	//----- nvinfo : EIATTR_FRAME_SIZE
	.align		4
.L_401:
        /*096c*/ 	.byte	0x04, 0x11
        /*096e*/ 	.short	(.L_403 - .L_402)
	.align		4
.L_402:
        /*0970*/ 	.word	index@(_ZN10layer_norm40ln_parallel_residual_bwd_finalize_kernelINS_22Kernel_traits_finalizeILj2048E6__halfS2_S2_S2_fjLb0ELj1024ELj4ENS_18Kernel_traits_baseILj2048ES2_S2_S2_S2_fjLj1024EEEEELb0EEEvNS_9BwdParamsE)
        /*0974*/ 	.word	0x00000000


	//----- nvinfo : EIATTR_REGCOUNT
	.align		4
.L_403:
        /*0978*/ 	.byte	0x04, 0x2f
        /*097a*/ 	.short	(.L_405 - .L_404)
	.align		4
.L_404:
        /*097c*/ 	.word	index@(_ZN10layer_norm22ln_bwd_finalize_kernelINS_22Kernel_traits_finalizeILj2048E6__halfS2_S2_S2_fjLb0ELj1024ELj4ENS_18Kernel_traits_baseILj2048ES2_S2_S2_S2_fjLj1024EEEEELb0ELb0EEEvNS_9BwdParamsE)
        /*0980*/ 	.word	0x0000003f


	//----- nvinfo : EIATTR_FRAME_SIZE
	.align		4
.L_405:
        /*0984*/ 	.byte	0x04, 0x11
        /*0986*/ 	.short	(.L_407 - .L_406)
	.align		4
.L_406:
        /*0988*/ 	.word	index@(_ZN10layer_norm22ln_bwd_finalize_kernelINS_22Kernel_traits_finalizeILj2048E6__halfS2_S2_S2_fjLb0ELj1024ELj4ENS_18Kernel_traits_baseILj2048ES2_S2_S2_S2_fjLj1024EEEEELb0ELb0EEEvNS_9BwdParamsE)
        /*098c*/ 	.word	0x00000000


	//----- nvinfo : EIATTR_REGCOUNT
	.align		4
.L_407:
        /*0990*/ 	.byte	0x04, 0x2f
        /*0992*/ 	.short	(.L_409 - .L_408)
	.align		4
.L_408:
        /*0994*/ 	.word	index@(_ZN10layer_norm31ln_parallel_residual_bwd_kernelINS_13Kernel_traitsI6__halfS2_S2_S2_fjLj2048ELj1ELj1ELj4ELj16ENS_18Kernel_traits_baseILj2048ES2_S2_S2_S2_fjLj128EEEEELb1ELb0ELb1EEEvNS_9BwdParamsE)
        /*0998*/ 	.word	0x000000a8


	//----- nvinfo : EIATTR_FRAME_SIZE
	.align		4
.L_409:
        /*099c*/ 	.byte	0x04, 0x11
        /*099e*/ 	.short	(.L_411 - .L_410)
	.align		4
.L_410:
        /*09a0*/ 	.word	index@(_ZN10layer_norm31ln_parallel_residual_bwd_kernelINS_13Kernel_traitsI6__halfS2_S2_S2_fjLj2048ELj1ELj1ELj4ELj16ENS_18Kernel_traits_baseILj2048ES2_S2_S2_S2_fjLj128EEEEELb1ELb0ELb1EEEvNS_9BwdParamsE)
        /*09a4*/ 	.word	0x00000000


	//----- nvinfo : EIATTR_REGCOUNT
	.align		4
.L_411:
        /*09a8*/ 	.byte	0x04, 0x2f
        /*09aa*/ 	.short	(.L_413 - .L_412)
	.align		4
.L_412:
        /*09ac*/ 	.word	index@(_ZN10layer_norm31ln_parallel_residual_bwd_kernelINS_13Kernel_traitsI6__halfS2_S2_S2_fjLj2048ELj1ELj1ELj4ELj16ENS_18Kernel_traits_baseILj2048ES2_S2_S2_S2_fjLj128EEEEELb1ELb0ELb0EEEvNS_9BwdParamsE)
        /*09b0*/ 	.word	0x0000009f


	//----- nvinfo : EIATTR_FRAME_SIZE
	.align		4
.L_413:
        /*09b4*/ 	.byte	0x04, 0x11
        /*09b6*/ 	.short	(.L_415 - .L_414)
	.align		4
.L_414:
        /*09b8*/ 	.word	index@(_ZN10layer_norm31ln_parallel_residual_bwd_kernelINS_13Kernel_traitsI6__halfS2_S2_S2_fjLj2048ELj1ELj1ELj4ELj16ENS_18Kernel_traits_baseILj2048ES2_S2_S2_S2_fjLj128EEEEELb1ELb0ELb0EEEvNS_9BwdParamsE)
        /*09bc*/ 	.word	0x00000000


	//----- nvinfo : EIATTR_REGCOUNT
	.align		4
.L_415:
        /*09c0*/ 	.byte	0x04, 0x2f
        /*09c2*/ 	.short	(.L_417 - .L_416)
	.align		4
.L_416:
        /*09c4*/ 	.word	index@(_ZN10layer_norm31ln_parallel_residual_bwd_kernelINS_13Kernel_traitsI6__halfS2_S2_S2_fjLj2048ELj1ELj1ELj4ELj16ENS_18Kernel_traits_baseILj2048ES2_S2_S2_S2_fjLj128EEEEELb0ELb1ELb1EEEvNS_9BwdParamsE)
        /*09c8*/ 	.word	0x00000080


	//----- nvinfo : EIATTR_FRAME_SIZE
	.align		4
.L_417:
        /*09cc*/ 	.byte	0x04, 0x11
        /*09ce*/ 	.short	(.L_419 - .L_418)
	.align		4
.L_418:
        /*09d0*/ 	.word	index@(_ZN10layer_norm31ln_parallel_residual_bwd_kernelINS_13Kernel_traitsI6__halfS2_S2_S2_fjLj2048ELj1ELj1ELj4ELj16ENS_18Kernel_traits_baseILj2048ES2_S2_S2_S2_fjLj128EEEEELb0ELb1ELb1EEEvNS_9BwdParamsE)
        /*09d4*/ 	.word	0x00000000


	//----- nvinfo : EIATTR_REGCOUNT
	.align		4
.L_419:
        /*09d8*/ 	.byte	0x04, 0x2f
        /*09da*/ 	.short	(.L_421 - .L_420)
	.align		4
.L_420:
        /*09dc*/ 	.word	index@(_ZN10layer_norm31ln_parallel_residual_bwd_kernelINS_13Kernel_traitsI6__halfS2_S2_S2_fjLj2048ELj1ELj1ELj4ELj16ENS_18Kernel_traits_baseILj2048ES2_S2_S2_S2_fjLj128EEEEELb0ELb1ELb0EEEvNS_9BwdParamsE)
        /*09e0*/ 	.word	0x00000075


	//----- nvinfo : EIATTR_FRAME_SIZE
	.align		4
.L_421:
        /*09e4*/ 	.byte	0x04, 0x11
        /*09e6*/ 	.short	(.L_423 - .L_422)
	.align		4
.L_422:
        /*09e8*/ 	.word	index@(_ZN10layer_norm31ln_parallel_residual_bwd_kernelINS_13Kernel_traitsI6__halfS2_S2_S2_fjLj2048ELj1ELj1ELj4ELj16ENS_18Kernel_traits_baseILj2048ES2_S2_S2_S2_fjLj128EEEEELb0ELb1ELb0EEEvNS_9BwdParamsE)
        /*09ec*/ 	.word	0x00000000


	//----- nvinfo : EIATTR_REGCOUNT
	.align		4
.L_423:
        /*09f0*/ 	.byte	0x04, 0x2f
        /*09f2*/ 	.short	(.L_425 - .L_424)
	.align		4
.L_424:
        /*09f4*/ 	.word	index@(_ZN10layer_norm31ln_parallel_residual_bwd_kernelINS_13Kernel_traitsI6__halfS2_S2_S2_fjLj2048ELj1ELj1ELj4ELj16ENS_18Kernel_traits_baseILj2048ES2_S2_S2_S2_fjLj128EEEEELb0ELb0ELb1EEEvNS_9BwdParamsE)
        /*09f8*/ 	.word	0x000000a8


	//----- nvinfo : EIATTR_FRAME_SIZE
	.align		4
.L_425:
        /*09fc*/ 	.byte	0x04, 0x11
        /*09fe*/ 	.short	(.L_427 - .L_426)
	.align		4
.L_426:
        /*0a00*/ 	.word	index@(_ZN10layer_norm31ln_parallel_residual_bwd_kernelINS_13Kernel_traitsI6__halfS2_S2_S2_fjLj2048ELj1ELj1ELj4ELj16ENS_18Kernel_traits_baseILj2048ES2_S2_S2_S2_fjLj128EEEEELb0ELb0ELb1EEEvNS_9BwdParamsE)
        /*0a04*/ 	.word	0x00000000


	//----- nvinfo : EIATTR_REGCOUNT
	.align		4
.L_427:
        /*0a08*/ 	.byte	0x04, 0x2f
        /*0a0a*/ 	.short	(.L_429 - .L_428)
	.align		4
.L_428:
        /*0a0c*/ 	.word	index@(_ZN10layer_norm31ln_parallel_residual_bwd_kernelINS_13Kernel_traitsI6__halfS2_S2_S2_fjLj2048ELj1ELj1ELj4ELj16ENS_18Kernel_traits_baseILj2048ES2_S2_S2_S2_fjLj128EEEEELb0ELb0ELb0EEEvNS_9BwdParamsE)
        /*0a10*/ 	.word	0x000000a4


	//----- nvinfo : EIATTR_FRAME_SIZE
	.align		4
.L_429:
        /*0a14*/ 	.byte	0x04, 0x11
        /*0a16*/ 	.short	(.L_431 - .L_430)
	.align		4
.L_430:
        /*0a18*/ 	.word	index@(_ZN10layer_norm31ln_parallel_residual_bwd_kernelINS_13Kernel_traitsI6__halfS2_S2_S2_fjLj2048ELj1ELj1ELj4ELj16ENS_18Kernel_traits_baseILj2048ES2_S2_S2_S2_fjLj128EEEEELb0ELb0ELb0EEEvNS_9BwdParamsE)
        /*0a1c*/ 	.word	0x00000000


	//----- nvinfo : EIATTR_REGCOUNT
	.align		4
.L_431:
        /*0a20*/ 	.byte	0x04, 0x2f
        /*0a22*/ 	.short	(.L_433 - .L_432)
	.align		4
.L_432:
        /*0a24*/ 	.word	index@(_ZN10layer_norm31ln_parallel_residual_bwd_kernelINS_13Kernel_traitsI13__nv_bfloat16S2_S2_S2_fjLj2048ELj1ELj1ELj4ELj16ENS_18Kernel_traits_baseILj2048ES2_S2_S2_S2_fjLj128EEEEELb1ELb1ELb1EEEvNS_9BwdParamsE)
        /*0a28*/ 	.word	0x00000080


	//----- nvinfo : EIATTR_FRAME_SIZE
	.align		4
.L_433:
        /*0a2c*/ 	.byte	0x04, 0x11
        /*0a2e*/ 	.short	(.L_435 - .L_434)
	.align		4
.L_434:
        /*0a30*/ 	.word	index@(_ZN10layer_norm31ln_parallel_residual_bwd_kernelINS_13Kernel_traitsI13__nv_bfloat16S2_S2_S2_fjLj2048ELj1ELj1ELj4ELj16ENS_18Kernel_traits_baseILj2048ES2_S2_S2_S2_fjLj128EEEEELb1ELb1ELb1EEEvNS_9BwdParamsE)
        /*0a34*/ 	.word	0x00000000


	//----- nvinfo : EIATTR_REGCOUNT
	.align		4
.L_435:
        /*0a38*/ 	.byte	0x04, 0x2f
        /*0a3a*/ 	.short	(.L_437 - .L_436)
	.align		4
.L_436:
        /*0a3c*/ 	.word	index@(_ZN10layer_norm40ln_parallel_residual_bwd_finalize_kernelINS_22Kernel_traits_finalizeILj2048E13__nv_bfloat16S2_S2_S2_fjLb0ELj1024ELj4ENS_18Kernel_traits_baseILj2048ES2_S2_S2_S2_fjLj1024EEEEELb1EEEvNS_9BwdParamsE)
        /*0a40*/ 	.word	0x00000020


	//----- nvinfo : EIATTR_FRAME_SIZE
	.align		4
.L_437:
        /*0a44*/ 	.byte	0x04, 0x11
        /*0a46*/ 	.short	(.L_439 - .L_438)
	.align		4
.L_438:
        /*0a48*/ 	.word	index@(_ZN10layer_norm40ln_parallel_residual_bwd_finalize_kernelINS_22Kernel_traits_finalizeILj2048E13__nv_bfloat16S2_S2_S2_fjLb0ELj1024ELj4ENS_18Kernel_traits_baseILj2048ES2_S2_S2_S2_fjLj1024EEEEELb1EEEvNS_9BwdParamsE)
        /*0a4c*/ 	.word	0x00000000


	//----- nvinfo : EIATTR_REGCOUNT
	.align		4
.L_439:
        /*0a50*/ 	.byte	0x04, 0x2f
        /*0a52*/ 	.short	(.L_441 - .L_440)
	.align		4
.L_440:
        /*0a54*/ 	.word	index@(_ZN10layer_norm22ln_bwd_finalize_kernelINS_22Kernel_traits_finalizeILj2048E13__nv_bfloat16S2_S2_S2_fjLb0ELj1024ELj4ENS_18Kernel_traits_baseILj2048ES2_S2_S2_S2_fjLj1024EEEEELb0ELb1EEEvNS_9BwdParamsE)
        /*0a58*/ 	.word	0x00000020


	//----- nvinfo : EIATTR_FRAME_SIZE
	.align		4
.L_441:
        /*0a5c*/ 	.byte	0x04, 0x11
        /*0a5e*/ 	.short	(.L_443 - .L_442)
	.align		4
.L_442:
        /*0a60*/ 	.word	index@(_ZN10layer_norm22ln_bwd_finalize_kernelINS_22Kernel_traits_finalizeILj2048E13__nv_bfloat16S2_S2_S2_fjLb0ELj1024ELj4ENS_18Kernel_traits_baseILj2048ES2_S2_S2_S2_fjLj1024EEEEELb0ELb1EEEvNS_9BwdParamsE)
        /*0a64*/ 	.word	0x00000000


	//----- nvinfo : EIATTR_REGCOUNT
	.align		4
.L_443:
        /*0a68*/ 	.byte	0x04, 0x2f
        /*0a6a*/ 	.short	(.L_445 - .L_444)
	.align		4
.L_444:
        /*0a6c*/ 	.word	index@(_ZN10layer_norm31ln_parallel_residual_bwd_kernelINS_13Kernel_traitsI13__nv_bfloat16S2_S2_S2_fjLj2048ELj1ELj1ELj4ELj16ENS_18Kernel_traits_baseILj2048ES2_S2_S2_S2_fjLj128EEEEELb1ELb1ELb0EEEvNS_9BwdParamsE)
        /*0a70*/ 	.word	0x0000007a


	//----- nvinfo : EIATTR_FRAME_SIZE
	.align		4
.L_445:
        /*0a74*/ 	.byte	0x04, 0x11
        /*0a76*/ 	.short	(.L_447 - .L_446)
	.align		4
.L_446:
        /*0a78*/ 	.word	index@(_ZN10layer_norm31ln_parallel_residual_bwd_kernelINS_13Kernel_traitsI13__nv_bfloat16S2_S2_S2_fjLj2048ELj1ELj1ELj4ELj16ENS_18Kernel_traits_baseILj2048ES2_S2_S2_S2_fjLj128EEEEELb1ELb1ELb0EEEvNS_9BwdParamsE)
        /*0a7c*/ 	.word	0x00000000


	//----- nvinfo : EIATTR_REGCOUNT
	.align		4
.L_447:
        /*0a80*/ 	.byte	0x04, 0x2f
        /*0a82*/ 	.short	(.L_449 - .L_448)
	.align		4
.L_448:
        /*0a84*/ 	.word	index@(_ZN10layer_norm40ln_parallel_residual_bwd_finalize_kernelINS_22Kernel_traits_finalizeILj2048E13__nv_bfloat16S2_S2_S2_fjLb0ELj1024ELj4ENS_18Kernel_traits_baseILj2048ES2_S2_S2_S2_fjLj1024EEEEELb0EEEvNS_9BwdParamsE)
        /*0a88*/ 	.word	0x00000020


	//----- nvinfo : EIATTR_FRAME_SIZE
	.align		4
.L_449:
        /*0a8c*/ 	.byte	0x04, 0x11
        /*0a8e*/ 	.short	(.L_451 - .L_450)
	.align		4
.L_450:
        /*0a90*/ 	.word	index@(_ZN10layer_norm40ln_parallel_residual_bwd_finalize_kernelINS_22Kernel_traits_finalizeILj2048E13__nv_bfloat16S2_S2_S2_fjLb0ELj1024ELj4ENS_18Kernel_traits_baseILj2048ES2_S2_S2_S2_fjLj1024EEEEELb0EEEvNS_9BwdParamsE)
        /*0a94*/ 	.word	0x00000000


	//----- nvinfo : EIATTR_REGCOUNT
	.align		4
.L_451:
        /*0a98*/ 	.byte	0x04, 0x2f
        /*0a9a*/ 	.short	(.L_453 - .L_452)
	.align		4
.L_452:
        /*0a9c*/ 	.word	index@(_ZN10layer_norm22ln_bwd_finalize_kernelINS_22Kernel_traits_finalizeILj2048E13__nv_bfloat16S2_S2_S2_fjLb0ELj1024ELj4ENS_18Kernel_traits_baseILj2048ES2_S2_S2_S2_fjLj1024EEEEELb0ELb0EEEvNS_9BwdParamsE)
        /*0aa0*/ 	.word	0x0000003f


	//----- nvinfo : EIATTR_FRAME_SIZE
	.align		4
.L_453:
        /*0aa4*/ 	.byte	0x04, 0x11
        /*0aa6*/ 	.short	(.L_455 - .L_454)
	.align		4
.L_454:
        /*0aa8*/ 	.word	index@(_ZN10layer_norm22ln_bwd_finalize_kernelINS_22Kernel_traits_finalizeILj2048E13__nv_bfloat16S2_S2_S2_fjLb0ELj1024ELj4ENS_18Kernel_traits_baseILj2048ES2_S2_S2_S2_fjLj1024EEEEELb0ELb0EEEvNS_9BwdParamsE)
        /*0aac*/ 	.word	0x00000000


	//----- nvinfo : EIATTR_REGCOUNT
	.align		4
.L_455:
        /*0ab0*/ 	.byte	0x04, 0x2f
        /*0ab2*/ 	.short	(.L_457 - .L_456)
	.align		4
.L_456:
        /*0ab4*/ 	.word	index@(_ZN10layer_norm31ln_parallel_residual_bwd_kernelINS_13Kernel_traitsI13__nv_bfloat16S2_S2_S2_fjLj2048ELj1ELj1ELj4ELj16ENS_18Kernel_traits_baseILj2048ES2_S2_S2_S2_fjLj128EEEEELb1ELb0ELb1EEEvNS_9BwdParamsE)
        /*0ab8*/ 	.word	0x000000cc


	//----- nvinfo : EIATTR_FRAME_SIZE
	.align		4
.L_457:
        /*0abc*/ 	.byte	0x04, 0x11
        /*0abe*/ 	.short	(.L_459 - .L_458)
	.align		4
.L_458:
        /*0ac0*/ 	.word	index@(_ZN10layer_norm31ln_parallel_residual_bwd_kernelINS_13Kernel_traitsI13__nv_bfloat16S2_S2_S2_fjLj2048ELj1ELj1ELj4ELj16ENS_18Kernel_traits_baseILj2048ES2_S2_S2_S2_fjLj128EEEEELb1ELb0ELb1EEEvNS_9BwdParamsE)
        /*0ac4*/ 	.word	0x00000000


	//----- nvinfo : EIATTR_REGCOUNT
	.align		4
.L_459:
        /*0ac8*/ 	.byte	0x04, 0x2f
        /*0aca*/ 	.short	(.L_461 - .L_460)
	.align		4
.L_460:
        /*0acc*/ 	.word	index@(_ZN10layer_norm31ln_parallel_residual_bwd_kernelINS_13Kernel_traitsI13__nv_bfloat16S2_S2_S2_fjLj2048ELj1ELj1ELj4ELj16ENS_18Kernel_traits_baseILj2048ES2_S2_S2_S2_fjLj128EEEEELb1ELb0ELb0EEEvNS_9BwdParamsE)
        /*0ad0*/ 	.word	0x000000bd


	//----- nvinfo : EIATTR_FRAME_SIZE
	.align		4
.L_461:
        /*0ad4*/ 	.byte	0x04, 0x11
        /*0ad6*/ 	.short	(.L_463 - .L_462)
	.align		4
.L_462:
        /*0ad8*/ 	.word	index@(_ZN10layer_norm31ln_parallel_residual_bwd_kernelINS_13Kernel_traitsI13__nv_bfloat16S2_S2_S2_fjLj2048ELj1ELj1ELj4ELj16ENS_18Kernel_traits_baseILj2048ES2_S2_S2_S2_fjLj128EEEEELb1ELb0ELb0EEEvNS_9BwdParamsE)
        /*0adc*/ 	.word	0x00000000


	//----- nvinfo : EIATTR_REGCOUNT
	.align		4
.L_463:
        /*0ae0*/ 	.byte	0x04, 0x2f
        /*0ae2*/ 	.short	(.L_465 - .L_464)
	.align		4
.L_464:
        /*0ae4*/ 	.word	index@(_ZN10layer_norm31ln_parallel_residual_bwd_kernelINS_13Kernel_traitsI13__nv_bfloat16S2_S2_S2_fjLj2048ELj1ELj1ELj4ELj16ENS_18Kernel_traits_baseILj2048ES2_S2_S2_S2_fjLj128EEEEELb0ELb1ELb1EEEvNS_9BwdParamsE)
        /*0ae8*/ 	.word	0x00000080


	//----- nvinfo : EIATTR_FRAME_SIZE
	.align		4
.L_465:
        /*0aec*/ 	.byte	0x04, 0x11
        /*0aee*/ 	.short	(.L_467 - .L_466)
	.align		4
.L_466:
        /*0af0*/ 	.word	index@(_ZN10layer_norm31ln_parallel_residual_bwd_kernelINS_13Kernel_traitsI13__nv_bfloat16S2_S2_S2_fjLj2048ELj1ELj1ELj4ELj16ENS_18Kernel_traits_baseILj2048ES2_S2_S2_S2_fjLj128EEEEELb0ELb1ELb1EEEvNS_9BwdParamsE)
        /*0af4*/ 	.word	0x00000000


	//----- nvinfo : EIATTR_REGCOUNT
	.align		4
.L_467:
        /*0af8*/ 	.byte	0x04, 0x2f
        /*0afa*/ 	.short	(.L_469 - .L_468)
	.align		4
.L_468:
        /*0afc*/ 	.word	index@(_ZN10layer_norm31ln_parallel_residual_bwd_kernelINS_13Kernel_traitsI13__nv_bfloat16S2_S2_S2_fjLj2048ELj1ELj1ELj4ELj16ENS_18Kernel_traits_baseILj2048ES2_S2_S2_S2_fjLj128EEEEELb0ELb1ELb0EEEvNS_9BwdParamsE)
        /*0b00*/ 	.word	0x00000076


	//----- nvinfo : EIATTR_FRAME_SIZE
	.align		4
.L_469:
        /*0b04*/ 	.byte	0x04, 0x11
        /*0b06*/ 	.short	(.L_471 - .L_470)
	.align		4
.L_470:
        /*0b08*/ 	.word	index@(_ZN10layer_norm31ln_parallel_residual_bwd_kernelINS_13Kernel_traitsI13__nv_bfloat16S2_S2_S2_fjLj2048ELj1ELj1ELj4ELj16ENS_18Kernel_traits_baseILj2048ES2_S2_S2_S2_fjLj128EEEEELb0ELb1ELb0EEEvNS_9BwdParamsE)
        /*0b0c*/ 	.word	0x00000000


	//----- nvinfo : EIATTR_REGCOUNT
	.align		4
.L_471:
        /*0b10*/ 	.byte	0x04, 0x2f
        /*0b12*/ 	.short	(.L_473 - .L_472)
	.align		4
.L_472:
        /*0b14*/ 	.word	index@(_ZN10layer_norm31ln_parallel_residual_bwd_kernelINS_13Kernel_traitsI13__nv_bfloat16S2_S2_S2_fjLj2048ELj1ELj1ELj4ELj16ENS_18Kernel_traits_baseILj2048ES2_S2_S2_S2_fjLj128EEEEELb0ELb0ELb1EEEvNS_9BwdParamsE)
        /*0b18*/ 	.word	0x000000a8


	//----- nvinfo : EIATTR_FRAME_SIZE
	.align		4
.L_473:
        /*0b1c*/ 	.byte	0x04, 0x11
        /*0b1e*/ 	.short	(.L_475 - .L_474)
	.align		4
.L_474:
        /*0b20*/ 	.word	index@(_ZN10layer_norm31ln_parallel_residual_bwd_kernelINS_13Kernel_traitsI13__nv_bfloat16S2_S2_S2_fjLj2048ELj1ELj1ELj4ELj16ENS_18Kernel_traits_baseILj2048ES2_S2_S2_S2_fjLj128EEEEELb0ELb0ELb1EEEvNS_9BwdParamsE)
        /*0b24*/ 	.word	0x00000000


	//----- nvinfo : EIATTR_REGCOUNT
	.align		4
.L_475:
        /*0b28*/ 	.byte	0x04, 0x2f
        /*0b2a*/ 	.short	(.L_477 - .L_476)
	.align		4
.L_476:
        /*0b2c*/ 	.word	index@(_ZN10layer_norm31ln_parallel_residual_bwd_kernelINS_13Kernel_traitsI13__nv_bfloat16S2_S2_S2_fjLj2048ELj1ELj1ELj4ELj16ENS_18Kernel_traits_baseILj2048ES2_S2_S2_S2_fjLj128EEEEELb0ELb0ELb0EEEvNS_9BwdParamsE)
        /*0b30*/ 	.word	0x000000a1


	//----- nvinfo : EIATTR_FRAME_SIZE
	.align		4
.L_477:
        /*0b34*/ 	.byte	0x04, 0x11
        /*0b36*/ 	.short	(.L_479 - .L_478)
	.align		4
.L_478:
        /*0b38*/ 	.word	index@(_ZN10layer_norm31ln_parallel_residual_bwd_kernelINS_13Kernel_traitsI13__nv_bfloat16S2_S2_S2_fjLj2048ELj1ELj1ELj4ELj16ENS_18Kernel_traits_baseILj2048ES2_S2_S2_S2_fjLj128EEEEELb0ELb0ELb0EEEvNS_9BwdParamsE)
        /*0b3c*/ 	.word	0x00000000


	//----- nvinfo : EIATTR_MIN_STACK_SIZE
	.align		4
.L_479:
        /*0b40*/ 	.byte	0x04, 0x12
        /*0b42*/ 	.short	(.L_481 - .L_480)
	.align		4
.L_480:
        /*0b44*/ 	.word	index@(_ZN10layer_norm31ln_parallel_residual_bwd_kernelINS_13Kernel_traitsI13__nv_bfloat16S2_S2_S2_fjLj2048ELj1ELj1ELj4ELj16ENS_18Kernel_traits_baseILj2048ES2_S2_S2_S2_fjLj128EEEEELb0ELb0ELb0EEEvNS_9BwdParamsE)
        /*0b48*/ 	.word	0x00000000


	//----- nvinfo : EIATTR_MIN_STACK_SIZE
	.align		4
.L_481:
        /*0b4c*/ 	.byte	0x04, 0x12
        /*0b4e*/ 	.short	(.L_483 - .L_482)
	.align		4
.L_482:
        /*0b50*/ 	.word	index@(_ZN10layer_norm31ln_parallel_residual_bwd_kernelINS_13Kernel_traitsI13__nv_bfloat16S2_S2_S2_fjLj2048ELj1ELj1ELj4ELj16ENS_18Kernel_traits_baseILj2048ES2_S2_S2_S2_fjLj128EEEEELb0ELb0ELb1EEEvNS_9BwdParamsE)
        /*0b54*/ 	.word	0x00000000


	//----- nvinfo : EIATTR_MIN_STACK_SIZE
	.align		4
.L_483:
        /*0b58*/ 	.byte	0x04, 0x12
        /*0b5a*/ 	.short	(.L_485 - .L_484)
	.align		4
.L_484:
        /*0b5c*/ 	.word	index@(_ZN10layer_norm31ln_parallel_residual_bwd_kernelINS_13Kernel_traitsI13__nv_bfloat16S2_S2_S2_fjLj2048ELj1ELj1ELj4ELj16ENS_18Kernel_traits_baseILj2048ES2_S2_S2_S2_fjLj128EEEEELb0ELb1ELb0EEEvNS_9BwdParamsE)
        /*0b60*/ 	.word	0x00000000


	//----- nvinfo : EIATTR_MIN_STACK_SIZE
	.align		4
.L_485:
        /*0b64*/ 	.byte	0x04, 0x12
        /*0b66*/ 	.short	(.L_487 - .L_486)
	.align		4
.L_486:
        /*0b68*/ 	.word	index@(_ZN10layer_norm31ln_parallel_residual_bwd_kernelINS_13Kernel_traitsI13__nv_bfloat16S2_S2_S2_fjLj2048ELj1ELj1ELj4ELj16ENS_18Kernel_traits_baseILj2048ES2_S2_S2_S2_fjLj128EEEEELb0ELb1ELb1EEEvNS_9BwdParamsE)
        /*0b6c*/ 	.word	0x00000000


	//----- nvinfo : EIATTR_MIN_STACK_SIZE
	.align		4
.L_487:
        /*0b70*/ 	.byte	0x04, 0x12
        /*0b72*/ 	.short	(.L_489 - .L_488)
	.align		4
.L_488:
        /*0b74*/ 	.word	index@(_ZN10layer_norm31ln_parallel_residual_bwd_kernelINS_13Kernel_traitsI13__nv_bfloat16S2_S2_S2_fjLj2048ELj1ELj1ELj4ELj16ENS_18Kernel_traits_baseILj2048ES2_S2_S2_S2_fjLj128EEEEELb1ELb0ELb0EEEvNS_9BwdParamsE)
        /*0b78*/ 	.word	0x00000000


	//----- nvinfo : EIATTR_MIN_STACK_SIZE
	.align		4
.L_489:
        /*0b7c*/ 	.byte	0x04, 0x12
        /*0b7e*/ 	.short	(.L_491 - .L_490)
	.align		4
.L_490:
        /*0b80*/ 	.word	index@(_ZN10layer_norm31ln_parallel_residual_bwd_kernelINS_13Kernel_traitsI13__nv_bfloat16S2_S2_S2_fjLj2048ELj1ELj1ELj4ELj16ENS_18Kernel_traits_baseILj2048ES2_S2_S2_S2_fjLj128EEEEELb1ELb0ELb1EEEvNS_9BwdParamsE)
        /*0b84*/ 	.word	0x00000000


	//----- nvinfo : EIATTR_MIN_STACK_SIZE
	.align		4
.L_491:
        /*0b88*/ 	.byte	0x04, 0x12
        /*0b8a*/ 	.short	(.L_493 - .L_492)
	.align		4
.L_492:
        /*0b8c*/ 	.word	index@(_ZN10layer_norm22ln_bwd_finalize_kernelINS_22Kernel_traits_finalizeILj2048E13__nv_bfloat16S2_S2_S2_fjLb0ELj1024ELj4ENS_18Kernel_traits_baseILj2048ES2_S2_S2_S2_fjLj1024EEEEELb0ELb0EEEvNS_9BwdParamsE)
        /*0b90*/ 	.word	0x00000000


	//----- nvinfo : EIATTR_MIN_STACK_SIZE
	.align		4
.L_493:
        /*0b94*/ 	.byte	0x04, 0x12
        /*0b96*/ 	.short	(.L_495 - .L_494)
	.align		4
.L_494:
        /*0b98*/ 	.word	index@(_ZN10layer_norm40ln_parallel_residual_bwd_finalize_kernelINS_22Kernel_traits_finalizeILj2048E13__nv_bfloat16S2_S2_S2_fjLb0ELj1024ELj4ENS_18Kernel_traits_baseILj2048ES2_S2_S2_S2_fjLj1024EEEEELb0EEEvNS_9BwdParamsE)
        /*0b9c*/ 	.word	0x00000000


	//----- nvinfo : EIATTR_MIN_STACK_SIZE
	.align		4
.L_495:
        /*0ba0*/ 	.byte	0x04, 0x12
        /*0ba2*/ 	.short	(.L_497 - .L_496)
	.align		4
.L_496:
        /*0ba4*/ 	.word	index@(_ZN10layer_norm31ln_parallel_residual_bwd_kernelINS_13Kernel_traitsI13__nv_bfloat16S2_S2_S2_fjLj2048ELj1ELj1ELj4ELj16ENS_18Kernel_traits_baseILj2048ES2_S2_S2_S2_fjLj128EEEEELb1ELb1ELb0EEEvNS_9BwdParamsE)
        /*0ba8*/ 	.word	0x00000000


	//----- nvinfo : EIATTR_MIN_STACK_SIZE
	.align		4
.L_497:
        /*0bac*/ 	.byte	0x04, 0x12
        /*0bae*/ 	.short	(.L_499 - .L_498)
	.align		4
.L_498:
        /*0bb0*/ 	.word	index@(_ZN10layer_norm22ln_bwd_finalize_kernelINS_22Kernel_traits_finalizeILj2048E13__nv_bfloat16S2_S2_S2_fjLb0ELj1024ELj4ENS_18Kernel_traits_baseILj2048ES2_S2_S2_S2_fjLj1024EEEEELb0ELb1EEEvNS_9BwdParamsE)
        /*0bb4*/ 	.word	0x00000000


	//----- nvinfo : EIATTR_MIN_STACK_SIZE
	.align		4
.L_499:
        /*0bb8*/ 	.byte	0x04, 0x12
        /*0bba*/ 	.short	(.L_501 - .L_500)
	.align		4
.L_500:
        /*0bbc*/ 	.word	index@(_ZN10layer_norm40ln_parallel_residual_bwd_finalize_kernelINS_22Kernel_traits_finalizeILj2048E13__nv_bfloat16S2_S2_S2_fjLb0ELj1024ELj4ENS_18Kernel_traits_baseILj2048ES2_S2_S2_S2_fjLj1024EEEEELb1EEEvNS_9BwdParamsE)
        /*0bc0*/ 	.word	0x00000000


	//----- nvinfo : EIATTR_MIN_STACK_SIZE
	.align		4
.L_501:
        /*0bc4*/ 	.byte	0x04, 0x12
        /*0bc6*/ 	.short	(.L_503 - .L_502)
	.align		4
.L_502:
        /*0bc8*/ 	.word	index@(_ZN10layer_norm31ln_parallel_residual_bwd_kernelINS_13Kernel_traitsI13__nv_bfloat16S2_S2_S2_fjLj2048ELj1ELj1ELj4ELj16ENS_18Kernel_traits_baseILj2048ES2_S2_S2_S2_fjLj128EEEEELb1ELb1ELb1EEEvNS_9BwdParamsE)
        /*0bcc*/ 	.word	0x00000000


	//----- nvinfo : EIATTR_MIN_STACK_SIZE
	.align		4
.L_503:
        /*0bd0*/ 	.byte	0x04, 0x12
        /*0bd2*/ 	.short	(.L_505 - .L_504)
	.align		4
.L_504:
        /*0bd4*/ 	.word	index@(_ZN10layer_norm31ln_parallel_residual_bwd_kernelINS_13Kernel_traitsI6__halfS2_S2_S2_fjLj2048ELj1ELj1ELj4ELj16ENS_18Kernel_traits_baseILj2048ES2_S2_S2_S2_fjLj128EEEEELb0ELb0ELb0EEEvNS_9BwdParamsE)
        /*0bd8*/ 	.word	0x00000000


	//----- nvinfo : EIATTR_MIN_STACK_SIZE
	.align		4
.L_505:
        /*0bdc*/ 	.byte	0x04, 0x12
        /*0bde*/ 	.short	(.L_507 - .L_506)
	.align		4
.L_506:
        /*0be0*/ 	.word	index@(_ZN10layer_norm31ln_parallel_residual_bwd_kernelINS_13Kernel_traitsI6__halfS2_S2_S2_fjLj2048ELj1ELj1ELj4ELj16ENS_18Kernel_traits_baseILj2048ES2_S2_S2_S2_fjLj128EEEEELb0ELb0ELb1EEEvNS_9BwdParamsE)
        /*0be4*/ 	.word	0x00000000


	//----- nvinfo : EIATTR_MIN_STACK_SIZE
	.align		4
.L_507:
        /*0be8*/ 	.byte	0x04, 0x12
        /*0bea*/ 	.short	(.L_509 - .L_508)
	.align		4
.L_508:
        /*0bec*/ 	.word	index@(_ZN10layer_norm31ln_parallel_residual_bwd_kernelINS_13Kernel_traitsI6__halfS2_S2_S2_fjLj2048ELj1ELj1ELj4ELj16ENS_18Kernel_traits_baseILj2048ES2_S2_S2_S2_fjLj128EEEEELb0ELb1ELb0EEEvNS_9BwdParamsE)
        /*0bf0*/ 	.word	0x00000000


	//----- nvinfo : EIATTR_MIN_STACK_SIZE
	.align		4
.L_509:
        /*0bf4*/ 	.byte	0x04, 0x12
        /*0bf6*/ 	.short	(.L_511 - .L_510)
	.align		4
.L_510:
        /*0bf8*/ 	.word	index@(_ZN10layer_norm31ln_parallel_residual_bwd_kernelINS_13Kernel_traitsI6__halfS2_S2_S2_fjLj2048ELj1ELj1ELj4ELj16ENS_18Kernel_traits_baseILj2048ES2_S2_S2_S2_fjLj128EEEEELb0ELb1ELb1EEEvNS_9BwdParamsE)
        /*0bfc*/ 	.word	0x00000000


	//----- nvinfo : EIATTR_MIN_STACK_SIZE
	.align		4
.L_511:
        /*0c00*/ 	.byte	0x04, 0x12
        /*0c02*/ 	.short	(.L_513 - .L_512)
	.align		4
.L_512:
        /*0c04*/ 	.word	index@(_ZN10layer_norm31ln_parallel_residual_bwd_kernelINS_13Kernel_traitsI6__halfS2_S2_S2_fjLj2048ELj1ELj1ELj4ELj16ENS_18Kernel_traits_baseILj2048ES2_S2_S2_S2_fjLj128EEEEELb1ELb0ELb0EEEvNS_9BwdParamsE)
        /*0c08*/ 	.word	0x00000000


	//----- nvinfo : EIATTR_MIN_STACK_SIZE
	.align		4
.L_513:
        /*0c0c*/ 	.byte	0x04, 0x12
        /*0c0e*/ 	.short	(.L_515 - .L_514)
	.align		4
.L_514:
        /*0c10*/ 	.word	index@(_ZN10layer_norm31ln_parallel_residual_bwd_kernelINS_13Kernel_traitsI6__halfS2_S2_S2_fjLj2048ELj1ELj1ELj4ELj16ENS_18Kernel_traits_baseILj2048ES2_S2_S2_S2_fjLj128EEEEELb1ELb0ELb1EEEvNS_9BwdParamsE)
        /*0c14*/ 	.word	0x00000000


	//----- nvinfo : EIATTR_MIN_STACK_SIZE
	.align		4
.L_515:
        /*0c18*/ 	.byte	0x04, 0x12
        /*0c1a*/ 	.short	(.L_517 - .L_516)
	.align		4
.L_516:
        /*0c1c*/ 	.word	index@(_ZN10layer_norm22ln_bwd_finalize_kernelINS_22Kernel_traits_finalizeILj2048E6__halfS2_S2_S2_fjLb0ELj1024ELj4ENS_18Kernel_traits_baseILj2048ES2_S2_S2_S2_fjLj1024EEEEELb0ELb0EEEvNS_9BwdParamsE)
        /*0c20*/ 	.word	0x00000000


	//----- nvinfo : EIATTR_MIN_STACK_SIZE
	.align		4
.L_517:
        /*0c24*/ 	.byte	0x04, 0x12
        /*0c26*/ 	.short	(.L_519 - .L_518)
	.align		4
.L_518:
        /*0c28*/ 	.word	index@(_ZN10layer_norm40ln_parallel_residual_bwd_finalize_kernelINS_22Kernel_traits_finalizeILj2048E6__halfS2_S2_S2_fjLb0ELj1024ELj4ENS_18Kernel_traits_baseILj2048ES2_S2_S2_S2_fjLj1024EEEEELb0EEEvNS_9BwdParamsE)
        /*0c2c*/ 	.word	0x00000000


	//----- nvinfo : EIATTR_MIN_STACK_SIZE
	.align		4
.L_519:
        /*0c30*/ 	.byte	0x04, 0x12
        /*0c32*/ 	.short	(.L_521 - .L_520)
	.align		4
.L_520:
        /*0c34*/ 	.word	index@(_ZN10layer_norm31ln_parallel_residual_bwd_kernelINS_13Kernel_traitsI6__halfS2_S2_S2_fjLj2048ELj1ELj1ELj4ELj16ENS_18Kernel_traits_baseILj2048ES2_S2_S2_S2_fjLj128EEEEELb1ELb1ELb0EEEvNS_9BwdParamsE)
        /*0c38*/ 	.word	0x00000000


	//----- nvinfo : EIATTR_MIN_STACK_SIZE
	.align		4
.L_521:
        /*0c3c*/ 	.byte	0x04, 0x12
        /*0c3e*/ 	.short	(.L_523 - .L_522)
	.align		4
.L_522:
        /*0c40*/ 	.word	index@(_ZN10layer_norm22ln_bwd_finalize_kernelINS_22Kernel_traits_finalizeILj2048E6__halfS2_S2_S2_fjLb0ELj1024ELj4ENS_18Kernel_traits_baseILj2048ES2_S2_S2_S2_fjLj1024EEEEELb0ELb1EEEvNS_9BwdParamsE)
        /*0c44*/ 	.word	0x00000000


	//----- nvinfo : EIATTR_MIN_STACK_SIZE
	.align		4
.L_523:
        /*0c48*/ 	.byte	0x04, 0x12
        /*0c4a*/ 	.short	(.L_525 - .L_524)
	.align		4
.L_524:
        /*0c4c*/ 	.word	index@(_ZN10layer_norm40ln_parallel_residual_bwd_finalize_kernelINS_22Kernel_traits_finalizeILj2048E6__halfS2_S2_S2_fjLb0ELj1024ELj4ENS_18Kernel_traits_baseILj2048ES2_S2_S2_S2_fjLj1024EEEEELb1EEEvNS_9BwdParamsE)
        /*0c50*/ 	.word	0x00000000


	//----- nvinfo : EIATTR_MIN_STACK_SIZE
	.align		4
.L_525:
        /*0c54*/ 	.byte	0x04, 0x12
        /*0c56*/ 	.short	(.L_527 - .L_526)
	.align		4
.L_526:
        /*0c58*/ 	.word	index@(_ZN10layer_norm31ln_parallel_residual_bwd_kernelINS_13Kernel_traitsI6__halfS2_S2_S2_fjLj2048ELj1ELj1ELj4ELj16ENS_18Kernel_traits_baseILj2048ES2_S2_S2_S2_fjLj128EEEEELb1ELb1ELb1EEEvNS_9BwdParamsE)
        /*0c5c*/ 	.word	0x00000000


	//----- nvinfo : EIATTR_MIN_STACK_SIZE
	.align		4
.L_527:
        /*0c60*/ 	.byte	0x04, 0x12
        /*0c62*/ 	.short	(.L_529 - .L_528)
	.align		4
.L_528:
        /*0c64*/ 	.word	index@(_ZN10layer_norm31ln_parallel_residual_bwd_kernelINS_13Kernel_traitsIf13__nv_bfloat16S2_S2_fjLj2048ELj1ELj1ELj4ELj16ENS_18Kernel_traits_baseILj2048EfS2_S2_S2_fjLj128EEEEELb0ELb0ELb0EEEvNS_9BwdParamsE)
        /*0c68*/ 	.word	0x00000000


	//----- nvinfo : EIATTR_MIN_STACK_SIZE
	.align		4
.L_529:
        /*0c6c*/ 	.byte	0x04, 0x12
        /*0c6e*/ 	.short	(.L_531 - .L_530)
	.align		4
.L_530:
        /*0c70*/ 	.word	index@(_ZN10layer_norm31ln_parallel_residual_bwd_kernelINS_13Kernel_traitsIf13__nv_bfloat16S2_S2_fjLj2048ELj1ELj1ELj4ELj16ENS_18Kernel_traits_baseILj2048EfS2_S2_S2_fjLj128EEEEELb0ELb0ELb1EEEvNS_9BwdParamsE)
        /*0c74*/ 	.word	0x00000000


	//----- nvinfo : EIATTR_MIN_STACK_SIZE
	.align		4
.L_531:
        /*0c78*/ 	.byte	0x04, 0x12
        /*0c7a*/ 	.short	(.L_533 - .L_532)
	.align		4
.L_532:
        /*0c7c*/ 	.word	index@(_ZN10layer_norm31ln_parallel_residual_bwd_kernelINS_13Kernel_traitsIf13__nv_bfloat16S2_S2_fjLj2048ELj1ELj1ELj4ELj16ENS_18Kernel_traits_baseILj2048EfS2_S2_S2_fjLj128EEEEELb0ELb1ELb0EEEvNS_9BwdParamsE)
        /*0c80*/ 	.word	0x00000000


	//----- nvinfo : EIATTR_MIN_STACK_SIZE
	.align		4
.L_533:
        /*0c84*/ 	.byte	0x04, 0x12
        /*0c86*/ 	.short	(.L_535 - .L_534)
	.align		4
.L_534:
        /*0c88*/ 	.word	index@(_ZN10layer_norm31ln_parallel_residual_bwd_kernelINS_13Kernel_traitsIf13__nv_bfloat16S2_S2_fjLj2048ELj1ELj1ELj4ELj16ENS_18Kernel_traits_baseILj2048EfS2_S2_S2_fjLj128EEEEELb0ELb1ELb1EEEvNS_9BwdParamsE)
        /*0c8c*/ 	.word	0x00000000


	//----- nvinfo : EIATTR_MIN_STACK_SIZE
	.align		4
.L_535:
        /*0c90*/ 	.byte	0x04, 0x12
        /*0c92*/ 	.short	(.L_537 - .L_536)
	.align		4
.L_536:
        /*0c94*/ 	.word	index@(_ZN10layer_norm31ln_parallel_residual_bwd_kernelINS_13Kernel_traitsIf13__nv_bfloat16S2_S2_fjLj2048ELj1ELj1ELj4ELj16ENS_18Kernel_traits_baseILj2048EfS2_S2_S2_fjLj128EEEEELb1ELb0ELb0EEEvNS_9BwdParamsE)
        /*0c98*/ 	.word	0x00000000


	//----- nvinfo : EIATTR_MIN_STACK_SIZE
	.align		4
.L_537:
        /*0c9c*/ 	.byte	0x04, 0x12
        /*0c9e*/ 	.short	(.L_539 - .L_538)
	.align		4
.L_538:
        /*0ca0*/ 	.word	index@(_ZN10layer_norm31ln_parallel_residual_bwd_kernelINS_13Kernel_traitsIf13__nv_bfloat16S2_S2_fjLj2048ELj1ELj1ELj4ELj16ENS_18Kernel_traits_baseILj2048EfS2_S2_S2_fjLj128EEEEELb1ELb0ELb1EEEvNS_9BwdParamsE)
        /*0ca4*/ 	.word	0x00000000


	//----- nvinfo : EIATTR_MIN_STACK_SIZE
	.align		4
.L_539:
        /*0ca8*/ 	.byte	0x04, 0x12
        /*0caa*/ 	.short	(.L_541 - .L_540)
	.align		4
.L_540:
        /*0cac*/ 	.word	index@(_ZN10layer_norm22ln_bwd_finalize_kernelINS_22Kernel_traits_finalizeILj2048Ef13__nv_bfloat16S2_S2_fjLb0ELj1024ELj4ENS_18Kernel_traits_baseILj2048EfS2_S2_S2_fjLj1024EEEEELb0ELb0EEEvNS_9BwdParamsE)
        /*0cb0*/ 	.word	0x00000000


	//----- nvinfo : EIATTR_MIN_STACK_SIZE
	.align		4
.L_541:
        /*0cb4*/ 	.byte	0x04, 0x12
        /*0cb6*/ 	.short	(.L_543 - .L_542)
	.align		4
.L_542:
        /*0cb8*/ 	.word	index@(_ZN10layer_norm40ln_parallel_residual_bwd_finalize_kernelINS_22Kernel_traits_finalizeILj2048Ef13__nv_bfloat16S2_S2_fjLb0ELj1024ELj4ENS_18Kernel_traits_baseILj2048EfS2_S2_S2_fjLj1024EEEEELb0EEEvNS_9BwdParamsE)
        /*0cbc*/ 	.word	0x00000000


	//----- nvinfo : EIATTR_MIN_STACK_SIZE
	.align		4
.L_543:
        /*0cc0*/ 	.byte	0x04, 0x12
        /*0cc2*/ 	.short	(.L_545 - .L_544)
	.align		4
.L_544:
        /*0cc4*/ 	.word	index@(_ZN10layer_norm31ln_parallel_residual_bwd_kernelINS_13Kernel_traitsIf13__nv_bfloat16S2_S2_fjLj2048ELj1ELj1ELj4ELj16ENS_18Kernel_traits_baseILj2048EfS2_S2_S2_fjLj128EEEEELb1ELb1ELb0EEEvNS_9BwdParamsE)
        /*0cc8*/ 	.word	0x00000000


	//----- nvinfo : EIATTR_MIN_STACK_SIZE
	.align		4
.L_545:
        /*0ccc*/ 	.byte	0x04, 0x12
        /*0cce*/ 	.short	(.L_547 - .L_546)
	.align		4
.L_546:
        /*0cd0*/ 	.word	index@(_ZN10layer_norm22ln_bwd_finalize_kernelINS_22Kernel_traits_finalizeILj2048Ef13__nv_bfloat16S2_S2_fjLb0ELj1024ELj4ENS_18Kernel_traits_baseILj2048EfS2_S2_S2_fjLj1024EEEEELb0ELb1EEEvNS_9BwdParamsE)
        /*0cd4*/ 	.word	0x00000000


	//----- nvinfo : EIATTR_MIN_STACK_SIZE
	.align		4
.L_547:
        /*0cd8*/ 	.byte	0x04, 0x12
        /*0cda*/ 	.short	(.L_549 - .L_548)
	.align		4
.L_548:
        /*0cdc*/ 	.word	index@(_ZN10layer_norm40ln_parallel_residual_bwd_finalize_kernelINS_22Kernel_traits_finalizeILj2048Ef13__nv_bfloat16S2_S2_fjLb0ELj1024ELj4ENS_18Kernel_traits_baseILj2048EfS2_S2_S2_fjLj1024EEEEELb1EEEvNS_9BwdParamsE)
        /*0ce0*/ 	.word	0x00000000


	//----- nvinfo : EIATTR_MIN_STACK_SIZE
	.align		4
.L_549:
        /*0ce4*/ 	.byte	0x04, 0x12
        /*0ce6*/ 	.short	(.L_551 - .L_550)
	.align		4
.L_550:
        /*0ce8*/ 	.word	index@(_ZN10layer_norm31ln_parallel_residual_bwd_kernelINS_13Kernel_traitsIf13__nv_bfloat16S2_S2_fjLj2048ELj1ELj1ELj4ELj16ENS_18Kernel_traits_baseILj2048EfS2_S2_S2_fjLj128EEEEELb1ELb1ELb1EEEvNS_9BwdParamsE)
        /*0cec*/ 	.word	0x00000000


	//----- nvinfo : EIATTR_MIN_STACK_SIZE
	.align		4
.L_551:
        /*0cf0*/ 	.byte	0x04, 0x12
        /*0cf2*/ 	.short	(.L_553 - .L_552)
	.align		4
.L_552:
        /*0cf4*/ 	.word	index@(_ZN10layer_norm31ln_parallel_residual_bwd_kernelINS_13Kernel_traitsI13__nv_bfloat16S2_fS2_fjLj2048ELj1ELj1ELj4ELj16ENS_18Kernel_traits_baseILj2048ES2_S2_fS2_fjLj128EEEEELb0ELb0ELb0EEEvNS_9BwdParamsE)
        /*0cf8*/ 	.word	0x00000000


	//----- nvinfo : EIATTR_MIN_STACK_SIZE
	.align		4
.L_553:
        /*0cfc*/ 	.byte	0x04, 0x12
        /*0cfe*/ 	.short	(.L_555 - .L_554)
	.align		4
.L_554:
        /*0d00*/ 	.word	index@(_ZN10layer_norm31ln_parallel_residual_bwd_kernelINS_13Kernel_traitsI13__nv_bfloat16S2_fS2_fjLj2048ELj1ELj1ELj4ELj16ENS_18Kernel_traits_baseILj2048ES2_S2_fS2_fjLj128EEEEELb0ELb0ELb1EEEvNS_9BwdParamsE)
        /*0d04*/ 	.word	0x00000000


	//----- nvinfo : EIATTR_MIN_STACK_SIZE
	.align		4
.L_555:
        /*0d08*/ 	.byte	0x04, 0x12
        /*0d0a*/ 	.short	(.L_557 - .L_556)
	.align		4
.L_556:
        /*0d0c*/ 	.word	index@(_ZN10layer_norm31ln_parallel_residual_bwd_kernelINS_13Kernel_traitsI13__nv_bfloat16S2_fS2_fjLj2048ELj1ELj1ELj4ELj16ENS_18Kernel_traits_baseILj2048ES2_S2_fS2_fjLj128EEEEELb0ELb1ELb0EEEvNS_9BwdParamsE)
        /*0d10*/ 	.word	0x00000000


	//----- nvinfo : EIATTR_MIN_STACK_SIZE
	.align		4
.L_557:
        /*0d14*/ 	.byte	0x04, 0x12
        /*0d16*/ 	.short	(.L_559 - .L_558)
	.align		4
.L_558:
        /*0d18*/ 	.word	index@(_ZN10layer_norm31ln_parallel_residual_bwd_kernelINS_13Kernel_traitsI13__nv_bfloat16S2_fS2_fjLj2048ELj1ELj1ELj4ELj16ENS_18Kernel_traits_baseILj2048ES2_S2_fS2_fjLj128EEEEELb0ELb1ELb1EEEvNS_9BwdParamsE)
        /*0d1c*/ 	.word	0x00000000


	//----- nvinfo : EIATTR_MIN_STACK_SIZE
	.align		4
.L_559:
        /*0d20*/ 	.byte	0x04, 0x12
        /*0d22*/ 	.short	(.L_561 - .L_560)
	.align		4
.L_560:
        /*0d24*/ 	.word	index@(_ZN10layer_norm31ln_parallel_residual_bwd_kernelINS_13Kernel_traitsI13__nv_bfloat16S2_fS2_fjLj2048ELj1ELj1ELj4ELj16ENS_18Kernel_traits_baseILj2048ES2_S2_fS2_fjLj128EEEEELb1ELb0ELb0EEEvNS_9BwdParamsE)
        /*0d28*/ 	.word	0x00000000


	//----- nvinfo : EIATTR_MIN_STACK_SIZE
	.align		4
.L_561:
        /*0d2c*/ 	.byte	0x04, 0x12
        /*0d2e*/ 	.short	(.L_563 - .L_562)
	.align		4
.L_562:
        /*0d30*/ 	.word	index@(_ZN10layer_norm31ln_parallel_residual_bwd_kernelINS_13Kernel_traitsI13__nv_bfloat16S2_fS2_fjLj2048ELj1ELj1ELj4ELj16ENS_18Kernel_traits_baseILj2048ES2_S2_fS2_fjLj128EEEEELb1ELb0ELb1EEEvNS_9BwdParamsE)
        /*0d34*/ 	.word	0x00000000


	//----- nvinfo : EIATTR_MIN_STACK_SIZE
	.align		4
.L_563:
        /*0d38*/ 	.byte	0x04, 0x12
        /*0d3a*/ 	.short	(.L_565 - .L_564)
	.align		4
.L_564:
        /*0d3c*/ 	.word	index@(_ZN10layer_norm22ln_bwd_finalize_kernelINS_22Kernel_traits_finalizeILj2048E13__nv_bfloat16S2_fS2_fjLb0ELj1024ELj4ENS_18Kernel_traits_baseILj2048ES2_S2_fS2_fjLj1024EEEEELb0ELb0EEEvNS_9BwdParamsE)
        /*0d40*/ 	.word	0x00000000


	//----- nvinfo : EIATTR_MIN_STACK_SIZE
	.align		4
.L_565:
        /*0d44*/ 	.byte	0x04, 0x12
        /*0d46*/ 	.short	(.L_567 - .L_566)
	.align		4
.L_566:
        /*0d48*/ 	.word	index@(_ZN10layer_norm40ln_parallel_residual_bwd_finalize_kernelINS_22Kernel_traits_finalizeILj2048E13__nv_bfloat16S2_fS2_fjLb0ELj1024ELj4ENS_18Kernel_traits_baseILj2048ES2_S2_fS2_fjLj1024EEEEELb0EEEvNS_9BwdParamsE)
        /*0d4c*/ 	.word	0x00000000


	//----- nvinfo : EIATTR_MIN_STACK_SIZE
	.align		4
.L_567:
        /*0d50*/ 	.byte	0x04, 0x12
        /*0d52*/ 	.short	(.L_569 - .L_568)
	.align		4
.L_568:
        /*0d54*/ 	.word	index@(_ZN10layer_norm31ln_parallel_residual_bwd_kernelINS_13Kernel_traitsI13__nv_bfloat16S2_fS2_fjLj2048ELj1ELj1ELj4ELj16ENS_18Kernel_traits_baseILj2048ES2_S2_fS2_fjLj128EEEEELb1ELb1ELb0EEEvNS_9BwdParamsE)
        /*0d58*/ 	.word	0x00000000


	//----- nvinfo : EIATTR_MIN_STACK_SIZE
	.align		4
.L_569:
        /*0d5c*/ 	.byte	0x04, 0x12
        /*0d5e*/ 	.short	(.L_571 - .L_570)
	.align		4
.L_570:
        /*0d60*/ 	.word	index@(_ZN10layer_norm22ln_bwd_finalize_kernelINS_22Kernel_traits_finalizeILj2048E13__nv_bfloat16S2_fS2_fjLb0ELj1024ELj4ENS_18Kernel_traits_baseILj2048ES2_S2_fS2_fjLj1024EEEEELb0ELb1EEEvNS_9BwdParamsE)
        /*0d64*/ 	.word	0x00000000


	//----- nvinfo : EIATTR_MIN_STACK_SIZE
	.align		4
.L_571:
        /*0d68*/ 	.byte	0x04, 0x12
        /*0d6a*/ 	.short	(.L_573 - .L_572)
	.align		4
.L_572:
        /*0d6c*/ 	.word	index@(_ZN10layer_norm40ln_parallel_residual_bwd_finalize_kernelINS_22Kernel_traits_finalizeILj2048E13__nv_bfloat16S2_fS2_fjLb0ELj1024ELj4ENS_18Kernel_traits_baseILj2048ES2_S2_fS2_fjLj1024EEEEELb1EEEvNS_9BwdParamsE)
        /*0d70*/ 	.word	0x00000000


	//----- nvinfo : EIATTR_MIN_STACK_SIZE
	.align		4
.L_573:
        /*0d74*/ 	.byte	0x04, 0x12
        /*0d76*/ 	.short	(.L_575 - .L_574)
	.align		4
.L_574:
        /*0d78*/ 	.word	index@(_ZN10layer_norm31ln_parallel_residual_bwd_kernelINS_13Kernel_traitsI13__nv_bfloat16S2_fS2_fjLj2048ELj1ELj1ELj4ELj16ENS_18Kernel_traits_baseILj2048ES2_S2_fS2_fjLj128EEEEELb1ELb1ELb1EEEvNS_9BwdParamsE)
        /*0d7c*/ 	.word	0x00000000


	//----- nvinfo : EIATTR_MIN_STACK_SIZE
	.align		4
.L_575:
        /*0d80*/ 	.byte	0x04, 0x12
        /*0d82*/ 	.short	(.L_577 - .L_576)
	.align		4
.L_576:
        /*0d84*/ 	.word	index@(_ZN10layer_norm31ln_parallel_residual_bwd_kernelINS_13Kernel_traitsIf13__nv_bfloat16fS2_fjLj2048ELj1ELj1ELj4ELj16ENS_18Kernel_traits_baseILj2048EfS2_fS2_fjLj128EEEEELb0ELb0ELb0EEEvNS_9BwdParamsE)
        /*0d88*/ 	.word	0x00000000


	//----- nvinfo : EIATTR_MIN_STACK_SIZE
	.align		4
.L_577:
        /*0d8c*/ 	.byte	0x04, 0x12
        /*0d8e*/ 	.short	(.L_579 - .L_578)
	.align		4
.L_578:
        /*0d90*/ 	.word	index@(_ZN10layer_norm31ln_parallel_residual_bwd_kernelINS_13Kernel_traitsIf13__nv_bfloat16fS2_fjLj2048ELj1ELj1ELj4ELj16ENS_18Kernel_traits_baseILj2048EfS2_fS2_fjLj128EEEEELb0ELb0ELb1EEEvNS_9BwdParamsE)
        /*0d94*/ 	.word	0x00000000


	//----- nvinfo : EIATTR_MIN_STACK_SIZE
	.align		4
.L_579:
        /*0d98*/ 	.byte	0x04, 0x12
        /*0d9a*/ 	.short	(.L_581 - .L_580)
	.align		4
.L_580:
        /*0d9c*/ 	.word	index@(_ZN10layer_norm31ln_parallel_residual_bwd_kernelINS_13Kernel_traitsIf13__nv_bfloat16fS2_fjLj2048ELj1ELj1ELj4ELj16ENS_18Kernel_traits_baseILj2048EfS2_fS2_fjLj128EEEEELb0ELb1ELb0EEEvNS_9BwdParamsE)
        /*0da0*/ 	.word	0x00000000


	//----- nvinfo : EIATTR_MIN_STACK_SIZE
	.align		4
.L_581:
        /*0da4*/ 	.byte	0x04, 0x12
        /*0da6*/ 	.short	(.L_583 - .L_582)
	.align		4
.L_582:
        /*0da8*/ 	.word	index@(_ZN10layer_norm31ln_parallel_residual_bwd_kernelINS_13Kernel_traitsIf13__nv_bfloat16fS2_fjLj2048ELj1ELj1ELj4ELj16ENS_18Kernel_traits_baseILj2048EfS2_fS2_fjLj128EEEEELb0ELb1ELb1EEEvNS_9BwdParamsE)
        /*0dac*/ 	.word	0x00000000


	//----- nvinfo : EIATTR_MIN_STACK_SIZE
	.align		4
.L_583:
        /*0db0*/ 	.byte	0x04, 0x12
        /*0db2*/ 	.short	(.L_585 - .L_584)
	.align		4
.L_584:
        /*0db4*/ 	.word	index@(_ZN10layer_norm31ln_parallel_residual_bwd_kernelINS_13Kernel_traitsIf13__nv_bfloat16fS2_fjLj2048ELj1ELj1ELj4ELj16ENS_18Kernel_traits_baseILj2048EfS2_fS2_fjLj128EEEEELb1ELb0ELb0EEEvNS_9BwdParamsE)
        /*0db8*/ 	.word	0x00000000


	//----- nvinfo : EIATTR_MIN_STACK_SIZE
	.align		4
.L_585:
        /*0dbc*/ 	.byte	0x04, 0x12
        /*0dbe*/ 	.short	(.L_587 - .L_586)
	.align		4
.L_586:
        /*0dc0*/ 	.word	index@(_ZN10layer_norm31ln_parallel_residual_bwd_kernelINS_13Kernel_traitsIf13__nv_bfloat16fS2_fjLj2048ELj1ELj1ELj4ELj16ENS_18Kernel_traits_baseILj2048EfS2_fS2_fjLj128EEEEELb1ELb0ELb1EEEvNS_9BwdParamsE)
        /*0dc4*/ 	.word	0x00000000


	//----- nvinfo : EIATTR_MIN_STACK_SIZE
	.align		4
.L_587:
        /*0dc8*/ 	.byte	0x04, 0x12
        /*0dca*/ 	.short	(.L_589 - .L_588)
	.align		4
.L_588:
        /*0dcc*/ 	.word	index@(_ZN10layer_norm22ln_bwd_finalize_kernelINS_22Kernel_traits_finalizeILj2048Ef13__nv_bfloat16fS2_fjLb0ELj1024ELj4ENS_18Kernel_traits_baseILj2048EfS2_fS2_fjLj1024EEEEELb0ELb0EEEvNS_9BwdParamsE)
        /*0dd0*/ 	.word	0x00000000


	//----- nvinfo : EIATTR_MIN_STACK_SIZE
	.align		4
.L_589:
        /*0dd4*/ 	.byte	0x04, 0x12
        /*0dd6*/ 	.short	(.L_591 - .L_590)
	.align		4
.L_590:
        /*0dd8*/ 	.word	index@(_ZN10layer_norm40ln_parallel_residual_bwd_finalize_kernelINS_22Kernel_traits_finalizeILj2048Ef13__nv_bfloat16fS2_fjLb0ELj1024ELj4ENS_18Kernel_traits_baseILj2048EfS2_fS2_fjLj1024EEEEELb0EEEvNS_9BwdParamsE)
        /*0ddc*/ 	.word	0x00000000


	//----- nvinfo : EIATTR_MIN_STACK_SIZE
	.align		4
.L_591:
        /*0de0*/ 	.byte	0x04, 0x12
        /*0de2*/ 	.short	(.L_593 - .L_592)
	.align		4
.L_592:
        /*0de4*/ 	.word	index@(_ZN10layer_norm31ln_parallel_residual_bwd_kernelINS_13Kernel_traitsIf13__nv_bfloat16fS2_fjLj2048ELj1ELj1ELj4ELj16ENS_18Kernel_traits_baseILj2048EfS2_fS2_fjLj128EEEEELb1ELb1ELb0EEEvNS_9BwdParamsE)
        /*0de8*/ 	.word	0x00000000


	//----- nvinfo : EIATTR_MIN_STACK_SIZE
	.align		4
.L_593:
        /*0dec*/ 	.byte	0x04, 0x12
        /*0dee*/ 	.short	(.L_595 - .L_594)
	.align		4
.L_594:
        /*0df0*/ 	.word	index@(_ZN10layer_norm22ln_bwd_finalize_kernelINS_22Kernel_traits_finalizeILj2048Ef13__nv_bfloat16fS2_fjLb0ELj1024ELj4ENS_18Kernel_traits_baseILj2048EfS2_fS2_fjLj1024EEEEELb0ELb1EEEvNS_9BwdParamsE)
        /*0df4*/ 	.word	0x00000000


	//----- nvinfo : EIATTR_MIN_STACK_SIZE
	.align		4
.L_595:
        /*0df8*/ 	.byte	0x04, 0x12
        /*0dfa*/ 	.short	(.L_597 - .L_596)
	.align		4
.L_596:
        /*0dfc*/ 	.word	index@(_ZN10layer_norm40ln_parallel_residual_bwd_finalize_kernelINS_22Kernel_traits_finalizeILj2048Ef13__nv_bfloat16fS2_fjLb0ELj1024ELj4ENS_18Kernel_traits_baseILj2048EfS2_fS2_fjLj1024EEEEELb1EEEvNS_9BwdParamsE)
        /*0e00*/ 	.word	0x00000000


	//----- nvinfo : EIATTR_MIN_STACK_SIZE
	.align		4
.L_597:
        /*0e04*/ 	.byte	0x04, 0x12
        /*0e06*/ 	.short	(.L_599 - .L_598)
	.align		4
.L_598:
        /*0e08*/ 	.word	index@(_ZN10layer_norm31ln_parallel_residual_bwd_kernelINS_13Kernel_traitsIf13__nv_bfloat16fS2_fjLj2048ELj1ELj1ELj4ELj16ENS_18Kernel_traits_baseILj2048EfS2_fS2_fjLj128EEEEELb1ELb1ELb1EEEvNS_9BwdParamsE)
        /*0e0c*/ 	.word	0x00000000


	//----- nvinfo : EIATTR_MIN_STACK_SIZE
	.align		4
.L_599:
        /*0e10*/ 	.byte	0x04, 0x12
        /*0e12*/ 	.short	(.L_601 - .L_600)
	.align		4
.L_600:
        /*0e14*/ 	.word	index@(_ZN10layer_norm31ln_parallel_residual_bwd_kernelINS_13Kernel_traitsIf6__halfS2_S2_fjLj2048ELj1ELj1ELj4ELj16ENS_18Kernel_traits_baseILj2048EfS2_S2_S2_fjLj128EEEEELb0ELb0ELb0EEEvNS_9BwdParamsE)
        /*0e18*/ 	.word	0x00000000


	//----- nvinfo : EIATTR_MIN_STACK_SIZE
	.align		4
.L_601:
        /*0e1c*/ 	.byte	0x04, 0x12
        /*0e1e*/ 	.short	(.L_603 - .L_602)
	.align		4
.L_602:
        /*0e20*/ 	.word	index@(_ZN10layer_norm31ln_parallel_residual_bwd_kernelINS_13Kernel_traitsIf6__halfS2_S2_fjLj2048ELj1ELj1ELj4ELj16ENS_18Kernel_traits_baseILj2048EfS2_S2_S2_fjLj128EEEEELb0ELb0ELb1EEEvNS_9BwdParamsE)
        /*0e24*/ 	.word	0x00000000


	//----- nvinfo : EIATTR_MIN_STACK_SIZE
	.align		4
.L_603:
        /*0e28*/ 	.byte	0x04, 0x12
        /*0e2a*/ 	.short	(.L_605 - .L_604)
	.align		4
.L_604:
        /*0e2c*/ 	.word	index@(_ZN10layer_norm31ln_parallel_residual_bwd_kernelINS_13Kernel_traitsIf6__halfS2_S2_fjLj2048ELj1ELj1ELj4ELj16ENS_18Kernel_traits_baseILj2048EfS2_S2_S2_fjLj128EEEEELb0ELb1ELb0EEEvNS_9BwdParamsE)
        /*0e30*/ 	.word	0x00000000


	//----- nvinfo : EIATTR_MIN_STACK_SIZE
	.align		4
.L_605:
        /*0e34*/ 	.byte	0x04, 0x12
        /*0e36*/ 	.short	(.L_607 - .L_606)
	.align		4
.L_606:
        /*0e38*/ 	.word	index@(_ZN10layer_norm31ln_parallel_residual_bwd_kernelINS_13Kernel_traitsIf6__halfS2_S2_fjLj2048ELj1ELj1ELj4ELj16ENS_18Kernel_traits_baseILj2048EfS2_S2_S2_fjLj128EEEEELb0ELb1ELb1EEEvNS_9BwdParamsE)
        /*0e3c*/ 	.word	0x00000000


	//----- nvinfo : EIATTR_MIN_STACK_SIZE
	.align		4
.L_607:
        /*0e40*/ 	.byte	0x04, 0x12
        /*0e42*/ 	.short	(.L_609 - .L_608)
	.align		4
.L_608:
        /*0e44*/ 	.word	index@(_ZN10layer_norm31ln_parallel_residual_bwd_kernelINS_13Kernel_traitsIf6__halfS2_S2_fjLj2048ELj1ELj1ELj4ELj16ENS_18Kernel_traits_baseILj2048EfS2_S2_S2_fjLj128EEEEELb1ELb0ELb0EEEvNS_9BwdParamsE)
        /*0e48*/ 	.word	0x00000000


	//----- nvinfo : EIATTR_MIN_STACK_SIZE
	.align		4
.L_609:
        /*0e4c*/ 	.byte	0x04, 0x12
        /*0e4e*/ 	.short	(.L_611 - .L_610)
	.align		4
.L_610:
        /*0e50*/ 	.word	index@(_ZN10layer_norm31ln_parallel_residual_bwd_kernelINS_13Kernel_traitsIf6__halfS2_S2_fjLj2048ELj1ELj1ELj4ELj16ENS_18Kernel_traits_baseILj2048EfS2_S2_S2_fjLj128EEEEELb1ELb0ELb1EEEvNS_9BwdParamsE)
        /*0e54*/ 	.word	0x00000000


	//----- nvinfo : EIATTR_MIN_STACK_SIZE
	.align		4
.L_611:
        /*0e58*/ 	.byte	0x04, 0x12
        /*0e5a*/ 	.short	(.L_613 - .L_612)
	.align		4
.L_612:
        /*0e5c*/ 	.word	index@(_ZN10layer_norm22ln_bwd_finalize_kernelINS_22Kernel_traits_finalizeILj2048Ef6__halfS2_S2_fjLb0ELj1024ELj4ENS_18Kernel_traits_baseILj2048EfS2_S2_S2_fjLj1024EEEEELb0ELb0EEEvNS_9BwdParamsE)
        /*0e60*/ 	.word	0x00000000


	//----- nvinfo : EIATTR_MIN_STACK_SIZE
	.align		4
.L_613:
        /*0e64*/ 	.byte	0x04, 0x12
        /*0e66*/ 	.short	(.L_615 - .L_614)
	.align		4
.L_614:
        /*0e68*/ 	.word	index@(_ZN10layer_norm40ln_parallel_residual_bwd_finalize_kernelINS_22Kernel_traits_finalizeILj2048Ef6__halfS2_S2_fjLb0ELj1024ELj4ENS_18Kernel_traits_baseILj2048EfS2_S2_S2_fjLj1024EEEEELb0EEEvNS_9BwdParamsE)
        /*0e6c*/ 	.word	0x00000000


	//----- nvinfo : EIATTR_MIN_STACK_SIZE
	.align		4
.L_615:
        /*0e70*/ 	.byte	0x04, 0x12
        /*0e72*/ 	.short	(.L_617 - .L_616)
	.align		4
.L_616:
        /*0e74*/ 	.word	index@(_ZN10layer_norm31ln_parallel_residual_bwd_kernelINS_13Kernel_traitsIf6__halfS2_S2_fjLj2048ELj1ELj1ELj4ELj16ENS_18Kernel_traits_baseILj2048EfS2_S2_S2_fjLj128EEEEELb1ELb1ELb0EEEvNS_9BwdParamsE)
        /*0e78*/ 	.word	0x00000000


	//----- nvinfo : EIATTR_MIN_STACK_SIZE
	.align		4
.L_617:
        /*0e7c*/ 	.byte	0x04, 0x12
        /*0e7e*/ 	.short	(.L_619 - .L_618)
	.align		4
.L_618:
        /*0e80*/ 	.word	index@(_ZN10layer_norm22ln_bwd_finalize_kernelINS_22Kernel_traits_finalizeILj2048Ef6__halfS2_S2_fjLb0ELj1024ELj4ENS_18Kernel_traits_baseILj2048EfS2_S2_S2_fjLj1024EEEEELb0ELb1EEEvNS_9BwdParamsE)
        /*0e84*/ 	.word	0x00000000


	//----- nvinfo : EIATTR_MIN_STACK_SIZE
	.align		4
.L_619:
        /*0e88*/ 	.byte	0x04, 0x12
        /*0e8a*/ 	.short	(.L_621 - .L_620)
	.align		4
.L_620:
        /*0e8c*/ 	.word	index@(_ZN10layer_norm40ln_parallel_residual_bwd_finalize_kernelINS_22Kernel_traits_finalizeILj2048Ef6__halfS2_S2_fjLb0ELj1024ELj4ENS_18Kernel_traits_baseILj2048EfS2_S2_S2_fjLj1024EEEEELb1EEEvNS_9BwdParamsE)
        /*0e90*/ 	.word	0x00000000


	//----- nvinfo : EIATTR_MIN_STACK_SIZE
	.align		4
.L_621:
        /*0e94*/ 	.byte	0x04, 0x12
        /*0e96*/ 	.short	(.L_623 - .L_622)
	.align		4
.L_622:
        /*0e98*/ 	.word	index@(_ZN10layer_norm31ln_parallel_residual_bwd_kernelINS_13Kernel_traitsIf6__halfS2_S2_fjLj2048ELj1ELj1ELj4ELj16ENS_18Kernel_traits_baseILj2048EfS2_S2_S2_fjLj128EEEEELb1ELb1ELb1EEEvNS_9BwdParamsE)
        /*0e9c*/ 	.word	0x00000000


	//----- nvinfo : EIATTR_MIN_STACK_SIZE
	.align		4
.L_623:
        /*0ea0*/ 	.byte	0x04, 0x12
        /*0ea2*/ 	.short	(.L_625 - .L_624)
	.align		4
.L_624:
        /*0ea4*/ 	.word	index@(_ZN10layer_norm31ln_parallel_residual_bwd_kernelINS_13Kernel_traitsI6__halfS2_fS2_fjLj2048ELj1ELj1ELj4ELj16ENS_18Kernel_traits_baseILj2048ES2_S2_fS2_fjLj128EEEEELb0ELb0ELb0EEEvNS_9BwdParamsE)
        /*0ea8*/ 	.word	0x00000000


	//----- nvinfo : EIATTR_MIN_STACK_SIZE
	.align		4
.L_625:
        /*0eac*/ 	.byte	0x04, 0x12
        /*0eae*/ 	.short	(.L_627 - .L_626)
	.align		4
.L_626:
        /*0eb0*/ 	.word	index@(_ZN10layer_norm31ln_parallel_residual_bwd_kernelINS_13Kernel_traitsI6__halfS2_fS2_fjLj2048ELj1ELj1ELj4ELj16ENS_18Kernel_traits_baseILj2048ES2_S2_fS2_fjLj128EEEEELb0ELb0ELb1EEEvNS_9BwdParamsE)
        /*0eb4*/ 	.word	0x00000000


	//----- nvinfo : EIATTR_MIN_STACK_SIZE
	.align		4
.L_627:
        /*0eb8*/ 	.byte	0x04, 0x12
        /*0eba*/ 	.short	(.L_629 - .L_628)
	.align		4
.L_628:
        /*0ebc*/ 	.word	index@(_ZN10layer_norm31ln_parallel_residual_bwd_kernelINS_13Kernel_traitsI6__halfS2_fS2_fjLj2048ELj1ELj1ELj4ELj16ENS_18Kernel_traits_baseILj2048ES2_S2_fS2_fjLj128EEEEELb0ELb1ELb0EEEvNS_9BwdParamsE)
        /*0ec0*/ 	.word	0x00000000


	//----- nvinfo : EIATTR_MIN_STACK_SIZE
	.align		4
.L_629:
        /*0ec4*/ 	.byte	0x04, 0x12
        /*0ec6*/ 	.short	(.L_631 - .L_630)
	.align		4
.L_630:
        /*0ec8*/ 	.word	index@(_ZN10layer_norm31ln_parallel_residual_bwd_kernelINS_13Kernel_traitsI6__halfS2_fS2_fjLj2048ELj1ELj1ELj4ELj16ENS_18Kernel_traits_baseILj2048ES2_S2_fS2_fjLj128EEEEELb0ELb1ELb1EEEvNS_9BwdParamsE)
        /*0ecc*/ 	.word	0x00000000


	//----- nvinfo : EIATTR_MIN_STACK_SIZE
	.align		4
.L_631:
        /*0ed0*/ 	.byte	0x04, 0x12
        /*0ed2*/ 	.short	(.L_633 - .L_632)
	.align		4
.L_632:
        /*0ed4*/ 	.word	index@(_ZN10layer_norm31ln_parallel_residual_bwd_kernelINS_13Kernel_traitsI6__halfS2_fS2_fjLj2048ELj1ELj1ELj4ELj16ENS_18Kernel_traits_baseILj2048ES2_S2_fS2_fjLj128EEEEELb1ELb0ELb0EEEvNS_9BwdParamsE)
        /*0ed8*/ 	.word	0x00000000


	//----- nvinfo : EIATTR_MIN_STACK_SIZE
	.align		4
.L_633:
        /*0edc*/ 	.byte	0x04, 0x12
        /*0ede*/ 	.short	(.L_635 - .L_634)
	.align		4
.L_634:
        /*0ee0*/ 	.word	index@(_ZN10layer_norm31ln_parallel_residual_bwd_kernelINS_13Kernel_traitsI6__halfS2_fS2_fjLj2048ELj1ELj1ELj4ELj16ENS_18Kernel_traits_baseILj2048ES2_S2_fS2_fjLj128EEEEELb1ELb0ELb1EEEvNS_9BwdParamsE)
        /*0ee4*/ 	.word	0x00000000


	//----- nvinfo : EIATTR_MIN_STACK_SIZE
	.align		4
.L_635:
        /*0ee8*/ 	.byte	0x04, 0x12
        /*0eea*/ 	.short	(.L_637 - .L_636)
	.align		4
.L_636:
        /*0eec*/ 	.word	index@(_ZN10layer_norm22ln_bwd_finalize_kernelINS_22Kernel_traits_finalizeILj2048E6__halfS2_fS2_fjLb0ELj1024ELj4ENS_18Kernel_traits_baseILj2048ES2_S2_fS2_fjLj1024EEEEELb0ELb0EEEvNS_9BwdParamsE)
        /*0ef0*/ 	.word	0x00000000


	//----- nvinfo : EIATTR_MIN_STACK_SIZE
	.align		4
.L_637:
        /*0ef4*/ 	.byte	0x04, 0x12
        /*0ef6*/ 	.short	(.L_639 - .L_638)
	.align		4
.L_638:
        /*0ef8*/ 	.word	index@(_ZN10layer_norm40ln_parallel_residual_bwd_finalize_kernelINS_22Kernel_traits_finalizeILj2048E6__halfS2_fS2_fjLb0ELj1024ELj4ENS_18Kernel_traits_baseILj2048ES2_S2_fS2_fjLj1024EEEEELb0EEEvNS_9BwdParamsE)
        /*0efc*/ 	.word	0x00000000


	//----- nvinfo : EIATTR_MIN_STACK_SIZE
	.align		4
.L_639:
        /*0f00*/ 	.byte	0x04, 0x12
        /*0f02*/ 	.short	(.L_641 - .L_640)
	.align		4
.L_640:
        /*0f04*/ 	.word	index@(_ZN10layer_norm31ln_parallel_residual_bwd_kernelINS_13Kernel_traitsI6__halfS2_fS2_fjLj2048ELj1ELj1ELj4ELj16ENS_18Kernel_traits_baseILj2048ES2_S2_fS2_fjLj128EEEEELb1ELb1ELb0EEEvNS_9BwdParamsE)
        /*0f08*/ 	.word	0x00000000


	//----- nvinfo : EIATTR_MIN_STACK_SIZE
	.align		4
.L_641:
        /*0f0c*/ 	.byte	0x04, 0x12
        /*0f0e*/ 	.short	(.L_643 - .L_642)
	.align		4
.L_642:
        /*0f10*/ 	.word	index@(_ZN10layer_norm22ln_bwd_finalize_kernelINS_22Kernel_traits_finalizeILj2048E6__halfS2_fS2_fjLb0ELj1024ELj4ENS_18Kernel_traits_baseILj2048ES2_S2_fS2_fjLj1024EEEEELb0ELb1EEEvNS_9BwdParamsE)
        /*0f14*/ 	.word	0x00000000


	//----- nvinfo : EIATTR_MIN_STACK_SIZE
	.align		4
.L_643:
        /*0f18*/ 	.byte	0x04, 0x12
        /*0f1a*/ 	.short	(.L_645 - .L_644)
	.align		4
.L_644:
        /*0f1c*/ 	.word	index@(_ZN10layer_norm40ln_parallel_residual_bwd_finalize_kernelINS_22Kernel_traits_finalizeILj2048E6__halfS2_fS2_fjLb0ELj1024ELj4ENS_18Kernel_traits_baseILj2048ES2_S2_fS2_fjLj1024EEEEELb1EEEvNS_9BwdParamsE)
        /*0f20*/ 	.word	0x00000000


	//----- nvinfo : EIATTR_MIN_STACK_SIZE
	.align		4
.L_645:
        /*0f24*/ 	.byte	0x04, 0x12
        /*0f26*/ 	.short	(.L_647 - .L_646)
	.align		4
.L_646:
        /*0f28*/ 	.word	index@(_ZN10layer_norm31ln_parallel_residual_bwd_kernelINS_13Kernel_traitsI6__halfS2_fS2_fjLj2048ELj1ELj1ELj4ELj16ENS_18Kernel_traits_baseILj2048ES2_S2_fS2_fjLj128EEEEELb1ELb1ELb1EEEvNS_9BwdParamsE)
        /*0f2c*/ 	.word	0x00000000


	//----- nvinfo : EIATTR_MIN_STACK_SIZE
	.align		4
.L_647:
        /*0f30*/ 	.byte	0x04, 0x12
        /*0f32*/ 	.short	(.L_649 - .L_648)
	.align		4
.L_648:
        /*0f34*/ 	.word	index@(_ZN10layer_norm31ln_parallel_residual_bwd_kernelINS_13Kernel_traitsIf6__halffS2_fjLj2048ELj1ELj1ELj4ELj16ENS_18Kernel_traits_baseILj2048EfS2_fS2_fjLj128EEEEELb0ELb0ELb0EEEvNS_9BwdParamsE)
        /*0f38*/ 	.word	0x00000000


	//----- nvinfo : EIATTR_MIN_STACK_SIZE
	.align		4
.L_649:
        /*0f3c*/ 	.byte	0x04, 0x12
        /*0f3e*/ 	.short	(.L_651 - .L_650)
	.align		4
.L_650:
        /*0f40*/ 	.word	index@(_ZN10layer_norm31ln_parallel_residual_bwd_kernelINS_13Kernel_traitsIf6__halffS2_fjLj2048ELj1ELj1ELj4ELj16ENS_18Kernel_traits_baseILj2048EfS2_fS2_fjLj128EEEEELb0ELb0ELb1EEEvNS_9BwdParamsE)
        /*0f44*/ 	.word	0x00000000


	//----- nvinfo : EIATTR_MIN_STACK_SIZE
	.align		4
.L_651:
        /*0f48*/ 	.byte	0x04, 0x12
        /*0f4a*/ 	.short	(.L_653 - .L_652)
	.align		4
.L_652:
        /*0f4c*/ 	.word	index@(_ZN10layer_norm31ln_parallel_residual_bwd_kernelINS_13Kernel_traitsIf6__halffS2_fjLj2048ELj1ELj1ELj4ELj16ENS_18Kernel_traits_baseILj2048EfS2_fS2_fjLj128EEEEELb0ELb1ELb0EEEvNS_9BwdParamsE)
        /*0f50*/ 	.word	0x00000000


	//----- nvinfo : EIATTR_MIN_STACK_SIZE
	.align		4
.L_653:
        /*0f54*/ 	.byte	0x04, 0x12
        /*0f56*/ 	.short	(.L_655 - .L_654)
	.align		4
.L_654:
        /*0f58*/ 	.word	index@(_ZN10layer_norm31ln_parallel_residual_bwd_kernelINS_13Kernel_traitsIf6__halffS2_fjLj2048ELj1ELj1ELj4ELj16ENS_18Kernel_traits_baseILj2048EfS2_fS2_fjLj128EEEEELb0ELb1ELb1EEEvNS_9BwdParamsE)
        /*0f5c*/ 	.word	0x00000000


	//----- nvinfo : EIATTR_MIN_STACK_SIZE
	.align		4
.L_655:
        /*0f60*/ 	.byte	0x04, 0x12
        /*0f62*/ 	.short	(.L_657 - .L_656)
	.align		4
.L_656:
        /*0f64*/ 	.word	index@(_ZN10layer_norm31ln_parallel_residual_bwd_kernelINS_13Kernel_traitsIf6__halffS2_fjLj2048ELj1ELj1ELj4ELj16ENS_18Kernel_traits_baseILj2048EfS2_fS2_fjLj128EEEEELb1ELb0ELb0EEEvNS_9BwdParamsE)
        /*0f68*/ 	.word	0x00000000


	//----- nvinfo : EIATTR_MIN_STACK_SIZE
	.align		4
.L_657:
        /*0f6c*/ 	.byte	0x04, 0x12
        /*0f6e*/ 	.short	(.L_659 - .L_658)
	.align		4
.L_658:
        /*0f70*/ 	.word	index@(_ZN10layer_norm31ln_parallel_residual_bwd_kernelINS_13Kernel_traitsIf6__halffS2_fjLj2048ELj1ELj1ELj4ELj16ENS_18Kernel_traits_baseILj2048EfS2_fS2_fjLj128EEEEELb1ELb0ELb1EEEvNS_9BwdParamsE)
        /*0f74*/ 	.word	0x00000000


	//----- nvinfo : EIATTR_MIN_STACK_SIZE
	.align		4
.L_659:
        /*0f78*/ 	.byte	0x04, 0x12
        /*0f7a*/ 	.short	(.L_661 - .L_660)
	.align		4
.L_660:
        /*0f7c*/ 	.word	index@(_ZN10layer_norm22ln_bwd_finalize_kernelINS_22Kernel_traits_finalizeILj2048Ef6__halffS2_fjLb0ELj1024ELj4ENS_18Kernel_traits_baseILj2048EfS2_fS2_fjLj1024EEEEELb0ELb0EEEvNS_9BwdParamsE)
        /*0f80*/ 	.word	0x00000000


	//----- nvinfo : EIATTR_MIN_STACK_SIZE
	.align		4
.L_661:
        /*0f84*/ 	.byte	0x04, 0x12
        /*0f86*/ 	.short	(.L_663 - .L_662)
	.align		4
.L_662:
        /*0f88*/ 	.word	index@(_ZN10layer_norm40ln_parallel_residual_bwd_finalize_kernelINS_22Kernel_traits_finalizeILj2048Ef6__halffS2_fjLb0ELj1024ELj4ENS_18Kernel_traits_baseILj2048EfS2_fS2_fjLj1024EEEEELb0EEEvNS_9BwdParamsE)
        /*0f8c*/ 	.word	0x00000000


	//----- nvinfo : EIATTR_MIN_STACK_SIZE
	.align		4
.L_663:
        /*0f90*/ 	.byte	0x04, 0x12
        /*0f92*/ 	.short	(.L_665 - .L_664)
	.align		4
.L_664:
        /*0f94*/ 	.word	index@(_ZN10layer_norm31ln_parallel_residual_bwd_kernelINS_13Kernel_traitsIf6__halffS2_fjLj2048ELj1ELj1ELj4ELj16ENS_18Kernel_traits_baseILj2048EfS2_fS2_fjLj128EEEEELb1ELb1ELb0EEEvNS_9BwdParamsE)
        /*0f98*/ 	.word	0x00000000


	//----- nvinfo : EIATTR_MIN_STACK_SIZE
	.align		4
.L_665:
        /*0f9c*/ 	.byte	0x04, 0x12
        /*0f9e*/ 	.short	(.L_667 - .L_666)
	.align		4
.L_666:
        /*0fa0*/ 	.word	index@(_ZN10layer_norm22ln_bwd_finalize_kernelINS_22Kernel_traits_finalizeILj2048Ef6__halffS2_fjLb0ELj1024ELj4ENS_18Kernel_traits_baseILj2048EfS2_fS2_fjLj1024EEEEELb0ELb1EEEvNS_9BwdParamsE)
        /*0fa4*/ 	.word	0x00000000


	//----- nvinfo : EIATTR_MIN_STACK_SIZE
	.align		4
.L_667:
        /*0fa8*/ 	.byte	0x04, 0x12
        /*0faa*/ 	.short	(.L_669 - .L_668)
	.align		4
.L_668:
        /*0fac*/ 	.word	index@(_ZN10layer_norm40ln_parallel_residual_bwd_finalize_kernelINS_22Kernel_traits_finalizeILj2048Ef6__halffS2_fjLb0ELj1024ELj4ENS_18Kernel_traits_baseILj2048EfS2_fS2_fjLj1024EEEEELb1EEEvNS_9BwdParamsE)
        /*0fb0*/ 	.word	0x00000000


	//----- nvinfo : EIATTR_MIN_STACK_SIZE
	.align		4
.L_669:
        /*0fb4*/ 	.byte	0x04, 0x12
        /*0fb6*/ 	.short	(.L_671 - .L_670)
	.align		4
.L_670:
        /*0fb8*/ 	.word	index@(_ZN10layer_norm31ln_parallel_residual_bwd_kernelINS_13Kernel_traitsIf6__halffS2_fjLj2048ELj1ELj1ELj4ELj16ENS_18Kernel_traits_baseILj2048EfS2_fS2_fjLj128EEEEELb1ELb1ELb1EEEvNS_9BwdParamsE)
        /*0fbc*/ 	.word	0x00000000


	//----- nvinfo : EIATTR_MIN_STACK_SIZE
	.align		4
.L_671:
        /*0fc0*/ 	.byte	0x04, 0x12
        /*0fc2*/ 	.short	(.L_673 - .L_672)
	.align		4
.L_672:
        /*0fc4*/ 	.word	index@(_ZN10layer_norm31ln_parallel_residual_bwd_kernelINS_13Kernel_traitsI6__halfffffjLj2048ELj1ELj1ELj4ELj16ENS_18Kernel_traits_baseILj2048ES2_ffffjLj128EEEEELb0ELb0ELb0EEEvNS_9BwdParamsE)
        /*0fc8*/ 	.word	0x00000000


	//----- nvinfo : EIATTR_MIN_STACK_SIZE
	.align		4
.L_673:
        /*0fcc*/ 	.byte	0x04, 0x12
        /*0fce*/ 	.short	(.L_675 - .L_674)
	.align		4
.L_674:
        /*0fd0*/ 	.word	index@(_ZN10layer_norm31ln_parallel_residual_bwd_kernelINS_13Kernel_traitsI6__halfffffjLj2048ELj1ELj1ELj4ELj16ENS_18Kernel_traits_baseILj2048ES2_ffffjLj128EEEEELb0ELb0ELb1EEEvNS_9BwdParamsE)
        /*0fd4*/ 	.word	0x00000000


	//----- nvinfo : EIATTR_MIN_STACK_SIZE
	.align		4
.L_675:
        /*0fd8*/ 	.byte	0x04, 0x12
        /*0fda*/ 	.short	(.L_677 - .L_676)
	.align		4
.L_676:
        /*0fdc*/ 	.word	index@(_ZN10layer_norm31ln_parallel_residual_bwd_kernelINS_13Kernel_traitsI6__halfffffjLj2048ELj1ELj1ELj4ELj16ENS_18Kernel_traits_baseILj2048ES2_ffffjLj128EEEEELb0ELb1ELb0EEEvNS_9BwdParamsE)
        /*0fe0*/ 	.word	0x00000000


	//----- nvinfo : EIATTR_MIN_STACK_SIZE
	.align		4
.L_677:
        /*0fe4*/ 	.byte	0x04, 0x12
        /*0fe6*/ 	.short	(.L_679 - .L_678)
	.align		4
.L_678:
        /*0fe8*/ 	.word	index@(_ZN10layer_norm31ln_parallel_residual_bwd_kernelINS_13Kernel_traitsI6__halfffffjLj2048ELj1ELj1ELj4ELj16ENS_18Kernel_traits_baseILj2048ES2_ffffjLj128EEEEELb0ELb1ELb1EEEvNS_9BwdParamsE)
        /*0fec*/ 	.word	0x00000000


	//----- nvinfo : EIATTR_MIN_STACK_SIZE
	.align		4
.L_679:
        /*0ff0*/ 	.byte	0x04, 0x12
        /*0ff2*/ 	.short	(.L_681 - .L_680)
	.align		4
.L_680:
        /*0ff4*/ 	.word	index@(_ZN10layer_norm31ln_parallel_residual_bwd_kernelINS_13Kernel_traitsI6__halfffffjLj2048ELj1ELj1ELj4ELj16ENS_18Kernel_traits_baseILj2048ES2_ffffjLj128EEEEELb1ELb0ELb0EEEvNS_9BwdParamsE)
        /*0ff8*/ 	.word	0x00000000


	//----- nvinfo : EIATTR_MIN_STACK_SIZE
	.align		4
.L_681:
        /*0ffc*/ 	.byte	0x04, 0x12
        /*0ffe*/ 	.short	(.L_683 - .L_682)
	.align		4
.L_682:
        /*1000*/ 	.word	index@(_ZN10layer_norm31ln_parallel_residual_bwd_kernelINS_13Kernel_traitsI6__halfffffjLj2048ELj1ELj1ELj4ELj16ENS_18Kernel_traits_baseILj2048ES2_ffffjLj128EEEEELb1ELb0ELb1EEEvNS_9BwdParamsE)
        /*1004*/ 	.word	0x00000000


	//----- nvinfo : EIATTR_MIN_STACK_SIZE
	.align		4
.L_683:
        /*1008*/ 	.byte	0x04, 0x12
        /*100a*/ 	.short	(.L_685 - .L_684)
	.align		4
.L_684:
        /*100c*/ 	.word	index@(_ZN10layer_norm22ln_bwd_finalize_kernelINS_22Kernel_traits_finalizeILj2048E6__halfffffjLb0ELj1024ELj4ENS_18Kernel_traits_baseILj2048ES2_ffffjLj1024EEEEELb0ELb0EEEvNS_9BwdParamsE)
        /*1010*/ 	.word	0x00000000


	//----- nvinfo : EIATTR_MIN_STACK_SIZE
	.align		4
.L_685:
        /*1014*/ 	.byte	0x04, 0x12
        /*1016*/ 	.short	(.L_687 - .L_686)
	.align		4
.L_686:
        /*1018*/ 	.word	index@(_ZN10layer_norm40ln_parallel_residual_bwd_finalize_kernelINS_22Kernel_traits_finalizeILj2048E6__halfffffjLb0ELj1024ELj4ENS_18Kernel_traits_baseILj2048ES2_ffffjLj1024EEEEELb0EEEvNS_9BwdParamsE)
        /*101c*/ 	.word	0x00000000


	//----- nvinfo : EIATTR_MIN_STACK_SIZE
	.align		4
.L_687:
        /*1020*/ 	.byte	0x04, 0x12
        /*1022*/ 	.short	(.L_689 - .L_688)
	.align		4
.L_688:
        /*1024*/ 	.word	index@(_ZN10layer_norm31ln_parallel_residual_bwd_kernelINS_13Kernel_traitsI6__halfffffjLj2048ELj1ELj1ELj4ELj16ENS_18Kernel_traits_baseILj2048ES2_ffffjLj128EEEEELb1ELb1ELb0EEEvNS_9BwdParamsE)
        /*1028*/ 	.word	0x00000000


	//----- nvinfo : EIATTR_MIN_STACK_SIZE
	.align		4
.L_689:
        /*102c*/ 	.byte	0x04, 0x12
        /*102e*/ 	.short	(.L_691 - .L_690)
	.align		4
.L_690:
        /*1030*/ 	.word	index@(_ZN10layer_norm22ln_bwd_finalize_kernelINS_22Kernel_traits_finalizeILj2048E6__halfffffjLb0ELj1024ELj4ENS_18Kernel_traits_baseILj2048ES2_ffffjLj1024EEEEELb0ELb1EEEvNS_9BwdParamsE)
        /*1034*/ 	.word	0x00000000


	//----- nvinfo : EIATTR_MIN_STACK_SIZE
	.align		4
.L_691:
        /*1038*/ 	.byte	0x04, 0x12
        /*103a*/ 	.short	(.L_693 - .L_692)
	.align		4
.L_692:
        /*103c*/ 	.word	index@(_ZN10layer_norm40ln_parallel_residual_bwd_finalize_kernelINS_22Kernel_traits_finalizeILj2048E6__halfffffjLb0ELj1024ELj4ENS_18Kernel_traits_baseILj2048ES2_ffffjLj1024EEEEELb1EEEvNS_9BwdParamsE)
        /*1040*/ 	.word	0x00000000


	//----- nvinfo : EIATTR_MIN_STACK_SIZE
	.align		4
.L_693:
        /*1044*/ 	.byte	0x04, 0x12
        /*1046*/ 	.short	(.L_695 - .L_694)
	.align		4
.L_694:
        /*1048*/ 	.word	index@(_ZN10layer_norm31ln_parallel_residual_bwd_kernelINS_13Kernel_traitsI6__halfffffjLj2048ELj1ELj1ELj4ELj16ENS_18Kernel_traits_baseILj2048ES2_ffffjLj128EEEEELb1ELb1ELb1EEEvNS_9BwdParamsE)
        /*104c*/ 	.word	0x00000000


	//----- nvinfo : EIATTR_MIN_STACK_SIZE
	.align		4
.L_695:
        /*1050*/ 	.byte	0x04, 0x12
        /*1052*/ 	.short	(.L_697 - .L_696)
	.align		4
.L_696:
        /*1054*/ 	.word	index@(_ZN10layer_norm31ln_parallel_residual_bwd_kernelINS_13Kernel_traitsIfffffjLj2048ELj1ELj1ELj4ELj16ENS_18Kernel_traits_baseILj2048EfffffjLj128EEEEELb0ELb0ELb0EEEvNS_9BwdParamsE)
        /*1058*/ 	.word	0x00000000


	//----- nvinfo : EIATTR_MIN_STACK_SIZE
	.align		4
.L_697:
        /*105c*/ 	.byte	0x04, 0x12
        /*105e*/ 	.short	(.L_699 - .L_698)
	.align		4
.L_698:
        /*1060*/ 	.word	index@(_ZN10layer_norm31ln_parallel_residual_bwd_kernelINS_13Kernel_traitsIfffffjLj2048ELj1ELj1ELj4ELj16ENS_18Kernel_traits_baseILj2048EfffffjLj128EEEEELb0ELb0ELb1EEEvNS_9BwdParamsE)
        /*1064*/ 	.word	0x00000000


	//----- nvinfo : EIATTR_MIN_STACK_SIZE
	.align		4
.L_699:
        /*1068*/ 	.byte	0x04, 0x12
        /*106a*/ 	.short	(.L_701 - .L_700)
	.align		4
.L_700:
        /*106c*/ 	.word	index@(_ZN10layer_norm31ln_parallel_residual_bwd_kernelINS_13Kernel_traitsIfffffjLj2048ELj1ELj1ELj4ELj16ENS_18Kernel_traits_baseILj2048EfffffjLj128EEEEELb0ELb1ELb0EEEvNS_9BwdParamsE)
        /*1070*/ 	.word	0x00000000


	//----- nvinfo : EIATTR_MIN_STACK_SIZE
	.align		4
.L_701:
        /*1074*/ 	.byte	0x04, 0x12
        /*1076*/ 	.short	(.L_703 - .L_702)
	.align		4
.L_702:
        /*1078*/ 	.word	index@(_ZN10layer_norm31ln_parallel_residual_bwd_kernelINS_13Kernel_traitsIfffffjLj2048ELj1ELj1ELj4ELj16ENS_18Kernel_traits_baseILj2048EfffffjLj128EEEEELb0ELb1ELb1EEEvNS_9BwdParamsE)
        /*107c*/ 	.word	0x00000008


	//----- nvinfo : EIATTR_MIN_STACK_SIZE
	.align		4
.L_703:
        /*1080*/ 	.byte	0x04, 0x12
        /*1082*/ 	.short	(.L_705 - .L_704)
	.align		4
.L_704:
        /*1084*/ 	.word	index@(_ZN10layer_norm31ln_parallel_residual_bwd_kernelINS_13Kernel_traitsIfffffjLj2048ELj1ELj1ELj4ELj16ENS_18Kernel_traits_baseILj2048EfffffjLj128EEEEELb1ELb0ELb0EEEvNS_9BwdParamsE)
        /*1088*/ 	.word	0x00000000


	//----- nvinfo : EIATTR_MIN_STACK_SIZE
	.align		4
.L_705:
        /*108c*/ 	.byte	0x04, 0x12
        /*108e*/ 	.short	(.L_707 - .L_706)
	.align		4
.L_706:
        /*1090*/ 	.word	index@(_ZN10layer_norm31ln_parallel_residual_bwd_kernelINS_13Kernel_traitsIfffffjLj2048ELj1ELj1ELj4ELj16ENS_18Kernel_traits_baseILj2048EfffffjLj128EEEEELb1ELb0ELb1EEEvNS_9BwdParamsE)
        /*1094*/ 	.word	0x00000000


	//----- nvinfo : EIATTR_MIN_STACK_SIZE
	.align		4
.L_707:
        /*1098*/ 	.byte	0x04, 0x12
        /*109a*/ 	.short	(.L_709 - .L_708)
	.align		4
.L_708:
        /*109c*/ 	.word	index@(_ZN10layer_norm22ln_bwd_finalize_kernelINS_22Kernel_traits_finalizeILj2048EfffffjLb0ELj1024ELj4ENS_18Kernel_traits_baseILj2048EfffffjLj1024EEEEELb0ELb0EEEvNS_9BwdParamsE)
        /*10a0*/ 	.word	0x00000000


	//----- nvinfo : EIATTR_MIN_STACK_SIZE
	.align		4
.L_709:
        /*10a4*/ 	.byte	0x04, 0x12
        /*10a6*/ 	.short	(.L_711 - .L_710)
	.align		4
.L_710:
        /*10a8*/ 	.word	index@(_ZN10layer_norm40ln_parallel_residual_bwd_finalize_kernelINS_22Kernel_traits_finalizeILj2048EfffffjLb0ELj1024ELj4ENS_18Kernel_traits_baseILj2048EfffffjLj1024EEEEELb0EEEvNS_9BwdParamsE)
        /*10ac*/ 	.word	0x00000000


	//----- nvinfo : EIATTR_MIN_STACK_SIZE
	.align		4
.L_711:
        /*10b0*/ 	.byte	0x04, 0x12
        /*10b2*/ 	.short	(.L_713 - .L_712)
	.align		4
.L_712:
        /*10b4*/ 	.word	index@(_ZN10layer_norm31ln_parallel_residual_bwd_kernelINS_13Kernel_traitsIfffffjLj2048ELj1ELj1ELj4ELj16ENS_18Kernel_traits_baseILj2048EfffffjLj128EEEEELb1ELb1ELb0EEEvNS_9BwdParamsE)
        /*10b8*/ 	.word	0x00000000


	//----- nvinfo : EIATTR_MIN_STACK_SIZE
	.align		4
.L_713:
        /*10bc*/ 	.byte	0x04, 0x12
        /*10be*/ 	.short	(.L_715 - .L_714)
	.align		4
.L_714:
        /*10c0*/ 	.word	index@(_ZN10layer_norm22ln_bwd_finalize_kernelINS_22Kernel_traits_finalizeILj2048EfffffjLb0ELj1024ELj4ENS_18Kernel_traits_baseILj2048EfffffjLj1024EEEEELb0ELb1EEEvNS_9BwdParamsE)
        /*10c4*/ 	.word	0x00000000


	//----- nvinfo : EIATTR_MIN_STACK_SIZE
	.align		4
.L_715:
        /*10c8*/ 	.byte	0x04, 0x12
        /*10ca*/ 	.short	(.L_717 - .L_716)
	.align		4
.L_716:
        /*10cc*/ 	.word	index@(_ZN10layer_norm40ln_parallel_residual_bwd_finalize_kernelINS_22Kernel_traits_finalizeILj2048EfffffjLb0ELj1024ELj4ENS_18Kernel_traits_baseILj2048EfffffjLj1024EEEEELb1EEEvNS_9BwdParamsE)
        /*10d0*/ 	.word	0x00000000


	//----- nvinfo : EIATTR_MIN_STACK_SIZE
	.align		4
.L_717:
        /*10d4*/ 	.byte	0x04, 0x12
        /*10d6*/ 	.short	(.L_719 - .L_718)
	.align		4
.L_718:
        /*10d8*/ 	.word	index@(_ZN10layer_norm31ln_parallel_residual_bwd_kernelINS_13Kernel_traitsIfffffjLj2048ELj1ELj1ELj4ELj16ENS_18Kernel_traits_baseILj2048EfffffjLj128EEEEELb1ELb1ELb1EEEvNS_9BwdParamsE)
        /*10dc*/ 	.word	0x00000000
.L_719:


//--------------------- .nv.compat                --------------------------
	.section	.nv.compat,"",@"SHT_CUDA_COMPAT_INFO"
	.align	4
        /*0000*/ 	.byte	0x02, 0x09, 0x01, 0x00, 0x02, 0x02, 0x01, 0x00, 0x02, 0x05, 0x05, 0x00, 0x03, 0x07, 0x01, 0x01
        /*0010*/ 	.byte	0x02, 0x03, 0x00, 0x00, 0x02, 0x06, 0x01, 0x00, 0x04, 0x0b, 0x08, 0x00, 0x00, 0x00, 0x00, 0x00
        /*0020*/ 	.byte	0x00, 0x00, 0x00, 0x00


//--------------------- .nv.info._ZN10layer_norm31ln_parallel_residual_bwd_kernelINS_13Kernel_traitsI13__nv_bfloat16S2_S2_S2_fjLj2048ELj1ELj1ELj4ELj16ENS_18Kernel_traits_baseILj2048ES2_S2_S2_S2_fjLj128EEEEELb0ELb0ELb0EEEvNS_9BwdParamsE --------------------------
	.section	.nv.info._ZN10layer_norm31ln_parallel_residual_bwd_kernelINS_13Kernel_traitsI13__nv_bfloat16S2_S2_S2_fjLj2048ELj1ELj1ELj4ELj16ENS_18Kernel_traits_baseILj2048ES2_S2_S2_S2_fjLj128EEEEELb0ELb0ELb0EEEvNS_9BwdParamsE,"",@"SHT_CUDA_INFO"
	.sectionflags	@""
	.align	4


	//----- nvinfo : EIATTR_CUDA_API_VERSION
	.align		4
        /*0000*/ 	.byte	0x04, 0x37
        /*0002*/ 	.short	(.L_721 - .L_720)
.L_720:
        /*0004*/ 	.word	0x00000082


	//----- nvinfo : EIATTR_KPARAM_INFO
	.align		4
.L_721:
        /*0008*/ 	.byte	0x04, 0x17
        /*000a*/ 	.short	(.L_723 - .L_722)
.L_722:
        /*000c*/ 	.word	0x00000000
        /*0010*/ 	.short	0x0000
        /*0012*/ 	.short	0x0000
        /*0014*/ 	.byte	0x00, 0xf0, 0xa1, 0x04


	//----- nvinfo : EIATTR_SPARSE_MMA_MASK
	.align		4
.L_723:
        /*0018*/ 	.byte	0x03, 0x50
        /*001a*/ 	.short	0x0000


	//----- nvinfo : EIATTR_MAXREG_COUNT
	.align		4
        /*001c*/ 	.byte	0x03, 0x1b
        /*001e*/ 	.short	0x00ff


	//----- nvinfo : EIATTR_NUM_BARRIERS
	.align		4
        /*0020*/ 	.byte	0x02, 0x4c
        /*0022*/ 	.byte	0x01
	.zero		1


	//----- nvinfo : EIATTR_MERCURY_ISA_VERSION
	.align		4
        /*0024*/ 	.byte	0x03, 0x5f
        /*0026*/ 	.short	0x0101


	//----- nvinfo : EIATTR_COOP_GROUP_MASK_REGIDS
	.align		4
        /*0028*/ 	.byte	0x04, 0x29
        /*002a*/ 	.short	(.L_725 - .L_724)


	//   ....[0]....
.L_724:
        /*002c*/ 	.word	0xffffffff


	//   ....[1]....
        /*0030*/ 	.word	0xffffffff


	//   ....[2]....
        /*0034*/ 	.word	0xffffffff


	//   ....[3]....
        /*0038*/ 	.word	0xffffffff


	//   ....[4]....
        /*003c*/ 	.word	0xffffffff


	//   ....[5]....
        /*0040*/ 	.word	0xffffffff


	//   ....[6]....
        /*0044*/ 	.word	0xffffffff


	//   ....[7]....
        /*0048*/ 	.word	0xffffffff


	//   ....[8]....
        /*004c*/ 	.word	0xffffffff


	//   ....[9]....
        /*0050*/ 	.word	0xffffffff


	//----- nvinfo : EIATTR_COOP_GROUP_INSTR_OFFSETS
	.align		4
.L_725:
        /*0054*/ 	.byte	0x04, 0x28
        /*0056*/ 	.short	(.L_727 - .L_726)


	//   ....[0]....
.L_726:
        /*0058*/ 	.word	0x00001b10


	//   ....[1]....
        /*005c*/ 	.word	0x00001b30


	//   ....[2]....
        /*0060*/ 	.word	0x00001b70


	//   ....[3]....
        /*0064*/ 	.word	0x00001b80


	//   ....[4]....
        /*0068*/ 	.word	0x00001bc0


	//   ....[5]....
        /*006c*/ 	.word	0x00001bd0


	//   ....[6]....
        /*0070*/ 	.word	0x00001c00


	//   ....[7]....
        /*0074*/ 	.word	0x00001c10


	//   ....[8]....
        /*0078*/ 	.word	0x00001c40


	//   ....[9]....
        /*007c*/ 	.word	0x00001c50


	//----- nvinfo : EIATTR_VRC_CTA_INIT_COUNT
	.align		4
.L_727:
        /*0080*/ 	.byte	0x02, 0x4a
	.zero		1
	.zero		1


	//----- nvinfo : EIATTR_EXIT_INSTR_OFFSETS
	.align		4
        /*0084*/ 	.byte	0x04, 0x1c
        /*0086*/ 	.short	(.L_729 - .L_728)


	//   ....[0]....
.L_728:
        /*0088*/ 	.word	0x00004c50


	//   ....[1]....
        /*008c*/ 	.word	0x00004d60


	//----- nvinfo : EIATTR_MAX_THREADS
	.align		4
.L_729:
        /*0090*/ 	.byte	0x04, 0x05
        /*0092*/ 	.short	(.L_731 - .L_730)
.L_730:
        /*0094*/ 	.word	0x00000080
        /*0098*/ 	.word	0x00000001
        /*009c*/ 	.word	0x00000001


	//----- nvinfo : EIATTR_CRS_STACK_SIZE
	.align		4
.L_731:
        /*00a0*/ 	.byte	0x04, 0x1e
        /*00a2*/ 	.short	(.L_733 - .L_732)
.L_732:
        /*00a4*/ 	.word	0x00000000


	//----- nvinfo : EIATTR_CBANK_PARAM_SIZE
	.align		4
.L_733:
        /*00a8*/ 	.byte	0x03, 0x19
        /*00aa*/ 	.short	0x0128


	//----- nvinfo : EIATTR_PARAM_CBANK
	.align		4
        /*00ac*/ 	.byte	0x04, 0x0a
        /*00ae*/ 	.short	(.L_735 - .L_734)
	.align		4
.L_734:
        /*00b0*/ 	.word	index@(.nv.constant0._ZN10layer_norm31ln_parallel_residual_bwd_kernelINS_13Kernel_traitsI13__nv_bfloat16S2_S2_S2_fjLj2048ELj1ELj1ELj4ELj16ENS_18Kernel_traits_baseILj2048ES2_S2_S2_S2_fjLj128EEEEELb0ELb0ELb0EEEvNS_9BwdParamsE)
        /*00b4*/ 	.short	0x0380
        /*00b6*/ 	.short	0x0128


	//----- nvinfo : EIATTR_SW_WAR
	.align		4
.L_735:
        /*00b8*/ 	.byte	0x04, 0x36
        /*00ba*/ 	.short	(.L_737 - .L_736)
.L_736:
        /*00bc*/ 	.word	0x00000008
.L_737:


//--------------------- .nv.info._ZN10layer_norm31ln_parallel_residual_bwd_kernelINS_13Kernel_traitsI13__nv_bfloat16S2_S2_S2_fjLj2048ELj1ELj1ELj4ELj16ENS_18Kernel_traits_baseILj2048ES2_S2_S2_S2_fjLj128EEEEELb0ELb0ELb1EEEvNS_9BwdParamsE --------------------------
	.section	.nv.info._ZN10layer_norm31ln_parallel_residual_bwd_kernelINS_13Kernel_traitsI13__nv_bfloat16S2_S2_S2_fjLj2048ELj1ELj1ELj4ELj16ENS_18Kernel_traits_baseILj2048ES2_S2_S2_S2_fjLj128EEEEELb0ELb0ELb1EEEvNS_9BwdParamsE,"",@"SHT_CUDA_INFO"
	.sectionflags	@""
	.align	4


	//----- nvinfo : EIATTR_CUDA_API_VERSION
	.align		4
        /*0000*/ 	.byte	0x04, 0x37
        /*0002*/ 	.short	(.L_739 - .L_738)
.L_738:
        /*0004*/ 	.word	0x00000082


	//----- nvinfo : EIATTR_KPARAM_INFO
	.align		4
.L_739:
        /*0008*/ 	.byte	0x04, 0x17
        /*000a*/ 	.short	(.L_741 - .L_740)
.L_740:
        /*000c*/ 	.word	0x00000000
        /*0010*/ 	.short	0x0000
        /*0012*/ 	.short	0x0000
        /*0014*/ 	.byte	0x00, 0xf0, 0xa1, 0x04


	//----- nvinfo : EIATTR_SPARSE_MMA_MASK
	.align		4
.L_741:
        /*0018*/ 	.byte	0x03, 0x50
        /*001a*/ 	.short	0x0000


	//----- nvinfo : EIATTR_MAXREG_COUNT
	.align		4
        /*001c*/ 	.byte	0x03, 0x1b
        /*001e*/ 	.short	0x00ff


	//----- nvinfo : EIATTR_NUM_BARRIERS
	.align		4
        /*0020*/ 	.byte	0x02, 0x4c
        /*0022*/ 	.byte	0x01
	.zero		1


	//----- nvinfo : EIATTR_MERCURY_ISA_VERSION
	.align		4
        /*0024*/ 	.byte	0x03, 0x5f
        /*0026*/ 	.short	0x0101


	//----- nvinfo : EIATTR_COOP_GROUP_MASK_REGIDS
	.align		4
        /*0028*/ 	.byte	0x04, 0x29
        /*002a*/ 	.short	(.L_743 - .L_742)


	//   ....[0]....
.L_742:
        /*002c*/ 	.word	0xffffffff


	//   ....[1]....
        /*0030*/ 	.word	0xffffffff


	//   ....[2]....
        /*0034*/ 	.word	0xffffffff


	//   ....[3]....
        /*0038*/ 	.word	0xffffffff


	//   ....[4]....
        /*003c*/ 	.word	0xffffffff


	//   ....[5]....
        /*0040*/ 	.word	0xffffffff


	//   ....[6]....
        /*0044*/ 	.word	0xffffffff


	//   ....[7]....
        /*0048*/ 	.word	0xffffffff


	//   ....[8]....
        /*004c*/ 	.word	0xffffffff


	//   ....[9]....
        /*0050*/ 	.word	0xffffffff


	//----- nvinfo : EIATTR_COOP_GROUP_INSTR_OFFSETS
	.align		4
.L_743:
        /*0054*/ 	.byte	0x04, 0x28
        /*0056*/ 	.short	(.L_745 - .L_744)


	//   ....[0]....
.L_744:
        /*0058*/ 	.word	0x000017b0


	//   ....[1]....
        /*005c*/ 	.word	0x00001850


	//   ....[2]....
        /*0060*/ 	.word	0x00001860


	//   ....[3]....
        /*0064*/ 	.word	0x00001890


	//   ....[4]....
        /*0068*/ 	.word	0x000018a0


	//   ....[5]....
        /*006c*/ 	.word	0x000018d0


	//   ....[6]....
        /*0070*/ 	.word	0x000018e0


	//   ....[7]....
        /*0074*/ 	.word	0x00001910


	//   ....[8]....
        /*0078*/ 	.word	0x00001930


	//   ....[9]....
        /*007c*/ 	.word	0x00001950


	//----- nvinfo : EIATTR_VRC_CTA_INIT_COUNT
	.align		4
.L_745:
        /*0080*/ 	.byte	0x02, 0x4a
	.zero		1
	.zero		1


	//----- nvinfo : EIATTR_EXIT_INSTR_OFFSETS
	.align		4
        /*0084*/ 	.byte	0x04, 0x1c
        /*0086*/ 	.short	(.L_747 - .L_746)


	//   ....[0]....
.L_746:
        /*0088*/ 	.word	0x00004da0


	//----- nvinfo : EIATTR_MAX_THREADS
	.align		4
.L_747:
        /*008c*/ 	.byte	0x04, 0x05
        /*008e*/ 	.short	(.L_749 - .L_748)
.L_748:
        /*0090*/ 	.word	0x00000080
        /*0094*/ 	.word	0x00000001
        /*0098*/ 	.word	0x00000001


	//----- nvinfo : EIATTR_CRS_STACK_SIZE
	.align		4
.L_749:
        /*009c*/ 	.byte	0x04, 0x1e
        /*009e*/ 	.short	(.L_751 - .L_750)
.L_750:
        /*00a0*/ 	.word	0x00000000


	//----- nvinfo : EIATTR_CBANK_PARAM_SIZE
	.align		4
.L_751:
        /*00a4*/ 	.byte	0x03, 0x19
        /*00a6*/ 	.short	0x0128


	//----- nvinfo : EIATTR_PARAM_CBANK
	.align		4
        /*00a8*/ 	.byte	0x04, 0x0a
        /*00aa*/ 	.short	(.L_753 - .L_752)
	.align		4
.L_752:
        /*00ac*/ 	.word	index@(.nv.constant0._ZN10layer_norm31ln_parallel_residual_bwd_kernelINS_13Kernel_traitsI13__nv_bfloat16S2_S2_S2_fjLj2048ELj1ELj1ELj4ELj16ENS_18Kernel_traits_baseILj2048ES2_S2_S2_S2_fjLj128EEEEELb0ELb0ELb1EEEvNS_9BwdParamsE)
        /*00b0*/ 	.short	0x0380
        /*00b2*/ 	.short	0x0128


	//----- nvinfo : EIATTR_SW_WAR
	.align		4
.L_753:
        /*00b4*/ 	.byte	0x04, 0x36
        /*00b6*/ 	.short	(.L_755 - .L_754)
.L_754:
        /*00b8*/ 	.word	0x00000008
.L_755:


//--------------------- .nv.info._ZN10layer_norm31ln_parallel_residual_bwd_kernelINS_13Kernel_traitsI13__nv_bfloat16S2_S2_S2_fjLj2048ELj1ELj1ELj4ELj16ENS_18Kernel_traits_baseILj2048ES2_S2_S2_S2_fjLj128EEEEELb0ELb1ELb0EEEvNS_9BwdParamsE --------------------------
	.section	.nv.info._ZN10layer_norm31ln_parallel_residual_bwd_kernelINS_13Kernel_traitsI13__nv_bfloat16S2_S2_S2_fjLj2048ELj1ELj1ELj4ELj16ENS_18Kernel_traits_baseILj2048ES2_S2_S2_S2_fjLj128EEEEELb0ELb1ELb0EEEvNS_9BwdParamsE,"",@"SHT_CUDA_INFO"
	.sectionflags	@""
	.align	4


	//----- nvinfo : EIATTR_CUDA_API_VERSION
	.align		4
        /*0000*/ 	.byte	0x04, 0x37
        /*0002*/ 	.short	(.L_757 - .L_756)
.L_756:
        /*0004*/ 	.word	0x00000082


	//----- nvinfo : EIATTR_KPARAM_INFO
	.align		4
.L_757:
        /*0008*/ 	.byte	0x04, 0x17
        /*000a*/ 	.short	(.L_759 - .L_758)
.L_758:
        /*000c*/ 	.word	0x00000000
        /*0010*/ 	.short	0x0000
        /*0012*/ 	.short	0x0000
        /*0014*/ 	.byte	0x00, 0xf0, 0xa1, 0x04


	//----- nvinfo : EIATTR_SPARSE_MMA_MASK
	.align		4
.L_759:
        /*0018*/ 	.byte	0x03, 0x50
        /*001a*/ 	.short	0x0000


	//----- nvinfo : EIATTR_MAXREG_COUNT
	.align		4
        /*001c*/ 	.byte	0x03, 0x1b
        /*001e*/ 	.short	0x00ff


	//----- nvinfo : EIATTR_NUM_BARRIERS
	.align		4
        /*0020*/ 	.byte	0x02, 0x4c
        /*0022*/ 	.byte	0x01
	.zero		1


	//----- nvinfo : EIATTR_MERCURY_ISA_VERSION
	.align		4
        /*0024*/ 	.byte	0x03, 0x5f
        /*0026*/ 	.short	0x0101


	//----- nvinfo : EIATTR_COOP_GROUP_MASK_REGIDS
	.align		4
        /*0028*/ 	.byte	0x04, 0x29
        /*002a*/ 	.short	(.L_761 - .L_760)


	//   ....[0]....
.L_760:
        /*002c*/ 	.word	0xffffffff


	//   ....[1]....
        /*0030*/ 	.word	0xffffffff


	//   ....[2]....
        /*0034*/ 	.word	0xffffffff


	//   ....[3]....
        /*0038*/ 	.word	0xffffffff


	//   ....[4]....
        /*003c*/ 	.word	0xffffffff


	//   ....[5]....
        /*0040*/ 	.word	0xffffffff


	//   ....[6]....
        /*0044*/ 	.word	0xffffffff


	//   ....[7]....
        /*0048*/ 	.word	0xffffffff


	//   ....[8]....
        /*004c*/ 	.word	0xffffffff


	//   ....[9]....
        /*0050*/ 	.word	0xffffffff


	//----- nvinfo : EIATTR_COOP_GROUP_INSTR_OFFSETS
	.align		4
.L_761:
        /*0054*/ 	.byte	0x04, 0x28
        /*0056*/ 	.short	(.L_763 - .L_762)


	//   ....[0]....
.L_762:
        /*0058*/ 	.word	0x000012c0


	//   ....[1]....
        /*005c*/ 	.word	0x00001300


	//   ....[2]....
        /*0060*/ 	.word	0x00001390


	//   ....[3]....
        /*0064*/ 	.word	0x000013a0


	//   ....[4]....
        /*0068*/ 	.word	0x000013e0


	//   ....[5]....
        /*006c*/ 	.word	0x00001400


	//   ....[6]....
        /*0070*/ 	.word	0x00001480


	//   ....[7]....
        /*0074*/ 	.word	0x00001490


	//   ....[8]....
        /*0078*/ 	.word	0x000014e0


	//   ....[9]....
        /*007c*/ 	.word	0x000014f0


	//----- nvinfo : EIATTR_VRC_CTA_INIT_COUNT
	.align		4
.L_763:
        /*0080*/ 	.byte	0x02, 0x4a
	.zero		1
	.zero		1


	//----- nvinfo : EIATTR_EXIT_INSTR_OFFSETS
	.align		4
        /*0084*/ 	.byte	0x04, 0x1c
        /*0086*/ 	.short	(.L_765 - .L_764)


	//   ....[0]....
.L_764:
        /*0088*/ 	.word	0x00004350


	//   ....[1]....
        /*008c*/ 	.word	0x000043f0


	//----- nvinfo : EIATTR_MAX_THREADS
	.align		4
.L_765:
        /*0090*/ 	.byte	0x04, 0x05
        /*0092*/ 	.short	(.L_767 - .L_766)
.L_766:
        /*0094*/ 	.word	0x00000080
        /*0098*/ 	.word	0x00000001
        /*009c*/ 	.word	0x00000001


	//----- nvinfo : EIATTR_CRS_STACK_SIZE
	.align		4
.L_767:
        /*00a0*/ 	.byte	0x04, 0x1e
        /*00a2*/ 	.short	(.L_769 - .L_768)
.L_768:
        /*00a4*/ 	.word	0x00000000


	//----- nvinfo : EIATTR_CBANK_PARAM_SIZE
	.align		4
.L_769:
        /*00a8*/ 	.byte	0x03, 0x19
        /*00aa*/ 	.short	0x0128


	//----- nvinfo : EIATTR_PARAM_CBANK
	.align		4
        /*00ac*/ 	.byte	0x04, 0x0a
        /*00ae*/ 	.short	(.L_771 - .L_770)
	.align		4
.L_770:
        /*00b0*/ 	.word	index@(.nv.constant0._ZN10layer_norm31ln_parallel_residual_bwd_kernelINS_13Kernel_traitsI13__nv_bfloat16S2_S2_S2_fjLj2048ELj1ELj1ELj4ELj16ENS_18Kernel_traits_baseILj2048ES2_S2_S2_S2_fjLj128EEEEELb0ELb1ELb0EEEvNS_9BwdParamsE)
        /*00b4*/ 	.short	0x0380
        /*00b6*/ 	.short	0x0128


	//----- nvinfo : EIATTR_SW_WAR
	.align		4
.L_771:
        /*00b8*/ 	.byte	0x04, 0x36
        /*00ba*/ 	.short	(.L_773 - .L_772)
.L_772:
        /*00bc*/ 	.word	0x00000008
.L_773:


//--------------------- .nv.info._ZN10layer_norm31ln_parallel_residual_bwd_kernelINS_13Kernel_traitsI13__nv_bfloat16S2_S2_S2_fjLj2048ELj1ELj1ELj4ELj16ENS_18Kernel_traits_baseILj2048ES2_S2_S2_S2_fjLj128EEEEELb0ELb1ELb1EEEvNS_9BwdParamsE --------------------------
	.section	.nv.info._ZN10layer_norm31ln_parallel_residual_bwd_kernelINS_13Kernel_traitsI13__nv_bfloat16S2_S2_S2_fjLj2048ELj1ELj1ELj4ELj16ENS_18Kernel_traits_baseILj2048ES2_S2_S2_S2_fjLj128EEEEELb0ELb1ELb1EEEvNS_9BwdParamsE,"",@"SHT_CUDA_INFO"
	.sectionflags	@""
	.align	4


	//----- nvinfo : EIATTR_CUDA_API_VERSION
	.align		4
        /*0000*/ 	.byte	0x04, 0x37
        /*0002*/ 	.short	(.L_775 - .L_774)
.L_774:
        /*0004*/ 	.word	0x00000082


	//----- nvinfo : EIATTR_KPARAM_INFO
	.align		4
.L_775:
        /*0008*/ 	.byte	0x04, 0x17
        /*000a*/ 	.short	(.L_777 - .L_776)
.L_776:
        /*000c*/ 	.word	0x00000000
        /*0010*/ 	.short	0x0000
        /*0012*/ 	.short	0x0000
        /*0014*/ 	.byte	0x00, 0xf0, 0xa1, 0x04


	//----- nvinfo : EIATTR_SPARSE_MMA_MASK
	.align		4
.L_777:
        /*0018*/ 	.byte	0x03, 0x50
        /*001a*/ 	.short	0x0000


	//----- nvinfo : EIATTR_MAXREG_COUNT
	.align		4
        /*001c*/ 	.byte	0x03, 0x1b
        /*001e*/ 	.short	0x00ff


	//----- nvinfo : EIATTR_NUM_BARRIERS
	.align		4
        /*0020*/ 	.byte	0x02, 0x4c
        /*0022*/ 	.byte	0x01
	.zero		1


	//----- nvinfo : EIATTR_MERCURY_ISA_VERSION
	.align		4
        /*0024*/ 	.byte	0x03, 0x5f
        /*0026*/ 	.short	0x0101


	//----- nvinfo : EIATTR_COOP_GROUP_MASK_REGIDS
	.align		4
        /*0028*/ 	.byte	0x04, 0x29
        /*002a*/ 	.short	(.L_779 - .L_778)


	//   ....[0]....
.L_778:
        /*002c*/ 	.word	0xffffffff


	//   ....[1]....
        /*0030*/ 	.word	0xffffffff


	//   ....[2]....
        /*0034*/ 	.word	0xffffffff


	//   ....[3]....
        /*0038*/ 	.word	0xffffffff


	//   ....[4]....
        /*003c*/ 	.word	0xffffffff


	//   ....[5]....
        /*0040*/ 	.word	0xffffffff


	//   ....[6]....
        /*0044*/ 	.word	0xffffffff


	//   ....[7]....
        /*0048*/ 	.word	0xffffffff


	//   ....[8]....
        /*004c*/ 	.word	0xffffffff


	//   ....[9]....
        /*0050*/ 	.word	0xffffffff


	//----- nvinfo : EIATTR_COOP_GROUP_INSTR_OFFSETS
	.align		4
.L_779:
        /*0054*/ 	.byte	0x04, 0x28
        /*0056*/ 	.short	(.L_781 - .L_780)


	//   ....[0]....
.L_780:
        /*0058*/ 	.word	0x00000e20


	//   ....[1]....
        /*005c*/ 	.word	0x00000ec0


	//   ....[2]....
        /*0060*/ 	.word	0x00000ee0


	//   ....[3]....
        /*0064*/ 	.word	0x00000f00


	//   ....[4]....
        /*0068*/ 	.word	0x00000f20


	//   ....[5]....
        /*006c*/ 	.word	0x00000f50


	//   ....[6]....
        /*0070*/ 	.word	0x00000f80


	//   ....[7]....
        /*0074*/ 	.word	0x00000fa0


	//   ....[8]....
        /*0078*/ 	.word	0x00000fe0


	//   ....[9]....
        /*007c*/ 	.word	0x00000ff0


	//----- nvinfo : EIATTR_VRC_CTA_INIT_COUNT
	.align		4
.L_781:
        /*0080*/ 	.byte	0x02, 0x4a
	.zero		1
	.zero		1


	//----- nvinfo : EIATTR_EXIT_INSTR_OFFSETS
	.align		4
        /*0084*/ 	.byte	0x04, 0x1c
        /*0086*/ 	.short	(.L_783 - .L_782)


	//   ....[0]....
.L_782:
        /*0088*/ 	.word	0x00004150


	//----- nvinfo : EIATTR_MAX_THREADS
	.align		4
.L_783:
        /*008c*/ 	.byte	0x04, 0x05
        /*008e*/ 	.short	(.L_785 - .L_784)
.L_784:
        /*0090*/ 	.word	0x00000080
        /*0094*/ 	.word	0x00000001
        /*0098*/ 	.word	0x00000001


	//----- nvinfo : EIATTR_CBANK_PARAM_SIZE
	.align		4
.L_785:
        /*009c*/ 	.byte	0x03, 0x19
        /*009e*/ 	.short	0x0128


	//----- nvinfo : EIATTR_PARAM_CBANK
	.align		4
        /*00a0*/ 	.byte	0x04, 0x0a
        /*00a2*/ 	.short	(.L_787 - .L_786)
	.align		4
.L_786:
        /*00a4*/ 	.word	index@(.nv.constant0._ZN10layer_norm31ln_parallel_residual_bwd_kernelINS_13Kernel_traitsI13__nv_bfloat16S2_S2_S2_fjLj2048ELj1ELj1ELj4ELj16ENS_18Kernel_traits_baseILj2048ES2_S2_S2_S2_fjLj128EEEEELb0ELb1ELb1EEEvNS_9BwdParamsE)
        /*00a8*/ 	.short	0x0380
        /*00aa*/ 	.short	0x0128


	//----- nvinfo : EIATTR_SW_WAR
	.align		4
.L_787:
        /*00ac*/ 	.byte	0x04, 0x36
        /*00ae*/ 	.short	(.L_789 - .L_788)
.L_788:
        /*00b0*/ 	.word	0x00000008
.L_789:


//--------------------- .nv.info._ZN10layer_norm31ln_parallel_residual_bwd_kernelINS_13Kernel_traitsI13__nv_bfloat16S2_S2_S2_fjLj2048ELj1ELj1ELj4ELj16ENS_18Kernel_traits_baseILj2048ES2_S2_S2_S2_fjLj128EEEEELb1ELb0ELb0EEEvNS_9BwdParamsE --------------------------
	.section	.nv.info._ZN10layer_norm31ln_parallel_residual_bwd_kernelINS_13Kernel_traitsI13__nv_bfloat16S2_S2_S2_fjLj2048ELj1ELj1ELj4ELj16ENS_18Kernel_traits_baseILj2048ES2_S2_S2_S2_fjLj128EEEEELb1ELb0ELb0EEEvNS_9BwdParamsE,"",@"SHT_CUDA_INFO"
	.sectionflags	@""
	.align	4


	//----- nvinfo : EIATTR_CUDA_API_VERSION
	.align		4
        /*0000*/ 	.byte	0x04, 0x37
        /*0002*/ 	.short	(.L_791 - .L_790)
.L_790:
        /*0004*/ 	.word	0x00000082


	//----- nvinfo : EIATTR_KPARAM_INFO
	.align		4
.L_791:
        /*0008*/ 	.byte	0x04, 0x17
        /*000a*/ 	.short	(.L_793 - .L_792)
.L_792:
        /*000c*/ 	.word	0x00000000
        /*0010*/ 	.short	0x0000
        /*0012*/ 	.short	0x0000
        /*0014*/ 	.byte	0x00, 0xf0, 0xa1, 0x04


	//----- nvinfo : EIATTR_SPARSE_MMA_MASK
	.align		4
.L_793:
        /*0018*/ 	.byte	0x03, 0x50
        /*001a*/ 	.short	0x0000


	//----- nvinfo : EIATTR_MAXREG_COUNT
	.align		4
        /*001c*/ 	.byte	0x03, 0x1b
        /*001e*/ 	.short	0x00ff


	//----- nvinfo : EIATTR_NUM_BARRIERS
	.align		4
        /*0020*/ 	.byte	0x02, 0x4c
        /*0022*/ 	.byte	0x01
	.zero		1


	//----- nvinfo : EIATTR_MERCURY_ISA_VERSION
	.align		4
        /*0024*/ 	.byte	0x03, 0x5f
        /*0026*/ 	.short	0x0101


	//----- nvinfo : EIATTR_COOP_GROUP_MASK_REGIDS
	.align		4
        /*0028*/ 	.byte	0x04, 0x29
        /*002a*/ 	.short	(.L_795 - .L_794)


	//   ....[0]....
.L_794:
        /*002c*/ 	.word	0xffffffff


	//   ....[1]....
        /*0030*/ 	.word	0xffffffff


	//   ....[2]....
        /*0034*/ 	.word	0xffffffff


	//   ....[3]....
        /*0038*/ 	.word	0xffffffff


	//   ....[4]....
        /*003c*/ 	.word	0xffffffff


	//   ....[5]....
        /*0040*/ 	.word	0xffffffff


	//   ....[6]....
        /*0044*/ 	.word	0xffffffff


	//   ....[7]....
        /*0048*/ 	.word	0xffffffff


	//   ....[8]....
        /*004c*/ 	.word	0xffffffff


	//   ....[9]....
        /*0050*/ 	.word	0xffffffff


	//----- nvinfo : EIATTR_COOP_GROUP_INSTR_OFFSETS
	.align		4
.L_795:
        /*0054*/ 	.byte	0x04, 0x28
        /*0056*/ 	.short	(.L_797 - .L_796)


	//   ....[0]....
.L_796:
        /*0058*/ 	.word	0x00001c30


	//   ....[1]....
        /*005c*/ 	.word	0x00001c70


	//   ....[2]....
        /*0060*/ 	.word	0x00001cf0


	//   ....[3]....
        /*0064*/ 	.word	0x00001d10


	//   ....[4]....
        /*0068*/ 	.word	0x00001d50


	//   ....[5]....
        /*006c*/ 	.word	0x00001d60


	//   ....[6]....
        /*0070*/ 	.word	0x00001da0


	//   ....[7]....
        /*0074*/ 	.word	0x00001dc0


	//   ....[8]....
        /*0078*/ 	.word	0x00001e60


	//   ....[9]....
        /*007c*/ 	.word	0x00001e70


	//----- nvinfo : EIATTR_VRC_CTA_INIT_COUNT
	.align		4
.L_797:
        /*0080*/ 	.byte	0x02, 0x4a
	.zero		1
	.zero		1


	//----- nvinfo : EIATTR_EXIT_INSTR_OFFSETS
	.align		4
        /*0084*/ 	.byte	0x04, 0x1c
        /*0086*/ 	.short	(.L_799 - .L_798)


	//   ....[0]....
.L_798:
        /*0088*/ 	.word	0x00006cf0


	//   ....[1]....
        /*008c*/ 	.word	0x00006e00


	//----- nvinfo : EIATTR_MAX_THREADS
	.align		4
.L_799:
        /*0090*/ 	.byte	0x04, 0x05
        /*0092*/ 	.short	(.L_801 - .L_800)
.L_800:
        /*0094*/ 	.word	0x00000080
        /*0098*/ 	.word	0x00000001
        /*009c*/ 	.word	0x00000001


	//----- nvinfo : EIATTR_CRS_STACK_SIZE
	.align		4
.L_801:
        /*00a0*/ 	.byte	0x04, 0x1e
        /*00a2*/ 	.short	(.L_803 - .L_802)
.L_802:
        /*00a4*/ 	.word	0x00000000


	//----- nvinfo : EIATTR_CBANK_PARAM_SIZE
	.align		4
.L_803:
        /*00a8*/ 	.byte	0x03, 0x19
        /*00aa*/ 	.short	0x0128


	//----- nvinfo : EIATTR_PARAM_CBANK
	.align		4
        /*00ac*/ 	.byte	0x04, 0x0a
        /*00ae*/ 	.short	(.L_805 - .L_804)
	.align		4
.L_804:
        /*00b0*/ 	.word	index@(.nv.constant0._ZN10layer_norm31ln_parallel_residual_bwd_kernelINS_13Kernel_traitsI13__nv_bfloat16S2_S2_S2_fjLj2048ELj1ELj1ELj4ELj16ENS_18Kernel_traits_baseILj2048ES2_S2_S2_S2_fjLj128EEEEELb1ELb0ELb0EEEvNS_9BwdParamsE)
        /*00b4*/ 	.short	0x0380
        /*00b6*/ 	.short	0x0128


	//----- nvinfo : EIATTR_SW_WAR
	.align		4
.L_805:
        /*00b8*/ 	.byte	0x04, 0x36
        /*00ba*/ 	.short	(.L_807 - .L_806)
.L_806:
        /*00bc*/ 	.word	0x00000008
.L_807:


//--------------------- .nv.info._ZN10layer_norm31ln_parallel_residual_bwd_kernelINS_13Kernel_traitsI13__nv_bfloat16S2_S2_S2_fjLj2048ELj1ELj1ELj4ELj16ENS_18Kernel_traits_baseILj2048ES2_S2_S2_S2_fjLj128EEEEELb1ELb0ELb1EEEvNS_9BwdParamsE --------------------------
	.section	.nv.info._ZN10layer_norm31ln_parallel_residual_bwd_kernelINS_13Kernel_traitsI13__nv_bfloat16S2_S2_S2_fjLj2048ELj1ELj1ELj4ELj16ENS_18Kernel_traits_baseILj2048ES2_S2_S2_S2_fjLj128EEEEELb1ELb0ELb1EEEvNS_9BwdParamsE,"",@"SHT_CUDA_INFO"
	.sectionflags	@""
	.align	4


	//----- nvinfo : EIATTR_CUDA_API_VERSION
	.align		4
        /*0000*/ 	.byte	0x04, 0x37
        /*0002*/ 	.short	(.L_809 - .L_808)
.L_808:
        /*0004*/ 	.word	0x00000082


	//----- nvinfo : EIATTR_KPARAM_INFO
	.align		4
.L_809:
        /*0008*/ 	.byte	0x04, 0x17
        /*000a*/ 	.short	(.L_811 - .L_810)
.L_810:
        /*000c*/ 	.word	0x00000000
        /*0010*/ 	.short	0x0000
        /*0012*/ 	.short	0x0000
        /*0014*/ 	.byte	0x00, 0xf0, 0xa1, 0x04


	//----- nvinfo : EIATTR_SPARSE_MMA_MASK
	.align		4
.L_811:
        /*0018*/ 	.byte	0x03, 0x50
        /*001a*/ 	.short	0x0000


	//----- nvinfo : EIATTR_MAXREG_COUNT
	.align		4
        /*001c*/ 	.byte	0x03, 0x1b
        /*001e*/ 	.short	0x00ff


	//----- nvinfo : EIATTR_NUM_BARRIERS
	.align		4
        /*0020*/ 	.byte	0x02, 0x4c
        /*0022*/ 	.byte	0x01
	.zero		1


	//----- nvinfo : EIATTR_MERCURY_ISA_VERSION
	.align		4
        /*0024*/ 	.byte	0x03, 0x5f
        /*0026*/ 	.short	0x0101


	//----- nvinfo : EIATTR_COOP_GROUP_MASK_REGIDS
	.align		4
        /*0028*/ 	.byte	0x04, 0x29
        /*002a*/ 	.short	(.L_813 - .L_812)


	//   ....[0]....
.L_812:
        /*002c*/ 	.word	0xffffffff


	//   ....[1]....
        /*0030*/ 	.word	0xffffffff


	//   ....[2]....
        /*0034*/ 	.word	0xffffffff


	//   ....[3]....
        /*0038*/ 	.word	0xffffffff


	//   ....[4]....
        /*003c*/ 	.word	0xffffffff


	//   ....[5]....
        /*0040*/ 	.word	0xffffffff


	//   ....[6]....
        /*0044*/ 	.word	0xffffffff


	//   ....[7]....
        /*0048*/ 	.word	0xffffffff


	//   ....[8]....
        /*004c*/ 	.word	0xffffffff


	//   ....[9]....
        /*0050*/ 	.word	0xffffffff


	//----- nvinfo : EIATTR_COOP_GROUP_INSTR_OFFSETS
	.align		4
.L_813:
        /*0054*/ 	.byte	0x04, 0x28
        /*0056*/ 	.short	(.L_815 - .L_814)


	//   ....[0]....
.L_814:
        /*0058*/ 	.word	0x00001630


	//   ....[1]....
        /*005c*/ 	.word	0x00001640


	//   ....[2]....
        /*0060*/ 	.word	0x00001670


	//   ....[3]....
        /*0064*/ 	.word	0x00001680


	//   ....[4]....
        /*0068*/ 	.word	0x000016b0


	//   ....[5]....
        /*006c*/ 	.word	0x000016c0


	//   ....[6]....
        /*0070*/ 	.word	0x000016f0


	//   ....[7]....
        /*0074*/ 	.word	0x00001700


	//   ....[8]....
        /*0078*/ 	.word	0x00001750


	//   ....[9]....
        /*007c*/ 	.word	0x00001760


	//----- nvinfo : EIATTR_VRC_CTA_INIT_COUNT
	.align		4
.L_815:
        /*0080*/ 	.byte	0x02, 0x4a
	.zero		1
	.zero		1


	//----- nvinfo : EIATTR_EXIT_INSTR_OFFSETS
	.align		4
        /*0084*/ 	.byte	0x04, 0x1c
        /*0086*/ 	.short	(.L_817 - .L_816)


	//   ....[0]....
.L_816:
        /*0088*/ 	.word	0x00006cd0


	//----- nvinfo : EIATTR_MAX_THREADS
	.align		4
.L_817:
        /*008c*/ 	.byte	0x04, 0x05
        /*008e*/ 	.short	(.L_819 - .L_818)
.L_818:
        /*0090*/ 	.word	0x00000080
        /*0094*/ 	.word	0x00000001
        /*0098*/ 	.word	0x00000001


	//----- nvinfo : EIATTR_CBANK_PARAM_SIZE
	.align		4
.L_819:
        /*009c*/ 	.byte	0x03, 0x19
        /*009e*/ 	.short	0x0128


	//----- nvinfo : EIATTR_PARAM_CBANK
	.align		4
        /*00a0*/ 	.byte	0x04, 0x0a
        /*00a2*/ 	.short	(.L_821 - .L_820)
	.align		4
.L_820:
        /*00a4*/ 	.word	index@(.nv.constant0._ZN10layer_norm31ln_parallel_residual_bwd_kernelINS_13Kernel_traitsI13__nv_bfloat16S2_S2_S2_fjLj2048ELj1ELj1ELj4ELj16ENS_18Kernel_traits_baseILj2048ES2_S2_S2_S2_fjLj128EEEEELb1ELb0ELb1EEEvNS_9BwdParamsE)
        /*00a8*/ 	.short	0x0380
        /*00aa*/ 	.short	0x0128


	//----- nvinfo : EIATTR_SW_WAR
	.align		4
.L_821:
        /*00ac*/ 	.byte	0x04, 0x36
        /*00ae*/ 	.short	(.L_823 - .L_822)
.L_822:
        /*00b0*/ 	.word	0x00000008
.L_823:


//--------------------- .nv.info._ZN10layer_norm22ln_bwd_finalize_kernelINS_22Kernel_traits_finalizeILj2048E13__nv_bfloat16S2_S2_S2_fjLb0ELj1024ELj4ENS_18Kernel_traits_baseILj2048ES2_S2_S2_S2_fjLj1024EEEEELb0ELb0EEEvNS_9BwdParamsE --------------------------
	.section	.nv.info._ZN10layer_norm22ln_bwd_finalize_kernelINS_22Kernel_traits_finalizeILj2048E13__nv_bfloat16S2_S2_S2_fjLb0ELj1024ELj4ENS_18Kernel_traits_baseILj2048ES2_S2_S2_S2_fjLj1024EEEEELb0ELb0EEEvNS_9BwdParamsE,"",@"SHT_CUDA_INFO"
	.sectionflags	@""
	.align	4


	//----- nvinfo : EIATTR_CUDA_API_VERSION
	.align		4
        /*0000*/ 	.byte	0x04, 0x37
        /*0002*/ 	.short	(.L_825 - .L_824)
.L_824:
        /*0004*/ 	.word	0x00000082


	//----- nvinfo : EIATTR_KPARAM_INFO
	.align		4
.L_825:
        /*0008*/ 	.byte	0x04, 0x17
        /*000a*/ 	.short	(.L_827 - .L_826)
.L_826:
        /*000c*/ 	.word	0x00000000
        /*0010*/ 	.short	0x0000
        /*0012*/ 	.short	0x0000
        /*0014*/ 	.byte	0x00, 0xf0, 0xa1, 0x04


	//----- nvinfo : EIATTR_SPARSE_MMA_MASK
	.align		4
.L_827:
        /*0018*/ 	.byte	0x03, 0x50
        /*001a*/ 	.short	0x0000


	//----- nvinfo : EIATTR_MAXREG_COUNT
	.align		4
        /*001c*/ 	.byte	0x03, 0x1b
        /*001e*/ 	.short	0x0040


	//----- nvinfo : EIATTR_NUM_BARRIERS
	.align		4
        /*0020*/ 	.byte	0x02, 0x4c
        /*0022*/ 	.byte	0x01
	.zero		1


	//----- nvinfo : EIATTR_MERCURY_ISA_VERSION
	.align		4
        /*0024*/ 	.byte	0x03, 0x5f
        /*0026*/ 	.short	0x0101


	//----- nvinfo : EIATTR_COOP_GROUP_MASK_REGIDS
	.align		4
        /*0028*/ 	.byte	0x04, 0x29
        /*002a*/ 	.short	(.L_829 - .L_828)


	//   ....[0]....
.L_828:
        /*002c*/ 	.word	0xffffffff


	//   ....[1]....
        /*0030*/ 	.word	0xffffffff


	//   ....[2]....
        /*0034*/ 	.word	0xffffffff


	//   ....[3]....
        /*0038*/ 	.word	0xffffffff


	//   ....[4]....
        /*003c*/ 	.word	0xffffffff


	//   ....[5]....
        /*0040*/ 	.word	0xffffffff


	//   ....[6]....
        /*0044*/ 	.word	0xffffffff


	//   ....[7]....
        /*0048*/ 	.word	0xffffffff


	//   ....[8]....
        /*004c*/ 	.word	0xffffffff


	//   ....[9]....
        /*0050*/ 	.word	0xffffffff


	//----- nvinfo : EIATTR_COOP_GROUP_INSTR_OFFSETS
	.align		4
.L_829:
        /*0054*/ 	.byte	0x04, 0x28
        /*0056*/ 	.short	(.L_831 - .L_830)


	//   ....[0]....
.L_830:
        /*0058*/ 	.word	0x000015e0


	//   ....[1]....
        /*005c*/ 	.word	0x000015f0


	//   ....[2]....
        /*0060*/ 	.word	0x00001620


	//   ....[3]....
        /*0064*/ 	.word	0x00001630


	//   ....[4]....
        /*0068*/ 	.word	0x00001660


	//   ....[5]....
        /*006c*/ 	.word	0x00001670


	//   ....[6]....
        /*0070*/ 	.word	0x000016b0


	//   ....[7]....
        /*0074*/ 	.word	0x000016e0


	//   ....[8]....
        /*0078*/ 	.word	0x00001710


	//   ....[9]....
        /*007c*/ 	.word	0x00001720


	//----- nvinfo : EIATTR_VRC_CTA_INIT_COUNT
	.align		4
.L_831:
        /*0080*/ 	.byte	0x02, 0x4a
	.zero		1
	.zero		1


	//----- nvinfo : EIATTR_EXIT_INSTR_OFFSETS
	.align		4
        /*0084*/ 	.byte	0x04, 0x1c
        /*0086*/ 	.short	(.L_833 - .L_832)


	//   ....[0]....
.L_832:
        /*0088*/ 	.word	0x00000060


	//   ....[1]....
        /*008c*/ 	.word	0x00001780


	//   ....[2]....
        /*0090*/ 	.word	0x000017b0


	//   ....[3]....
        /*0094*/ 	.word	0x00001870


	//----- nvinfo : EIATTR_MAX_THREADS
	.align		4
.L_833:
        /*0098*/ 	.byte	0x04, 0x05
        /*009a*/ 	.short	(.L_835 - .L_834)
.L_834:
        /*009c*/ 	.word	0x00000400
        /*00a0*/ 	.word	0x00000001
        /*00a4*/ 	.word	0x00000001


	//----- nvinfo : EIATTR_CRS_STACK_SIZE
	.align		4
.L_835:
        /*00a8*/ 	.byte	0x04, 0x1e
        /*00aa*/ 	.short	(.L_837 - .L_836)
.L_836:
        /*00ac*/ 	.word	0x00000000


	//----- nvinfo : EIATTR_CBANK_PARAM_SIZE
	.align		4
.L_837:
        /*00b0*/ 	.byte	0x03, 0x19
        /*00b2*/ 	.short	0x0128


	//----- nvinfo : EIATTR_PARAM_CBANK
	.align		4
        /*00b4*/ 	.byte	0x04, 0x0a
        /*00b6*/ 	.short	(.L_839 - .L_838)
	.align		4
.L_838:
        /*00b8*/ 	.word	index@(.nv.constant0._ZN10layer_norm22ln_bwd_finalize_kernelINS_22Kernel_traits_finalizeILj2048E13__nv_bfloat16S2_S2_S2_fjLb0ELj1024ELj4ENS_18Kernel_traits_baseILj2048ES2_S2_S2_S2_fjLj1024EEEEELb0ELb0EEEvNS_9BwdParamsE)
        /*00bc*/ 	.short	0x0380
        /*00be*/ 	.short	0x0128


	//----- nvinfo : EIATTR_SW_WAR
	.align		4
.L_839:
        /*00c0*/ 	.byte	0x04, 0x36
        /*00c2*/ 	.short	(.L_841 - .L_840)
.L_840:
        /*00c4*/ 	.word	0x00000008
.L_841:


//--------------------- .nv.info._ZN10layer_norm40ln_parallel_residual_bwd_finalize_kernelINS_22Kernel_traits_finalizeILj2048E13__nv_bfloat16S2_S2_S2_fjLb0ELj1024ELj4ENS_18Kernel_traits_baseILj2048ES2_S2_S2_S2_fjLj1024EEEEELb0EEEvNS_9BwdParamsE --------------------------
	.section	.nv.info._ZN10layer_norm40ln_parallel_residual_bwd_finalize_kernelINS_22Kernel_traits_finalizeILj2048E13__nv_bfloat16S2_S2_S2_fjLb0ELj1024ELj4ENS_18Kernel_traits_baseILj2048ES2_S2_S2_S2_fjLj1024EEEEELb0EEEvNS_9BwdParamsE,"",@"SHT_CUDA_INFO"
	.sectionflags	@""
	.align	4


	//----- nvinfo : EIATTR_CUDA_API_VERSION
	.align		4
        /*0000*/ 	.byte	0x04, 0x37
        /*0002*/ 	.short	(.L_843 - .L_842)
.L_842:
        /*0004*/ 	.word	0x00000082


	//----- nvinfo : EIATTR_KPARAM_INFO
	.align		4
.L_843:
        /*0008*/ 	.byte	0x04, 0x17
        /*000a*/ 	.short	(.L_845 - .L_844)
.L_844:
        /*000c*/ 	.word	0x00000000
        /*0010*/ 	.short	0x0000
        /*0012*/ 	.short	0x0000
        /*0014*/ 	.byte	0x00, 0xf0, 0xa1, 0x04


	//----- nvinfo : EIATTR_SPARSE_MMA_MASK
	.align		4
.L_845:
        /*0018*/ 	.byte	0x03, 0x50
        /*001a*/ 	.short	0x0000


	//----- nvinfo : EIATTR_MAXREG_COUNT
	.align		4
        /*001c*/ 	.byte	0x03, 0x1b
        /*001e*/ 	.short	0x0040


	//----- nvinfo : EIATTR_NUM_BARRIERS
	.align		4
        /*0020*/ 	.byte	0x02, 0x4c
        /*0022*/ 	.byte	0x01
	.zero		1


	//----- nvinfo : EIATTR_MERCURY_ISA_VERSION
	.align		4
        /*0024*/ 	.byte	0x03, 0x5f
        /*0026*/ 	.short	0x0101


	//----- nvinfo : EIATTR_COOP_GROUP_MASK_REGIDS
	.align		4
        /*0028*/ 	.byte	0x04, 0x29
        /*002a*/ 	.short	(.L_847 - .L_846)


	//   ....[0]....
.L_846:
        /*002c*/ 	.word	0xffffffff


	//   ....[1]....
        /*0030*/ 	.word	0xffffffff


	//   ....[2]....
        /*0034*/ 	.word	0xffffffff


	//   ....[3]....
        /*0038*/ 	.word	0xffffffff


	//   ....[4]....
        /*003c*/ 	.word	0xffffffff


	//   ....[5]....
        /*0040*/ 	.word	0xffffffff


	//   ....[6]....
        /*0044*/ 	.word	0xffffffff


	//   ....[7]....
        /*0048*/ 	.word	0xffffffff


	//   ....[8]....
        /*004c*/ 	.word	0xffffffff


	//   ....[9]....
        /*0050*/ 	.word	0xffffffff


	//   ....[10]....
        /*0054*/ 	.word	0xffffffff


	//   ....[11]....
        /*0058*/ 	.word	0xffffffff


	//   ....[12]....
        /*005c*/ 	.word	0xffffffff


	//   ....[13]....
        /*0060*/ 	.word	0xffffffff


	//   ....[14]....
        /*0064*/ 	.word	0xffffffff


	//   ....[15]....
        /*0068*/ 	.word	0xffffffff


	//   ....[16]....
        /*006c*/ 	.word	0xffffffff


	//   ....[17]....
        /*0070*/ 	.word	0xffffffff


	//   ....[18]....
        /*0074*/ 	.word	0xffffffff


	//   ....[19]....
        /*0078*/ 	.word	0xffffffff


	//----- nvinfo : EIATTR_COOP_GROUP_INSTR_OFFSETS
	.align		4
.L_847:
        /*007c*/ 	.byte	0x04, 0x28
        /*007e*/ 	.short	(.L_849 - .L_848)


	//   ....[0]....
.L_848:
        /*0080*/ 	.word	0x000013b0


	//   ....[1]....
        /*0084*/ 	.word	0x000013c0


	//   ....[2]....
        /*0088*/ 	.word	0x000013d0


	//   ....[3]....
        /*008c*/ 	.word	0x000013e0


	//   ....[4]....
        /*0090*/ 	.word	0x00001410


	//   ....[5]....
        /*0094*/ 	.word	0x00001430


	//   ....[6]....
        /*0098*/ 	.word	0x00001450


	//   ....[7]....
        /*009c*/ 	.word	0x00001460


	//   ....[8]....
        /*00a0*/ 	.word	0x000014a0


	//   ....[9]....
        /*00a4*/ 	.word	0x000014c0


	//   ....[10]....
        /*00a8*/ 	.word	0x000014d0


	//   ....[11]....
        /*00ac*/ 	.word	0x000014e0


	//   ....[12]....
        /*00b0*/ 	.word	0x00001510


	//   ....[13]....
        /*00b4*/ 	.word	0x00001530


	//   ....[14]....
        /*00b8*/ 	.word	0x00001550


	//   ....[15]....
        /*00bc*/ 	.word	0x00001560


	//   ....[16]....
        /*00c0*/ 	.word	0x000015a0


	//   ....[17]....
        /*00c4*/ 	.word	0x000015d0


	//   ....[18]....
        /*00c8*/ 	.word	0x00001600


	//   ....[19]....
        /*00cc*/ 	.word	0x00001610


	//----- nvinfo : EIATTR_VRC_CTA_INIT_COUNT
	.align		4
.L_849:
        /*00d0*/ 	.byte	0x02, 0x4a
	.zero		1
	.zero		1


	//----- nvinfo : EIATTR_EXIT_INSTR_OFFSETS
	.align		4
        /*00d4*/ 	.byte	0x04, 0x1c
        /*00d6*/ 	.short	(.L_851 - .L_850)


	//   ....[0]....
.L_850:
        /*00d8*/ 	.word	0x00000060


	//   ....[1]....
        /*00dc*/ 	.word	0x000016b0


	//   ....[2]....
        /*00e0*/ 	.word	0x000016e0


	//   ....[3]....
        /*00e4*/ 	.word	0x00001840


	//----- nvinfo : EIATTR_MAX_THREADS
	.align		4
.L_851:
        /*00e8*/ 	.byte	0x04, 0x05
        /*00ea*/ 	.short	(.L_853 - .L_852)
.L_852:
        /*00ec*/ 	.word	0x00000400
        /*00f0*/ 	.word	0x00000001
        /*00f4*/ 	.word	0x00000001


	//----- nvinfo : EIATTR_CRS_STACK_SIZE
	.align		4
.L_853:
        /*00f8*/ 	.byte	0x04, 0x1e
        /*00fa*/ 	.short	(.L_855 - .L_854)
.L_854:
        /*00fc*/ 	.word	0x00000000


	//----- nvinfo : EIATTR_CBANK_PARAM_SIZE
	.align		4
.L_855:
        /*0100*/ 	.byte	0x03, 0x19
        /*0102*/ 	.short	0x0128


	//----- nvinfo : EIATTR_PARAM_CBANK
	.align		4
        /*0104*/ 	.byte	0x04, 0x0a
        /*0106*/ 	.short	(.L_857 - .L_856)
	.align		4
.L_856:
        /*0108*/ 	.word	index@(.nv.constant0._ZN10layer_norm40ln_parallel_residual_bwd_finalize_kernelINS_22Kernel_traits_finalizeILj2048E13__nv_bfloat16S2_S2_S2_fjLb0ELj1024ELj4ENS_18Kernel_traits_baseILj2048ES2_S2_S2_S2_fjLj1024EEEEELb0EEEvNS_9BwdParamsE)
        /*010c*/ 	.short	0x0380
        /*010e*/ 	.short	0x0128


	//----- nvinfo : EIATTR_SW_WAR
	.align		4
.L_857:
        /*0110*/ 	.byte	0x04, 0x36
        /*0112*/ 	.short	(.L_859 - .L_858)
.L_858:
        /*0114*/ 	.word	0x00000008
.L_859:


//--------------------- .nv.info._ZN10layer_norm31ln_parallel_residual_bwd_kernelINS_13Kernel_traitsI13__nv_bfloat16S2_S2_S2_fjLj2048ELj1ELj1ELj4ELj16ENS_18Kernel_traits_baseILj2048ES2_S2_S2_S2_fjLj128EEEEELb1ELb1ELb0EEEvNS_9BwdParamsE --------------------------
	.section	.nv.info._ZN10layer_norm31ln_parallel_residual_bwd_kernelINS_13Kernel_traitsI13__nv_bfloat16S2_S2_S2_fjLj2048ELj1ELj1ELj4ELj16ENS_18Kernel_traits_baseILj2048ES2_S2_S2_S2_fjLj128EEEEELb1ELb1ELb0EEEvNS_9BwdParamsE,"",@"SHT_CUDA_INFO"
	.sectionflags	@""
	.align	4


	//----- nvinfo : EIATTR_CUDA_API_VERSION
	.align		4
        /*0000*/ 	.byte	0x04, 0x37
        /*0002*/ 	.short	(.L_861 - .L_860)
.L_860:
        /*0004*/ 	.word	0x00000082


	//----- nvinfo : EIATTR_KPARAM_INFO
	.align		4
.L_861:
        /*0008*/ 	.byte	0x04, 0x17
        /*000a*/ 	.short	(.L_863 - .L_862)
.L_862:
        /*000c*/ 	.word	0x00000000
        /*0010*/ 	.short	0x0000
        /*0012*/ 	.short	0x0000
        /*0014*/ 	.byte	0x00, 0xf0, 0xa1, 0x04


	//----- nvinfo : EIATTR_SPARSE_MMA_MASK
	.align		4
.L_863:
        /*0018*/ 	.byte	0x03, 0x50
        /*001a*/ 	.short	0x0000


	//----- nvinfo : EIATTR_MAXREG_COUNT
	.align		4
        /*001c*/ 	.byte	0x03, 0x1b
        /*001e*/ 	.short	0x00ff


	//----- nvinfo : EIATTR_NUM_BARRIERS
	.align		4
        /*0020*/ 	.byte	0x02, 0x4c
        /*0022*/ 	.byte	0x01
	.zero		1


	//----- nvinfo : EIATTR_MERCURY_ISA_VERSION
	.align		4
        /*0024*/ 	.byte	0x03, 0x5f
        /*0026*/ 	.short	0x0101


	//----- nvinfo : EIATTR_COOP_GROUP_MASK_REGIDS
	.align		4
        /*0028*/ 	.byte	0x04, 0x29
        /*002a*/ 	.short	(.L_865 - .L_864)


	//   ....[0]....
.L_864:
        /*002c*/ 	.word	0xffffffff


	//   ....[1]....
        /*0030*/ 	.word	0xffffffff


	//   ....[2]....
        /*0034*/ 	.word	0xffffffff


	//   ....[3]....
        /*0038*/ 	.word	0xffffffff


	//   ....[4]....
        /*003c*/ 	.word	0xffffffff


	//   ....[5]....
        /*0040*/ 	.word	0xffffffff


	//   ....[6]....
        /*0044*/ 	.word	0xffffffff


	//   ....[7]....
        /*0048*/ 	.word	0xffffffff


	//   ....[8]....
        /*004c*/ 	.word	0xffffffff


	//   ....[9]....
        /*0050*/ 	.word	0xffffffff


	//----- nvinfo : EIATTR_COOP_GROUP_INSTR_OFFSETS
	.align		4
.L_865:
        /*0054*/ 	.byte	0x04, 0x28
        /*0056*/ 	.short	(.L_867 - .L_866)


	//   ....[0]....
.L_866:
        /*0058*/ 	.word	0x000013c0


	//   ....[1]....
        /*005c*/ 	.word	0x000013f0


	//   ....[2]....
        /*0060*/ 	.word	0x00001420


	//   ....[3]....
        /*0064*/ 	.word	0x00001430


	//   ....[4]....
        /*0068*/ 	.word	0x00001460


	//   ....[5]....
        /*006c*/ 	.word	0x00001470


	//   ....[6]....
        /*0070*/ 	.word	0x000014a0


	//   ....[7]....
        /*0074*/ 	.word	0x000014b0


	//   ....[8]....
        /*0078*/ 	.word	0x000014e0


	//   ....[9]....
        /*007c*/ 	.word	0x000014f0


	//----- nvinfo : EIATTR_VRC_CTA_INIT_COUNT
	.align		4
.L_867:
        /*0080*/ 	.byte	0x02, 0x4a
	.zero		1
	.zero		1


	//----- nvinfo : EIATTR_EXIT_INSTR_OFFSETS
	.align		4
        /*0084*/ 	.byte	0x04, 0x1c
        /*0086*/ 	.short	(.L_869 - .L_868)


	//   ....[0]....
.L_868:
        /*0088*/ 	.word	0x000065d0


	//   ....[1]....
        /*008c*/ 	.word	0x00006670


	//----- nvinfo : EIATTR_MAX_THREADS
	.align		4
.L_869:
        /*0090*/ 	.byte	0x04, 0x05
        /*0092*/ 	.short	(.L_871 - .L_870)
.L_870:
        /*0094*/ 	.word	0x00000080
        /*0098*/ 	.word	0x00000001
        /*009c*/ 	.word	0x00000001


	//----- nvinfo : EIATTR_CRS_STACK_SIZE
	.align		4
.L_871:
        /*00a0*/ 	.byte	0x04, 0x1e
        /*00a2*/ 	.short	(.L_873 - .L_872)
.L_872:
        /*00a4*/ 	.word	0x00000000


	//----- nvinfo : EIATTR_CBANK_PARAM_SIZE
	.align		4
.L_873:
        /*00a8*/ 	.byte	0x03, 0x19
        /*00aa*/ 	.short	0x0128


	//----- nvinfo : EIATTR_PARAM_CBANK
	.align		4
        /*00ac*/ 	.byte	0x04, 0x0a
        /*00ae*/ 	.short	(.L_875 - .L_874)
	.align		4
.L_874:
        /*00b0*/ 	.word	index@(.nv.constant0._ZN10layer_norm31ln_parallel_residual_bwd_kernelINS_13Kernel_traitsI13__nv_bfloat16S2_S2_S2_fjLj2048ELj1ELj1ELj4ELj16ENS_18Kernel_traits_baseILj2048ES2_S2_S2_S2_fjLj128EEEEELb1ELb1ELb0EEEvNS_9BwdParamsE)
        /*00b4*/ 	.short	0x0380
        /*00b6*/ 	.short	0x0128


	//----- nvinfo : EIATTR_SW_WAR
	.align		4
.L_875:
        /*00b8*/ 	.byte	0x04, 0x36
        /*00ba*/ 	.short	(.L_877 - .L_876)
.L_876:
        /*00bc*/ 	.word	0x00000008
.L_877:


//--------------------- .nv.info._ZN10layer_norm22ln_bwd_finalize_kernelINS_22Kernel_traits_finalizeILj2048E13__nv_bfloat16S2_S2_S2_fjLb0ELj1024ELj4ENS_18Kernel_traits_baseILj2048ES2_S2_S2_S2_fjLj1024EEEEELb0ELb1EEEvNS_9BwdParamsE --------------------------
	.section	.nv.info._ZN10layer_norm22ln_bwd_finalize_kernelINS_22Kernel_traits_finalizeILj2048E13__nv_bfloat16S2_S2_S2_fjLb0ELj1024ELj4ENS_18Kernel_traits_baseILj2048ES2_S2_S2_S2_fjLj1024EEEEELb0ELb1EEEvNS_9BwdParamsE,"",@"SHT_CUDA_INFO"
	.sectionflags	@""
	.align	4


	//----- nvinfo : EIATTR_CUDA_API_VERSION
	.align		4
        /*0000*/ 	.byte	0x04, 0x37
        /*0002*/ 	.short	(.L_879 - .L_878)
.L_878:
        /*0004*/ 	.word	0x00000082


	//----- nvinfo : EIATTR_KPARAM_INFO
	.align		4
.L_879:
        /*0008*/ 	.byte	0x04, 0x17
        /*000a*/ 	.short	(.L_881 - .L_880)
.L_880:
        /*000c*/ 	.word	0x00000000
        /*0010*/ 	.short	0x0000
        /*0012*/ 	.short	0x0000
        /*0014*/ 	.byte	0x00, 0xf0, 0xa1, 0x04


	//----- nvinfo : EIATTR_SPARSE_MMA_MASK
	.align		4
.L_881:
        /*0018*/ 	.byte	0x03, 0x50
        /*001a*/ 	.short	0x0000


	//----- nvinfo : EIATTR_MAXREG_COUNT
	.align		4
        /*001c*/ 	.byte	0x03, 0x1b
        /*001e*/ 	.short	0x0040


	//----- nvinfo : EIATTR_NUM_BARRIERS
	.align		4
        /*0020*/ 	.byte	0x02, 0x4c
        /*0022*/ 	.byte	0x01
	.zero		1


	//----- nvinfo : EIATTR_MERCURY_ISA_VERSION
	.align		4
        /*0024*/ 	.byte	0x03, 0x5f
        /*0026*/ 	.short	0x0101


	//----- nvinfo : EIATTR_COOP_GROUP_MASK_REGIDS
	.align		4
        /*0028*/ 	.byte	0x04, 0x29
        /*002a*/ 	.short	(.L_883 - .L_882)


	//   ....[0]....
.L_882:
        /*002c*/ 	.word	0xffffffff


	//   ....[1]....
        /*0030*/ 	.word	0xffffffff


	//   ....[2]....
        /*0034*/ 	.word	0xffffffff


	//   ....[3]....
        /*0038*/ 	.word	0xffffffff


	//   ....[4]....
        /*003c*/ 	.word	0xffffffff


	//   ....[5]....
        /*0040*/ 	.word	0xffffffff


	//   ....[6]....
        /*0044*/ 	.word	0xffffffff


	//   ....[7]....
        /*0048*/ 	.word	0xffffffff


	//   ....[8]....
        /*004c*/ 	.word	0xffffffff


	//   ....[9]....
        /*0050*/ 	.word	0xffffffff


	//----- nvinfo : EIATTR_COOP_GROUP_INSTR_OFFSETS
	.align		4
.L_883:
        /*0054*/ 	.byte	0x04, 0x28
        /*0056*/ 	.short	(.L_885 - .L_884)


	//   ....[0]....
.L_884:
        /*0058*/ 	.word	0x00001630


	//   ....[1]....
        /*005c*/ 	.word	0x00001640


	//   ....[2]....
        /*0060*/ 	.word	0x00001670


	//   ....[3]....
        /*0064*/ 	.word	0x00001680


	//   ....[4]....
        /*0068*/ 	.word	0x000016b0


	//   ....[5]....
        /*006c*/ 	.word	0x000016d0


	//   ....[6]....
        /*0070*/ 	.word	0x00001700


	//   ....[7]....
        /*0074*/ 	.word	0x00001710


	//   ....[8]....
        /*0078*/ 	.word	0x00001740


	//   ....[9]....
        /*007c*/ 	.word	0x00001750


	//----- nvinfo : EIATTR_VRC_CTA_INIT_COUNT
	.align		4
.L_885:
        /*0080*/ 	.byte	0x02, 0x4a
	.zero		1
	.zero		1


	//----- nvinfo : EIATTR_EXIT_INSTR_OFFSETS
	.align		4
        /*0084*/ 	.byte	0x04, 0x1c
        /*0086*/ 	.short	(.L_887 - .L_886)


	//   ....[0]....
.L_886:
        /*0088*/ 	.word	0x00000070


	//   ....[1]....
        /*008c*/ 	.word	0x000017b0


	//   ....[2]....
        /*0090*/ 	.word	0x00001880


	//----- nvinfo : EIATTR_MAX_THREADS
	.align		4
.L_887:
        /*0094*/ 	.byte	0x04, 0x05
        /*0096*/ 	.short	(.L_889 - .L_888)
.L_888:
        /*0098*/ 	.word	0x00000400
        /*009c*/ 	.word	0x00000001
        /*00a0*/ 	.word	0x00000001


	//----- nvinfo : EIATTR_CRS_STACK_SIZE
	.align		4
.L_889:
        /*00a4*/ 	.byte	0x04, 0x1e
        /*00a6*/ 	.short	(.L_891 - .L_890)
.L_890:
        /*00a8*/ 	.word	0x00000000


	//----- nvinfo : EIATTR_CBANK_PARAM_SIZE
	.align		4
.L_891:
        /*00ac*/ 	.byte	0x03, 0x19
        /*00ae*/ 	.short	0x0128


	//----- nvinfo : EIATTR_PARAM_CBANK
	.align		4
        /*00b0*/ 	.byte	0x04, 0x0a
        /*00b2*/ 	.short	(.L_893 - .L_892)
	.align		4
.L_892:
        /*00b4*/ 	.word	index@(.nv.constant0._ZN10layer_norm22ln_bwd_finalize_kernelINS_22Kernel_traits_finalizeILj2048E13__nv_bfloat16S2_S2_S2_fjLb0ELj1024ELj4ENS_18Kernel_traits_baseILj2048ES2_S2_S2_S2_fjLj1024EEEEELb0ELb1EEEvNS_9BwdParamsE)
        /*00b8*/ 	.short	0x0380
        /*00ba*/ 	.short	0x0128


	//----- nvinfo : EIATTR_SW_WAR
	.align		4
.L_893:
        /*00bc*/ 	.byte	0x04, 0x36
        /*00be*/ 	.short	(.L_895 - .L_894)
.L_894:
        /*00c0*/ 	.word	0x00000008
.L_895:


//--------------------- .nv.info._ZN10layer_norm40ln_parallel_residual_bwd_finalize_kernelINS_22Kernel_traits_finalizeILj2048E13__nv_bfloat16S2_S2_S2_fjLb0ELj1024ELj4ENS_18Kernel_traits_baseILj2048ES2_S2_S2_S2_fjLj1024EEEEELb1EEEvNS_9BwdParamsE --------------------------
	.section	.nv.info._ZN10layer_norm40ln_parallel_residual_bwd_finalize_kernelINS_22Kernel_traits_finalizeILj2048E13__nv_bfloat16S2_S2_S2_fjLb0ELj1024ELj4ENS_18Kernel_traits_baseILj2048ES2_S2_S2_S2_fjLj1024EEEEELb1EEEvNS_9BwdParamsE,"",@"SHT_CUDA_INFO"
	.sectionflags	@""
	.align	4


	//----- nvinfo : EIATTR_CUDA_API_VERSION
	.align		4
        /*0000*/ 	.byte	0x04, 0x37
        /*0002*/ 	.short	(.L_897 - .L_896)
.L_896:
        /*0004*/ 	.word	0x00000082


	//----- nvinfo : EIATTR_KPARAM_INFO
	.align		4
.L_897:
        /*0008*/ 	.byte	0x04, 0x17
        /*000a*/ 	.short	(.L_899 - .L_898)
.L_898:
        /*000c*/ 	.word	0x00000000
        /*0010*/ 	.short	0x0000
        /*0012*/ 	.short	0x0000
        /*0014*/ 	.byte	0x00, 0xf0, 0xa1, 0x04


	//----- nvinfo : EIATTR_SPARSE_MMA_MASK
	.align		4
.L_899:
        /*0018*/ 	.byte	0x03, 0x50
        /*001a*/ 	.short	0x0000


	//----- nvinfo : EIATTR_MAXREG_COUNT
	.align		4
        /*001c*/ 	.byte	0x03, 0x1b
        /*001e*/ 	.short	0x0040


	//----- nvinfo : EIATTR_NUM_BARRIERS
	.align		4
        /*0020*/ 	.byte	0x02, 0x4c
        /*0022*/ 	.byte	0x01
	.zero		1


	//----- nvinfo : EIATTR_MERCURY_ISA_VERSION
	.align		4
        /*0024*/ 	.byte	0x03, 0x5f
        /*0026*/ 	.short	0x0101


	//----- nvinfo : EIATTR_COOP_GROUP_MASK_REGIDS
	.align		4
        /*0028*/ 	.byte	0x04, 0x29
        /*002a*/ 	.short	(.L_901 - .L_900)


	//   ....[0]....
.L_900:
        /*002c*/ 	.word	0xffffffff


	//   ....[1]....
        /*0030*/ 	.word	0xffffffff


	//   ....[2]....
        /*0034*/ 	.word	0xffffffff


	//   ....[3]....
        /*0038*/ 	.word	0xffffffff


	//   ....[4]....
        /*003c*/ 	.word	0xffffffff


	//   ....[5]....
        /*0040*/ 	.word	0xffffffff


	//   ....[6]....
        /*0044*/ 	.word	0xffffffff


	//   ....[7]....
        /*0048*/ 	.word	0xffffffff


	//   ....[8]....
        /*004c*/ 	.word	0xffffffff


	//   ....[9]....
        /*0050*/ 	.word	0xffffffff


	//   ....[10]....
        /*0054*/ 	.word	0xffffffff


	//   ....[11]....
        /*0058*/ 	.word	0xffffffff


	//   ....[12]....
        /*005c*/ 	.word	0xffffffff


	//   ....[13]....
        /*0060*/ 	.word	0xffffffff


	//   ....[14]....
        /*0064*/ 	.word	0xffffffff


	//   ....[15]....
        /*0068*/ 	.word	0xffffffff


	//   ....[16]....
        /*006c*/ 	.word	0xffffffff


	//   ....[17]....
        /*0070*/ 	.word	0xffffffff


	//   ....[18]....
        /*0074*/ 	.word	0xffffffff


	//   ....[19]....
        /*0078*/ 	.word	0xffffffff


	//----- nvinfo : EIATTR_COOP_GROUP_INSTR_OFFSETS
	.align		4
.L_901:
        /*007c*/ 	.byte	0x04, 0x28
        /*007e*/ 	.short	(.L_903 - .L_902)


	//   ....[0]....
.L_902:
        /*0080*/ 	.word	0x00001410


	//   ....[1]....
        /*0084*/ 	.word	0x00001420


	//   ....[2]....
        /*0088*/ 	.word	0x00001430


	//   ....[3]....
        /*008c*/ 	.word	0x00001440


	//   ....[4]....
        /*0090*/ 	.word	0x00001480


	//   ....[5]....
        /*0094*/ 	.word	0x000014a0


	//   ....[6]....
        /*0098*/ 	.word	0x000014b0


	//   ....[7]....
        /*009c*/ 	.word	0x000014c0


	//   ....[8]....
        /*00a0*/ 	.word	0x000014f0


	//   ....[9]....
        /*00a4*/ 	.word	0x00001520


	//   ....[10]....
        /*00a8*/ 	.word	0x00001530


	//   ....[11]....
        /*00ac*/ 	.word	0x00001540


	//   ....[12]....
        /*00b0*/ 	.word	0x00001560


	//   ....[13]....
        /*00b4*/ 	.word	0x00001590


	//   ....[14]....
        /*00b8*/ 	.word	0x000015b0


	//   ....[15]....
        /*00bc*/ 	.word	0x000015c0


	//   ....[16]....
        /*00c0*/ 	.word	0x000015e0


	//   ....[17]....
        /*00c4*/ 	.word	0x00001610


	//   ....[18]....
        /*00c8*/ 	.word	0x00001630


	//   ....[19]....
        /*00cc*/ 	.word	0x00001640


	//----- nvinfo : EIATTR_VRC_CTA_INIT_COUNT
	.align		4
.L_903:
        /*00d0*/ 	.byte	0x02, 0x4a
	.zero		1
	.zero		1


	//----- nvinfo : EIATTR_EXIT_INSTR_OFFSETS
	.align		4
        /*00d4*/ 	.byte	0x04, 0x1c
        /*00d6*/ 	.short	(.L_905 - .L_904)


	//   ....[0]....
.L_904:
        /*00d8*/ 	.word	0x00000060


	//   ....[1]....
        /*00dc*/ 	.word	0x000016e0


	//   ....[2]....
        /*00e0*/ 	.word	0x00001850


	//----- nvinfo : EIATTR_MAX_THREADS
	.align		4
.L_905:
        /*00e4*/ 	.byte	0x04, 0x05
        /*00e6*/ 	.short	(.L_907 - .L_906)
.L_906:
        /*00e8*/ 	.word	0x00000400
        /*00ec*/ 	.word	0x00000001
        /*00f0*/ 	.word	0x00000001


	//----- nvinfo : EIATTR_CRS_STACK_SIZE
	.align		4
.L_907:
        /*00f4*/ 	.byte	0x04, 0x1e
        /*00f6*/ 	.short	(.L_909 - .L_908)
.L_908:
        /*00f8*/ 	.word	0x00000000


	//----- nvinfo : EIATTR_CBANK_PARAM_SIZE
	.align		4
.L_909:
        /*00fc*/ 	.byte	0x03, 0x19
        /*00fe*/ 	.short	0x0128


	//----- nvinfo : EIATTR_PARAM_CBANK
	.align		4
        /*0100*/ 	.byte	0x04, 0x0a
        /*0102*/ 	.short	(.L_911 - .L_910)
	.align		4
.L_910:
        /*0104*/ 	.word	index@(.nv.constant0._ZN10layer_norm40ln_parallel_residual_bwd_finalize_kernelINS_22Kernel_traits_finalizeILj2048E13__nv_bfloat16S2_S2_S2_fjLb0ELj1024ELj4ENS_18Kernel_traits_baseILj2048ES2_S2_S2_S2_fjLj1024EEEEELb1EEEvNS_9BwdParamsE)
        /*0108*/ 	.short	0x0380
        /*010a*/ 	.short	0x0128


	//----- nvinfo : EIATTR_SW_WAR
	.align		4
.L_911:
        /*010c*/ 	.byte	0x04, 0x36
        /*010e*/ 	.short	(.L_913 - .L_912)
.L_912:
        /*0110*/ 	.word	0x00000008
.L_913:


//--------------------- .nv.info._ZN10layer_norm31ln_parallel_residual_bwd_kernelINS_13Kernel_traitsI13__nv_bfloat16S2_S2_S2_fjLj2048ELj1ELj1ELj4ELj16ENS_18Kernel_traits_baseILj2048ES2_S2_S2_S2_fjLj128EEEEELb1ELb1ELb1EEEvNS_9BwdParamsE --------------------------
	.section	.nv.info._ZN10layer_norm31ln_parallel_residual_bwd_kernelINS_13Kernel_traitsI13__nv_bfloat16S2_S2_S2_fjLj2048ELj1ELj1ELj4ELj16ENS_18Kernel_traits_baseILj2048ES2_S2_S2_S2_fjLj128EEEEELb1ELb1ELb1EEEvNS_9BwdParamsE,"",@"SHT_CUDA_INFO"
	.sectionflags	@""
	.align	4


	//----- nvinfo : EIATTR_CUDA_API_VERSION
	.align		4
        /*0000*/ 	.byte	0x04, 0x37
        /*0002*/ 	.short	(.L_915 - .L_914)
.L_914:
        /*0004*/ 	.word	0x00000082


	//----- nvinfo : EIATTR_KPARAM_INFO
	.align		4
.L_915:
        /*0008*/ 	.byte	0x04, 0x17
        /*000a*/ 	.short	(.L_917 - .L_916)
.L_916:
        /*000c*/ 	.word	0x00000000
        /*0010*/ 	.short	0x0000
        /*0012*/ 	.short	0x0000
        /*0014*/ 	.byte	0x00, 0xf0, 0xa1, 0x04


	//----- nvinfo : EIATTR_SPARSE_MMA_MASK
	.align		4
.L_917:
        /*0018*/ 	.byte	0x03, 0x50
        /*001a*/ 	.short	0x0000


	//----- nvinfo : EIATTR_MAXREG_COUNT
	.align		4
        /*001c*/ 	.byte	0x03, 0x1b
        /*001e*/ 	.short	0x00ff


	//----- nvinfo : EIATTR_NUM_BARRIERS
	.align		4
        /*0020*/ 	.byte	0x02, 0x4c
        /*0022*/ 	.byte	0x01
	.zero		1


	//----- nvinfo : EIATTR_MERCURY_ISA_VERSION
	.align		4
        /*0024*/ 	.byte	0x03, 0x5f
        /*0026*/ 	.short	0x0101


	//----- nvinfo : EIATTR_COOP_GROUP_MASK_REGIDS
	.align		4
        /*0028*/ 	.byte	0x04, 0x29
        /*002a*/ 	.short	(.L_919 - .L_918)


	//   ....[0]....
.L_918:
        /*002c*/ 	.word	0xffffffff


	//   ....[1]....
        /*0030*/ 	.word	0xffffffff


	//   ....[2]....
        /*0034*/ 	.word	0xffffffff


	//   ....[3]....
        /*0038*/ 	.word	0xffffffff


	//   ....[4]....
        /*003c*/ 	.word	0xffffffff


	//   ....[5]....
        /*0040*/ 	.word	0xffffffff


	//   ....[6]....
        /*0044*/ 	.word	0xffffffff


	//   ....[7]....
        /*0048*/ 	.word	0xffffffff


	//   ....[8]....
        /*004c*/ 	.word	0xffffffff


	//   ....[9]....
        /*0050*/ 	.word	0xffffffff


	//----- nvinfo : EIATTR_COOP_GROUP_INSTR_OFFSETS
	.align		4
.L_919:
        /*0054*/ 	.byte	0x04, 0x28
        /*0056*/ 	.short	(.L_921 - .L_920)


	//   ....[0]....
.L_920:
        /*0058*/ 	.word	0x00000ed0


	//   ....[1]....
        /*005c*/ 	.word	0x00000f90


	//   ....[2]....
        /*0060*/ 	.word	0x00000fa0


	//   ....[3]....
        /*0064*/ 	.word	0x00000fc0


	//   ....[4]....
        /*0068*/ 	.word	0x00000fe0


	//   ....[5]....
        /*006c*/ 	.word	0x00001000


	//   ....[6]....
        /*0070*/ 	.word	0x00001020


	//   ....[7]....
        /*0074*/ 	.word	0x00001050


	//   ....[8]....
        /*0078*/ 	.word	0x00001070


	//   ....[9]....
        /*007c*/ 	.word	0x00001100


	//----- nvinfo : EIATTR_VRC_CTA_INIT_COUNT
	.align		4
.L_921:
        /*0080*/ 	.byte	0x02, 0x4a
	.zero		1
	.zero		1


	//----- nvinfo : EIATTR_EXIT_INSTR_OFFSETS
	.align		4
        /*0084*/ 	.byte	0x04, 0x1c
        /*0086*/ 	.short	(.L_923 - .L_922)


	//   ....[0]....
.L_922:
        /*0088*/ 	.word	0x000064d0


	//----- nvinfo : EIATTR_MAX_THREADS
	.align		4
.L_923:
        /*008c*/ 	.byte	0x04, 0x05
        /*008e*/ 	.short	(.L_925 - .L_924)
.L_924:
        /*0090*/ 	.word	0x00000080
        /*0094*/ 	.word	0x00000001
        /*0098*/ 	.word	0x00000001


	//----- nvinfo : EIATTR_CBANK_PARAM_SIZE
	.align		4
.L_925:
        /*009c*/ 	.byte	0x03, 0x19
        /*009e*/ 	.short	0x0128


	//----- nvinfo : EIATTR_PARAM_CBANK
	.align		4
        /*00a0*/ 	.byte	0x04, 0x0a
        /*00a2*/ 	.short	(.L_927 - .L_926)
	.align		4
.L_926:
        /*00a4*/ 	.word	index@(.nv.constant0._ZN10layer_norm31ln_parallel_residual_bwd_kernelINS_13Kernel_traitsI13__nv_bfloat16S2_S2_S2_fjLj2048ELj1ELj1ELj4ELj16ENS_18Kernel_traits_baseILj2048ES2_S2_S2_S2_fjLj128EEEEELb1ELb1ELb1EEEvNS_9BwdParamsE)
        /*00a8*/ 	.short	0x0380
        /*00aa*/ 	.short	0x0128


	//----- nvinfo : EIATTR_SW_WAR
	.align		4
.L_927:
        /*00ac*/ 	.byte	0x04, 0x36
        /*00ae*/ 	.short	(.L_929 - .L_928)
.L_928:
        /*00b0*/ 	.word	0x00000008
.L_929:


//--------------------- .nv.info._ZN10layer_norm31ln_parallel_residual_bwd_kernelINS_13Kernel_traitsI6__halfS2_S2_S2_fjLj2048ELj1ELj1ELj4ELj16ENS_18Kernel_traits_baseILj2048ES2_S2_S2_S2_fjLj128EEEEELb0ELb0ELb0EEEvNS_9BwdParamsE --------------------------
	.section	.nv.info._ZN10layer_norm31ln_parallel_residual_bwd_kernelINS_13Kernel_traitsI6__halfS2_S2_S2_fjLj2048ELj1ELj1ELj4ELj16ENS_18Kernel_traits_baseILj2048ES2_S2_S2_S2_fjLj128EEEEELb0ELb0ELb0EEEvNS_9BwdParamsE,"",@"SHT_CUDA_INFO"
	.sectionflags	@""
	.align	4


	//----- nvinfo : EIATTR_CUDA_API_VERSION
	.align		4
        /*0000*/ 	.byte	0x04, 0x37
        /*0002*/ 	.short	(.L_931 - .L_930)
.L_930:
        /*0004*/ 	.word	0x00000082


	//----- nvinfo : EIATTR_KPARAM_INFO
	.align		4
.L_931:
        /*0008*/ 	.byte	0x04, 0x17
        /*000a*/ 	.short	(.L_933 - .L_932)
.L_932:
        /*000c*/ 	.word	0x00000000
        /*0010*/ 	.short	0x0000
        /*0012*/ 	.short	0x0000
        /*0014*/ 	.byte	0x00, 0xf0, 0xa1, 0x04


	//----- nvinfo : EIATTR_SPARSE_MMA_MASK
	.align		4
.L_933:
        /*0018*/ 	.byte	0x03, 0x50
        /*001a*/ 	.short	0x0000


	//----- nvinfo : EIATTR_MAXREG_COUNT
	.align		4
        /*001c*/ 	.byte	0x03, 0x1b
        /*001e*/ 	.short	0x00ff


	//----- nvinfo : EIATTR_NUM_BARRIERS
	.align		4
        /*0020*/ 	.byte	0x02, 0x4c
        /*0022*/ 	.byte	0x01
	.zero		1


	//----- nvinfo : EIATTR_MERCURY_ISA_VERSION
	.align		4
        /*0024*/ 	.byte	0x03, 0x5f
        /*0026*/ 	.short	0x0101


	//----- nvinfo : EIATTR_COOP_GROUP_MASK_REGIDS
	.align		4
        /*0028*/ 	.byte	0x04, 0x29
        /*002a*/ 	.short	(.L_935 - .L_934)


	//   ....[0]....
.L_934:
        /*002c*/ 	.word	0xffffffff


	//   ....[1]....
        /*0030*/ 	.word	0xffffffff


	//   ....[2]....
        /*0034*/ 	.word	0xffffffff


	//   ....[3]....
        /*0038*/ 	.word	0xffffffff


	//   ....[4]....
        /*003c*/ 	.word	0xffffffff


	//   ....[5]....
        /*0040*/ 	.word	0xffffffff


	//   ....[6]....
        /*0044*/ 	.word	0xffffffff


	//   ....[7]....
        /*0048*/ 	.word	0xffffffff


	//   ....[8]....
        /*004c*/ 	.word	0xffffffff


	//   ....[9]....
        /*0050*/ 	.word	0xffffffff


	//----- nvinfo : EIATTR_COOP_GROUP_INSTR_OFFSETS
	.align		4
.L_935:
        /*0054*/ 	.byte	0x04, 0x28
        /*0056*/ 	.short	(.L_937 - .L_936)


	//   ....[0]....
.L_936:
        /*0058*/ 	.word	0x00001890


	//   ....[1]....
        /*005c*/ 	.word	0x000018b0


	//   ....[2]....
        /*0060*/ 	.word	0x000018e0


	//   ....[3]....
        /*0064*/ 	.word	0x000018f0


	//   ....[4]....
        /*0068*/ 	.word	0x00001930


	//   ....[5]....
        /*006c*/ 	.word	0x00001940


	//   ....[6]....
        /*0070*/ 	.word	0x00001980


	//   ....[7]....
        /*0074*/ 	.word	0x00001990


	//   ....[8]....
        /*0078*/ 	.word	0x000019c0


	//   ....[9]....
        /*007c*/ 	.word	0x000019d0


	//----- nvinfo : EIATTR_VRC_CTA_INIT_COUNT
	.align		4
.L_937:
        /*0080*/ 	.byte	0x02, 0x4a
	.zero		1
	.zero		1


	//----- nvinfo : EIATTR_EXIT_INSTR_OFFSETS
	.align		4
        /*0084*/ 	.byte	0x04, 0x1c
        /*0086*/ 	.short	(.L_939 - .L_938)


	//   ....[0]....
.L_938:
        /*0088*/ 	.word	0x000047d0


	//   ....[1]....
        /*008c*/ 	.word	0x000048e0


	//----- nvinfo : EIATTR_MAX_THREADS
	.align		4
.L_939:
        /*0090*/ 	.byte	0x04, 0x05
        /*0092*/ 	.short	(.L_941 - .L_940)
.L_940:
        /*0094*/ 	.word	0x00000080
        /*0098*/ 	.word	0x00000001
        /*009c*/ 	.word	0x00000001


	//----- nvinfo : EIATTR_CRS_STACK_SIZE
	.align		4
.L_941:
        /*00a0*/ 	.byte	0x04, 0x1e
        /*00a2*/ 	.short	(.L_943 - .L_942)
.L_942:
        /*00a4*/ 	.word	0x00000000


	//----- nvinfo : EIATTR_CBANK_PARAM_SIZE
	.align		4
.L_943:
        /*00a8*/ 	.byte	0x03, 0x19
        /*00aa*/ 	.short	0x0128


	//----- nvinfo : EIATTR_PARAM_CBANK
	.align		4
        /*00ac*/ 	.byte	0x04, 0x0a
        /*00ae*/ 	.short	(.L_945 - .L_944)
	.align		4
.L_944:
        /*00b0*/ 	.word	index@(.nv.constant0._ZN10layer_norm31ln_parallel_residual_bwd_kernelINS_13Kernel_traitsI6__halfS2_S2_S2_fjLj2048ELj1ELj1ELj4ELj16ENS_18Kernel_traits_baseILj2048ES2_S2_S2_S2_fjLj128EEEEELb0ELb0ELb0EEEvNS_9BwdParamsE)
        /*00b4*/ 	.short	0x0380
        /*00b6*/ 	.short	0x0128


	//----- nvinfo : EIATTR_SW_WAR
	.align		4
.L_945:
        /*00b8*/ 	.byte	0x04, 0x36
        /*00ba*/ 	.short	(.L_947 - .L_946)
.L_946:
        /*00bc*/ 	.word	0x00000008
.L_947:


//--------------------- .nv.info._ZN10layer_norm31ln_parallel_residual_bwd_kernelINS_13Kernel_traitsI6__halfS2_S2_S2_fjLj2048ELj1ELj1ELj4ELj16ENS_18Kernel_traits_baseILj2048ES2_S2_S2_S2_fjLj128EEEEELb0ELb0ELb1EEEvNS_9BwdParamsE --------------------------
	.section	.nv.info._ZN10layer_norm31ln_parallel_residual_bwd_kernelINS_13Kernel_traitsI6__halfS2_S2_S2_fjLj2048ELj1ELj1ELj4ELj16ENS_18Kernel_traits_baseILj2048ES2_S2_S2_S2_fjLj128EEEEELb0ELb0ELb1EEEvNS_9BwdParamsE,"",@"SHT_CUDA_INFO"
	.sectionflags	@""
	.align	4


	//----- nvinfo : EIATTR_CUDA_API_VERSION
	.align		4
        /*0000*/ 	.byte	0x04, 0x37
        /*0002*/ 	.short	(.L_949 - .L_948)
.L_948:
        /*0004*/ 	.word	0x00000082


	//----- nvinfo : EIATTR_KPARAM_INFO
	.align		4
.L_949:
        /*0008*/ 	.byte	0x04, 0x17
        /*000a*/ 	.short	(.L_951 - .L_950)
.L_950:
        /*000c*/ 	.word	0x00000000
        /*0010*/ 	.short	0x0000
        /*0012*/ 	.short	0x0000
        /*0014*/ 	.byte	0x00, 0xf0, 0xa1, 0x04


	//----- nvinfo : EIATTR_SPARSE_MMA_MASK
	.align		4
.L_951:
        /*0018*/ 	.byte	0x03, 0x50
        /*001a*/ 	.short	0x0000


	//----- nvinfo : EIATTR_MAXREG_COUNT
	.align		4
        /*001c*/ 	.byte	0x03, 0x1b
        /*001e*/ 	.short	0x00ff


	//----- nvinfo : EIATTR_NUM_BARRIERS
	.align		4
        /*0020*/ 	.byte	0x02, 0x4c
        /*0022*/ 	.byte	0x01
	.zero		1


	//----- nvinfo : EIATTR_MERCURY_ISA_VERSION
	.align		4
        /*0024*/ 	.byte	0x03, 0x5f
        /*0026*/ 	.short	0x0101


	//----- nvinfo : EIATTR_COOP_GROUP_MASK_REGIDS
	.align		4
        /*0028*/ 	.byte	0x04, 0x29
        /*002a*/ 	.short	(.L_953 - .L_952)


	//   ....[0]....
.L_952:
        /*002c*/ 	.word	0xffffffff


	//   ....[1]....
        /*0030*/ 	.word	0xffffffff


	//   ....[2]....
        /*0034*/ 	.word	0xffffffff


	//   ....[3]....
        /*0038*/ 	.word	0xffffffff


	//   ....[4]....
        /*003c*/ 	.word	0xffffffff


	//   ....[5]....
        /*0040*/ 	.word	0xffffffff


	//   ....[6]....
        /*0044*/ 	.word	0xffffffff


	//   ....[7]....
        /*0048*/ 	.word	0xffffffff


	//   ....[8]....
        /*004c*/ 	.word	0xffffffff


	//   ....[9]....
        /*0050*/ 	.word	0xffffffff


	//----- nvinfo : EIATTR_COOP_GROUP_INSTR_OFFSETS
	.align		4
.L_953:
        /*0054*/ 	.byte	0x04, 0x28
        /*0056*/ 	.short	(.L_955 - .L_954)


	//   ....[0]....
.L_954:
        /*0058*/ 	.word	0x00001530


	//   ....[1]....
        /*005c*/ 	.word	0x000015d0


	//   ....[2]....
        /*0060*/ 	.word	0x000015e0


	//   ....[3]....
        /*0064*/ 	.word	0x00001610


	//   ....[4]....
        /*0068*/ 	.word	0x00001620


	//   ....[5]....
        /*006c*/ 	.word	0x00001650


	//   ....[6]....
        /*0070*/ 	.word	0x00001660


	//   ....[7]....
        /*0074*/ 	.word	0x000016c0


	//   ....[8]....
        /*0078*/ 	.word	0x000016d0


	//   ....[9]....
        /*007c*/ 	.word	0x00001700


	//----- nvinfo : EIATTR_VRC_CTA_INIT_COUNT
	.align		4
.L_955:
        /*0080*/ 	.byte	0x02, 0x4a
	.zero		1
	.zero		1


	//----- nvinfo : EIATTR_EXIT_INSTR_OFFSETS
	.align		4
        /*0084*/ 	.byte	0x04, 0x1c
        /*0086*/ 	.short	(.L_957 - .L_956)


	//   ....[0]....
.L_956:
        /*0088*/ 	.word	0x00004920


	//----- nvinfo : EIATTR_MAX_THREADS
	.align		4
.L_957:
        /*008c*/ 	.byte	0x04, 0x05
        /*008e*/ 	.short	(.L_959 - .L_958)
.L_958:
        /*0090*/ 	.word	0x00000080
        /*0094*/ 	.word	0x00000001
        /*0098*/ 	.word	0x00000001


	//----- nvinfo : EIATTR_CRS_STACK_SIZE
	.align		4
.L_959:
        /*009c*/ 	.byte	0x04, 0x1e
        /*009e*/ 	.short	(.L_961 - .L_960)
.L_960:
        /*00a0*/ 	.word	0x00000000


	//----- nvinfo : EIATTR_CBANK_PARAM_SIZE
	.align		4
.L_961:
        /*00a4*/ 	.byte	0x03, 0x19
        /*00a6*/ 	.short	0x0128


	//----- nvinfo : EIATTR_PARAM_CBANK
	.align		4
        /*00a8*/ 	.byte	0x04, 0x0a
        /*00aa*/ 	.short	(.L_963 - .L_962)
	.align		4
.L_962:
        /*00ac*/ 	.word	index@(.nv.constant0._ZN10layer_norm31ln_parallel_residual_bwd_kernelINS_13Kernel_traitsI6__halfS2_S2_S2_fjLj2048ELj1ELj1ELj4ELj16ENS_18Kernel_traits_baseILj2048ES2_S2_S2_S2_fjLj128EEEEELb0ELb0ELb1EEEvNS_9BwdParamsE)
        /*00b0*/ 	.short	0x0380
        /*00b2*/ 	.short	0x0128


	//----- nvinfo : EIATTR_SW_WAR
	.align		4
.L_963:
        /*00b4*/ 	.byte	0x04, 0x36
        /*00b6*/ 	.short	(.L_965 - .L_964)
.L_964:
        /*00b8*/ 	.word	0x00000008
.L_965:


//--------------------- .nv.info._ZN10layer_norm31ln_parallel_residual_bwd_kernelINS_13Kernel_traitsI6__halfS2_S2_S2_fjLj2048ELj1ELj1ELj4ELj16ENS_18Kernel_traits_baseILj2048ES2_S2_S2_S2_fjLj128EEEEELb0ELb1ELb0EEEvNS_9BwdParamsE --------------------------
	.section	.nv.info._ZN10layer_norm31ln_parallel_residual_bwd_kernelINS_13Kernel_traitsI6__halfS2_S2_S2_fjLj2048ELj1ELj1ELj4ELj16ENS_18Kernel_traits_baseILj2048ES2_S2_S2_S2_fjLj128EEEEELb0ELb1ELb0EEEvNS_9BwdParamsE,"",@"SHT_CUDA_INFO"
	.sectionflags	@""
	.align	4


	//----- nvinfo : EIATTR_CUDA_API_VERSION
	.align		4
        /*0000*/ 	.byte	0x04, 0x37
        /*0002*/ 	.short	(.L_967 - .L_966)
.L_966:
        /*0004*/ 	.word	0x00000082


	//----- nvinfo : EIATTR_KPARAM_INFO
	.align		4
.L_967:
        /*0008*/ 	.byte	0x04, 0x17
        /*000a*/ 	.short	(.L_969 - .L_968)
.L_968:
        /*000c*/ 	.word	0x00000000
        /*0010*/ 	.short	0x0000
        /*0012*/ 	.short	0x0000
        /*0014*/ 	.byte	0x00, 0xf0, 0xa1, 0x04


	//----- nvinfo : EIATTR_SPARSE_MMA_MASK
	.align		4
.L_969:
        /*0018*/ 	.byte	0x03, 0x50
        /*001a*/ 	.short	0x0000


	//----- nvinfo : EIATTR_MAXREG_COUNT
	.align		4
        /*001c*/ 	.byte	0x03, 0x1b
        /*001e*/ 	.short	0x00ff


	//----- nvinfo : EIATTR_NUM_BARRIERS
	.align		4
        /*0020*/ 	.byte	0x02, 0x4c
        /*0022*/ 	.byte	0x01
	.zero		1


	//----- nvinfo : EIATTR_MERCURY_ISA_VERSION
	.align		4
        /*0024*/ 	.byte	0x03, 0x5f
        /*0026*/ 	.short	0x0101


	//----- nvinfo : EIATTR_COOP_GROUP_MASK_REGIDS
	.align		4
        /*0028*/ 	.byte	0x04, 0x29
        /*002a*/ 	.short	(.L_971 - .L_970)


	//   ....[0]....
.L_970:
        /*002c*/ 	.word	0xffffffff


	//   ....[1]....
        /*0030*/ 	.word	0xffffffff


	//   ....[2]....
        /*0034*/ 	.word	0xffffffff


	//   ....[3]....
        /*0038*/ 	.word	0xffffffff


	//   ....[4]....
        /*003c*/ 	.word	0xffffffff


	//   ....[5]....
        /*0040*/ 	.word	0xffffffff


	//   ....[6]....
        /*0044*/ 	.word	0xffffffff


	//   ....[7]....
        /*0048*/ 	.word	0xffffffff


	//   ....[8]....
        /*004c*/ 	.word	0xffffffff


	//   ....[9]....
        /*0050*/ 	.word	0xffffffff


	//----- nvinfo : EIATTR_COOP_GROUP_INSTR_OFFSETS
	.align		4
.L_971:
        /*0054*/ 	.byte	0x04, 0x28
        /*0056*/ 	.short	(.L_973 - .L_972)


	//   ....[0]....
.L_972:
        /*0058*/ 	.word	0x000010e0


	//   ....[1]....
        /*005c*/ 	.word	0x00001120


	//   ....[2]....
        /*0060*/ 	.word	0x00001190


	//   ....[3]....
        /*0064*/ 	.word	0x000011a0


	//   ....[4]....
        /*0068*/ 	.word	0x000011e0


	//   ....[5]....
        /*006c*/ 	.word	0x00001200


	//   ....[6]....
        /*0070*/ 	.word	0x00001280


	//   ....[7]....
        /*0074*/ 	.word	0x00001290


	//   ....[8]....
        /*0078*/ 	.word	0x000012e0


	//   ....[9]....
        /*007c*/ 	.word	0x00001300


	//----- nvinfo : EIATTR_VRC_CTA_INIT_COUNT
	.align		4
.L_973:
        /*0080*/ 	.byte	0x02, 0x4a
	.zero		1
	.zero		1


	//----- nvinfo : EIATTR_EXIT_INSTR_OFFSETS
	.align		4
        /*0084*/ 	.byte	0x04, 0x1c
        /*0086*/ 	.short	(.L_975 - .L_974)


	//   ....[0]....
.L_974:
        /*0088*/ 	.word	0x00003ea0


	//   ....[1]....
        /*008c*/ 	.word	0x00003f40


	//----- nvinfo : EIATTR_MAX_THREADS
	.align		4
.L_975:
        /*0090*/ 	.byte	0x04, 0x05
        /*0092*/ 	.short	(.L_977 - .L_976)
.L_976:
        /*0094*/ 	.word	0x00000080
        /*0098*/ 	.word	0x00000001
        /*009c*/ 	.word	0x00000001


	//----- nvinfo : EIATTR_CRS_STACK_SIZE
	.align		4
.L_977:
        /*00a0*/ 	.byte	0x04, 0x1e
        /*00a2*/ 	.short	(.L_979 - .L_978)
.L_978:
        /*00a4*/ 	.word	0x00000000


	//----- nvinfo : EIATTR_CBANK_PARAM_SIZE
	.align		4
.L_979:
        /*00a8*/ 	.byte	0x03, 0x19
        /*00aa*/ 	.short	0x0128


	//----- nvinfo : EIATTR_PARAM_CBANK
	.align		4
        /*00ac*/ 	.byte	0x04, 0x0a
        /*00ae*/ 	.short	(.L_981 - .L_980)
	.align		4
.L_980:
        /*00b0*/ 	.word	index@(.nv.constant0._ZN10layer_norm31ln_parallel_residual_bwd_kernelINS_13Kernel_traitsI6__halfS2_S2_S2_fjLj2048ELj1ELj1ELj4ELj16ENS_18Kernel_traits_baseILj2048ES2_S2_S2_S2_fjLj128EEEEELb0ELb1ELb0EEEvNS_9BwdParamsE)
        /*00b4*/ 	.short	0x0380
        /*00b6*/ 	.short	0x0128


	//----- nvinfo : EIATTR_SW_WAR
	.align		4
.L_981:
        /*00b8*/ 	.byte	0x04, 0x36
        /*00ba*/ 	.short	(.L_983 - .L_982)
.L_982:
        /*00bc*/ 	.word	0x00000008
.L_983:


//--------------------- .nv.info._ZN10layer_norm31ln_parallel_residual_bwd_kernelINS_13Kernel_traitsI6__halfS2_S2_S2_fjLj2048ELj1ELj1ELj4ELj16ENS_18Kernel_traits_baseILj2048ES2_S2_S2_S2_fjLj128EEEEELb0ELb1ELb1EEEvNS_9BwdParamsE --------------------------
	.section	.nv.info._ZN10layer_norm31ln_parallel_residual_bwd_kernelINS_13Kernel_traitsI6__halfS2_S2_S2_fjLj2048ELj1ELj1ELj4ELj16ENS_18Kernel_traits_baseILj2048ES2_S2_S2_S2_fjLj128EEEEELb0ELb1ELb1EEEvNS_9BwdParamsE,"",@"SHT_CUDA_INFO"
	.sectionflags	@""
	.align	4


	//----- nvinfo : EIATTR_CUDA_API_VERSION
	.align		4
        /*0000*/ 	.byte	0x04, 0x37
        /*0002*/ 	.short	(.L_985 - .L_984)
.L_984:
        /*0004*/ 	.word	0x00000082


	//----- nvinfo : EIATTR_KPARAM_INFO
	.align		4
.L_985:
        /*0008*/ 	.byte	0x04, 0x17
        /*000a*/ 	.short	(.L_987 - .L_986)
.L_986:
        /*000c*/ 	.word	0x00000000
        /*0010*/ 	.short	0x0000
        /*0012*/ 	.short	0x0000
        /*0014*/ 	.byte	0x00, 0xf0, 0xa1, 0x04


	//----- nvinfo : EIATTR_SPARSE_MMA_MASK
	.align		4
.L_987:
        /*0018*/ 	.byte	0x03, 0x50
        /*001a*/ 	.short	0x0000


	//----- nvinfo : EIATTR_MAXREG_COUNT
	.align		4
        /*001c*/ 	.byte	0x03, 0x1b
        /*001e*/ 	.short	0x00ff


	//----- nvinfo : EIATTR_NUM_BARRIERS
	.align		4
        /*0020*/ 	.byte	0x02, 0x4c
        /*0022*/ 	.byte	0x01
	.zero		1


	//----- nvinfo : EIATTR_MERCURY_ISA_VERSION
	.align		4
        /*0024*/ 	.byte	0x03, 0x5f
        /*0026*/ 	.short	0x0101


	//----- nvinfo : EIATTR_COOP_GROUP_MASK_REGIDS
	.align		4
        /*0028*/ 	.byte	0x04, 0x29
        /*002a*/ 	.short	(.L_989 - .L_988)


	//   ....[0]....
.L_988:
        /*002c*/ 	.word	0xffffffff


	//   ....[1]....
        /*0030*/ 	.word	0xffffffff


	//   ....[2]....
        /*0034*/ 	.word	0xffffffff


	//   ....[3]....
        /*0038*/ 	.word	0xffffffff


	//   ....[4]....
        /*003c*/ 	.word	0xffffffff


	//   ....[5]....
        /*0040*/ 	.word	0xffffffff


	//   ....[6]....
        /*0044*/ 	.word	0xffffffff


	//   ....[7]....
        /*0048*/ 	.word	0xffffffff


	//   ....[8]....
        /*004c*/ 	.word	0xffffffff


	//   ....[9]....
        /*0050*/ 	.word	0xffffffff


	//----- nvinfo : EIATTR_COOP_GROUP_INSTR_OFFSETS
	.align		4
.L_989:
        /*0054*/ 	.byte	0x04, 0x28
        /*0056*/ 	.short	(.L_991 - .L_990)


	//   ....[0]....
.L_990:
        /*0058*/ 	.word	0x00000ca0


	//   ....[1]....
        /*005c*/ 	.word	0x00000d50


	//   ....[2]....
        /*0060*/ 	.word	0x00000d60


	//   ....[3]....
        /*0064*/ 	.word	0x00000d80


	//   ....[4]....
        /*0068*/ 	.word	0x00000da0


	//   ....[5]....
        /*006c*/ 	.word	0x00000dc0


	//   ....[6]....
        /*0070*/ 	.word	0x00000e00


	//   ....[7]....
        /*0074*/ 	.word	0x00000e20


	//   ....[8]....
        /*0078*/ 	.word	0x00000e60


	//   ....[9]....
        /*007c*/ 	.word	0x00000e70


	//----- nvinfo : EIATTR_VRC_CTA_INIT_COUNT
	.align		4
.L_991:
        /*0080*/ 	.byte	0x02, 0x4a
	.zero		1
	.zero		1


	//----- nvinfo : EIATTR_EXIT_INSTR_OFFSETS
	.align		4
        /*0084*/ 	.byte	0x04, 0x1c
        /*0086*/ 	.short	(.L_993 - .L_992)


	//   ....[0]....
.L_992:
        /*0088*/ 	.word	0x00003dd0


	//----- nvinfo : EIATTR_MAX_THREADS
	.align		4
.L_993:
        /*008c*/ 	.byte	0x04, 0x05
        /*008e*/ 	.short	(.L_995 - .L_994)
.L_994:
        /*0090*/ 	.word	0x00000080
        /*0094*/ 	.word	0x00000001
        /*0098*/ 	.word	0x00000001


	//----- nvinfo : EIATTR_CBANK_PARAM_SIZE
	.align		4
.L_995:
        /*009c*/ 	.byte	0x03, 0x19
        /*009e*/ 	.short	0x0128


	//----- nvinfo : EIATTR_PARAM_CBANK
	.align		4
        /*00a0*/ 	.byte	0x04, 0x0a
        /*00a2*/ 	.short	(.L_997 - .L_996)
	.align		4
.L_996:
        /*00a4*/ 	.word	index@(.nv.constant0._ZN10layer_norm31ln_parallel_residual_bwd_kernelINS_13Kernel_traitsI6__halfS2_S2_S2_fjLj2048ELj1ELj1ELj4ELj16ENS_18Kernel_traits_baseILj2048ES2_S2_S2_S2_fjLj128EEEEELb0ELb1ELb1EEEvNS_9BwdParamsE)
        /*00a8*/ 	.short	0x0380
        /*00aa*/ 	.short	0x0128


	//----- nvinfo : EIATTR_SW_WAR
	.align		4
.L_997:
        /*00ac*/ 	.byte	0x04, 0x36
        /*00ae*/ 	.short	(.L_999 - .L_998)
.L_998:
        /*00b0*/ 	.word	0x00000008
.L_999:


//--------------------- .nv.info._ZN10layer_norm31ln_parallel_residual_bwd_kernelINS_13Kernel_traitsI6__halfS2_S2_S2_fjLj2048ELj1ELj1ELj4ELj16ENS_18Kernel_traits_baseILj2048ES2_S2_S2_S2_fjLj128EEEEELb1ELb0ELb0EEEvNS_9BwdParamsE --------------------------
	.section	.nv.info._ZN10layer_norm31ln_parallel_residual_bwd_kernelINS_13Kernel_traitsI6__halfS2_S2_S2_fjLj2048ELj1ELj1ELj4ELj16ENS_18Kernel_traits_baseILj2048ES2_S2_S2_S2_fjLj128EEEEELb1ELb0ELb0EEEvNS_9BwdParamsE,"",@"SHT_CUDA_INFO"
	.sectionflags	@""
	.align	4


	//----- nvinfo : EIATTR_CUDA_API_VERSION
	.align		4
        /*0000*/ 	.byte	0x04, 0x37
        /*0002*/ 	.short	(.L_1001 - .L_1000)
.L_1000:
        /*0004*/ 	.word	0x00000082


	//----- nvinfo : EIATTR_KPARAM_INFO
	.align		4
.L_1001:
        /*0008*/ 	.byte	0x04, 0x17
        /*000a*/ 	.short	(.L_1003 - .L_1002)
.L_1002:
        /*000c*/ 	.word	0x00000000
        /*0010*/ 	.short	0x0000
        /*0012*/ 	.short	0x0000
        /*0014*/ 	.byte	0x00, 0xf0, 0xa1, 0x04


	//----- nvinfo : EIATTR_SPARSE_MMA_MASK
	.align		4
.L_1003:
        /*0018*/ 	.byte	0x03, 0x50
        /*001a*/ 	.short	0x0000


	//----- nvinfo : EIATTR_MAXREG_COUNT
	.align		4
        /*001c*/ 	.byte	0x03, 0x1b
        /*001e*/ 	.short	0x00ff


	//----- nvinfo : EIATTR_NUM_BARRIERS
	.align		4
        /*0020*/ 	.byte	0x02, 0x4c
        /*0022*/ 	.byte	0x01
	.zero		1


	//----- nvinfo : EIATTR_MERCURY_ISA_VERSION
	.align		4
        /*0024*/ 	.byte	0x03, 0x5f
        /*0026*/ 	.short	0x0101


	//----- nvinfo : EIATTR_COOP_GROUP_MASK_REGIDS
	.align		4
        /*0028*/ 	.byte	0x04, 0x29
        /*002a*/ 	.short	(.L_1005 - .L_1004)


	//   ....[0]....
.L_1004:
        /*002c*/ 	.word	0xffffffff


	//   ....[1]....
        /*0030*/ 	.word	0xffffffff


	//   ....[2]....
        /*0034*/ 	.word	0xffffffff


	//   ....[3]....
        /*0038*/ 	.word	0xffffffff


	//   ....[4]....
        /*003c*/ 	.word	0xffffffff


	//   ....[5]....
        /*0040*/ 	.word	0xffffffff


	//   ....[6]....
        /*0044*/ 	.word	0xffffffff


	//   ....[7]....
        /*0048*/ 	.word	0xffffffff


	//   ....[8]....
        /*004c*/ 	.word	0xffffffff


	//   ....[9]....
        /*0050*/ 	.word	0xffffffff


	//----- nvinfo : EIATTR_COOP_GROUP_INSTR_OFFSETS
	.align		4
.L_1005:
        /*0054*/ 	.byte	0x04, 0x28
        /*0056*/ 	.short	(.L_1007 - .L_1006)


	//   ....[0]....
.L_1006:
        /*0058*/ 	.word	0x00001a10


	//   ....[1]....
        /*005c*/ 	.word	0x00001a50


	//   ....[2]....
        /*0060*/ 	.word	0x00001b10


	//   ....[3]....
        /*0064*/ 	.word	0x00001b40


	//   ....[4]....
        /*0068*/ 	.word	0x00001b80


	//   ....[5]....
        /*006c*/ 	.word	0x00001b90


	//   ....[6]....
        /*0070*/ 	.word	0x00001be0


	//   ....[7]....
        /*0074*/ 	.word	0x00001c00


	//   ....[8]....
        /*0078*/ 	.word	0x00001c60


	//   ....[9]....
        /*007c*/ 	.word	0x00001c70


	//----- nvinfo : EIATTR_VRC_CTA_INIT_COUNT
	.align		4
.L_1007:
        /*0080*/ 	.byte	0x02, 0x4a
	.zero		1
	.zero		1


	//----- nvinfo : EIATTR_EXIT_INSTR_OFFSETS
	.align		4
        /*0084*/ 	.byte	0x04, 0x1c
        /*0086*/ 	.short	(.L_1009 - .L_1008)


	//   ....[0]....
.L_1008:
        /*0088*/ 	.word	0x00006ad0


	//   ....[1]....
        /*008c*/ 	.word	0x00006be0


	//----- nvinfo : EIATTR_MAX_THREADS
	.align		4
.L_1009:
        /*0090*/ 	.byte	0x04, 0x05
        /*0092*/ 	.short	(.L_1011 - .L_1010)
.L_1010:
        /*0094*/ 	.word	0x00000080
        /*0098*/ 	.word	0x00000001
        /*009c*/ 	.word	0x00000001


	//----- nvinfo : EIATTR_CRS_STACK_SIZE
	.align		4
.L_1011:
        /*00a0*/ 	.byte	0x04, 0x1e
        /*00a2*/ 	.short	(.L_1013 - .L_1012)
.L_1012:
        /*00a4*/ 	.word	0x00000000


	//----- nvinfo : EIATTR_CBANK_PARAM_SIZE
	.align		4
.L_1013:
        /*00a8*/ 	.byte	0x03, 0x19
        /*00aa*/ 	.short	0x0128


	//----- nvinfo : EIATTR_PARAM_CBANK
	.align		4
        /*00ac*/ 	.byte	0x04, 0x0a
        /*00ae*/ 	.short	(.L_1015 - .L_1014)
	.align		4
.L_1014:
        /*00b0*/ 	.word	index@(.nv.constant0._ZN10layer_norm31ln_parallel_residual_bwd_kernelINS_13Kernel_traitsI6__halfS2_S2_S2_fjLj2048ELj1ELj1ELj4ELj16ENS_18Kernel_traits_baseILj2048ES2_S2_S2_S2_fjLj128EEEEELb1ELb0ELb0EEEvNS_9BwdParamsE)
        /*00b4*/ 	.short	0x0380
        /*00b6*/ 	.short	0x0128


	//----- nvinfo : EIATTR_SW_WAR
	.align		4
.L_1015:
        /*00b8*/ 	.byte	0x04, 0x36
        /*00ba*/ 	.short	(.L_1017 - .L_1016)
.L_1016:
        /*00bc*/ 	.word	0x00000008
.L_1017:


//--------------------- .nv.info._ZN10layer_norm31ln_parallel_residual_bwd_kernelINS_13Kernel_traitsI6__halfS2_S2_S2_fjLj2048ELj1ELj1ELj4ELj16ENS_18Kernel_traits_baseILj2048ES2_S2_S2_S2_fjLj128EEEEELb1ELb0ELb1EEEvNS_9BwdParamsE --------------------------
	.section	.nv.info._ZN10layer_norm31ln_parallel_residual_bwd_kernelINS_13Kernel_traitsI6__halfS2_S2_S2_fjLj2048ELj1ELj1ELj4ELj16ENS_18Kernel_traits_baseILj2048ES2_S2_S2_S2_fjLj128EEEEELb1ELb0ELb1EEEvNS_9BwdParamsE,"",@"SHT_CUDA_INFO"
	.sectionflags	@""
	.align	4


	//----- nvinfo : EIATTR_CUDA_API_VERSION
	.align		4
        /*0000*/ 	.byte	0x04, 0x37
        /*0002*/ 	.short	(.L_1019 - .L_1018)
.L_1018:
        /*0004*/ 	.word	0x00000082


	//----- nvinfo : EIATTR_KPARAM_INFO
	.align		4
.L_1019:
        /*0008*/ 	.byte	0x04, 0x17
        /*000a*/ 	.short	(.L_1021 - .L_1020)
.L_1020:
        /*000c*/ 	.word	0x00000000
        /*0010*/ 	.short	0x0000
        /*0012*/ 	.short	0x0000
        /*0014*/ 	.byte	0x00, 0xf0, 0xa1, 0x04


	//----- nvinfo : EIATTR_SPARSE_MMA_MASK
	.align		4
.L_1021:
        /*0018*/ 	.byte	0x03, 0x50
        /*001a*/ 	.short	0x0000


	//----- nvinfo : EIATTR_MAXREG_COUNT
	.align		4
        /*001c*/ 	.byte	0x03, 0x1b
        /*001e*/ 	.short	0x00ff


	//----- nvinfo : EIATTR_NUM_BARRIERS
	.align		4
        /*0020*/ 	.byte	0x02, 0x4c
        /*0022*/ 	.byte	0x01
	.zero		1


	//----- nvinfo : EIATTR_MERCURY_ISA_VERSION
	.align		4
        /*0024*/ 	.byte	0x03, 0x5f
        /*0026*/ 	.short	0x0101


	//----- nvinfo : EIATTR_COOP_GROUP_MASK_REGIDS
	.align		4
        /*0028*/ 	.byte	0x04, 0x29
        /*002a*/ 	.short	(.L_1023 - .L_1022)


	//   ....[0]....
.L_1022:
        /*002c*/ 	.word	0xffffffff


	//   ....[1]....
        /*0030*/ 	.word	0xffffffff


	//   ....[2]....
        /*0034*/ 	.word	0xffffffff


	//   ....[3]....
        /*0038*/ 	.word	0xffffffff


	//   ....[4]....
        /*003c*/ 	.word	0xffffffff


	//   ....[5]....
        /*0040*/ 	.word	0xffffffff


	//   ....[6]....
        /*0044*/ 	.word	0xffffffff


	//   ....[7]....
        /*0048*/ 	.word	0xffffffff


	//   ....[8]....
        /*004c*/ 	.word	0xffffffff


	//   ....[9]....
        /*0050*/ 	.word	0xffffffff


	//----- nvinfo : EIATTR_COOP_GROUP_INSTR_OFFSETS
	.align		4
.L_1023:
        /*0054*/ 	.byte	0x04, 0x28
        /*0056*/ 	.short	(.L_1025 - .L_1024)


	//   ....[0]....
.L_1024:
        /*0058*/ 	.word	0x00001630


	//   ....[1]....
        /*005c*/ 	.word	0x00001680


	//   ....[2]....
        /*0060*/ 	.word	0x000016a0


	//   ....[3]....
        /*0064*/ 	.word	0x000016c0


	//   ....[4]....
        /*0068*/ 	.word	0x000016e0


	//   ....[5]....
        /*006c*/ 	.word	0x00001700


	//   ....[6]....
        /*0070*/ 	.word	0x00001720


	//   ....[7]....
        /*0074*/ 	.word	0x00001740


	//   ....[8]....
        /*0078*/ 	.word	0x00001770


	//   ....[9]....
        /*007c*/ 	.word	0x000017d0


	//----- nvinfo : EIATTR_VRC_CTA_INIT_COUNT
	.align		4
.L_1025:
        /*0080*/ 	.byte	0x02, 0x4a
	.zero		1
	.zero		1


	//----- nvinfo : EIATTR_EXIT_INSTR_OFFSETS
	.align		4
        /*0084*/ 	.byte	0x04, 0x1c
        /*0086*/ 	.short	(.L_1027 - .L_1026)


	//   ....[0]....
.L_1026:
        /*0088*/ 	.word	0x00006ab0


	//----- nvinfo : EIATTR_MAX_THREADS
	.align		4
.L_1027:
        /*008c*/ 	.byte	0x04, 0x05
        /*008e*/ 	.short	(.L_1029 - .L_1028)
.L_1028:
        /*0090*/ 	.word	0x00000080
        /*0094*/ 	.word	0x00000001
        /*0098*/ 	.word	0x00000001


	//----- nvinfo : EIATTR_CBANK_PARAM_SIZE
	.align		4
.L_1029:
        /*009c*/ 	.byte	0x03, 0x19
        /*009e*/ 	.short	0x0128


	//----- nvinfo : EIATTR_PARAM_CBANK
	.align		4
        /*00a0*/ 	.byte	0x04, 0x0a
        /*00a2*/ 	.short	(.L_1031 - .L_1030)
	.align		4
.L_1030:
        /*00a4*/ 	.word	index@(.nv.constant0._ZN10layer_norm31ln_parallel_residual_bwd_kernelINS_13Kernel_traitsI6__halfS2_S2_S2_fjLj2048ELj1ELj1ELj4ELj16ENS_18Kernel_traits_baseILj2048ES2_S2_S2_S2_fjLj128EEEEELb1ELb0ELb1EEEvNS_9BwdParamsE)
        /*00a8*/ 	.short	0x0380
        /*00aa*/ 	.short	0x0128


	//----- nvinfo : EIATTR_SW_WAR
	.align		4
.L_1031:
        /*00ac*/ 	.byte	0x04, 0x36
        /*00ae*/ 	.short	(.L_1033 - .L_1032)
.L_1032:
        /*00b0*/ 	.word	0x00000008
.L_1033:


//--------------------- .nv.info._ZN10layer_norm22ln_bwd_finalize_kernelINS_22Kernel_traits_finalizeILj2048E6__halfS2_S2_S2_fjLb0ELj1024ELj4ENS_18Kernel_traits_baseILj2048ES2_S2_S2_S2_fjLj1024EEEEELb0ELb0EEEvNS_9BwdParamsE --------------------------
	.section	.nv.info._ZN10layer_norm22ln_bwd_finalize_kernelINS_22Kernel_traits_finalizeILj2048E6__halfS2_S2_S2_fjLb0ELj1024ELj4ENS_18Kernel_traits_baseILj2048ES2_S2_S2_S2_fjLj1024EEEEELb0ELb0EEEvNS_9BwdParamsE,"",@"SHT_CUDA_INFO"
	.sectionflags	@""
	.align	4


	//----- nvinfo : EIATTR_CUDA_API_VERSION
	.align		4
        /*0000*/ 	.byte	0x04, 0x37
        /*0002*/ 	.short	(.L_1035 - .L_1034)
.L_1034:
        /*0004*/ 	.word	0x00000082


	//----- nvinfo : EIATTR_KPARAM_INFO
	.align		4
.L_1035:
        /*0008*/ 	.byte	0x04, 0x17
        /*000a*/ 	.short	(.L_1037 - .L_1036)
.L_1036:
        /*000c*/ 	.word	0x00000000
        /*0010*/ 	.short	0x0000
        /*0012*/ 	.short	0x0000
        /*0014*/ 	.byte	0x00, 0xf0, 0xa1, 0x04


	//----- nvinfo : EIATTR_SPARSE_MMA_MASK
	.align		4
.L_1037:
        /*0018*/ 	.byte	0x03, 0x50
        /*001a*/ 	.short	0x0000


	//----- nvinfo : EIATTR_MAXREG_COUNT
	.align		4
        /*001c*/ 	.byte	0x03, 0x1b
        /*001e*/ 	.short	0x0040


	//----- nvinfo : EIATTR_NUM_BARRIERS
	.align		4
        /*0020*/ 	.byte	0x02, 0x4c
        /*0022*/ 	.byte	0x01
	.zero		1


	//----- nvinfo : EIATTR_MERCURY_ISA_VERSION
	.align		4
        /*0024*/ 	.byte	0x03, 0x5f
        /*0026*/ 	.short	0x0101


	//----- nvinfo : EIATTR_COOP_GROUP_MASK_REGIDS
	.align		4
        /*0028*/ 	.byte	0x04, 0x29
        /*002a*/ 	.short	(.L_1039 - .L_1038)


	//   ....[0]....
.L_1038:
        /*002c*/ 	.word	0xffffffff


	//   ....[1]....
        /*0030*/ 	.word	0xffffffff


	//   ....[2]....
        /*0034*/ 	.word	0xffffffff


	//   ....[3]....
        /*0038*/ 	.word	0xffffffff


	//   ....[4]....
        /*003c*/ 	.word	0xffffffff


	//   ....[5]....
        /*0040*/ 	.word	0xffffffff


	//   ....[6]....
        /*0044*/ 	.word	0xffffffff


	//   ....[7]....
        /*0048*/ 	.word	0xffffffff


	//   ....[8]....
        /*004c*/ 	.word	0xffffffff


	//   ....[9]....
        /*0050*/ 	.word	0xffffffff


	//----- nvinfo : EIATTR_COOP_GROUP_INSTR_OFFSETS
	.align		4
.L_1039:
        /*0054*/ 	.byte	0x04, 0x28
        /*0056*/ 	.short	(.L_1041 - .L_1040)


	//   ....[0]....
.L_1040:
        /*0058*/ 	.word	0x000015e0


	//   ....[1]....
        /*005c*/ 	.word	0x000015f0


	//   ....[2]....
        /*0060*/ 	.word	0x00001620


	//   ....[3]....
        /*0064*/ 	.word	0x00001630


	//   ....[4]....
        /*0068*/ 	.word	0x00001660


	//   ....[5]....
        /*006c*/ 	.word	0x00001670


	//   ....[6]....
        /*0070*/ 	.word	0x000016b0


	//   ....[7]....
        /*0074*/ 	.word	0x000016e0


	//   ....[8]....
        /*0078*/ 	.word	0x00001710


	//   ....[9]....
        /*007c*/ 	.word	0x00001720


	//----- nvinfo : EIATTR_VRC_CTA_INIT_COUNT
	.align		4
.L_1041:
        /*0080*/ 	.byte	0x02, 0x4a
	.zero		1
	.zero		1


	//----- nvinfo : EIATTR_EXIT_INSTR_OFFSETS
	.align		4
        /*0084*/ 	.byte	0x04, 0x1c
        /*0086*/ 	.short	(.L_1043 - .L_1042)


	//   ....[0]....
.L_1042:
        /*0088*/ 	.word	0x00000060


	//   ....[1]....
        /*008c*/ 	.word	0x00001780


	//   ....[2]....
        /*0090*/ 	.word	0x000017b0


	//   ....[3]....
        /*0094*/ 	.word	0x00001870


	//----- nvinfo : EIATTR_MAX_THREADS
	.align		4
.L_1043:
        /*0098*/ 	.byte	0x04, 0x05
        /*009a*/ 	.short	(.L_1045 - .L_1044)
.L_1044:
        /*009c*/ 	.word	0x00000400
        /*00a0*/ 	.word	0x00000001
        /*00a4*/ 	.word	0x00000001


	//----- nvinfo : EIATTR_CRS_STACK_SIZE
	.align		4
.L_1045:
        /*00a8*/ 	.byte	0x04, 0x1e
        /*00aa*/ 	.short	(.L_1047 - .L_1046)
.L_1046:
        /*00ac*/ 	.word	0x00000000


	//----- nvinfo : EIATTR_CBANK_PARAM_SIZE
	.align		4
.L_1047:
        /*00b0*/ 	.byte	0x03, 0x19
        /*00b2*/ 	.short	0x0128


	//----- nvinfo : EIATTR_PARAM_CBANK
	.align		4
        /*00b4*/ 	.byte	0x04, 0x0a
        /*00b6*/ 	.short	(.L_1049 - .L_1048)
	.align		4
.L_1048:
        /*00b8*/ 	.word	index@(.nv.constant0._ZN10layer_norm22ln_bwd_finalize_kernelINS_22Kernel_traits_finalizeILj2048E6__halfS2_S2_S2_fjLb0ELj1024ELj4ENS_18Kernel_traits_baseILj2048ES2_S2_S2_S2_fjLj1024EEEEELb0ELb0EEEvNS_9BwdParamsE)
        /*00bc*/ 	.short	0x0380
        /*00be*/ 	.short	0x0128


	//----- nvinfo : EIATTR_SW_WAR
	.align		4
.L_1049:
        /*00c0*/ 	.byte	0x04, 0x36
        /*00c2*/ 	.short	(.L_1051 - .L_1050)
.L_1050:
        /*00c4*/ 	.word	0x00000008
.L_1051:


//--------------------- .nv.info._ZN10layer_norm40ln_parallel_residual_bwd_finalize_kernelINS_22Kernel_traits_finalizeILj2048E6__halfS2_S2_S2_fjLb0ELj1024ELj4ENS_18Kernel_traits_baseILj2048ES2_S2_S2_S2_fjLj1024EEEEELb0EEEvNS_9BwdParamsE --------------------------
	.section	.nv.info._ZN10layer_norm40ln_parallel_residual_bwd_finalize_kernelINS_22Kernel_traits_finalizeILj2048E6__halfS2_S2_S2_fjLb0ELj1024ELj4ENS_18Kernel_traits_baseILj2048ES2_S2_S2_S2_fjLj1024EEEEELb0EEEvNS_9BwdParamsE,"",@"SHT_CUDA_INFO"
	.sectionflags	@""
	.align	4


	//----- nvinfo : EIATTR_CUDA_API_VERSION
	.align		4
        /*0000*/ 	.byte	0x04, 0x37
        /*0002*/ 	.short	(.L_1053 - .L_1052)
.L_1052:
        /*0004*/ 	.word	0x00000082


	//----- nvinfo : EIATTR_KPARAM_INFO
	.align		4
.L_1053:
        /*0008*/ 	.byte	0x04, 0x17
        /*000a*/ 	.short	(.L_1055 - .L_1054)
.L_1054:
        /*000c*/ 	.word	0x00000000
        /*0010*/ 	.short	0x0000
        /*0012*/ 	.short	0x0000
        /*0014*/ 	.byte	0x00, 0xf0, 0xa1, 0x04


	//----- nvinfo : EIATTR_SPARSE_MMA_MASK
	.align		4
.L_1055:
        /*0018*/ 	.byte	0x03, 0x50
        /*001a*/ 	.short	0x0000


	//----- nvinfo : EIATTR_MAXREG_COUNT
	.align		4
        /*001c*/ 	.byte	0x03, 0x1b
        /*001e*/ 	.short	0x0040


	//----- nvinfo : EIATTR_NUM_BARRIERS
	.align		4
        /*0020*/ 	.byte	0x02, 0x4c
        /*0022*/ 	.byte	0x01
	.zero		1


	//----- nvinfo : EIATTR_MERCURY_ISA_VERSION
	.align		4
        /*0024*/ 	.byte	0x03, 0x5f
        /*0026*/ 	.short	0x0101


	//----- nvinfo : EIATTR_COOP_GROUP_MASK_REGIDS
	.align		4
        /*0028*/ 	.byte	0x04, 0x29
        /*002a*/ 	.short	(.L_1057 - .L_1056)


	//   ....[0]....
.L_1056:
        /*002c*/ 	.word	0xffffffff


	//   ....[1]....
        /*0030*/ 	.word	0xffffffff


	//   ....[2]....
        /*0034*/ 	.word	0xffffffff


	//   ....[3]....
        /*0038*/ 	.word	0xffffffff


	//   ....[4]....
        /*003c*/ 	.word	0xffffffff


	//   ....[5]....
        /*0040*/ 	.word	0xffffffff


	//   ....[6]....
        /*0044*/ 	.word	0xffffffff


	//   ....[7]....
        /*0048*/ 	.word	0xffffffff


	//   ....[8]....
        /*004c*/ 	.word	0xffffffff


	//   ....[9]....
        /*0050*/ 	.word	0xffffffff


	//   ....[10]....
        /*0054*/ 	.word	0xffffffff


	//   ....[11]....
        /*0058*/ 	.word	0xffffffff


	//   ....[12]....
        /*005c*/ 	.word	0xffffffff


	//   ....[13]....
        /*0060*/ 	.word	0xffffffff


	//   ....[14]....
        /*0064*/ 	.word	0xffffffff


	//   ....[15]....
        /*0068*/ 	.word	0xffffffff


	//   ....[16]....
        /*006c*/ 	.word	0xffffffff


	//   ....[17]....
        /*0070*/ 	.word	0xffffffff


	//   ....[18]....
        /*0074*/ 	.word	0xffffffff


	//   ....[19]....
        /*0078*/ 	.word	0xffffffff


	//----- nvinfo : EIATTR_COOP_GROUP_INSTR_OFFSETS
	.align		4
.L_1057:
        /*007c*/ 	.byte	0x04, 0x28
        /*007e*/ 	.short	(.L_1059 - .L_1058)


	//   ....[0]....
.L_1058:
        /*0080*/ 	.word	0x000013b0


	//   ....[1]....
        /*0084*/ 	.word	0x000013c0


	//   ....[2]....
        /*0088*/ 	.word	0x000013d0


	//   ....[3]....
        /*008c*/ 	.word	0x000013e0


	//   ....[4]....
        /*0090*/ 	.word	0x00001410


	//   ....[5]....
        /*0094*/ 	.word	0x00001430


	//   ....[6]....
        /*0098*/ 	.word	0x00001450


	//   ....[7]....
        /*009c*/ 	.word	0x00001460


	//   ....[8]....
        /*00a0*/ 	.word	0x000014a0


	//   ....[9]....
        /*00a4*/ 	.word	0x000014c0


	//   ....[10]....
        /*00a8*/ 	.word	0x000014d0


	//   ....[11]....
        /*00ac*/ 	.word	0x000014e0


	//   ....[12]....
        /*00b0*/ 	.word	0x00001510


	//   ....[13]....
        /*00b4*/ 	.word	0x00001530


	//   ....[14]....
        /*00b8*/ 	.word	0x00001550


	//   ....[15]....
        /*00bc*/ 	.word	0x00001560


	//   ....[16]....
        /*00c0*/ 	.word	0x000015a0


	//   ....[17]....
        /*00c4*/ 	.word	0x000015d0


	//   ....[18]....
        /*00c8*/ 	.word	0x00001600


	//   ....[19]....
        /*00cc*/ 	.word	0x00001610


	//----- nvinfo : EIATTR_VRC_CTA_INIT_COUNT
	.align		4
.L_1059:
        /*00d0*/ 	.byte	0x02, 0x4a
	.zero		1
	.zero		1


	//----- nvinfo : EIATTR_EXIT_INSTR_OFFSETS
	.align		4
        /*00d4*/ 	.byte	0x04, 0x1c
        /*00d6*/ 	.short	(.L_1061 - .L_1060)


	//   ....[0]....
.L_1060:
        /*00d8*/ 	.word	0x00000060


	//   ....[1]....
        /*00dc*/ 	.word	0x000016b0


	//   ....[2]....
        /*00e0*/ 	.word	0x000016e0


	//   ....[3]....
        /*00e4*/ 	.word	0x00001840


	//----- nvinfo : EIATTR_MAX_THREADS
	.align		4
.L_1061:
        /*00e8*/ 	.byte	0x04, 0x05
        /*00ea*/ 	.short	(.L_1063 - .L_1062)
.L_1062:
        /*00ec*/ 	.word	0x00000400
        /*00f0*/ 	.word	0x00000001
        /*00f4*/ 	.word	0x00000001


	//----- nvinfo : EIATTR_CRS_STACK_SIZE
	.align		4
.L_1063:
        /*00f8*/ 	.byte	0x04, 0x1e
        /*00fa*/ 	.short	(.L_1065 - .L_1064)
.L_1064:
        /*00fc*/ 	.word	0x00000000


	//----- nvinfo : EIATTR_CBANK_PARAM_SIZE
	.align		4
.L_1065:
        /*0100*/ 	.byte	0x03, 0x19
        /*0102*/ 	.short	0x0128


	//----- nvinfo : EIATTR_PARAM_CBANK
	.align		4
        /*0104*/ 	.byte	0x04, 0x0a
        /*0106*/ 	.short	(.L_1067 - .L_1066)
	.align		4
.L_1066:
        /*0108*/ 	.word	index@(.nv.constant0._ZN10layer_norm40ln_parallel_residual_bwd_finalize_kernelINS_22Kernel_traits_finalizeILj2048E6__halfS2_S2_S2_fjLb0ELj1024ELj4ENS_18Kernel_traits_baseILj2048ES2_S2_S2_S2_fjLj1024EEEEELb0EEEvNS_9BwdParamsE)
        /*010c*/ 	.short	0x0380
        /*010e*/ 	.short	0x0128


	//----- nvinfo : EIATTR_SW_WAR
	.align		4
.L_1067:
        /*0110*/ 	.byte	0x04, 0x36
        /*0112*/ 	.short	(.L_1069 - .L_1068)
.L_1068:
        /*0114*/ 	.word	0x00000008
.L_1069:


//--------------------- .nv.info._ZN10layer_norm31ln_parallel_residual_bwd_kernelINS_13Kernel_traitsI6__halfS2_S2_S2_fjLj2048ELj1ELj1ELj4ELj16ENS_18Kernel_traits_baseILj2048ES2_S2_S2_S2_fjLj128EEEEELb1ELb1ELb0EEEvNS_9BwdParamsE --------------------------
	.section	.nv.info._ZN10layer_norm31ln_parallel_residual_bwd_kernelINS_13Kernel_traitsI6__halfS2_S2_S2_fjLj2048ELj1ELj1ELj4ELj16ENS_18Kernel_traits_baseILj2048ES2_S2_S2_S2_fjLj128EEEEELb1ELb1ELb0EEEvNS_9BwdParamsE,"",@"SHT_CUDA_INFO"
	.sectionflags	@""
	.align	4


	//----- nvinfo : EIATTR_CUDA_API_VERSION
	.align		4
        /*0000*/ 	.byte	0x04, 0x37
        /*0002*/ 	.short	(.L_1071 - .L_1070)
.L_1070:
        /*0004*/ 	.word	0x00000082


	//----- nvinfo : EIATTR_KPARAM_INFO
	.align		4
.L_1071:
        /*0008*/ 	.byte	0x04, 0x17
        /*000a*/ 	.short	(.L_1073 - .L_1072)
.L_1072:
        /*000c*/ 	.word	0x00000000
        /*0010*/ 	.short	0x0000
        /*0012*/ 	.short	0x0000
        /*0014*/ 	.byte	0x00, 0xf0, 0xa1, 0x04


	//----- nvinfo : EIATTR_SPARSE_MMA_MASK
	.align		4
.L_1073:
        /*0018*/ 	.byte	0x03, 0x50
        /*001a*/ 	.short	0x0000


	//----- nvinfo : EIATTR_MAXREG_COUNT
	.align		4
        /*001c*/ 	.byte	0x03, 0x1b
        /*001e*/ 	.short	0x00ff


	//----- nvinfo : EIATTR_NUM_BARRIERS
	.align		4
        /*0020*/ 	.byte	0x02, 0x4c
        /*0022*/ 	.byte	0x01
	.zero		1


	//----- nvinfo : EIATTR_MERCURY_ISA_VERSION
	.align		4
        /*0024*/ 	.byte	0x03, 0x5f
        /*0026*/ 	.short	0x0101


	//----- nvinfo : EIATTR_COOP_GROUP_MASK_REGIDS
	.align		4
        /*0028*/ 	.byte	0x04, 0x29
        /*002a*/ 	.short	(.L_1075 - .L_1074)


	//   ....[0]....
.L_1074:
        /*002c*/ 	.word	0xffffffff


	//   ....[1]....
        /*0030*/ 	.word	0xffffffff


	//   ....[2]....
        /*0034*/ 	.word	0xffffffff


	//   ....[3]....
        /*0038*/ 	.word	0xffffffff


	//   ....[4]....
        /*003c*/ 	.word	0xffffffff


	//   ....[5]....
        /*0040*/ 	.word	0xffffffff


	//   ....[6]....
        /*0044*/ 	.word	0xffffffff


	//   ....[7]....
        /*0048*/ 	.word	0xffffffff


	//   ....[8]....
        /*004c*/ 	.word	0xffffffff


	//   ....[9]....
        /*0050*/ 	.word	0xffffffff


	//----- nvinfo : EIATTR_COOP_GROUP_INSTR_OFFSETS
	.align		4
.L_1075:
        /*0054*/ 	.byte	0x04, 0x28
        /*0056*/ 	.short	(.L_1077 - .L_1076)


	//   ....[0]....
.L_1076:
        /*0058*/ 	.word	0x00001240


	//   ....[1]....
        /*005c*/ 	.word	0x00001270


	//   ....[2]....
        /*0060*/ 	.word	0x000012a0


	//   ....[3]....
        /*0064*/ 	.word	0x000012b0


	//   ....[4]....
        /*0068*/ 	.word	0x000012e0


	//   ....[5]....
        /*006c*/ 	.word	0x000012f0


	//   ....[6]....
        /*0070*/ 	.word	0x00001320


	//   ....[7]....
        /*0074*/ 	.word	0x00001330


	//   ....[8]....
        /*0078*/ 	.word	0x00001360


	//   ....[9]....
        /*007c*/ 	.word	0x00001370


	//----- nvinfo : EIATTR_VRC_CTA_INIT_COUNT
	.align		4
.L_1077:
        /*0080*/ 	.byte	0x02, 0x4a
	.zero		1
	.zero		1


	//----- nvinfo : EIATTR_EXIT_INSTR_OFFSETS
	.align		4
        /*0084*/ 	.byte	0x04, 0x1c
        /*0086*/ 	.short	(.L_1079 - .L_1078)


	//   ....[0]....
.L_1078:
        /*0088*/ 	.word	0x00006250


	//   ....[1]....
        /*008c*/ 	.word	0x000062f0


	//----- nvinfo : EIATTR_MAX_THREADS
	.align		4
.L_1079:
        /*0090*/ 	.byte	0x04, 0x05
        /*0092*/ 	.short	(.L_1081 - .L_1080)
.L_1080:
        /*0094*/ 	.word	0x00000080
        /*0098*/ 	.word	0x00000001
        /*009c*/ 	.word	0x00000001


	//----- nvinfo : EIATTR_CRS_STACK_SIZE
	.align		4
.L_1081:
        /*00a0*/ 	.byte	0x04, 0x1e
        /*00a2*/ 	.short	(.L_1083 - .L_1082)
.L_1082:
        /*00a4*/ 	.word	0x00000000


	//----- nvinfo : EIATTR_CBANK_PARAM_SIZE
	.align		4
.L_1083:
        /*00a8*/ 	.byte	0x03, 0x19
        /*00aa*/ 	.short	0x0128


	//----- nvinfo : EIATTR_PARAM_CBANK
	.align		4
        /*00ac*/ 	.byte	0x04, 0x0a
        /*00ae*/ 	.short	(.L_1085 - .L_1084)
	.align		4
.L_1084:
        /*00b0*/ 	.word	index@(.nv.constant0._ZN10layer_norm31ln_parallel_residual_bwd_kernelINS_13Kernel_traitsI6__halfS2_S2_S2_fjLj2048ELj1ELj1ELj4ELj16ENS_18Kernel_traits_baseILj2048ES2_S2_S2_S2_fjLj128EEEEELb1ELb1ELb0EEEvNS_9BwdParamsE)
        /*00b4*/ 	.short	0x0380
        /*00b6*/ 	.short	0x0128


	//----- nvinfo : EIATTR_SW_WAR
	.align		4
.L_1085:
        /*00b8*/ 	.byte	0x04, 0x36
        /*00ba*/ 	.short	(.L_1087 - .L_1086)
.L_1086:
        /*00bc*/ 	.word	0x00000008
.L_1087:


//--------------------- .nv.info._ZN10layer_norm22ln_bwd_finalize_kernelINS_22Kernel_traits_finalizeILj2048E6__halfS2_S2_S2_fjLb0ELj1024ELj4ENS_18Kernel_traits_baseILj2048ES2_S2_S2_S2_fjLj1024EEEEELb0ELb1EEEvNS_9BwdParamsE --------------------------
	.section	.nv.info._ZN10layer_norm22ln_bwd_finalize_kernelINS_22Kernel_traits_finalizeILj2048E6__halfS2_S2_S2_fjLb0ELj1024ELj4ENS_18Kernel_traits_baseILj2048ES2_S2_S2_S2_fjLj1024EEEEELb0ELb1EEEvNS_9BwdParamsE,"",@"SHT_CUDA_INFO"
	.sectionflags	@""
	.align	4


	//----- nvinfo : EIATTR_CUDA_API_VERSION
	.align		4
        /*0000*/ 	.byte	0x04, 0x37
        /*0002*/ 	.short	(.L_1089 - .L_1088)
.L_1088:
        /*0004*/ 	.word	0x00000082


	//----- nvinfo : EIATTR_KPARAM_INFO
	.align		4
.L_1089:
        /*0008*/ 	.byte	0x04, 0x17
        /*000a*/ 	.short	(.L_1091 - .L_1090)
.L_1090:
        /*000c*/ 	.word	0x00000000
        /*0010*/ 	.short	0x0000
        /*0012*/ 	.short	0x0000
        /*0014*/ 	.byte	0x00, 0xf0, 0xa1, 0x04


	//----- nvinfo : EIATTR_SPARSE_MMA_MASK
	.align		4
.L_1091:
        /*0018*/ 	.byte	0x03, 0x50
        /*001a*/ 	.short	0x0000


	//----- nvinfo : EIATTR_MAXREG_COUNT
	.align		4
        /*001c*/ 	.byte	0x03, 0x1b
        /*001e*/ 	.short	0x0040


	//----- nvinfo : EIATTR_NUM_BARRIERS
	.align		4
        /*0020*/ 	.byte	0x02, 0x4c
        /*0022*/ 	.byte	0x01
	.zero		1


	//----- nvinfo : EIATTR_MERCURY_ISA_VERSION
	.align		4
        /*0024*/ 	.byte	0x03, 0x5f
        /*0026*/ 	.short	0x0101


	//----- nvinfo : EIATTR_COOP_GROUP_MASK_REGIDS
	.align		4
        /*0028*/ 	.byte	0x04, 0x29
        /*002a*/ 	.short	(.L_1093 - .L_1092)


	//   ....[0]....
.L_1092:
        /*002c*/ 	.word	0xffffffff


	//   ....[1]....
        /*0030*/ 	.word	0xffffffff


	//   ....[2]....
        /*0034*/ 	.word	0xffffffff


	//   ....[3]....
        /*0038*/ 	.word	0xffffffff


	//   ....[4]....
        /*003c*/ 	.word	0xffffffff


	//   ....[5]....
        /*0040*/ 	.word	0xffffffff


	//   ....[6]....
        /*0044*/ 	.word	0xffffffff


	//   ....[7]....
        /*0048*/ 	.word	0xffffffff


	//   ....[8]....
        /*004c*/ 	.word	0xffffffff


	//   ....[9]....
        /*0050*/ 	.word	0xffffffff


	//----- nvinfo : EIATTR_COOP_GROUP_INSTR_OFFSETS
	.align		4
.L_1093:
        /*0054*/ 	.byte	0x04, 0x28
        /*0056*/ 	.short	(.L_1095 - .L_1094)


	//   ....[0]....
.L_1094:
        /*0058*/ 	.word	0x00001630


	//   ....[1]....
        /*005c*/ 	.word	0x00001640


	//   ....[2]....
        /*0060*/ 	.word	0x00001670


	//   ....[3]....
        /*0064*/ 	.word	0x00001680


	//   ....[4]....
        /*0068*/ 	.word	0x000016b0


	//   ....[5]....
        /*006c*/ 	.word	0x000016d0


	//   ....[6]....
        /*0070*/ 	.word	0x00001700


	//   ....[7]....
        /*0074*/ 	.word	0x00001710


	//   ....[8]....
        /*0078*/ 	.word	0x00001740


	//   ....[9]....
        /*007c*/ 	.word	0x00001750


	//----- nvinfo : EIATTR_VRC_CTA_INIT_COUNT
	.align		4
.L_1095:
        /*0080*/ 	.byte	0x02, 0x4a
	.zero		1
	.zero		1


	//----- nvinfo : EIATTR_EXIT_INSTR_OFFSETS
	.align		4
        /*0084*/ 	.byte	0x04, 0x1c
        /*0086*/ 	.short	(.L_1097 - .L_1096)


	//   ....[0]....
.L_1096:
        /*0088*/ 	.word	0x00000070


	//   ....[1]....
        /*008c*/ 	.word	0x000017b0


	//   ....[2]....
        /*0090*/ 	.word	0x00001880


	//----- nvinfo : EIATTR_MAX_THREADS
	.align		4
.L_1097:
        /*0094*/ 	.byte	0x04, 0x05
        /*0096*/ 	.short	(.L_1099 - .L_1098)
.L_1098:
        /*0098*/ 	.word	0x00000400
        /*009c*/ 	.word	0x00000001
        /*00a0*/ 	.word	0x00000001


	//----- nvinfo : EIATTR_CRS_STACK_SIZE
	.align		4
.L_1099:
        /*00a4*/ 	.byte	0x04, 0x1e
        /*00a6*/ 	.short	(.L_1101 - .L_1100)
.L_1100:
        /*00a8*/ 	.word	0x00000000


	//----- nvinfo : EIATTR_CBANK_PARAM_SIZE
	.align		4
.L_1101:
        /*00ac*/ 	.byte	0x03, 0x19
        /*00ae*/ 	.short	0x0128


	//----- nvinfo : EIATTR_PARAM_CBANK
	.align		4
        /*00b0*/ 	.byte	0x04, 0x0a
        /*00b2*/ 	.short	(.L_1103 - .L_1102)
	.align		4
.L_1102:
        /*00b4*/ 	.word	index@(.nv.constant0._ZN10layer_norm22ln_bwd_finalize_kernelINS_22Kernel_traits_finalizeILj2048E6__halfS2_S2_S2_fjLb0ELj1024ELj4ENS_18Kernel_traits_baseILj2048ES2_S2_S2_S2_fjLj1024EEEEELb0ELb1EEEvNS_9BwdParamsE)
        /*00b8*/ 	.short	0x0380
        /*00ba*/ 	.short	0x0128


	//----- nvinfo : EIATTR_SW_WAR
	.align		4
.L_1103:
        /*00bc*/ 	.byte	0x04, 0x36
        /*00be*/ 	.short	(.L_1105 - .L_1104)
.L_1104:
        /*00c0*/ 	.word	0x00000008
.L_1105:


//--------------------- .nv.info._ZN10layer_norm40ln_parallel_residual_bwd_finalize_kernelINS_22Kernel_traits_finalizeILj2048E6__halfS2_S2_S2_fjLb0ELj1024ELj4ENS_18Kernel_traits_baseILj2048ES2_S2_S2_S2_fjLj1024EEEEELb1EEEvNS_9BwdParamsE --------------------------
	.section	.nv.info._ZN10layer_norm40ln_parallel_residual_bwd_finalize_kernelINS_22Kernel_traits_finalizeILj2048E6__halfS2_S2_S2_fjLb0ELj1024ELj4ENS_18Kernel_traits_baseILj2048ES2_S2_S2_S2_fjLj1024EEEEELb1EEEvNS_9BwdParamsE,"",@"SHT_CUDA_INFO"
	.sectionflags	@""
	.align	4


	//----- nvinfo : EIATTR_CUDA_API_VERSION
	.align		4
        /*0000*/ 	.byte	0x04, 0x37
        /*0002*/ 	.short	(.L_1107 - .L_1106)
.L_1106:
        /*0004*/ 	.word	0x00000082


	//----- nvinfo : EIATTR_KPARAM_INFO
	.align		4
.L_1107:
        /*0008*/ 	.byte	0x04, 0x17
        /*000a*/ 	.short	(.L_1109 - .L_1108)
.L_1108:
        /*000c*/ 	.word	0x00000000
        /*0010*/ 	.short	0x0000
        /*0012*/ 	.short	0x0000
        /*0014*/ 	.byte	0x00, 0xf0, 0xa1, 0x04


	//----- nvinfo : EIATTR_SPARSE_MMA_MASK
	.align		4
.L_1109:
        /*0018*/ 	.byte	0x03, 0x50
        /*001a*/ 	.short	0x0000


	//----- nvinfo : EIATTR_MAXREG_COUNT
	.align		4
        /*001c*/ 	.byte	0x03, 0x1b
        /*001e*/ 	.short	0x0040


	//----- nvinfo : EIATTR_NUM_BARRIERS
	.align		4
        /*0020*/ 	.byte	0x02, 0x4c
        /*0022*/ 	.byte	0x01
	.zero		1


	//----- nvinfo : EIATTR_MERCURY_ISA_VERSION
	.align		4
        /*0024*/ 	.byte	0x03, 0x5f
        /*0026*/ 	.short	0x0101


	//----- nvinfo : EIATTR_COOP_GROUP_MASK_REGIDS
	.align		4
        /*0028*/ 	.byte	0x04, 0x29
        /*002a*/ 	.short	(.L_1111 - .L_1110)


	//   ....[0]....
.L_1110:
        /*002c*/ 	.word	0xffffffff


	//   ....[1]....
        /*0030*/ 	.word	0xffffffff


	//   ....[2]....
        /*0034*/ 	.word	0xffffffff


	//   ....[3]....
        /*0038*/ 	.word	0xffffffff


	//   ....[4]....
        /*003c*/ 	.word	0xffffffff


	//   ....[5]....
        /*0040*/ 	.word	0xffffffff


	//   ....[6]....
        /*0044*/ 	.word	0xffffffff


	//   ....[7]....
        /*0048*/ 	.word	0xffffffff


	//   ....[8]....
        /*004c*/ 	.word	0xffffffff


	//   ....[9]....
        /*0050*/ 	.word	0xffffffff


	//   ....[10]....
        /*0054*/ 	.word	0xffffffff


	//   ....[11]....
        /*0058*/ 	.word	0xffffffff


	//   ....[12]....
        /*005c*/ 	.word	0xffffffff


	//   ....[13]....
        /*0060*/ 	.word	0xffffffff


	//   ....[14]....
        /*0064*/ 	.word	0xffffffff


	//   ....[15]....
        /*0068*/ 	.word	0xffffffff


	//   ....[16]....
        /*006c*/ 	.word	0xffffffff


	//   ....[17]....
        /*0070*/ 	.word	0xffffffff


	//   ....[18]....
        /*0074*/ 	.word	0xffffffff


	//   ....[19]....
        /*0078*/ 	.word	0xffffffff


	//----- nvinfo : EIATTR_COOP_GROUP_INSTR_OFFSETS
	.align		4
.L_1111:
        /*007c*/ 	.byte	0x04, 0x28
        /*007e*/ 	.short	(.L_1113 - .L_1112)


	//   ....[0]....
.L_1112:
        /*0080*/ 	.word	0x00001410


	//   ....[1]....
        /*0084*/ 	.word	0x00001420


	//   ....[2]....
        /*0088*/ 	.word	0x00001430


	//   ....[3]....
        /*008c*/ 	.word	0x00001440


	//   ....[4]....
        /*0090*/ 	.word	0x00001480


	//   ....[5]....
        /*0094*/ 	.word	0x000014a0


	//   ....[6]....
        /*0098*/ 	.word	0x000014b0


	//   ....[7]....
        /*009c*/ 	.word	0x000014c0


	//   ....[8]....
        /*00a0*/ 	.word	0x000014f0


	//   ....[9]....
        /*00a4*/ 	.word	0x00001520


	//   ....[10]....
        /*00a8*/ 	.word	0x00001530


	//   ....[11]....
        /*00ac*/ 	.word	0x00001540


	//   ....[12]....
        /*00b0*/ 	.word	0x00001560


	//   ....[13]....
        /*00b4*/ 	.word	0x00001590


	//   ....[14]....
        /*00b8*/ 	.word	0x000015b0


	//   ....[15]....
        /*00bc*/ 	.word	0x000015c0


	//   ....[16]....
        /*00c0*/ 	.word	0x000015e0


	//   ....[17]....
        /*00c4*/ 	.word	0x00001610


	//   ....[18]....
        /*00c8*/ 	.word	0x00001630


	//   ....[19]....
        /*00cc*/ 	.word	0x00001640


	//----- nvinfo : EIATTR_VRC_CTA_INIT_COUNT
	.align		4
.L_1113:
        /*00d0*/ 	.byte	0x02, 0x4a
	.zero		1
	.zero		1


	//----- nvinfo : EIATTR_EXIT_INSTR_OFFSETS
	.align		4
        /*00d4*/ 	.byte	0x04, 0x1c
        /*00d6*/ 	.short	(.L_1115 - .L_1114)


	//   ....[0]....
.L_1114:
        /*00d8*/ 	.word	0x00000060


	//   ....[1]....
        /*00dc*/ 	.word	0x000016e0


	//   ....[2]....
        /*00e0*/ 	.word	0x00001850


	//----- nvinfo : EIATTR_MAX_THREADS
	.align		4
.L_1115:
        /*00e4*/ 	.byte	0x04, 0x05
        /*00e6*/ 	.short	(.L_1117 - .L_1116)
.L_1116:
        /*00e8*/ 	.word	0x00000400
        /*00ec*/ 	.word	0x00000001
        /*00f0*/ 	.word	0x00000001


	//----- nvinfo : EIATTR_CRS_STACK_SIZE
	.align		4
.L_1117:
        /*00f4*/ 	.byte	0x04, 0x1e
        /*00f6*/ 	.short	(.L_1119 - .L_1118)
.L_1118:
        /*00f8*/ 	.word	0x00000000


	//----- nvinfo : EIATTR_CBANK_PARAM_SIZE
	.align		4
.L_1119:
        /*00fc*/ 	.byte	0x03, 0x19
        /*00fe*/ 	.short	0x0128


	//----- nvinfo : EIATTR_PARAM_CBANK
	.align		4
        /*0100*/ 	.byte	0x04, 0x0a
        /*0102*/ 	.short	(.L_1121 - .L_1120)
	.align		4
.L_1120:
        /*0104*/ 	.word	index@(.nv.constant0._ZN10layer_norm40ln_parallel_residual_bwd_finalize_kernelINS_22Kernel_traits_finalizeILj2048E6__halfS2_S2_S2_fjLb0ELj1024ELj4ENS_18Kernel_traits_baseILj2048ES2_S2_S2_S2_fjLj1024EEEEELb1EEEvNS_9BwdParamsE)
        /*0108*/ 	.short	0x0380
        /*010a*/ 	.short	0x0128


	//----- nvinfo : EIATTR_SW_WAR
	.align		4
.L_1121:
        /*010c*/ 	.byte	0x04, 0x36
        /*010e*/ 	.short	(.L_1123 - .L_1122)
.L_1122:
        /*0110*/ 	.word	0x00000008
.L_1123:


//--------------------- .nv.info._ZN10layer_norm31ln_parallel_residual_bwd_kernelINS_13Kernel_traitsI6__halfS2_S2_S2_fjLj2048ELj1ELj1ELj4ELj16ENS_18Kernel_traits_baseILj2048ES2_S2_S2_S2_fjLj128EEEEELb1ELb1ELb1EEEvNS_9BwdParamsE --------------------------
	.section	.nv.info._ZN10layer_norm31ln_parallel_residual_bwd_kernelINS_13Kernel_traitsI6__halfS2_S2_S2_fjLj2048ELj1ELj1ELj4ELj16ENS_18Kernel_traits_baseILj2048ES2_S2_S2_S2_fjLj128EEEEELb1ELb1ELb1EEEvNS_9BwdParamsE,"",@"SHT_CUDA_INFO"
	.sectionflags	@""
	.align	4


	//----- nvinfo : EIATTR_CUDA_API_VERSION
	.align		4
        /*0000*/ 	.byte	0x04, 0x37
        /*0002*/ 	.short	(.L_1125 - .L_1124)
.L_1124:
        /*0004*/ 	.word	0x00000082


	//----- nvinfo : EIATTR_KPARAM_INFO
	.align		4
.L_1125:
        /*0008*/ 	.byte	0x04, 0x17
        /*000a*/ 	.short	(.L_1127 - .L_1126)
.L_1126:
        /*000c*/ 	.word	0x00000000
        /*0010*/ 	.short	0x0000
        /*0012*/ 	.short	0x0000
        /*0014*/ 	.byte	0x00, 0xf0, 0xa1, 0x04


	//----- nvinfo : EIATTR_SPARSE_MMA_MASK
	.align		4
.L_1127:
        /*0018*/ 	.byte	0x03, 0x50
        /*001a*/ 	.short	0x0000


	//----- nvinfo : EIATTR_MAXREG_COUNT
	.align		4
        /*001c*/ 	.byte	0x03, 0x1b
        /*001e*/ 	.short	0x00ff


	//----- nvinfo : EIATTR_NUM_BARRIERS
	.align		4
        /*0020*/ 	.byte	0x02, 0x4c
        /*0022*/ 	.byte	0x01
	.zero		1


	//----- nvinfo : EIATTR_MERCURY_ISA_VERSION
	.align		4
        /*0024*/ 	.byte	0x03, 0x5f
        /*0026*/ 	.short	0x0101


	//----- nvinfo : EIATTR_COOP_GROUP_MASK_REGIDS
	.align		4
        /*0028*/ 	.byte	0x04, 0x29
        /*002a*/ 	.short	(.L_1129 - .L_1128)


	//   ....[0]....
.L_1128:
        /*002c*/ 	.word	0xffffffff


	//   ....[1]....
        /*0030*/ 	.word	0xffffffff


	//   ....[2]....
        /*0034*/ 	.word	0xffffffff


	//   ....[3]....
        /*0038*/ 	.word	0xffffffff


	//   ....[4]....
        /*003c*/ 	.word	0xffffffff


	//   ....[5]....
        /*0040*/ 	.word	0xffffffff


	//   ....[6]....
        /*0044*/ 	.word	0xffffffff


	//   ....[7]....
        /*0048*/ 	.word	0xffffffff


	//   ....[8]....
        /*004c*/ 	.word	0xffffffff


	//   ....[9]....
        /*0050*/ 	.word	0xffffffff


	//----- nvinfo : EIATTR_COOP_GROUP_INSTR_OFFSETS
	.align		4
.L_1129:
        /*0054*/ 	.byte	0x04, 0x28
        /*0056*/ 	.short	(.L_1131 - .L_1130)


	//   ....[0]....
.L_1130:
        /*0058*/ 	.word	0x00000d50


	//   ....[1]....
        /*005c*/ 	.word	0x00000e00


	//   ....[2]....
        /*0060*/ 	.word	0x00000e10


	//   ....[3]....
        /*0064*/ 	.word	0x00000e40


	//   ....[4]....
        /*0068*/ 	.word	0x00000e50


	//   ....[5]....
        /*006c*/ 	.word	0x00000e80


	//   ....[6]....
        /*0070*/ 	.word	0x00000e90


	//   ....[7]....
        /*0074*/ 	.word	0x00000ee0


	//   ....[8]....
        /*0078*/ 	.word	0x00000f00


	//   ....[9]....
        /*007c*/ 	.word	0x00000f40


	//----- nvinfo : EIATTR_VRC_CTA_INIT_COUNT
	.align		4
.L_1131:
        /*0080*/ 	.byte	0x02, 0x4a
	.zero		1
	.zero		1


	//----- nvinfo : EIATTR_EXIT_INSTR_OFFSETS
	.align		4
        /*0084*/ 	.byte	0x04, 0x1c
        /*0086*/ 	.short	(.L_1133 - .L_1132)


	//   ....[0]....
.L_1132:
        /*0088*/ 	.word	0x00006120


	//----- nvinfo : EIATTR_MAX_THREADS
	.align		4
.L_1133:
        /*008c*/ 	.byte	0x04, 0x05
        /*008e*/ 	.short	(.L_1135 - .L_1134)
.L_1134:
        /*0090*/ 	.word	0x00000080
        /*0094*/ 	.word	0x00000001
        /*0098*/ 	.word	0x00000001


	//----- nvinfo : EIATTR_CBANK_PARAM_SIZE
	.align		4
.L_1135:
        /*009c*/ 	.byte	0x03, 0x19
        /*009e*/ 	.short	0x0128


	//----- nvinfo : EIATTR_PARAM_CBANK
	.align		4
        /*00a0*/ 	.byte	0x04, 0x0a
        /*00a2*/ 	.short	(.L_1137 - .L_1136)
	.align		4
.L_1136:
        /*00a4*/ 	.word	index@(.nv.constant0._ZN10layer_norm31ln_parallel_residual_bwd_kernelINS_13Kernel_traitsI6__halfS2_S2_S2_fjLj2048ELj1ELj1ELj4ELj16ENS_18Kernel_traits_baseILj2048ES2_S2_S2_S2_fjLj128EEEEELb1ELb1ELb1EEEvNS_9BwdParamsE)
        /*00a8*/ 	.short	0x0380
        /*00aa*/ 	.short	0x0128


	//----- nvinfo : EIATTR_SW_WAR
	.align		4
.L_1137:
        /*00ac*/ 	.byte	0x04, 0x36
        /*00ae*/ 	.short	(.L_1139 - .L_1138)
.L_1138:
        /*00b0*/ 	.word	0x00000008
.L_1139:


//--------------------- .nv.info._ZN10layer_norm31ln_parallel_residual_bwd_kernelINS_13Kernel_traitsIf13__nv_bfloat16S2_S2_fjLj2048ELj1ELj1ELj4ELj16ENS_18Kernel_traits_baseILj2048EfS2_S2_S2_fjLj128EEEEELb0ELb0ELb0EEEvNS_9BwdParamsE --------------------------
	.section	.nv.info._ZN10layer_norm31ln_parallel_residual_bwd_kernelINS_13Kernel_traitsIf13__nv_bfloat16S2_S2_fjLj2048ELj1ELj1ELj4ELj16ENS_18Kernel_traits_baseILj2048EfS2_S2_S2_fjLj128EEEEELb0ELb0ELb0EEEvNS_9BwdParamsE,"",@"SHT_CUDA_INFO"
	.sectionflags	@""
	.align	4


	//----- nvinfo : EIATTR_CUDA_API_VERSION
	.align		4
        /*0000*/ 	.byte	0x04, 0x37
        /*0002*/ 	.short	(.L_1141 - .L_1140)
.L_1140:
        /*0004*/ 	.word	0x00000082


	//----- nvinfo : EIATTR_KPARAM_INFO
	.align		4
.L_1141:
        /*0008*/ 	.byte	0x04, 0x17
        /*000a*/ 	.short	(.L_1143 - .L_1142)
.L_1142:
        /*000c*/ 	.word	0x00000000
        /*0010*/ 	.short	0x0000
        /*0012*/ 	.short	0x0000
        /*0014*/ 	.byte	0x00, 0xf0, 0xa1, 0x04


	//----- nvinfo : EIATTR_SPARSE_MMA_MASK
	.align		4
.L_1143:
        /*0018*/ 	.byte	0x03, 0x50
        /*001a*/ 	.short	0x0000


	//----- nvinfo : EIATTR_MAXREG_COUNT
	.align		4
        /*001c*/ 	.byte	0x03, 0x1b
        /*001e*/ 	.short	0x00ff


	//----- nvinfo : EIATTR_NUM_BARRIERS
	.align		4
        /*0020*/ 	.byte	0x02, 0x4c
        /*0022*/ 	.byte	0x01
	.zero		1


	//----- nvinfo : EIATTR_MERCURY_ISA_VERSION
	.align		4
        /*0024*/ 	.byte	0x03, 0x5f
        /*0026*/ 	.short	0x0101


	//----- nvinfo : EIATTR_COOP_GROUP_MASK_REGIDS
	.align		4
        /*0028*/ 	.byte	0x04, 0x29
        /*002a*/ 	.short	(.L_1145 - .L_1144)


	//   ....[0]....
.L_1144:
        /*002c*/ 	.word	0xffffffff


	//   ....[1]....
        /*0030*/ 	.word	0xffffffff


	//   ....[2]....
        /*0034*/ 	.word	0xffffffff


	//   ....[3]....
        /*0038*/ 	.word	0xffffffff


	//   ....[4]....
        /*003c*/ 	.word	0xffffffff


	//   ....[5]....
        /*0040*/ 	.word	0xffffffff


	//   ....[6]....
        /*0044*/ 	.word	0xffffffff


	//   ....[7]....
        /*0048*/ 	.word	0xffffffff


	//   ....[8]....
        /*004c*/ 	.word	0xffffffff


	//   ....[9]....
        /*0050*/ 	.word	0xffffffff


	//----- nvinfo : EIATTR_COOP_GROUP_INSTR_OFFSETS
	.align		4
.L_1145:
        /*0054*/ 	.byte	0x04, 0x28
        /*0056*/ 	.short	(.L_1147 - .L_1146)


	//   ....[0]....
.L_1146:
        /*0058*/ 	.word	0x000018a0


	//   ....[1]....
        /*005c*/ 	.word	0x000018c0


	//   ....[2]....
        /*0060*/ 	.word	0x00001900


	//   ....[3]....
        /*0064*/ 	.word	0x00001910


	//   ....[4]....
        /*0068*/ 	.word	0x00001950


	//   ....[5]....
        /*006c*/ 	.word	0x00001960


	//   ....[6]....
        /*0070*/ 	.word	0x00001990


	//   ....[7]....
        /*0074*/ 	.word	0x000019a0


	//   ....[8]....
        /*0078*/ 	.word	0x000019d0


	//   ....[9]....
        /*007c*/ 	.word	0x000019e0


	//----- nvinfo : EIATTR_VRC_CTA_INIT_COUNT
	.align		4
.L_1147:
        /*0080*/ 	.byte	0x02, 0x4a
	.zero		1
	.zero		1


	//----- nvinfo : EIATTR_EXIT_INSTR_OFFSETS
	.align		4
        /*0084*/ 	.byte	0x04, 0x1c
        /*0086*/ 	.short	(.L_1149 - .L_1148)


	//   ....[0]....
.L_1148:
        /*0088*/ 	.word	0x00004a60


	//   ....[1]....
        /*008c*/ 	.word	0x00004b70


	//----- nvinfo : EIATTR_MAX_THREADS
	.align		4
.L_1149:
        /*0090*/ 	.byte	0x04, 0x05
        /*0092*/ 	.short	(.L_1151 - .L_1150)
.L_1150:
        /*0094*/ 	.word	0x00000080
        /*0098*/ 	.word	0x00000001
        /*009c*/ 	.word	0x00000001


	//----- nvinfo : EIATTR_CRS_STACK_SIZE
	.align		4
.L_1151:
        /*00a0*/ 	.byte	0x04, 0x1e
        /*00a2*/ 	.short	(.L_1153 - .L_1152)
.L_1152:
        /*00a4*/ 	.word	0x00000000


	//----- nvinfo : EIATTR_CBANK_PARAM_SIZE
	.align		4
.L_1153:
        /*00a8*/ 	.byte	0x03, 0x19
        /*00aa*/ 	.short	0x0128


	//----- nvinfo : EIATTR_PARAM_CBANK
	.align		4
        /*00ac*/ 	.byte	0x04, 0x0a
        /*00ae*/ 	.short	(.L_1155 - .L_1154)
	.align		4
.L_1154:
        /*00b0*/ 	.word	index@(.nv.constant0._ZN10layer_norm31ln_parallel_residual_bwd_kernelINS_13Kernel_traitsIf13__nv_bfloat16S2_S2_fjLj2048ELj1ELj1ELj4ELj16ENS_18Kernel_traits_baseILj2048EfS2_S2_S2_fjLj128EEEEELb0ELb0ELb0EEEvNS_9BwdParamsE)
        /*00b4*/ 	.short	0x0380
        /*00b6*/ 	.short	0x0128


	//----- nvinfo : EIATTR_SW_WAR
	.align		4
.L_1155:
        /*00b8*/ 	.byte	0x04, 0x36
        /*00ba*/ 	.short	(.L_1157 - .L_1156)
.L_1156:
        /*00bc*/ 	.word	0x00000008
.L_1157:


//--------------------- .nv.info._ZN10layer_norm31ln_parallel_residual_bwd_kernelINS_13Kernel_traitsIf13__nv_bfloat16S2_S2_fjLj2048ELj1ELj1ELj4ELj16ENS_18Kernel_traits_baseILj2048EfS2_S2_S2_fjLj128EEEEELb0ELb0ELb1EEEvNS_9BwdParamsE --------------------------
	.section	.nv.info._ZN10layer_norm31ln_parallel_residual_bwd_kernelINS_13Kernel_traitsIf13__nv_bfloat16S2_S2_fjLj2048ELj1ELj1ELj4ELj16ENS_18Kernel_traits_baseILj2048EfS2_S2_S2_fjLj128EEEEELb0ELb0ELb1EEEvNS_9BwdParamsE,"",@"SHT_CUDA_INFO"
	.sectionflags	@""
	.align	4


	//----- nvinfo : EIATTR_CUDA_API_VERSION
	.align		4
        /*0000*/ 	.byte	0x04, 0x37
        /*0002*/ 	.short	(.L_1159 - .L_1158)
.L_1158:
        /*0004*/ 	.word	0x00000082


	//----- nvinfo : EIATTR_KPARAM_INFO
	.align		4
.L_1159:
        /*0008*/ 	.byte	0x04, 0x17
        /*000a*/ 	.short	(.L_1161 - .L_1160)
.L_1160:
        /*000c*/ 	.word	0x00000000
        /*0010*/ 	.short	0x0000
        /*0012*/ 	.short	0x0000
        /*0014*/ 	.byte	0x00, 0xf0, 0xa1, 0x04


	//----- nvinfo : EIATTR_SPARSE_MMA_MASK
	.align		4
.L_1161:
        /*0018*/ 	.byte	0x03, 0x50
        /*001a*/ 	.short	0x0000


	//----- nvinfo : EIATTR_MAXREG_COUNT
	.align		4
        /*001c*/ 	.byte	0x03, 0x1b
        /*001e*/ 	.short	0x00ff


	//----- nvinfo : EIATTR_NUM_BARRIERS
	.align		4
        /*0020*/ 	.byte	0x02, 0x4c
        /*0022*/ 	.byte	0x01
	.zero		1


	//----- nvinfo : EIATTR_MERCURY_ISA_VERSION
	.align		4
        /*0024*/ 	.byte	0x03, 0x5f
        /*0026*/ 	.short	0x0101


	//----- nvinfo : EIATTR_COOP_GROUP_MASK_REGIDS
	.align		4
        /*0028*/ 	.byte	0x04, 0x29
        /*002a*/ 	.short	(.L_1163 - .L_1162)


	//   ....[0]....
.L_1162:
        /*002c*/ 	.word	0xffffffff


	//   ....[1]....
        /*0030*/ 	.word	0xffffffff


	//   ....[2]....
        /*0034*/ 	.word	0xffffffff


	//   ....[3]....
        /*0038*/ 	.word	0xffffffff


	//   ....[4]....
        /*003c*/ 	.word	0xffffffff


	//   ....[5]....
        /*0040*/ 	.word	0xffffffff


	//   ....[6]....
        /*0044*/ 	.word	0xffffffff


	//   ....[7]....
        /*0048*/ 	.word	0xffffffff


	//   ....[8]....
        /*004c*/ 	.word	0xffffffff


	//   ....[9]....
        /*0050*/ 	.word	0xffffffff


	//----- nvinfo : EIATTR_COOP_GROUP_INSTR_OFFSETS
	.align		4
.L_1163:
        /*0054*/ 	.byte	0x04, 0x28
        /*0056*/ 	.short	(.L_1165 - .L_1164)


	//   ....[0]....
.L_1164:
        /*0058*/ 	.word	0x00001560


	//   ....[1]....
        /*005c*/ 	.word	0x00001580


	//   ....[2]....
        /*0060*/ 	.word	0x000015a0


	//   ....[3]....
        /*0064*/ 	.word	0x000015c0


	//   ....[4]....
        /*0068*/ 	.word	0x000015e0


	//   ....[5]....
        /*006c*/ 	.word	0x00001600


	//   ....[6]....
        /*0070*/ 	.word	0x00001630


	//   ....[7]....
        /*0074*/ 	.word	0x00001640


	//   ....[8]....
        /*0078*/ 	.word	0x00001680


	//   ....[9]....
        /*007c*/ 	.word	0x00001690


	//----- nvinfo : EIATTR_VRC_CTA_INIT_COUNT
	.align		4
.L_1165:
        /*0080*/ 	.byte	0x02, 0x4a
	.zero		1
	.zero		1


	//----- nvinfo : EIATTR_EXIT_INSTR_OFFSETS
	.align		4
        /*0084*/ 	.byte	0x04, 0x1c
        /*0086*/ 	.short	(.L_1167 - .L_1166)


	//   ....[0]....
.L_1166:
        /*0088*/ 	.word	0x00004ae0


	//----- nvinfo : EIATTR_MAX_THREADS
	.align		4
.L_1167:
        /*008c*/ 	.byte	0x04, 0x05
        /*008e*/ 	.short	(.L_1169 - .L_1168)
.L_1168:
        /*0090*/ 	.word	0x00000080
        /*0094*/ 	.word	0x00000001
        /*0098*/ 	.word	0x00000001


	//----- nvinfo : EIATTR_CRS_STACK_SIZE
	.align		4
.L_1169:
        /*009c*/ 	.byte	0x04, 0x1e
        /*009e*/ 	.short	(.L_1171 - .L_1170)
.L_1170:
        /*00a0*/ 	.word	0x00000000


	//----- nvinfo : EIATTR_CBANK_PARAM_SIZE
	.align		4
.L_1171:
        /*00a4*/ 	.byte	0x03, 0x19
        /*00a6*/ 	.short	0x0128


	//----- nvinfo : EIATTR_PARAM_CBANK
	.align		4
        /*00a8*/ 	.byte	0x04, 0x0a
        /*00aa*/ 	.short	(.L_1173 - .L_1172)
	.align		4
.L_1172:
        /*00ac*/ 	.word	index@(.nv.constant0._ZN10layer_norm31ln_parallel_residual_bwd_kernelINS_13Kernel_traitsIf13__nv_bfloat16S2_S2_fjLj2048ELj1ELj1ELj4ELj16ENS_18Kernel_traits_baseILj2048EfS2_S2_S2_fjLj128EEEEELb0ELb0ELb1EEEvNS_9BwdParamsE)
        /*00b0*/ 	.short	0x0380
        /*00b2*/ 	.short	0x0128


	//----- nvinfo : EIATTR_SW_WAR
	.align		4
.L_1173:
        /*00b4*/ 	.byte	0x04, 0x36
        /*00b6*/ 	.short	(.L_1175 - .L_1174)
.L_1174:
        /*00b8*/ 	.word	0x00000008
.L_1175:


//--------------------- .nv.info._ZN10layer_norm31ln_parallel_residual_bwd_kernelINS_13Kernel_traitsIf13__nv_bfloat16S2_S2_fjLj2048ELj1ELj1ELj4ELj16ENS_18Kernel_traits_baseILj2048EfS2_S2_S2_fjLj128EEEEELb0ELb1ELb0EEEvNS_9BwdParamsE --------------------------
	.section	.nv.info._ZN10layer_norm31ln_parallel_residual_bwd_kernelINS_13Kernel_traitsIf13__nv_bfloat16S2_S2_fjLj2048ELj1ELj1ELj4ELj16ENS_18Kernel_traits_baseILj2048EfS2_S2_S2_fjLj128EEEEELb0ELb1ELb0EEEvNS_9BwdParamsE,"",@"SHT_CUDA_INFO"
	.sectionflags	@""
	.align	4


	//----- nvinfo : EIATTR_CUDA_API_VERSION
	.align		4
        /*0000*/ 	.byte	0x04, 0x37
        /*0002*/ 	.short	(.L_1177 - .L_1176)
.L_1176:
        /*0004*/ 	.word	0x00000082


	//----- nvinfo : EIATTR_KPARAM_INFO
	.align		4
.L_1177:
        /*0008*/ 	.byte	0x04, 0x17
        /*000a*/ 	.short	(.L_1179 - .L_1178)
.L_1178:
        /*000c*/ 	.word	0x00000000
        /*0010*/ 	.short	0x0000
        /*0012*/ 	.short	0x0000
        /*0014*/ 	.byte	0x00, 0xf0, 0xa1, 0x04


	//----- nvinfo : EIATTR_SPARSE_MMA_MASK
	.align		4
.L_1179:
        /*0018*/ 	.byte	0x03, 0x50
        /*001a*/ 	.short	0x0000


	//----- nvinfo : EIATTR_MAXREG_COUNT
	.align		4
        /*001c*/ 	.byte	0x03, 0x1b
        /*001e*/ 	.short	0x00ff


	//----- nvinfo : EIATTR_NUM_BARRIERS
	.align		4
        /*0020*/ 	.byte	0x02, 0x4c
        /*0022*/ 	.byte	0x01
	.zero		1


	//----- nvinfo : EIATTR_MERCURY_ISA_VERSION
	.align		4
        /*0024*/ 	.byte	0x03, 0x5f
        /*0026*/ 	.short	0x0101


	//----- nvinfo : EIATTR_COOP_GROUP_MASK_REGIDS
	.align		4
        /*0028*/ 	.byte	0x04, 0x29
        /*002a*/ 	.short	(.L_1181 - .L_1180)


	//   ....[0]....
.L_1180:
        /*002c*/ 	.word	0xffffffff


	//   ....[1]....
        /*0030*/ 	.word	0xffffffff


	//   ....[2]....
        /*0034*/ 	.word	0xffffffff


	//   ....[3]....
        /*0038*/ 	.word	0xffffffff


	//   ....[4]....
        /*003c*/ 	.word	0xffffffff


	//   ....[5]....
        /*0040*/ 	.word	0xffffffff


	//   ....[6]....
        /*0044*/ 	.word	0xffffffff


	//   ....[7]....
        /*0048*/ 	.word	0xffffffff


	//   ....[8]....
        /*004c*/ 	.word	0xffffffff


	//   ....[9]....
        /*0050*/ 	.word	0xffffffff


	//----- nvinfo : EIATTR_COOP_GROUP_INSTR_OFFSETS
	.align		4
.L_1181:
        /*0054*/ 	.byte	0x04, 0x28
        /*0056*/ 	.short	(.L_1183 - .L_1182)


	//   ....[0]....
.L_1182:
        /*0058*/ 	.word	0x00001160


	//   ....[1]....
        /*005c*/ 	.word	0x000011a0


	//   ....[2]....
        /*0060*/ 	.word	0x00001230


	//   ....[3]....
        /*0064*/ 	.word	0x00001240


	//   ....[4]....
        /*0068*/ 	.word	0x00001280


	//   ....[5]....
        /*006c*/ 	.word	0x000012a0


	//   ....[6]....
        /*0070*/ 	.word	0x00001320


	//   ....[7]....
        /*0074*/ 	.word	0x00001330


	//   ....[8]....
        /*0078*/ 	.word	0x00001380


	//   ....[9]....
        /*007c*/ 	.word	0x00001390


	//----- nvinfo : EIATTR_VRC_CTA_INIT_COUNT
	.align		4
.L_1183:
        /*0080*/ 	.byte	0x02, 0x4a
	.zero		1
	.zero		1


	//----- nvinfo : EIATTR_EXIT_INSTR_OFFSETS
	.align		4
        /*0084*/ 	.byte	0x04, 0x1c
        /*0086*/ 	.short	(.L_1185 - .L_1184)


	//   ....[0]....
.L_1184:
        /*0088*/ 	.word	0x000041f0


	//   ....[1]....
        /*008c*/ 	.word	0x00004290


	//----- nvinfo : EIATTR_MAX_THREADS
	.align		4
.L_1185:
        /*0090*/ 	.byte	0x04, 0x05
        /*0092*/ 	.short	(.L_1187 - .L_1186)
.L_1186:
        /*0094*/ 	.word	0x00000080
        /*0098*/ 	.word	0x00000001
        /*009c*/ 	.word	0x00000001


	//----- nvinfo : EIATTR_CRS_STACK_SIZE
	.align		4
.L_1187:
        /*00a0*/ 	.byte	0x04, 0x1e
        /*00a2*/ 	.short	(.L_1189 - .L_1188)
.L_1188:
        /*00a4*/ 	.word	0x00000000


	//----- nvinfo : EIATTR_CBANK_PARAM_SIZE
	.align		4
.L_1189:
        /*00a8*/ 	.byte	0x03, 0x19
        /*00aa*/ 	.short	0x0128


	//----- nvinfo : EIATTR_PARAM_CBANK
	.align		4
        /*00ac*/ 	.byte	0x04, 0x0a
        /*00ae*/ 	.short	(.L_1191 - .L_1190)
	.align		4
.L_1190:
        /*00b0*/ 	.word	index@(.nv.constant0._ZN10layer_norm31ln_parallel_residual_bwd_kernelINS_13Kernel_traitsIf13__nv_bfloat16S2_S2_fjLj2048ELj1ELj1ELj4ELj16ENS_18Kernel_traits_baseILj2048EfS2_S2_S2_fjLj128EEEEELb0ELb1ELb0EEEvNS_9BwdParamsE)
        /*00b4*/ 	.short	0x0380
        /*00b6*/ 	.short	0x0128


	//----- nvinfo : EIATTR_SW_WAR
	.align		4
.L_1191:
        /*00b8*/ 	.byte	0x04, 0x36
        /*00ba*/ 	.short	(.L_1193 - .L_1192)
.L_1192:
        /*00bc*/ 	.word	0x00000008
.L_1193:


//--------------------- .nv.info._ZN10layer_norm31ln_parallel_residual_bwd_kernelINS_13Kernel_traitsIf13__nv_bfloat16S2_S2_fjLj2048ELj1ELj1ELj4ELj16ENS_18Kernel_traits_baseILj2048EfS2_S2_S2_fjLj128EEEEELb0ELb1ELb1EEEvNS_9BwdParamsE --------------------------
	.section	.nv.info._ZN10layer_norm31ln_parallel_residual_bwd_kernelINS_13Kernel_traitsIf13__nv_bfloat16S2_S2_fjLj2048ELj1ELj1ELj4ELj16ENS_18Kernel_traits_baseILj2048EfS2_S2_S2_fjLj128EEEEELb0ELb1ELb1EEEvNS_9BwdParamsE,"",@"SHT_CUDA_INFO"
	.sectionflags	@""
	.align	4


	//----- nvinfo : EIATTR_CUDA_API_VERSION
	.align		4
        /*0000*/ 	.byte	0x04, 0x37
        /*0002*/ 	.short	(.L_1195 - .L_1194)
.L_1194:
        /*0004*/ 	.word	0x00000082


	//----- nvinfo : EIATTR_KPARAM_INFO
	.align		4
.L_1195:
        /*0008*/ 	.byte	0x04, 0x17
        /*000a*/ 	.short	(.L_1197 - .L_1196)
.L_1196:
        /*000c*/ 	.word	0x00000000
        /*0010*/ 	.short	0x0000
        /*0012*/ 	.short	0x0000
        /*0014*/ 	.byte	0x00, 0xf0, 0xa1, 0x04


	//----- nvinfo : EIATTR_SPARSE_MMA_MASK
	.align		4
.L_1197:
        /*0018*/ 	.byte	0x03, 0x50
        /*001a*/ 	.short	0x0000


	//----- nvinfo : EIATTR_MAXREG_COUNT
	.align		4
        /*001c*/ 	.byte	0x03, 0x1b
        /*001e*/ 	.short	0x00ff


	//----- nvinfo : EIATTR_NUM_BARRIERS
	.align		4
        /*0020*/ 	.byte	0x02, 0x4c
        /*0022*/ 	.byte	0x01
	.zero		1


	//----- nvinfo : EIATTR_MERCURY_ISA_VERSION
	.align		4
        /*0024*/ 	.byte	0x03, 0x5f
        /*0026*/ 	.short	0x0101


	//----- nvinfo : EIATTR_COOP_GROUP_MASK_REGIDS
	.align		4
        /*0028*/ 	.byte	0x04, 0x29
        /*002a*/ 	.short	(.L_1199 - .L_1198)


	//   ....[0]....
.L_1198:
        /*002c*/ 	.word	0xffffffff


	//   ....[1]....
        /*0030*/ 	.word	0xffffffff


	//   ....[2]....
        /*0034*/ 	.word	0xffffffff


	//   ....[3]....
        /*0038*/ 	.word	0xffffffff


	//   ....[4]....
        /*003c*/ 	.word	0xffffffff


	//   ....[5]....
        /*0040*/ 	.word	0xffffffff


	//   ....[6]....
        /*0044*/ 	.word	0xffffffff


	//   ....[7]....
        /*0048*/ 	.word	0xffffffff


	//   ....[8]....
        /*004c*/ 	.word	0xffffffff


	//   ....[9]....
        /*0050*/ 	.word	0xffffffff


	//----- nvinfo : EIATTR_COOP_GROUP_INSTR_OFFSETS
	.align		4
.L_1199:
        /*0054*/ 	.byte	0x04, 0x28
        /*0056*/ 	.short	(.L_1201 - .L_1200)


	//   ....[0]....
.L_1200:
        /*0058*/ 	.word	0x00000cc0


	//   ....[1]....
        /*005c*/ 	.word	0x00000d60


	//   ....[2]....
        /*0060*/ 	.word	0x00000d80


	//   ....[3]....
        /*0064*/ 	.word	0x00000db0


	//   ....[4]....
        /*0068*/ 	.word	0x00000dc0


	//   ....[5]....
        /*006c*/ 	.word	0x00000de0


	//   ....[6]....
        /*0070*/ 	.word	0x00000e20


	//   ....[7]....
        /*0074*/ 	.word	0x00000e40


	//   ....[8]....
        /*0078*/ 	.word	0x00000e70


	//   ....[9]....
        /*007c*/ 	.word	0x00000ea0


	//----- nvinfo : EIATTR_VRC_CTA_INIT_COUNT
	.align		4
.L_1201:
        /*0080*/ 	.byte	0x02, 0x4a
	.zero		1
	.zero		1


	//----- nvinfo : EIATTR_EXIT_INSTR_OFFSETS
	.align		4
        /*0084*/ 	.byte	0x04, 0x1c
        /*0086*/ 	.short	(.L_1203 - .L_1202)


	//   ....[0]....
.L_1202:
        /*0088*/ 	.word	0x00003ff0


	//----- nvinfo : EIATTR_MAX_THREADS
	.align		4
.L_1203:
        /*008c*/ 	.byte	0x04, 0x05
        /*008e*/ 	.short	(.L_1205 - .L_1204)
.L_1204:
        /*0090*/ 	.word	0x00000080
        /*0094*/ 	.word	0x00000001
        /*0098*/ 	.word	0x00000001


	//----- nvinfo : EIATTR_CBANK_PARAM_SIZE
	.align		4
.L_1205:
        /*009c*/ 	.byte	0x03, 0x19
        /*009e*/ 	.short	0x0128


	//----- nvinfo : EIATTR_PARAM_CBANK
	.align		4
        /*00a0*/ 	.byte	0x04, 0x0a
        /*00a2*/ 	.short	(.L_1207 - .L_1206)
	.align		4
.L_1206:
        /*00a4*/ 	.word	index@(.nv.constant0._ZN10layer_norm31ln_parallel_residual_bwd_kernelINS_13Kernel_traitsIf13__nv_bfloat16S2_S2_fjLj2048ELj1ELj1ELj4ELj16ENS_18Kernel_traits_baseILj2048EfS2_S2_S2_fjLj128EEEEELb0ELb1ELb1EEEvNS_9BwdParamsE)
        /*00a8*/ 	.short	0x0380
        /*00aa*/ 	.short	0x0128


	//----- nvinfo : EIATTR_SW_WAR
	.align		4
.L_1207:
        /*00ac*/ 	.byte	0x04, 0x36
        /*00ae*/ 	.short	(.L_1209 - .L_1208)
.L_1208:
        /*00b0*/ 	.word	0x00000008
.L_1209:


//--------------------- .nv.info._ZN10layer_norm31ln_parallel_residual_bwd_kernelINS_13Kernel_traitsIf13__nv_bfloat16S2_S2_fjLj2048ELj1ELj1ELj4ELj16ENS_18Kernel_traits_baseILj2048EfS2_S2_S2_fjLj128EEEEELb1ELb0ELb0EEEvNS_9BwdParamsE --------------------------
	.section	.nv.info._ZN10layer_norm31ln_parallel_residual_bwd_kernelINS_13Kernel_traitsIf13__nv_bfloat16S2_S2_fjLj2048ELj1ELj1ELj4ELj16ENS_18Kernel_traits_baseILj2048EfS2_S2_S2_fjLj128EEEEELb1ELb0ELb0EEEvNS_9BwdParamsE,"",@"SHT_CUDA_INFO"
	.sectionflags	@""
	.align	4


	//----- nvinfo : EIATTR_CUDA_API_VERSION
	.align		4
        /*0000*/ 	.byte	0x04, 0x37
        /*0002*/ 	.short	(.L_1211 - .L_1210)
.L_1210:
        /*0004*/ 	.word	0x00000082


	//----- nvinfo : EIATTR_KPARAM_INFO
	.align		4
.L_1211:
        /*0008*/ 	.byte	0x04, 0x17
        /*000a*/ 	.short	(.L_1213 - .L_1212)
.L_1212:
        /*000c*/ 	.word	0x00000000
        /*0010*/ 	.short	0x0000
        /*0012*/ 	.short	0x0000
        /*0014*/ 	.byte	0x00, 0xf0, 0xa1, 0x04


	//----- nvinfo : EIATTR_SPARSE_MMA_MASK
	.align		4
.L_1213:
        /*0018*/ 	.byte	0x03, 0x50
        /*001a*/ 	.short	0x0000


	//----- nvinfo : EIATTR_MAXREG_COUNT
	.align		4
        /*001c*/ 	.byte	0x03, 0x1b
        /*001e*/ 	.short	0x00ff


	//----- nvinfo : EIATTR_NUM_BARRIERS
	.align		4
        /*0020*/ 	.byte	0x02, 0x4c
        /*0022*/ 	.byte	0x01
	.zero		1


	//----- nvinfo : EIATTR_MERCURY_ISA_VERSION
	.align		4
        /*0024*/ 	.byte	0x03, 0x5f
        /*0026*/ 	.short	0x0101


	//----- nvinfo : EIATTR_COOP_GROUP_MASK_REGIDS
	.align		4
        /*0028*/ 	.byte	0x04, 0x29
        /*002a*/ 	.short	(.L_1215 - .L_1214)


	//   ....[0]....
.L_1214:
        /*002c*/ 	.word	0xffffffff


	//   ....[1]....
        /*0030*/ 	.word	0xffffffff


	//   ....[2]....
        /*0034*/ 	.word	0xffffffff


	//   ....[3]....
        /*0038*/ 	.word	0xffffffff


	//   ....[4]....
        /*003c*/ 	.word	0xffffffff


	//   ....[5]....
        /*0040*/ 	.word	0xffffffff


	//   ....[6]....
        /*0044*/ 	.word	0xffffffff


	//   ....[7]....
        /*0048*/ 	.word	0xffffffff


	//   ....[8]....
        /*004c*/ 	.word	0xffffffff


	//   ....[9]....
        /*0050*/ 	.word	0xffffffff


	//----- nvinfo : EIATTR_COOP_GROUP_INSTR_OFFSETS
	.align		4
.L_1215:
        /*0054*/ 	.byte	0x04, 0x28
        /*0056*/ 	.short	(.L_1217 - .L_1216)


	//   ....[0]....
.L_1216:
        /*0058*/ 	.word	0x00001970


	//   ....[1]....
        /*005c*/ 	.word	0x000019b0


	//   ....[2]....
        /*0060*/ 	.word	0x00001a30


	//   ....[3]....
        /*0064*/ 	.word	0x00001a40


	//   ....[4]....
        /*0068*/ 	.word	0x00001a80


	//   ....[5]....
        /*006c*/ 	.word	0x00001a90


	//   ....[6]....
        /*0070*/ 	.word	0x00001ad0


	//   ....[7]....
        /*0074*/ 	.word	0x00001af0


	//   ....[8]....
        /*0078*/ 	.word	0x00001bc0


	//   ....[9]....
        /*007c*/ 	.word	0x00001bd0


	//----- nvinfo : EIATTR_VRC_CTA_INIT_COUNT
	.align		4
.L_1217:
        /*0080*/ 	.byte	0x02, 0x4a
	.zero		1
	.zero		1


	//----- nvinfo : EIATTR_EXIT_INSTR_OFFSETS
	.align		4
        /*0084*/ 	.byte	0x04, 0x1c
        /*0086*/ 	.short	(.L_1219 - .L_1218)


	//   ....[0]....
.L_1218:
        /*0088*/ 	.word	0x00006a30


	//   ....[1]....
        /*008c*/ 	.word	0x00006b40


	//----- nvinfo : EIATTR_MAX_THREADS
	.align		4
.L_1219:
        /*0090*/ 	.byte	0x04, 0x05
        /*0092*/ 	.short	(.L_1221 - .L_1220)
.L_1220:
        /*0094*/ 	.word	0x00000080
        /*0098*/ 	.word	0x00000001
        /*009c*/ 	.word	0x00000001


	//----- nvinfo : EIATTR_CRS_STACK_SIZE
	.align		4
.L_1221:
        /*00a0*/ 	.byte	0x04, 0x1e
        /*00a2*/ 	.short	(.L_1223 - .L_1222)
.L_1222:
        /*00a4*/ 	.word	0x00000000


	//----- nvinfo : EIATTR_CBANK_PARAM_SIZE
	.align		4
.L_1223:
        /*00a8*/ 	.byte	0x03, 0x19
        /*00aa*/ 	.short	0x0128


	//----- nvinfo : EIATTR_PARAM_CBANK
	.align		4
        /*00ac*/ 	.byte	0x04, 0x0a
        /*00ae*/ 	.short	(.L_1225 - .L_1224)
	.align		4
.L_1224:
        /*00b0*/ 	.word	index@(.nv.constant0._ZN10layer_norm31ln_parallel_residual_bwd_kernelINS_13Kernel_traitsIf13__nv_bfloat16S2_S2_fjLj2048ELj1ELj1ELj4ELj16ENS_18Kernel_traits_baseILj2048EfS2_S2_S2_fjLj128EEEEELb1ELb0ELb0EEEvNS_9BwdParamsE)
        /*00b4*/ 	.short	0x0380
        /*00b6*/ 	.short	0x0128


	//----- nvinfo : EIATTR_SW_WAR
	.align		4
.L_1225:
        /*00b8*/ 	.byte	0x04, 0x36
        /*00ba*/ 	.short	(.L_1227 - .L_1226)
.L_1226:
        /*00bc*/ 	.word	0x00000008
.L_1227:


//--------------------- .nv.info._ZN10layer_norm31ln_parallel_residual_bwd_kernelINS_13Kernel_traitsIf13__nv_bfloat16S2_S2_fjLj2048ELj1ELj1ELj4ELj16ENS_18Kernel_traits_baseILj2048EfS2_S2_S2_fjLj128EEEEELb1ELb0ELb1EEEvNS_9BwdParamsE --------------------------
	.section	.nv.info._ZN10layer_norm31ln_parallel_residual_bwd_kernelINS_13Kernel_traitsIf13__nv_bfloat16S2_S2_fjLj2048ELj1ELj1ELj4ELj16ENS_18Kernel_traits_baseILj2048EfS2_S2_S2_fjLj128EEEEELb1ELb0ELb1EEEvNS_9BwdParamsE,"",@"SHT_CUDA_INFO"
	.sectionflags	@""
	.align	4


	//----- nvinfo : EIATTR_CUDA_API_VERSION
	.align		4
        /*0000*/ 	.byte	0x04, 0x37
        /*0002*/ 	.short	(.L_1229 - .L_1228)
.L_1228:
        /*0004*/ 	.word	0x00000082


	//----- nvinfo : EIATTR_KPARAM_INFO
	.align		4
.L_1229:
        /*0008*/ 	.byte	0x04, 0x17
        /*000a*/ 	.short	(.L_1231 - .L_1230)
.L_1230:
        /*000c*/ 	.word	0x00000000
        /*0010*/ 	.short	0x0000
        /*0012*/ 	.short	0x0000
        /*0014*/ 	.byte	0x00, 0xf0, 0xa1, 0x04


	//----- nvinfo : EIATTR_SPARSE_MMA_MASK
	.align		4
.L_1231:
        /*0018*/ 	.byte	0x03, 0x50
        /*001a*/ 	.short	0x0000


	//----- nvinfo : EIATTR_MAXREG_COUNT
	.align		4
        /*001c*/ 	.byte	0x03, 0x1b
        /*001e*/ 	.short	0x00ff


	//----- nvinfo : EIATTR_NUM_BARRIERS
	.align		4
        /*0020*/ 	.byte	0x02, 0x4c
        /*0022*/ 	.byte	0x01
	.zero		1


	//----- nvinfo : EIATTR_MERCURY_ISA_VERSION
	.align		4
        /*0024*/ 	.byte	0x03, 0x5f
        /*0026*/ 	.short	0x0101


	//----- nvinfo : EIATTR_COOP_GROUP_MASK_REGIDS
	.align		4
        /*0028*/ 	.byte	0x04, 0x29
        /*002a*/ 	.short	(.L_1233 - .L_1232)


	//   ....[0]....
.L_1232:
        /*002c*/ 	.word	0xffffffff


	//   ....[1]....
        /*0030*/ 	.word	0xffffffff


	//   ....[2]....
        /*0034*/ 	.word	0xffffffff


	//   ....[3]....
        /*0038*/ 	.word	0xffffffff


	//   ....[4]....
        /*003c*/ 	.word	0xffffffff


	//   ....[5]....
        /*0040*/ 	.word	0xffffffff


	//   ....[6]....
        /*0044*/ 	.word	0xffffffff


	//   ....[7]....
        /*0048*/ 	.word	0xffffffff


	//   ....[8]....
        /*004c*/ 	.word	0xffffffff


	//   ....[9]....
        /*0050*/ 	.word	0xffffffff


	//----- nvinfo : EIATTR_COOP_GROUP_INSTR_OFFSETS
	.align		4
.L_1233:
        /*0054*/ 	.byte	0x04, 0x28
        /*0056*/ 	.short	(.L_1235 - .L_1234)


	//   ....[0]....
.L_1234:
        /*0058*/ 	.word	0x000013d0


	//   ....[1]....
        /*005c*/ 	.word	0x000013e0


	//   ....[2]....
        /*0060*/ 	.word	0x00001410


	//   ....[3]....
        /*0064*/ 	.word	0x00001420


	//   ....[4]....
        /*0068*/ 	.word	0x00001450


	//   ....[5]....
        /*006c*/ 	.word	0x00001460


	//   ....[6]....
        /*0070*/ 	.word	0x00001490


	//   ....[7]....
        /*0074*/ 	.word	0x000014a0


	//   ....[8]....
        /*0078*/ 	.word	0x000014f0


	//   ....[9]....
        /*007c*/ 	.word	0x00001500


	//----- nvinfo : EIATTR_VRC_CTA_INIT_COUNT
	.align		4
.L_1235:
        /*0080*/ 	.byte	0x02, 0x4a
	.zero		1
	.zero		1


	//----- nvinfo : EIATTR_EXIT_INSTR_OFFSETS
	.align		4
        /*0084*/ 	.byte	0x04, 0x1c
        /*0086*/ 	.short	(.L_1237 - .L_1236)


	//   ....[0]....
.L_1236:
        /*0088*/ 	.word	0x00006960


	//----- nvinfo : EIATTR_MAX_THREADS
	.align		4
.L_1237:
        /*008c*/ 	.byte	0x04, 0x05
        /*008e*/ 	.short	(.L_1239 - .L_1238)
.L_1238:
        /*0090*/ 	.word	0x00000080
        /*0094*/ 	.word	0x00000001
        /*0098*/ 	.word	0x00000001


	//----- nvinfo : EIATTR_CBANK_PARAM_SIZE
	.align		4
.L_1239:
        /*009c*/ 	.byte	0x03, 0x19
        /*009e*/ 	.short	0x0128


	//----- nvinfo : EIATTR_PARAM_CBANK
	.align		4
        /*00a0*/ 	.byte	0x04, 0x0a
        /*00a2*/ 	.short	(.L_1241 - .L_1240)
	.align		4
.L_1240:
        /*00a4*/ 	.word	index@(.nv.constant0._ZN10layer_norm31ln_parallel_residual_bwd_kernelINS_13Kernel_traitsIf13__nv_bfloat16S2_S2_fjLj2048ELj1ELj1ELj4ELj16ENS_18Kernel_traits_baseILj2048EfS2_S2_S2_fjLj128EEEEELb1ELb0ELb1EEEvNS_9BwdParamsE)
        /*00a8*/ 	.short	0x0380
        /*00aa*/ 	.short	0x0128


	//----- nvinfo : EIATTR_SW_WAR
	.align		4
.L_1241:
        /*00ac*/ 	.byte	0x04, 0x36
        /*00ae*/ 	.short	(.L_1243 - .L_1242)
.L_1242:
        /*00b0*/ 	.word	0x00000008
.L_1243:


//--------------------- .nv.info._ZN10layer_norm22ln_bwd_finalize_kernelINS_22Kernel_traits_finalizeILj2048Ef13__nv_bfloat16S2_S2_fjLb0ELj1024ELj4ENS_18Kernel_traits_baseILj2048EfS2_S2_S2_fjLj1024EEEEELb0ELb0EEEvNS_9BwdParamsE --------------------------
	.section	.nv.info._ZN10layer_norm22ln_bwd_finalize_kernelINS_22Kernel_traits_finalizeILj2048Ef13__nv_bfloat16S2_S2_fjLb0ELj1024ELj4ENS_18Kernel_traits_baseILj2048EfS2_S2_S2_fjLj1024EEEEELb0ELb0EEEvNS_9BwdParamsE,"",@"SHT_CUDA_INFO"
	.sectionflags	@""
	.align	4


	//----- nvinfo : EIATTR_CUDA_API_VERSION
	.align		4
        /*0000*/ 	.byte	0x04, 0x37
        /*0002*/ 	.short	(.L_1245 - .L_1244)
.L_1244:
        /*0004*/ 	.word	0x00000082


	//----- nvinfo : EIATTR_KPARAM_INFO
	.align		4
.L_1245:
        /*0008*/ 	.byte	0x04, 0x17
        /*000a*/ 	.short	(.L_1247 - .L_1246)
.L_1246:
        /*000c*/ 	.word	0x00000000
        /*0010*/ 	.short	0x0000
        /*0012*/ 	.short	0x0000
        /*0014*/ 	.byte	0x00, 0xf0, 0xa1, 0x04


	//----- nvinfo : EIATTR_SPARSE_MMA_MASK
	.align		4
.L_1247:
        /*0018*/ 	.byte	0x03, 0x50
        /*001a*/ 	.short	0x0000


	//----- nvinfo : EIATTR_MAXREG_COUNT
	.align		4
        /*001c*/ 	.byte	0x03, 0x1b
        /*001e*/ 	.short	0x0040


	//----- nvinfo : EIATTR_NUM_BARRIERS
	.align		4
        /*0020*/ 	.byte	0x02, 0x4c
        /*0022*/ 	.byte	0x01
	.zero		1


	//----- nvinfo : EIATTR_MERCURY_ISA_VERSION
	.align		4
        /*0024*/ 	.byte	0x03, 0x5f
        /*0026*/ 	.short	0x0101


	//----- nvinfo : EIATTR_COOP_GROUP_MASK_REGIDS
	.align		4
        /*0028*/ 	.byte	0x04, 0x29
        /*002a*/ 	.short	(.L_1249 - .L_1248)


	//   ....[0]....
.L_1248:
        /*002c*/ 	.word	0xffffffff


	//   ....[1]....
        /*0030*/ 	.word	0xffffffff


	//   ....[2]....
        /*0034*/ 	.word	0xffffffff


	//   ....[3]....
        /*0038*/ 	.word	0xffffffff


	//   ....[4]....
        /*003c*/ 	.word	0xffffffff


	//   ....[5]....
        /*0040*/ 	.word	0xffffffff


	//   ....[6]....
        /*0044*/ 	.word	0xffffffff


	//   ....[7]....
        /*0048*/ 	.word	0xffffffff


	//   ....[8]....
        /*004c*/ 	.word	0xffffffff


	//   ....[9]....
        /*0050*/ 	.word	0xffffffff


	//----- nvinfo : EIATTR_COOP_GROUP_INSTR_OFFSETS
	.align		4
.L_1249:
        /*0054*/ 	.byte	0x04, 0x28
        /*0056*/ 	.short	(.L_1251 - .L_1250)


	//   ....[0]....
.L_1250:
        /*0058*/ 	.word	0x000015e0


	//   ....[1]....
        /*005c*/ 	.word	0x000015f0


	//   ....[2]....
        /*0060*/ 	.word	0x00001620


	//   ....[3]....
        /*0064*/ 	.word	0x00001630


	//   ....[4]....
        /*0068*/ 	.word	0x00001660


	//   ....[5]....
        /*006c*/ 	.word	0x00001670


	//   ....[6]....
        /*0070*/ 	.word	0x000016b0


	//   ....[7]....
        /*0074*/ 	.word	0x000016e0


	//   ....[8]....
        /*0078*/ 	.word	0x00001710


	//   ....[9]....
        /*007c*/ 	.word	0x00001720


	//----- nvinfo : EIATTR_VRC_CTA_INIT_COUNT
	.align		4
.L_1251:
        /*0080*/ 	.byte	0x02, 0x4a
	.zero		1
	.zero		1


	//----- nvinfo : EIATTR_EXIT_INSTR_OFFSETS
	.align		4
        /*0084*/ 	.byte	0x04, 0x1c
        /*0086*/ 	.short	(.L_1253 - .L_1252)


	//   ....[0]....
.L_1252:
        /*0088*/ 	.word	0x00000060


	//   ....[1]....
        /*008c*/ 	.word	0x00001780


	//   ....[2]....
        /*0090*/ 	.word	0x000017b0


	//   ....[3]....
        /*0094*/ 	.word	0x00001850


	//----- nvinfo : EIATTR_MAX_THREADS
	.align		4
.L_1253:
        /*0098*/ 	.byte	0x04, 0x05
        /*009a*/ 	.short	(.L_1255 - .L_1254)
.L_1254:
        /*009c*/ 	.word	0x00000400
        /*00a0*/ 	.word	0x00000001
        /*00a4*/ 	.word	0x00000001


	//----- nvinfo : EIATTR_CRS_STACK_SIZE
	.align		4
.L_1255:
        /*00a8*/ 	.byte	0x04, 0x1e
        /*00aa*/ 	.short	(.L_1257 - .L_1256)
.L_1256:
        /*00ac*/ 	.word	0x00000000


	//----- nvinfo : EIATTR_CBANK_PARAM_SIZE
	.align		4
.L_1257:
        /*00b0*/ 	.byte	0x03, 0x19
        /*00b2*/ 	.short	0x0128


	//----- nvinfo : EIATTR_PARAM_CBANK
	.align		4
        /*00b4*/ 	.byte	0x04, 0x0a
        /*00b6*/ 	.short	(.L_1259 - .L_1258)
	.align		4
.L_1258:
        /*00b8*/ 	.word	index@(.nv.constant0._ZN10layer_norm22ln_bwd_finalize_kernelINS_22Kernel_traits_finalizeILj2048Ef13__nv_bfloat16S2_S2_fjLb0ELj1024ELj4ENS_18Kernel_traits_baseILj2048EfS2_S2_S2_fjLj1024EEEEELb0ELb0EEEvNS_9BwdParamsE)
        /*00bc*/ 	.short	0x0380
        /*00be*/ 	.short	0x0128


	//----- nvinfo : EIATTR_SW_WAR
	.align		4
.L_1259:
        /*00c0*/ 	.byte	0x04, 0x36
        /*00c2*/ 	.short	(.L_1261 - .L_1260)
.L_1260:
        /*00c4*/ 	.word	0x00000008
.L_1261:


//--------------------- .nv.info._ZN10layer_norm40ln_parallel_residual_bwd_finalize_kernelINS_22Kernel_traits_finalizeILj2048Ef13__nv_bfloat16S2_S2_fjLb0ELj1024ELj4ENS_18Kernel_traits_baseILj2048EfS2_S2_S2_fjLj1024EEEEELb0EEEvNS_9BwdParamsE --------------------------
	.section	.nv.info._ZN10layer_norm40ln_parallel_residual_bwd_finalize_kernelINS_22Kernel_traits_finalizeILj2048Ef13__nv_bfloat16S2_S2_fjLb0ELj1024ELj4ENS_18Kernel_traits_baseILj2048EfS2_S2_S2_fjLj1024EEEEELb0EEEvNS_9BwdParamsE,"",@"SHT_CUDA_INFO"
	.sectionflags	@""
	.align	4


	//----- nvinfo : EIATTR_CUDA_API_VERSION
	.align		4
        /*0000*/ 	.byte	0x04, 0x37
        /*0002*/ 	.short	(.L_1263 - .L_1262)
.L_1262:
        /*0004*/ 	.word	0x00000082


	//----- nvinfo : EIATTR_KPARAM_INFO
	.align		4
.L_1263:
        /*0008*/ 	.byte	0x04, 0x17
        /*000a*/ 	.short	(.L_1265 - .L_1264)
.L_1264:
        /*000c*/ 	.word	0x00000000
        /*0010*/ 	.short	0x0000
        /*0012*/ 	.short	0x0000
        /*0014*/ 	.byte	0x00, 0xf0, 0xa1, 0x04


	//----- nvinfo : EIATTR_SPARSE_MMA_MASK
	.align		4
.L_1265:
        /*0018*/ 	.byte	0x03, 0x50
        /*001a*/ 	.short	0x0000


	//----- nvinfo : EIATTR_MAXREG_COUNT
	.align		4
        /*001c*/ 	.byte	0x03, 0x1b
        /*001e*/ 	.short	0x0040


	//----- nvinfo : EIATTR_NUM_BARRIERS
	.align		4
        /*0020*/ 	.byte	0x02, 0x4c
        /*0022*/ 	.byte	0x01
	.zero		1


	//----- nvinfo : EIATTR_MERCURY_ISA_VERSION
	.align		4
        /*0024*/ 	.byte	0x03, 0x5f
        /*0026*/ 	.short	0x0101


	//----- nvinfo : EIATTR_COOP_GROUP_MASK_REGIDS
	.align		4
        /*0028*/ 	.byte	0x04, 0x29
        /*002a*/ 	.short	(.L_1267 - .L_1266)


	//   ....[0]....
.L_1266:
        /*002c*/ 	.word	0xffffffff


	//   ....[1]....
        /*0030*/ 	.word	0xffffffff


	//   ....[2]....
        /*0034*/ 	.word	0xffffffff


	//   ....[3]....
        /*0038*/ 	.word	0xffffffff


	//   ....[4]....
        /*003c*/ 	.word	0xffffffff


	//   ....[5]....
        /*0040*/ 	.word	0xffffffff


	//   ....[6]....
        /*0044*/ 	.word	0xffffffff


	//   ....[7]....
        /*0048*/ 	.word	0xffffffff


	//   ....[8]....
        /*004c*/ 	.word	0xffffffff


	//   ....[9]....
        /*0050*/ 	.word	0xffffffff


	//   ....[10]....
        /*0054*/ 	.word	0xffffffff


	//   ....[11]....
        /*0058*/ 	.word	0xffffffff


	//   ....[12]....
        /*005c*/ 	.word	0xffffffff


	//   ....[13]....
        /*0060*/ 	.word	0xffffffff


	//   ....[14]....
        /*0064*/ 	.word	0xffffffff


	//   ....[15]....
        /*0068*/ 	.word	0xffffffff


	//   ....[16]....
        /*006c*/ 	.word	0xffffffff


	//   ....[17]....
        /*0070*/ 	.word	0xffffffff


	//   ....[18]....
        /*0074*/ 	.word	0xffffffff


	//   ....[19]....
        /*0078*/ 	.word	0xffffffff


	//----- nvinfo : EIATTR_COOP_GROUP_INSTR_OFFSETS
	.align		4
.L_1267:
        /*007c*/ 	.byte	0x04, 0x28
        /*007e*/ 	.short	(.L_1269 - .L_1268)


	//   ....[0]....
.L_1268:
        /*0080*/ 	.word	0x000013b0


	//   ....[1]....
        /*0084*/ 	.word	0x000013c0


	//   ....[2]....
        /*0088*/ 	.word	0x000013d0


	//   ....[3]....
        /*008c*/ 	.word	0x000013e0


	//   ....[4]....
        /*0090*/ 	.word	0x00001410


	//   ....[5]....
        /*0094*/ 	.word	0x00001430


	//   ....[6]....
        /*0098*/ 	.word	0x00001450


	//   ....[7]....
        /*009c*/ 	.word	0x00001460


	//   ....[8]....
        /*00a0*/ 	.word	0x000014a0


	//   ....[9]....
        /*00a4*/ 	.word	0x000014c0


	//   ....[10]....
        /*00a8*/ 	.word	0x000014d0


	//   ....[11]....
        /*00ac*/ 	.word	0x000014e0


	//   ....[12]....
        /*00b0*/ 	.word	0x00001510


	//   ....[13]....
        /*00b4*/ 	.word	0x00001530


	//   ....[14]....
        /*00b8*/ 	.word	0x00001550


	//   ....[15]....
        /*00bc*/ 	.word	0x00001560


	//   ....[16]....
        /*00c0*/ 	.word	0x000015a0


	//   ....[17]....
        /*00c4*/ 	.word	0x000015d0


	//   ....[18]....
        /*00c8*/ 	.word	0x00001600


	//   ....[19]....
        /*00cc*/ 	.word	0x00001610


	//----- nvinfo : EIATTR_VRC_CTA_INIT_COUNT
	.align		4
.L_1269:
        /*00d0*/ 	.byte	0x02, 0x4a
	.zero		1
	.zero		1


	//----- nvinfo : EIATTR_EXIT_INSTR_OFFSETS
	.align		4
        /*00d4*/ 	.byte	0x04, 0x1c
        /*00d6*/ 	.short	(.L_1271 - .L_1270)


	//   ....[0]....
.L_1270:
        /*00d8*/ 	.word	0x00000060


	//   ....[1]....
        /*00dc*/ 	.word	0x000016b0


	//   ....[2]....
        /*00e0*/ 	.word	0x000016e0


	//   ....[3]....
        /*00e4*/ 	.word	0x00001800


	//----- nvinfo : EIATTR_MAX_THREADS
	.align		4
.L_1271:
        /*00e8*/ 	.byte	0x04, 0x05
        /*00ea*/ 	.short	(.L_1273 - .L_1272)
.L_1272:
        /*00ec*/ 	.word	0x00000400
        /*00f0*/ 	.word	0x00000001
        /*00f4*/ 	.word	0x00000001


	//----- nvinfo : EIATTR_CRS_STACK_SIZE
	.align		4
.L_1273:
        /*00f8*/ 	.byte	0x04, 0x1e
        /*00fa*/ 	.short	(.L_1275 - .L_1274)
.L_1274:
        /*00fc*/ 	.word	0x00000000


	//----- nvinfo : EIATTR_CBANK_PARAM_SIZE
	.align		4
.L_1275:
        /*0100*/ 	.byte	0x03, 0x19
        /*0102*/ 	.short	0x0128


	//----- nvinfo : EIATTR_PARAM_CBANK
	.align		4
        /*0104*/ 	.byte	0x04, 0x0a
        /*0106*/ 	.short	(.L_1277 - .L_1276)
	.align		4
.L_1276:
        /*0108*/ 	.word	index@(.nv.constant0._ZN10layer_norm40ln_parallel_residual_bwd_finalize_kernelINS_22Kernel_traits_finalizeILj2048Ef13__nv_bfloat16S2_S2_fjLb0ELj1024ELj4ENS_18Kernel_traits_baseILj2048EfS2_S2_S2_fjLj1024EEEEELb0EEEvNS_9BwdParamsE)
        /*010c*/ 	.short	0x0380
        /*010e*/ 	.short	0x0128


	//----- nvinfo : EIATTR_SW_WAR
	.align		4
.L_1277:
        /*0110*/ 	.byte	0x04, 0x36
        /*0112*/ 	.short	(.L_1279 - .L_1278)
.L_1278:
        /*0114*/ 	.word	0x00000008
.L_1279:


//--------------------- .nv.info._ZN10layer_norm31ln_parallel_residual_bwd_kernelINS_13Kernel_traitsIf13__nv_bfloat16S2_S2_fjLj2048ELj1ELj1ELj4ELj16ENS_18Kernel_traits_baseILj2048EfS2_S2_S2_fjLj128EEEEELb1ELb1ELb0EEEvNS_9BwdParamsE --------------------------
	.section	.nv.info._ZN10layer_norm31ln_parallel_residual_bwd_kernelINS_13Kernel_traitsIf13__nv_bfloat16S2_S2_fjLj2048ELj1ELj1ELj4ELj16ENS_18Kernel_traits_baseILj2048EfS2_S2_S2_fjLj128EEEEELb1ELb1ELb0EEEvNS_9BwdParamsE,"",@"SHT_CUDA_INFO"
	.sectionflags	@""
	.align	4


	//----- nvinfo : EIATTR_CUDA_API_VERSION
	.align		4
        /*0000*/ 	.byte	0x04, 0x37
        /*0002*/ 	.short	(.L_1281 - .L_1280)
.L_1280:
        /*0004*/ 	.word	0x00000082


	//----- nvinfo : EIATTR_KPARAM_INFO
	.align		4
.L_1281:
        /*0008*/ 	.byte	0x04, 0x17
        /*000a*/ 	.short	(.L_1283 - .L_1282)
.L_1282:
        /*000c*/ 	.word	0x00000000
        /*0010*/ 	.short	0x0000
        /*0012*/ 	.short	0x0000
        /*0014*/ 	.byte	0x00, 0xf0, 0xa1, 0x04


	//----- nvinfo : EIATTR_SPARSE_MMA_MASK
	.align		4
.L_1283:
        /*0018*/ 	.byte	0x03, 0x50
        /*001a*/ 	.short	0x0000


	//----- nvinfo : EIATTR_MAXREG_COUNT
	.align		4
        /*001c*/ 	.byte	0x03, 0x1b
        /*001e*/ 	.short	0x00ff


	//----- nvinfo : EIATTR_NUM_BARRIERS
	.align		4
        /*0020*/ 	.byte	0x02, 0x4c
        /*0022*/ 	.byte	0x01
	.zero		1


	//----- nvinfo : EIATTR_MERCURY_ISA_VERSION
	.align		4
        /*0024*/ 	.byte	0x03, 0x5f
        /*0026*/ 	.short	0x0101


	//----- nvinfo : EIATTR_COOP_GROUP_MASK_REGIDS
	.align		4
        /*0028*/ 	.byte	0x04, 0x29
        /*002a*/ 	.short	(.L_1285 - .L_1284)


	//   ....[0]....
.L_1284:
        /*002c*/ 	.word	0xffffffff


	//   ....[1]....
        /*0030*/ 	.word	0xffffffff


	//   ....[2]....
        /*0034*/ 	.word	0xffffffff


	//   ....[3]....
        /*0038*/ 	.word	0xffffffff


	//   ....[4]....
        /*003c*/ 	.word	0xffffffff


	//   ....[5]....
        /*0040*/ 	.word	0xffffffff


	//   ....[6]....
        /*0044*/ 	.word	0xffffffff


	//   ....[7]....
        /*0048*/ 	.word	0xffffffff


	//   ....[8]....
        /*004c*/ 	.word	0xffffffff


	//   ....[9]....
        /*0050*/ 	.word	0xffffffff


	//----- nvinfo : EIATTR_COOP_GROUP_INSTR_OFFSETS
	.align		4
.L_1285:
        /*0054*/ 	.byte	0x04, 0x28
        /*0056*/ 	.short	(.L_1287 - .L_1286)


	//   ....[0]....
.L_1286:
        /*0058*/ 	.word	0x00001260


	//   ....[1]....
        /*005c*/ 	.word	0x00001290


	//   ....[2]....
        /*0060*/ 	.word	0x000012c0


	//   ....[3]....
        /*0064*/ 	.word	0x000012d0


	//   ....[4]....
        /*0068*/ 	.word	0x00001300


	//   ....[5]....
        /*006c*/ 	.word	0x00001310


	//   ....[6]....
        /*0070*/ 	.word	0x00001340


	//   ....[7]....
        /*0074*/ 	.word	0x00001350


	//   ....[8]....
        /*0078*/ 	.word	0x00001380


	//   ....[9]....
        /*007c*/ 	.word	0x00001390


	//----- nvinfo : EIATTR_VRC_CTA_INIT_COUNT
	.align		4
.L_1287:
        /*0080*/ 	.byte	0x02, 0x4a
	.zero		1
	.zero		1


	//----- nvinfo : EIATTR_EXIT_INSTR_OFFSETS
	.align		4
        /*0084*/ 	.byte	0x04, 0x1c
        /*0086*/ 	.short	(.L_1289 - .L_1288)


	//   ....[0]....
.L_1288:
        /*0088*/ 	.word	0x00006470


	//   ....[1]....
        /*008c*/ 	.word	0x00006510


	//----- nvinfo : EIATTR_MAX_THREADS
	.align		4
.L_1289:
        /*0090*/ 	.byte	0x04, 0x05
        /*0092*/ 	.short	(.L_1291 - .L_1290)
.L_1290:
        /*0094*/ 	.word	0x00000080
        /*0098*/ 	.word	0x00000001
        /*009c*/ 	.word	0x00000001


	//----- nvinfo : EIATTR_CRS_STACK_SIZE
	.align		4
.L_1291:
        /*00a0*/ 	.byte	0x04, 0x1e
        /*00a2*/ 	.short	(.L_1293 - .L_1292)
.L_1292:
        /*00a4*/ 	.word	0x00000000


	//----- nvinfo : EIATTR_CBANK_PARAM_SIZE
	.align		4
.L_1293:
        /*00a8*/ 	.byte	0x03, 0x19
        /*00aa*/ 	.short	0x0128


	//----- nvinfo : EIATTR_PARAM_CBANK
	.align		4
        /*00ac*/ 	.byte	0x04, 0x0a
        /*00ae*/ 	.short	(.L_1295 - .L_1294)
	.align		4
.L_1294:
        /*00b0*/ 	.word	index@(.nv.constant0._ZN10layer_norm31ln_parallel_residual_bwd_kernelINS_13Kernel_traitsIf13__nv_bfloat16S2_S2_fjLj2048ELj1ELj1ELj4ELj16ENS_18Kernel_traits_baseILj2048EfS2_S2_S2_fjLj128EEEEELb1ELb1ELb0EEEvNS_9BwdParamsE)
        /*00b4*/ 	.short	0x0380
        /*00b6*/ 	.short	0x0128


	//----- nvinfo : EIATTR_SW_WAR
	.align		4
.L_1295:
        /*00b8*/ 	.byte	0x04, 0x36
        /*00ba*/ 	.short	(.L_1297 - .L_1296)
.L_1296:
        /*00bc*/ 	.word	0x00000008
.L_1297:


//--------------------- .nv.info._ZN10layer_norm22ln_bwd_finalize_kernelINS_22Kernel_traits_finalizeILj2048Ef13__nv_bfloat16S2_S2_fjLb0ELj1024ELj4ENS_18Kernel_traits_baseILj2048EfS2_S2_S2_fjLj1024EEEEELb0ELb1EEEvNS_9BwdParamsE --------------------------
	.section	.nv.info._ZN10layer_norm22ln_bwd_finalize_kernelINS_22Kernel_traits_finalizeILj2048Ef13__nv_bfloat16S2_S2_fjLb0ELj1024ELj4ENS_18Kernel_traits_baseILj2048EfS2_S2_S2_fjLj1024EEEEELb0ELb1EEEvNS_9BwdParamsE,"",@"SHT_CUDA_INFO"
	.sectionflags	@""
	.align	4


	//----- nvinfo : EIATTR_CUDA_API_VERSION
	.align		4
        /*0000*/ 	.byte	0x04, 0x37
        /*0002*/ 	.short	(.L_1299 - .L_1298)
.L_1298:
        /*0004*/ 	.word	0x00000082


	//----- nvinfo : EIATTR_KPARAM_INFO
	.align		4
.L_1299:
        /*0008*/ 	.byte	0x04, 0x17
        /*000a*/ 	.short	(.L_1301 - .L_1300)
.L_1300:
        /*000c*/ 	.word	0x00000000
        /*0010*/ 	.short	0x0000
        /*0012*/ 	.short	0x0000
        /*0014*/ 	.byte	0x00, 0xf0, 0xa1, 0x04


	//----- nvinfo : EIATTR_SPARSE_MMA_MASK
	.align		4
.L_1301:
        /*0018*/ 	.byte	0x03, 0x50
        /*001a*/ 	.short	0x0000


	//----- nvinfo : EIATTR_MAXREG_COUNT
	.align		4
        /*001c*/ 	.byte	0x03, 0x1b
        /*001e*/ 	.short	0x0040


	//----- nvinfo : EIATTR_NUM_BARRIERS
	.align		4
        /*0020*/ 	.byte	0x02, 0x4c
        /*0022*/ 	.byte	0x01
	.zero		1


	//----- nvinfo : EIATTR_MERCURY_ISA_VERSION
	.align		4
        /*0024*/ 	.byte	0x03, 0x5f
        /*0026*/ 	.short	0x0101


	//----- nvinfo : EIATTR_COOP_GROUP_MASK_REGIDS
	.align		4
        /*0028*/ 	.byte	0x04, 0x29
        /*002a*/ 	.short	(.L_1303 - .L_1302)


	//   ....[0]....
.L_1302:
        /*002c*/ 	.word	0xffffffff


	//   ....[1]....
        /*0030*/ 	.word	0xffffffff


	//   ....[2]....
        /*0034*/ 	.word	0xffffffff


	//   ....[3]....
        /*0038*/ 	.word	0xffffffff


	//   ....[4]....
        /*003c*/ 	.word	0xffffffff


	//   ....[5]....
        /*0040*/ 	.word	0xffffffff


	//   ....[6]....
        /*0044*/ 	.word	0xffffffff


	//   ....[7]....
        /*0048*/ 	.word	0xffffffff


	//   ....[8]....
        /*004c*/ 	.word	0xffffffff


	//   ....[9]....
        /*0050*/ 	.word	0xffffffff


	//----- nvinfo : EIATTR_COOP_GROUP_INSTR_OFFSETS
	.align		4
.L_1303:
        /*0054*/ 	.byte	0x04, 0x28
        /*0056*/ 	.short	(.L_1305 - .L_1304)


	//   ....[0]....
.L_1304:
        /*0058*/ 	.word	0x00001630


	//   ....[1]....
        /*005c*/ 	.word	0x00001640


	//   ....[2]....
        /*0060*/ 	.word	0x00001670


	//   ....[3]....
        /*0064*/ 	.word	0x00001680


	//   ....[4]....
        /*0068*/ 	.word	0x000016b0


	//   ....[5]....
        /*006c*/ 	.word	0x000016c0


	//   ....[6]....
        /*0070*/ 	.word	0x000016f0


	//   ....[7]....
        /*0074*/ 	.word	0x00001710


	//   ....[8]....
        /*0078*/ 	.word	0x00001740


	//   ....[9]....
        /*007c*/ 	.word	0x00001750


	//----- nvinfo : EIATTR_VRC_CTA_INIT_COUNT
	.align		4
.L_1305:
        /*0080*/ 	.byte	0x02, 0x4a
	.zero		1
	.zero		1


	//----- nvinfo : EIATTR_EXIT_INSTR_OFFSETS
	.align		4
        /*0084*/ 	.byte	0x04, 0x1c
        /*0086*/ 	.short	(.L_1307 - .L_1306)


	//   ....[0]....
.L_1306:
        /*0088*/ 	.word	0x00000070


	//   ....[1]....
        /*008c*/ 	.word	0x000017b0


	//   ....[2]....
        /*0090*/ 	.word	0x00001860


	//----- nvinfo : EIATTR_MAX_THREADS
	.align		4
.L_1307:
        /*0094*/ 	.byte	0x04, 0x05
        /*0096*/ 	.short	(.L_1309 - .L_1308)
.L_1308:
        /*0098*/ 	.word	0x00000400
        /*009c*/ 	.word	0x00000001
        /*00a0*/ 	.word	0x00000001


	//----- nvinfo : EIATTR_CRS_STACK_SIZE
	.align		4
.L_1309:
        /*00a4*/ 	.byte	0x04, 0x1e
        /*00a6*/ 	.short	(.L_1311 - .L_1310)
.L_1310:
        /*00a8*/ 	.word	0x00000000


	//----- nvinfo : EIATTR_CBANK_PARAM_SIZE
	.align		4
.L_1311:
        /*00ac*/ 	.byte	0x03, 0x19
        /*00ae*/ 	.short	0x0128


	//----- nvinfo : EIATTR_PARAM_CBANK
	.align		4
        /*00b0*/ 	.byte	0x04, 0x0a
        /*00b2*/ 	.short	(.L_1313 - .L_1312)
	.align		4
.L_1312:
        /*00b4*/ 	.word	index@(.nv.constant0._ZN10layer_norm22ln_bwd_finalize_kernelINS_22Kernel_traits_finalizeILj2048Ef13__nv_bfloat16S2_S2_fjLb0ELj1024ELj4ENS_18Kernel_traits_baseILj2048EfS2_S2_S2_fjLj1024EEEEELb0ELb1EEEvNS_9BwdParamsE)
        /*00b8*/ 	.short	0x0380
        /*00ba*/ 	.short	0x0128


	//----- nvinfo : EIATTR_SW_WAR
	.align		4
.L_1313:
        /*00bc*/ 	.byte	0x04, 0x36
        /*00be*/ 	.short	(.L_1315 - .L_1314)
.L_1314:
        /*00c0*/ 	.word	0x00000008
.L_1315:


//--------------------- .nv.info._ZN10layer_norm40ln_parallel_residual_bwd_finalize_kernelINS_22Kernel_traits_finalizeILj2048Ef13__nv_bfloat16S2_S2_fjLb0ELj1024ELj4ENS_18Kernel_traits_baseILj2048EfS2_S2_S2_fjLj1024EEEEELb1EEEvNS_9BwdParamsE --------------------------
	.section	.nv.info._ZN10layer_norm40ln_parallel_residual_bwd_finalize_kernelINS_22Kernel_traits_finalizeILj2048Ef13__nv_bfloat16S2_S2_fjLb0ELj1024ELj4ENS_18Kernel_traits_baseILj2048EfS2_S2_S2_fjLj1024EEEEELb1EEEvNS_9BwdParamsE,"",@"SHT_CUDA_INFO"
	.sectionflags	@""
	.align	4


	//----- nvinfo : EIATTR_CUDA_API_VERSION
	.align		4
        /*0000*/ 	.byte	0x04, 0x37
        /*0002*/ 	.short	(.L_1317 - .L_1316)
.L_1316:
        /*0004*/ 	.word	0x00000082


	//----- nvinfo : EIATTR_KPARAM_INFO
	.align		4
.L_1317:
        /*0008*/ 	.byte	0x04, 0x17
        /*000a*/ 	.short	(.L_1319 - .L_1318)
.L_1318:
        /*000c*/ 	.word	0x00000000
        /*0010*/ 	.short	0x0000
        /*0012*/ 	.short	0x0000
        /*0014*/ 	.byte	0x00, 0xf0, 0xa1, 0x04


	//----- nvinfo : EIATTR_SPARSE_MMA_MASK
	.align		4
.L_1319:
        /*0018*/ 	.byte	0x03, 0x50
        /*001a*/ 	.short	0x0000


	//----- nvinfo : EIATTR_MAXREG_COUNT
	.align		4
        /*001c*/ 	.byte	0x03, 0x1b
        /*001e*/ 	.short	0x0040


	//----- nvinfo : EIATTR_NUM_BARRIERS
	.align		4
        /*0020*/ 	.byte	0x02, 0x4c
        /*0022*/ 	.byte	0x01
	.zero		1


	//----- nvinfo : EIATTR_MERCURY_ISA_VERSION
	.align		4
        /*0024*/ 	.byte	0x03, 0x5f
        /*0026*/ 	.short	0x0101


	//----- nvinfo : EIATTR_COOP_GROUP_MASK_REGIDS
	.align		4
        /*0028*/ 	.byte	0x04, 0x29
        /*002a*/ 	.short	(.L_1321 - .L_1320)


	//   ....[0]....
.L_1320:
        /*002c*/ 	.word	0xffffffff


	//   ....[1]....
        /*0030*/ 	.word	0xffffffff


	//   ....[2]....
        /*0034*/ 	.word	0xffffffff


	//   ....[3]....
        /*0038*/ 	.word	0xffffffff


	//   ....[4]....
        /*003c*/ 	.word	0xffffffff


	//   ....[5]....
        /*0040*/ 	.word	0xffffffff


	//   ....[6]....
        /*0044*/ 	.word	0xffffffff


	//   ....[7]....
        /*0048*/ 	.word	0xffffffff


	//   ....[8]....
        /*004c*/ 	.word	0xffffffff


	//   ....[9]....
        /*0050*/ 	.word	0xffffffff


	//   ....[10]....
        /*0054*/ 	.word	0xffffffff


	//   ....[11]....
        /*0058*/ 	.word	0xffffffff


	//   ....[12]....
        /*005c*/ 	.word	0xffffffff


	//   ....[13]....
        /*0060*/ 	.word	0xffffffff


	//   ....[14]....
        /*0064*/ 	.word	0xffffffff


	//   ....[15]....
        /*0068*/ 	.word	0xffffffff


	//   ....[16]....
        /*006c*/ 	.word	0xffffffff


	//   ....[17]....
        /*0070*/ 	.word	0xffffffff


	//   ....[18]....
        /*0074*/ 	.word	0xffffffff


	//   ....[19]....
        /*0078*/ 	.word	0xffffffff


	//----- nvinfo : EIATTR_COOP_GROUP_INSTR_OFFSETS
	.align		4
.L_1321:
        /*007c*/ 	.byte	0x04, 0x28
        /*007e*/ 	.short	(.L_1323 - .L_1322)


	//   ....[0]....
.L_1322:
        /*0080*/ 	.word	0x00001410


	//   ....[1]....
        /*0084*/ 	.word	0x00001420


	//   ....[2]....
        /*0088*/ 	.word	0x00001430


	//   ....[3]....
        /*008c*/ 	.word	0x00001440


	//   ....[4]....
        /*0090*/ 	.word	0x00001470


	//   ....[5]....
        /*0094*/ 	.word	0x00001490


	//   ....[6]....
        /*0098*/ 	.word	0x000014b0


	//   ....[7]....
        /*009c*/ 	.word	0x000014c0


	//   ....[8]....
        /*00a0*/ 	.word	0x000014f0


	//   ....[9]....
        /*00a4*/ 	.word	0x00001510


	//   ....[10]....
        /*00a8*/ 	.word	0x00001530


	//   ....[11]....
        /*00ac*/ 	.word	0x00001540


	//   ....[12]....
        /*00b0*/ 	.word	0x00001570


	//   ....[13]....
        /*00b4*/ 	.word	0x00001590


	//   ....[14]....
        /*00b8*/ 	.word	0x000015b0


	//   ....[15]....
        /*00bc*/ 	.word	0x000015c0


	//   ....[16]....
        /*00c0*/ 	.word	0x000015f0


	//   ....[17]....
        /*00c4*/ 	.word	0x00001620


	//   ....[18]....
        /*00c8*/ 	.word	0x00001630


	//   ....[19]....
        /*00cc*/ 	.word	0x00001640


	//----- nvinfo : EIATTR_VRC_CTA_INIT_COUNT
	.align		4
.L_1323:
        /*00d0*/ 	.byte	0x02, 0x4a
	.zero		1
	.zero		1


	//----- nvinfo : EIATTR_EXIT_INSTR_OFFSETS
	.align		4
        /*00d4*/ 	.byte	0x04, 0x1c
        /*00d6*/ 	.short	(.L_1325 - .L_1324)


	//   ....[0]....
.L_1324:
        /*00d8*/ 	.word	0x00000060


	//   ....[1]....
        /*00dc*/ 	.word	0x000016e0


	//   ....[2]....
        /*00e0*/ 	.word	0x00001810


	//----- nvinfo : EIATTR_MAX_THREADS
	.align		4
.L_1325:
        /*00e4*/ 	.byte	0x04, 0x05
        /*00e6*/ 	.short	(.L_1327 - .L_1326)
.L_1326:
        /*00e8*/ 	.word	0x00000400
        /*00ec*/ 	.word	0x00000001
        /*00f0*/ 	.word	0x00000001


	//----- nvinfo : EIATTR_CRS_STACK_SIZE
	.align		4
.L_1327:
        /*00f4*/ 	.byte	0x04, 0x1e
        /*00f6*/ 	.short	(.L_1329 - .L_1328)
.L_1328:
        /*00f8*/ 	.word	0x00000000


	//----- nvinfo : EIATTR_CBANK_PARAM_SIZE
	.align		4
.L_1329:
        /*00fc*/ 	.byte	0x03, 0x19
        /*00fe*/ 	.short	0x0128


	//----- nvinfo : EIATTR_PARAM_CBANK
	.align		4
        /*0100*/ 	.byte	0x04, 0x0a
        /*0102*/ 	.short	(.L_1331 - .L_1330)
	.align		4
.L_1330:
        /*0104*/ 	.word	index@(.nv.constant0._ZN10layer_norm40ln_parallel_residual_bwd_finalize_kernelINS_22Kernel_traits_finalizeILj2048Ef13__nv_bfloat16S2_S2_fjLb0ELj1024ELj4ENS_18Kernel_traits_baseILj2048EfS2_S2_S2_fjLj1024EEEEELb1EEEvNS_9BwdParamsE)
        /*0108*/ 	.short	0x0380
        /*010a*/ 	.short	0x0128


	//----- nvinfo : EIATTR_SW_WAR
	.align		4
.L_1331:
        /*010c*/ 	.byte	0x04, 0x36
        /*010e*/ 	.short	(.L_1333 - .L_1332)
.L_1332:
        /*0110*/ 	.word	0x00000008
.L_1333:


//--------------------- .nv.info._ZN10layer_norm31ln_parallel_residual_bwd_kernelINS_13Kernel_traitsIf13__nv_bfloat16S2_S2_fjLj2048ELj1ELj1ELj4ELj16ENS_18Kernel_traits_baseILj2048EfS2_S2_S2_fjLj128EEEEELb1ELb1ELb1EEEvNS_9BwdParamsE --------------------------
	.section	.nv.info._ZN10layer_norm31ln_parallel_residual_bwd_kernelINS_13Kernel_traitsIf13__nv_bfloat16S2_S2_fjLj2048ELj1ELj1ELj4ELj16ENS_18Kernel_traits_baseILj2048EfS2_S2_S2_fjLj128EEEEELb1ELb1ELb1EEEvNS_9BwdParamsE,"",@"SHT_CUDA_INFO"
	.sectionflags	@""
	.align	4


	//----- nvinfo : EIATTR_CUDA_API_VERSION
	.align		4
        /*0000*/ 	.byte	0x04, 0x37
        /*0002*/ 	.short	(.L_1335 - .L_1334)
.L_1334:
        /*0004*/ 	.word	0x00000082


	//----- nvinfo : EIATTR_KPARAM_INFO
	.align		4
.L_1335:
        /*0008*/ 	.byte	0x04, 0x17
        /*000a*/ 	.short	(.L_1337 - .L_1336)
.L_1336:
        /*000c*/ 	.word	0x00000000
        /*0010*/ 	.short	0x0000
        /*0012*/ 	.short	0x0000
        /*0014*/ 	.byte	0x00, 0xf0, 0xa1, 0x04


	//----- nvinfo : EIATTR_SPARSE_MMA_MASK
	.align		4
.L_1337:
        /*0018*/ 	.byte	0x03, 0x50
        /*001a*/ 	.short	0x0000


	//----- nvinfo : EIATTR_MAXREG_COUNT
	.align		4
        /*001c*/ 	.byte	0x03, 0x1b
        /*001e*/ 	.short	0x00ff


	//----- nvinfo : EIATTR_NUM_BARRIERS
	.align		4
        /*0020*/ 	.byte	0x02, 0x4c
        /*0022*/ 	.byte	0x01
	.zero		1


	//----- nvinfo : EIATTR_MERCURY_ISA_VERSION
	.align		4
        /*0024*/ 	.byte	0x03, 0x5f
        /*0026*/ 	.short	0x0101


	//----- nvinfo : EIATTR_COOP_GROUP_MASK_REGIDS
	.align		4
        /*0028*/ 	.byte	0x04, 0x29
        /*002a*/ 	.short	(.L_1339 - .L_1338)


	//   ....[0]....
.L_1338:
        /*002c*/ 	.word	0xffffffff


	//   ....[1]....
        /*0030*/ 	.word	0xffffffff


	//   ....[2]....
        /*0034*/ 	.word	0xffffffff


	//   ....[3]....
        /*0038*/ 	.word	0xffffffff


	//   ....[4]....
        /*003c*/ 	.word	0xffffffff


	//   ....[5]....
        /*0040*/ 	.word	0xffffffff


	//   ....[6]....
        /*0044*/ 	.word	0xffffffff


	//   ....[7]....
        /*0048*/ 	.word	0xffffffff


	//   ....[8]....
        /*004c*/ 	.word	0xffffffff


	//   ....[9]....
        /*0050*/ 	.word	0xffffffff


	//----- nvinfo : EIATTR_COOP_GROUP_INSTR_OFFSETS
	.align		4
.L_1339:
        /*0054*/ 	.byte	0x04, 0x28
        /*0056*/ 	.short	(.L_1341 - .L_1340)


	//   ....[0]....
.L_1340:
        /*0058*/ 	.word	0x00000d70


	//   ....[1]....
        /*005c*/ 	.word	0x00000e30


	//   ....[2]....
        /*0060*/ 	.word	0x00000e40


	//   ....[3]....
        /*0064*/ 	.word	0x00000e60


	//   ....[4]....
        /*0068*/ 	.word	0x00000e80


	//   ....[5]....
        /*006c*/ 	.word	0x00000ea0


	//   ....[6]....
        /*0070*/ 	.word	0x00000ec0


	//   ....[7]....
        /*0074*/ 	.word	0x00000ee0


	//   ....[8]....
        /*0078*/ 	.word	0x00000f10


	//   ....[9]....
        /*007c*/ 	.word	0x00000f60


	//----- nvinfo : EIATTR_VRC_CTA_INIT_COUNT
	.align		4
.L_1341:
        /*0080*/ 	.byte	0x02, 0x4a
	.zero		1
	.zero		1


	//----- nvinfo : EIATTR_EXIT_INSTR_OFFSETS
	.align		4
        /*0084*/ 	.byte	0x04, 0x1c
        /*0086*/ 	.short	(.L_1343 - .L_1342)


	//   ....[0]....
.L_1342:
        /*0088*/ 	.word	0x00006370


	//----- nvinfo : EIATTR_MAX_THREADS
	.align		4
.L_1343:
        /*008c*/ 	.byte	0x04, 0x05
        /*008e*/ 	.short	(.L_1345 - .L_1344)
.L_1344:
        /*0090*/ 	.word	0x00000080
        /*0094*/ 	.word	0x00000001
        /*0098*/ 	.word	0x00000001


	//----- nvinfo : EIATTR_CBANK_PARAM_SIZE
	.align		4
.L_1345:
        /*009c*/ 	.byte	0x03, 0x19
        /*009e*/ 	.short	0x0128


	//----- nvinfo : EIATTR_PARAM_CBANK
	.align		4
        /*00a0*/ 	.byte	0x04, 0x0a
        /*00a2*/ 	.short	(.L_1347 - .L_1346)
	.align		4
.L_1346:
        /*00a4*/ 	.word	index@(.nv.constant0._ZN10layer_norm31ln_parallel_residual_bwd_kernelINS_13Kernel_traitsIf13__nv_bfloat16S2_S2_fjLj2048ELj1ELj1ELj4ELj16ENS_18Kernel_traits_baseILj2048EfS2_S2_S2_fjLj128EEEEELb1ELb1ELb1EEEvNS_9BwdParamsE)
        /*00a8*/ 	.short	0x0380
        /*00aa*/ 	.short	0x0128


	//----- nvinfo : EIATTR_SW_WAR
	.align		4
.L_1347:
        /*00ac*/ 	.byte	0x04, 0x36
        /*00ae*/ 	.short	(.L_1349 - .L_1348)
.L_1348:
        /*00b0*/ 	.word	0x00000008
.L_1349:


//--------------------- .nv.info._ZN10layer_norm31ln_parallel_residual_bwd_kernelINS_13Kernel_traitsI13__nv_bfloat16S2_fS2_fjLj2048ELj1ELj1ELj4ELj16ENS_18Kernel_traits_baseILj2048ES2_S2_fS2_fjLj128EEEEELb0ELb0ELb0EEEvNS_9BwdParamsE --------------------------
	.section	.nv.info._ZN10layer_norm31ln_parallel_residual_bwd_kernelINS_13Kernel_traitsI13__nv_bfloat16S2_fS2_fjLj2048ELj1ELj1ELj4ELj16ENS_18Kernel_traits_baseILj2048ES2_S2_fS2_fjLj128EEEEELb0ELb0ELb0EEEvNS_9BwdParamsE,"",@"SHT_CUDA_INFO"
	.sectionflags	@""
	.align	4


	//----- nvinfo : EIATTR_CUDA_API_VERSION
	.align		4
        /*0000*/ 	.byte	0x04, 0x37
        /*0002*/ 	.short	(.L_1351 - .L_1350)
.L_1350:
        /*0004*/ 	.word	0x00000082


	//----- nvinfo : EIATTR_KPARAM_INFO
	.align		4
.L_1351:
        /*0008*/ 	.byte	0x04, 0x17
        /*000a*/ 	.short	(.L_1353 - .L_1352)
.L_1352:
        /*000c*/ 	.word	0x00000000
        /*0010*/ 	.short	0x0000
        /*0012*/ 	.short	0x0000
        /*0014*/ 	.byte	0x00, 0xf0, 0xa1, 0x04


	//----- nvinfo : EIATTR_SPARSE_MMA_MASK
	.align		4
.L_1353:
        /*0018*/ 	.byte	0x03, 0x50
        /*001a*/ 	.short	0x0000


	//----- nvinfo : EIATTR_MAXREG_COUNT
	.align		4
        /*001c*/ 	.byte	0x03, 0x1b
        /*001e*/ 	.short	0x00ff


	//----- nvinfo : EIATTR_NUM_BARRIERS
	.align		4
        /*0020*/ 	.byte	0x02, 0x4c
        /*0022*/ 	.byte	0x01
	.zero		1


	//----- nvinfo : EIATTR_MERCURY_ISA_VERSION
	.align		4
        /*0024*/ 	.byte	0x03, 0x5f
        /*0026*/ 	.short	0x0101


	//----- nvinfo : EIATTR_COOP_GROUP_MASK_REGIDS
	.align		4
        /*0028*/ 	.byte	0x04, 0x29
        /*002a*/ 	.short	(.L_1355 - .L_1354)


	//   ....[0]....
.L_1354:
        /*002c*/ 	.word	0xffffffff


	//   ....[1]....
        /*0030*/ 	.word	0xffffffff


	//   ....[2]....
        /*0034*/ 	.word	0xffffffff


	//   ....[3]....
        /*0038*/ 	.word	0xffffffff


	//   ....[4]....
        /*003c*/ 	.word	0xffffffff


	//   ....[5]....
        /*0040*/ 	.word	0xffffffff


	//   ....[6]....
        /*0044*/ 	.word	0xffffffff


	//   ....[7]....
        /*0048*/ 	.word	0xffffffff


	//   ....[8]....
        /*004c*/ 	.word	0xffffffff


	//   ....[9]....
        /*0050*/ 	.word	0xffffffff


	//----- nvinfo : EIATTR_COOP_GROUP_INSTR_OFFSETS
	.align		4
.L_1355:
        /*0054*/ 	.byte	0x04, 0x28
        /*0056*/ 	.short	(.L_1357 - .L_1356)


	//   ....[0]....
.L_1356:
        /*0058*/ 	.word	0x00001a20


	//   ....[1]....
        /*005c*/ 	.word	0x00001a40


	//   ....[2]....
        /*0060*/ 	.word	0x00001a80


	//   ....[3]....
        /*0064*/ 	.word	0x00001a90


	//   ....[4]....
        /*0068*/ 	.word	0x00001ad0


	//   ....[5]....
        /*006c*/ 	.word	0x00001ae0


	//   ....[6]....
        /*0070*/ 	.word	0x00001b10


	//   ....[7]....
        /*0074*/ 	.word	0x00001b20


	//   ....[8]....
        /*0078*/ 	.word	0x00001b50


	//   ....[9]....
        /*007c*/ 	.word	0x00001b60


	//----- nvinfo : EIATTR_VRC_CTA_INIT_COUNT
	.align		4
.L_1357:
        /*0080*/ 	.byte	0x02, 0x4a
	.zero		1
	.zero		1


	//----- nvinfo : EIATTR_EXIT_INSTR_OFFSETS
	.align		4
        /*0084*/ 	.byte	0x04, 0x1c
        /*0086*/ 	.short	(.L_1359 - .L_1358)


	//   ....[0]....
.L_1358:
        /*0088*/ 	.word	0x00004400


	//   ....[1]....
        /*008c*/ 	.word	0x00004510


	//----- nvinfo : EIATTR_MAX_THREADS
	.align		4
.L_1359:
        /*0090*/ 	.byte	0x04, 0x05
        /*0092*/ 	.short	(.L_1361 - .L_1360)
.L_1360:
        /*0094*/ 	.word	0x00000080
        /*0098*/ 	.word	0x00000001
        /*009c*/ 	.word	0x00000001


	//----- nvinfo : EIATTR_CRS_STACK_SIZE
	.align		4
.L_1361:
        /*00a0*/ 	.byte	0x04, 0x1e
        /*00a2*/ 	.short	(.L_1363 - .L_1362)
.L_1362:
        /*00a4*/ 	.word	0x00000000


	//----- nvinfo : EIATTR_CBANK_PARAM_SIZE
	.align		4
.L_1363:
        /*00a8*/ 	.byte	0x03, 0x19
        /*00aa*/ 	.short	0x0128


	//----- nvinfo : EIATTR_PARAM_CBANK
	.align		4
        /*00ac*/ 	.byte	0x04, 0x0a
        /*00ae*/ 	.short	(.L_1365 - .L_1364)
	.align		4
.L_1364:
        /*00b0*/ 	.word	index@(.nv.constant0._ZN10layer_norm31ln_parallel_residual_bwd_kernelINS_13Kernel_traitsI13__nv_bfloat16S2_fS2_fjLj2048ELj1ELj1ELj4ELj16ENS_18Kernel_traits_baseILj2048ES2_S2_fS2_fjLj128EEEEELb0ELb0ELb0EEEvNS_9BwdParamsE)
        /*00b4*/ 	.short	0x0380
        /*00b6*/ 	.short	0x0128


	//----- nvinfo : EIATTR_SW_WAR
	.align		4
.L_1365:
        /*00b8*/ 	.byte	0x04, 0x36
        /*00ba*/ 	.short	(.L_1367 - .L_1366)
.L_1366:
        /*00bc*/ 	.word	0x00000008
.L_1367:


//--------------------- .nv.info._ZN10layer_norm31ln_parallel_residual_bwd_kernelINS_13Kernel_traitsI13__nv_bfloat16S2_fS2_fjLj2048ELj1ELj1ELj4ELj16ENS_18Kernel_traits_baseILj2048ES2_S2_fS2_fjLj128EEEEELb0ELb0ELb1EEEvNS_9BwdParamsE --------------------------
	.section	.nv.info._ZN10layer_norm31ln_parallel_residual_bwd_kernelINS_13Kernel_traitsI13__nv_bfloat16S2_fS2_fjLj2048ELj1ELj1ELj4ELj16ENS_18Kernel_traits_baseILj2048ES2_S2_fS2_fjLj128EEEEELb0ELb0ELb1EEEvNS_9BwdParamsE,"",@"SHT_CUDA_INFO"
	.sectionflags	@""
	.align	4


	//----- nvinfo : EIATTR_CUDA_API_VERSION
	.align		4
        /*0000*/ 	.byte	0x04, 0x37
        /*0002*/ 	.short	(.L_1369 - .L_1368)
.L_1368:
        /*0004*/ 	.word	0x00000082


	//----- nvinfo : EIATTR_KPARAM_INFO
	.align		4
.L_1369:
        /*0008*/ 	.byte	0x04, 0x17
        /*000a*/ 	.short	(.L_1371 - .L_1370)
.L_1370:
        /*000c*/ 	.word	0x00000000
        /*0010*/ 	.short	0x0000
        /*0012*/ 	.short	0x0000
        /*0014*/ 	.byte	0x00, 0xf0, 0xa1, 0x04


	//----- nvinfo : EIATTR_SPARSE_MMA_MASK
	.align		4
.L_1371:
        /*0018*/ 	.byte	0x03, 0x50
        /*001a*/ 	.short	0x0000


	//----- nvinfo : EIATTR_MAXREG_COUNT
	.align		4
        /*001c*/ 	.byte	0x03, 0x1b
        /*001e*/ 	.short	0x00ff


	//----- nvinfo : EIATTR_NUM_BARRIERS
	.align		4
        /*0020*/ 	.byte	0x02, 0x4c
        /*0022*/ 	.byte	0x01
	.zero		1


	//----- nvinfo : EIATTR_MERCURY_ISA_VERSION
	.align		4
        /*0024*/ 	.byte	0x03, 0x5f
        /*0026*/ 	.short	0x0101


	//----- nvinfo : EIATTR_COOP_GROUP_MASK_REGIDS
	.align		4
        /*0028*/ 	.byte	0x04, 0x29
        /*002a*/ 	.short	(.L_1373 - .L_1372)


	//   ....[0]....
.L_1372:
        /*002c*/ 	.word	0xffffffff


	//   ....[1]....
        /*0030*/ 	.word	0xffffffff


	//   ....[2]....
        /*0034*/ 	.word	0xffffffff


	//   ....[3]....
        /*0038*/ 	.word	0xffffffff


	//   ....[4]....
        /*003c*/ 	.word	0xffffffff


	//   ....[5]....
        /*0040*/ 	.word	0xffffffff


	//   ....[6]....
        /*0044*/ 	.word	0xffffffff


	//   ....[7]....
        /*0048*/ 	.word	0xffffffff


	//   ....[8]....
        /*004c*/ 	.word	0xffffffff


	//   ....[9]....
        /*0050*/ 	.word	0xffffffff


	//----- nvinfo : EIATTR_COOP_GROUP_INSTR_OFFSETS
	.align		4
.L_1373:
        /*0054*/ 	.byte	0x04, 0x28
        /*0056*/ 	.short	(.L_1375 - .L_1374)


	//   ....[0]....
.L_1374:
        /*0058*/ 	.word	0x000017b0


	//   ....[1]....
        /*005c*/ 	.word	0x00001870


	//   ....[2]....
        /*0060*/ 	.word	0x00001880


	//   ....[3]....
        /*0064*/ 	.word	0x000018a0


	//   ....[4]....
        /*0068*/ 	.word	0x000018d0


	//   ....[5]....
        /*006c*/ 	.word	0x000018f0


	//   ....[6]....
        /*0070*/ 	.word	0x00001910


	//   ....[7]....
        /*0074*/ 	.word	0x00001920


	//   ....[8]....
        /*0078*/ 	.word	0x00001960


	//   ....[9]....
        /*007c*/ 	.word	0x00001970


	//----- nvinfo : EIATTR_VRC_CTA_INIT_COUNT
	.align		4
.L_1375:
        /*0080*/ 	.byte	0x02, 0x4a
	.zero		1
	.zero		1


	//----- nvinfo : EIATTR_EXIT_INSTR_OFFSETS
	.align		4
        /*0084*/ 	.byte	0x04, 0x1c
        /*0086*/ 	.short	(.L_1377 - .L_1376)


	//   ....[0]....
.L_1376:
        /*0088*/ 	.word	0x00004480


	//----- nvinfo : EIATTR_MAX_THREADS
	.align		4
.L_1377:
        /*008c*/ 	.byte	0x04, 0x05
        /*008e*/ 	.short	(.L_1379 - .L_1378)
.L_1378:
        /*0090*/ 	.word	0x00000080
        /*0094*/ 	.word	0x00000001
        /*0098*/ 	.word	0x00000001


	//----- nvinfo : EIATTR_CRS_STACK_SIZE
	.align		4
.L_1379:
        /*009c*/ 	.byte	0x04, 0x1e
        /*009e*/ 	.short	(.L_1381 - .L_1380)
.L_1380:
        /*00a0*/ 	.word	0x00000000


	//----- nvinfo : EIATTR_CBANK_PARAM_SIZE
	.align		4
.L_1381:
        /*00a4*/ 	.byte	0x03, 0x19
        /*00a6*/ 	.short	0x0128


	//----- nvinfo : EIATTR_PARAM_CBANK
	.align		4
        /*00a8*/ 	.byte	0x04, 0x0a
        /*00aa*/ 	.short	(.L_1383 - .L_1382)
	.align		4
.L_1382:
        /*00ac*/ 	.word	index@(.nv.constant0._ZN10layer_norm31ln_parallel_residual_bwd_kernelINS_13Kernel_traitsI13__nv_bfloat16S2_fS2_fjLj2048ELj1ELj1ELj4ELj16ENS_18Kernel_traits_baseILj2048ES2_S2_fS2_fjLj128EEEEELb0ELb0ELb1EEEvNS_9BwdParamsE)
        /*00b0*/ 	.short	0x0380
        /*00b2*/ 	.short	0x0128


	//----- nvinfo : EIATTR_SW_WAR
	.align		4
.L_1383:
        /*00b4*/ 	.byte	0x04, 0x36
        /*00b6*/ 	.short	(.L_1385 - .L_1384)
.L_1384:
        /*00b8*/ 	.word	0x00000008
.L_1385:


//--------------------- .nv.info._ZN10layer_norm31ln_parallel_residual_bwd_kernelINS_13Kernel_traitsI13__nv_bfloat16S2_fS2_fjLj2048ELj1ELj1ELj4ELj16ENS_18Kernel_traits_baseILj2048ES2_S2_fS2_fjLj128EEEEELb0ELb1ELb0EEEvNS_9BwdParamsE --------------------------
	.section	.nv.info._ZN10layer_norm31ln_parallel_residual_bwd_kernelINS_13Kernel_traitsI13__nv_bfloat16S2_fS2_fjLj2048ELj1ELj1ELj4ELj16ENS_18Kernel_traits_baseILj2048ES2_S2_fS2_fjLj128EEEEELb0ELb1ELb0EEEvNS_9BwdParamsE,"",@"SHT_CUDA_INFO"
	.sectionflags	@""
	.align	4


	//----- nvinfo : EIATTR_CUDA_API_VERSION
	.align		4
        /*0000*/ 	.byte	0x04, 0x37
        /*0002*/ 	.short	(.L_1387 - .L_1386)
.L_1386:
        /*0004*/ 	.word	0x00000082


	//----- nvinfo : EIATTR_KPARAM_INFO
	.align		4
.L_1387:
        /*0008*/ 	.byte	0x04, 0x17
        /*000a*/ 	.short	(.L_1389 - .L_1388)
.L_1388:
        /*000c*/ 	.word	0x00000000
        /*0010*/ 	.short	0x0000
        /*0012*/ 	.short	0x0000
        /*0014*/ 	.byte	0x00, 0xf0, 0xa1, 0x04


	//----- nvinfo : EIATTR_SPARSE_MMA_MASK
	.align		4
.L_1389:
        /*0018*/ 	.byte	0x03, 0x50
        /*001a*/ 	.short	0x0000


	//----- nvinfo : EIATTR_MAXREG_COUNT
	.align		4
        /*001c*/ 	.byte	0x03, 0x1b
        /*001e*/ 	.short	0x00ff


	//----- nvinfo : EIATTR_NUM_BARRIERS
	.align		4
        /*0020*/ 	.byte	0x02, 0x4c
        /*0022*/ 	.byte	0x01
	.zero		1


	//----- nvinfo : EIATTR_MERCURY_ISA_VERSION
	.align		4
        /*0024*/ 	.byte	0x03, 0x5f
        /*0026*/ 	.short	0x0101


	//----- nvinfo : EIATTR_COOP_GROUP_MASK_REGIDS
	.align		4
        /*0028*/ 	.byte	0x04, 0x29
        /*002a*/ 	.short	(.L_1391 - .L_1390)


	//   ....[0]....
.L_1390:
        /*002c*/ 	.word	0xffffffff


	//   ....[1]....
        /*0030*/ 	.word	0xffffffff


	//   ....[2]....
        /*0034*/ 	.word	0xffffffff


	//   ....[3]....
        /*0038*/ 	.word	0xffffffff


	//   ....[4]....
        /*003c*/ 	.word	0xffffffff


	//   ....[5]....
        /*0040*/ 	.word	0xffffffff


	//   ....[6]....
        /*0044*/ 	.word	0xffffffff


	//   ....[7]....
        /*0048*/ 	.word	0xffffffff


	//   ....[8]....
        /*004c*/ 	.word	0xffffffff


	//   ....[9]....
        /*0050*/ 	.word	0xffffffff


	//----- nvinfo : EIATTR_COOP_GROUP_INSTR_OFFSETS
	.align		4
.L_1391:
        /*0054*/ 	.byte	0x04, 0x28
        /*0056*/ 	.short	(.L_1393 - .L_1392)


	//   ....[0]....
.L_1392:
        /*0058*/ 	.word	0x00001160


	//   ....[1]....
        /*005c*/ 	.word	0x00001180


	//   ....[2]....
        /*0060*/ 	.word	0x000011c0


	//   ....[3]....
        /*0064*/ 	.word	0x000011d0


	//   ....[4]....
        /*0068*/ 	.word	0x00001210


	//   ....[5]....
        /*006c*/ 	.word	0x00001220


	//   ....[6]....
        /*0070*/ 	.word	0x00001250


	//   ....[7]....
        /*0074*/ 	.word	0x00001260


	//   ....[8]....
        /*0078*/ 	.word	0x00001290


	//   ....[9]....
        /*007c*/ 	.word	0x000012a0


	//----- nvinfo : EIATTR_VRC_CTA_INIT_COUNT
	.align		4
.L_1393:
        /*0080*/ 	.byte	0x02, 0x4a
	.zero		1
	.zero		1


	//----- nvinfo : EIATTR_EXIT_INSTR_OFFSETS
	.align		4
        /*0084*/ 	.byte	0x04, 0x1c
        /*0086*/ 	.short	(.L_1395 - .L_1394)


	//   ....[0]....
.L_1394:
        /*0088*/ 	.word	0x00003a80


	//   ....[1]....
        /*008c*/ 	.word	0x00003b20


	//----- nvinfo : EIATTR_MAX_THREADS
	.align		4
.L_1395:
        /*0090*/ 	.byte	0x04, 0x05
        /*0092*/ 	.short	(.L_1397 - .L_1396)
.L_1396:
        /*0094*/ 	.word	0x00000080
        /*0098*/ 	.word	0x00000001
        /*009c*/ 	.word	0x00000001


	//----- nvinfo : EIATTR_CRS_STACK_SIZE
	.align		4
.L_1397:
        /*00a0*/ 	.byte	0x04, 0x1e
        /*00a2*/ 	.short	(.L_1399 - .L_1398)
.L_1398:
        /*00a4*/ 	.word	0x00000000


	//----- nvinfo : EIATTR_CBANK_PARAM_SIZE
	.align		4
.L_1399:
        /*00a8*/ 	.byte	0x03, 0x19
        /*00aa*/ 	.short	0x0128


	//----- nvinfo : EIATTR_PARAM_CBANK
	.align		4
        /*00ac*/ 	.byte	0x04, 0x0a
        /*00ae*/ 	.short	(.L_1401 - .L_1400)
	.align		4
.L_1400:
        /*00b0*/ 	.word	index@(.nv.constant0._ZN10layer_norm31ln_parallel_residual_bwd_kernelINS_13Kernel_traitsI13__nv_bfloat16S2_fS2_fjLj2048ELj1ELj1ELj4ELj16ENS_18Kernel_traits_baseILj2048ES2_S2_fS2_fjLj128EEEEELb0ELb1ELb0EEEvNS_9BwdParamsE)
        /*00b4*/ 	.short	0x0380
        /*00b6*/ 	.short	0x0128


	//----- nvinfo : EIATTR_SW_WAR
	.align		4
.L_1401:
        /*00b8*/ 	.byte	0x04, 0x36
        /*00ba*/ 	.short	(.L_1403 - .L_1402)
.L_1402:
        /*00bc*/ 	.word	0x00000008
.L_1403:


//--------------------- .nv.info._ZN10layer_norm31ln_parallel_residual_bwd_kernelINS_13Kernel_traitsI13__nv_bfloat16S2_fS2_fjLj2048ELj1ELj1ELj4ELj16ENS_18Kernel_traits_baseILj2048ES2_S2_fS2_fjLj128EEEEELb0ELb1ELb1EEEvNS_9BwdParamsE --------------------------
	.section	.nv.info._ZN10layer_norm31ln_parallel_residual_bwd_kernelINS_13Kernel_traitsI13__nv_bfloat16S2_fS2_fjLj2048ELj1ELj1ELj4ELj16ENS_18Kernel_traits_baseILj2048ES2_S2_fS2_fjLj128EEEEELb0ELb1ELb1EEEvNS_9BwdParamsE,"",@"SHT_CUDA_INFO"
	.sectionflags	@""
	.align	4


	//----- nvinfo : EIATTR_CUDA_API_VERSION
	.align		4
        /*0000*/ 	.byte	0x04, 0x37
        /*0002*/ 	.short	(.L_1405 - .L_1404)
.L_1404:
        /*0004*/ 	.word	0x00000082


	//----- nvinfo : EIATTR_KPARAM_INFO
	.align		4
.L_1405:
        /*0008*/ 	.byte	0x04, 0x17
        /*000a*/ 	.short	(.L_1407 - .L_1406)
.L_1406:
        /*000c*/ 	.word	0x00000000
        /*0010*/ 	.short	0x0000
        /*0012*/ 	.short	0x0000
        /*0014*/ 	.byte	0x00, 0xf0, 0xa1, 0x04


	//----- nvinfo : EIATTR_SPARSE_MMA_MASK
	.align		4
.L_1407:
        /*0018*/ 	.byte	0x03, 0x50
        /*001a*/ 	.short	0x0000


	//----- nvinfo : EIATTR_MAXREG_COUNT
	.align		4
        /*001c*/ 	.byte	0x03, 0x1b
        /*001e*/ 	.short	0x00ff


	//----- nvinfo : EIATTR_NUM_BARRIERS
	.align		4
        /*0020*/ 	.byte	0x02, 0x4c
        /*0022*/ 	.byte	0x01
	.zero		1


	//----- nvinfo : EIATTR_MERCURY_ISA_VERSION
	.align		4
        /*0024*/ 	.byte	0x03, 0x5f
        /*0026*/ 	.short	0x0101


	//----- nvinfo : EIATTR_COOP_GROUP_MASK_REGIDS
	.align		4
        /*0028*/ 	.byte	0x04, 0x29
        /*002a*/ 	.short	(.L_1409 - .L_1408)


	//   ....[0]....
.L_1408:
        /*002c*/ 	.word	0xffffffff


	//   ....[1]....
        /*0030*/ 	.word	0xffffffff


	//   ....[2]....
        /*0034*/ 	.word	0xffffffff


	//   ....[3]....
        /*0038*/ 	.word	0xffffffff


	//   ....[4]....
        /*003c*/ 	.word	0xffffffff


	//   ....[5]....
        /*0040*/ 	.word	0xffffffff


	//   ....[6]....
        /*0044*/ 	.word	0xffffffff


	//   ....[7]....
        /*0048*/ 	.word	0xffffffff


	//   ....[8]....
        /*004c*/ 	.word	0xffffffff


	//   ....[9]....
        /*0050*/ 	.word	0xffffffff


	//----- nvinfo : EIATTR_COOP_GROUP_INSTR_OFFSETS
	.align		4
.L_1409:
        /*0054*/ 	.byte	0x04, 0x28
        /*0056*/ 	.short	(.L_1411 - .L_1410)


	//   ....[0]....
.L_1410:
        /*0058*/ 	.word	0x00000ef0


	//   ....[1]....
        /*005c*/ 	.word	0x00000fb0


	//   ....[2]....
        /*0060*/ 	.word	0x00000fc0


	//   ....[3]....
        /*0064*/ 	.word	0x00000ff0


	//   ....[4]....
        /*0068*/ 	.word	0x00001000


	//   ....[5]....
        /*006c*/ 	.word	0x00001030


	//   ....[6]....
        /*0070*/ 	.word	0x00001040


	//   ....[7]....
        /*0074*/ 	.word	0x00001070


	//   ....[8]....
        /*0078*/ 	.word	0x000010a0


	//   ....[9]....
        /*007c*/ 	.word	0x000010b0


	//----- nvinfo : EIATTR_VRC_CTA_INIT_COUNT
	.align		4
.L_1411:
        /*0080*/ 	.byte	0x02, 0x4a
	.zero		1
	.zero		1


	//----- nvinfo : EIATTR_EXIT_INSTR_OFFSETS
	.align		4
        /*0084*/ 	.byte	0x04, 0x1c
        /*0086*/ 	.short	(.L_1413 - .L_1412)


	//   ....[0]....
.L_1412:
        /*0088*/ 	.word	0x000038d0


	//----- nvinfo : EIATTR_MAX_THREADS
	.align		4
.L_1413:
        /*008c*/ 	.byte	0x04, 0x05
        /*008e*/ 	.short	(.L_1415 - .L_1414)
.L_1414:
        /*0090*/ 	.word	0x00000080
        /*0094*/ 	.word	0x00000001
        /*0098*/ 	.word	0x00000001


	//----- nvinfo : EIATTR_CRS_STACK_SIZE
	.align		4
.L_1415:
        /*009c*/ 	.byte	0x04, 0x1e
        /*009e*/ 	.short	(.L_1417 - .L_1416)
.L_1416:
        /*00a0*/ 	.word	0x00000000


	//----- nvinfo : EIATTR_CBANK_PARAM_SIZE
	.align		4
.L_1417:
        /*00a4*/ 	.byte	0x03, 0x19
        /*00a6*/ 	.short	0x0128


	//----- nvinfo : EIATTR_PARAM_CBANK
	.align		4
        /*00a8*/ 	.byte	0x04, 0x0a
        /*00aa*/ 	.short	(.L_1419 - .L_1418)
	.align		4
.L_1418:
        /*00ac*/ 	.word	index@(.nv.constant0._ZN10layer_norm31ln_parallel_residual_bwd_kernelINS_13Kernel_traitsI13__nv_bfloat16S2_fS2_fjLj2048ELj1ELj1ELj4ELj16ENS_18Kernel_traits_baseILj2048ES2_S2_fS2_fjLj128EEEEELb0ELb1ELb1EEEvNS_9BwdParamsE)
        /*00b0*/ 	.short	0x0380
        /*00b2*/ 	.short	0x0128


	//----- nvinfo : EIATTR_SW_WAR
	.align		4
.L_1419:
        /*00b4*/ 	.byte	0x04, 0x36
        /*00b6*/ 	.short	(.L_1421 - .L_1420)
.L_1420:
        /*00b8*/ 	.word	0x00000008
.L_1421:


//--------------------- .nv.info._ZN10layer_norm31ln_parallel_residual_bwd_kernelINS_13Kernel_traitsI13__nv_bfloat16S2_fS2_fjLj2048ELj1ELj1ELj4ELj16ENS_18Kernel_traits_baseILj2048ES2_S2_fS2_fjLj128EEEEELb1ELb0ELb0EEEvNS_9BwdParamsE --------------------------
	.section	.nv.info._ZN10layer_norm31ln_parallel_residual_bwd_kernelINS_13Kernel_traitsI13__nv_bfloat16S2_fS2_fjLj2048ELj1ELj1ELj4ELj16ENS_18Kernel_traits_baseILj2048ES2_S2_fS2_fjLj128EEEEELb1ELb0ELb0EEEvNS_9BwdParamsE,"",@"SHT_CUDA_INFO"
	.sectionflags	@""
	.align	4


	//----- nvinfo : EIATTR_CUDA_API_VERSION
	.align		4
        /*0000*/ 	.byte	0x04, 0x37
        /*0002*/ 	.short	(.L_1423 - .L_1422)
.L_1422:
        /*0004*/ 	.word	0x00000082


	//----- nvinfo : EIATTR_KPARAM_INFO
	.align		4
.L_1423:
        /*0008*/ 	.byte	0x04, 0x17
        /*000a*/ 	.short	(.L_1425 - .L_1424)
.L_1424:
        /*000c*/ 	.word	0x00000000
        /*0010*/ 	.short	0x0000
        /*0012*/ 	.short	0x0000
        /*0014*/ 	.byte	0x00, 0xf0, 0xa1, 0x04


	//----- nvinfo : EIATTR_SPARSE_MMA_MASK
	.align		4
.L_1425:
        /*0018*/ 	.byte	0x03, 0x50
        /*001a*/ 	.short	0x0000


	//----- nvinfo : EIATTR_MAXREG_COUNT
	.align		4
        /*001c*/ 	.byte	0x03, 0x1b
        /*001e*/ 	.short	0x00ff


	//----- nvinfo : EIATTR_NUM_BARRIERS
	.align		4
        /*0020*/ 	.byte	0x02, 0x4c
        /*0022*/ 	.byte	0x01
	.zero		1


	//----- nvinfo : EIATTR_MERCURY_ISA_VERSION
	.align		4
        /*0024*/ 	.byte	0x03, 0x5f
        /*0026*/ 	.short	0x0101


	//----- nvinfo : EIATTR_COOP_GROUP_MASK_REGIDS
	.align		4
        /*0028*/ 	.byte	0x04, 0x29
        /*002a*/ 	.short	(.L_1427 - .L_1426)


	//   ....[0]....
.L_1426:
        /*002c*/ 	.word	0xffffffff


	//   ....[1]....
        /*0030*/ 	.word	0xffffffff


	//   ....[2]....
        /*0034*/ 	.word	0xffffffff


	//   ....[3]....
        /*0038*/ 	.word	0xffffffff


	//   ....[4]....
        /*003c*/ 	.word	0xffffffff


	//   ....[5]....
        /*0040*/ 	.word	0xffffffff


	//   ....[6]....
        /*0044*/ 	.word	0xffffffff


	//   ....[7]....
        /*0048*/ 	.word	0xffffffff


	//   ....[8]....
        /*004c*/ 	.word	0xffffffff


	//   ....[9]....
        /*0050*/ 	.word	0xffffffff


	//----- nvinfo : EIATTR_COOP_GROUP_INSTR_OFFSETS
	.align		4
.L_1427:
        /*0054*/ 	.byte	0x04, 0x28
        /*0056*/ 	.short	(.L_1429 - .L_1428)


	//   ....[0]....
.L_1428:
        /*0058*/ 	.word	0x00001ae0


	//   ....[1]....
        /*005c*/ 	.word	0x00001b00


	//   ....[2]....
        /*0060*/ 	.word	0x00001b40


	//   ....[3]....
        /*0064*/ 	.word	0x00001b50


	//   ....[4]....
        /*0068*/ 	.word	0x00001b90


	//   ....[5]....
        /*006c*/ 	.word	0x00001ba0


	//   ....[6]....
        /*0070*/ 	.word	0x00001bd0


	//   ....[7]....
        /*0074*/ 	.word	0x00001be0


	//   ....[8]....
        /*0078*/ 	.word	0x00001c10


	//   ....[9]....
        /*007c*/ 	.word	0x00001c20


	//----- nvinfo : EIATTR_VRC_CTA_INIT_COUNT
	.align		4
.L_1429:
        /*0080*/ 	.byte	0x02, 0x4a
	.zero		1
	.zero		1


	//----- nvinfo : EIATTR_EXIT_INSTR_OFFSETS
	.align		4
        /*0084*/ 	.byte	0x04, 0x1c
        /*0086*/ 	.short	(.L_1431 - .L_1430)


	//   ....[0]....
.L_1430:
        /*0088*/ 	.word	0x000065e0


	//   ....[1]....
        /*008c*/ 	.word	0x000066f0


	//----- nvinfo : EIATTR_MAX_THREADS
	.align		4
.L_1431:
        /*0090*/ 	.byte	0x04, 0x05
        /*0092*/ 	.short	(.L_1433 - .L_1432)
.L_1432:
        /*0094*/ 	.word	0x00000080
        /*0098*/ 	.word	0x00000001
        /*009c*/ 	.word	0x00000001


	//----- nvinfo : EIATTR_CRS_STACK_SIZE
	.align		4
.L_1433:
        /*00a0*/ 	.byte	0x04, 0x1e
        /*00a2*/ 	.short	(.L_1435 - .L_1434)
.L_1434:
        /*00a4*/ 	.word	0x00000000


	//----- nvinfo : EIATTR_CBANK_PARAM_SIZE
	.align		4
.L_1435:
        /*00a8*/ 	.byte	0x03, 0x19
        /*00aa*/ 	.short	0x0128


	//----- nvinfo : EIATTR_PARAM_CBANK
	.align		4
        /*00ac*/ 	.byte	0x04, 0x0a
        /*00ae*/ 	.short	(.L_1437 - .L_1436)
	.align		4
.L_1436:
        /*00b0*/ 	.word	index@(.nv.constant0._ZN10layer_norm31ln_parallel_residual_bwd_kernelINS_13Kernel_traitsI13__nv_bfloat16S2_fS2_fjLj2048ELj1ELj1ELj4ELj16ENS_18Kernel_traits_baseILj2048ES2_S2_fS2_fjLj128EEEEELb1ELb0ELb0EEEvNS_9BwdParamsE)
        /*00b4*/ 	.short	0x0380
        /*00b6*/ 	.short	0x0128


	//----- nvinfo : EIATTR_SW_WAR
	.align		4
.L_1437:
        /*00b8*/ 	.byte	0x04, 0x36
        /*00ba*/ 	.short	(.L_1439 - .L_1438)
.L_1438:
        /*00bc*/ 	.word	0x00000008
.L_1439:


//--------------------- .nv.info._ZN10layer_norm31ln_parallel_residual_bwd_kernelINS_13Kernel_traitsI13__nv_bfloat16S2_fS2_fjLj2048ELj1ELj1ELj4ELj16ENS_18Kernel_traits_baseILj2048ES2_S2_fS2_fjLj128EEEEELb1ELb0ELb1EEEvNS_9BwdParamsE --------------------------
	.section	.nv.info._ZN10layer_norm31ln_parallel_residual_bwd_kernelINS_13Kernel_traitsI13__nv_bfloat16S2_fS2_fjLj2048ELj1ELj1ELj4ELj16ENS_18Kernel_traits_baseILj2048ES2_S2_fS2_fjLj128EEEEELb1ELb0ELb1EEEvNS_9BwdParamsE,"",@"SHT_CUDA_INFO"
	.sectionflags	@""
	.align	4


	//----- nvinfo : EIATTR_CUDA_API_VERSION
	.align		4
        /*0000*/ 	.byte	0x04, 0x37
        /*0002*/ 	.short	(.L_1441 - .L_1440)
.L_1440:
        /*0004*/ 	.word	0x00000082


	//----- nvinfo : EIATTR_KPARAM_INFO
	.align		4
.L_1441:
        /*0008*/ 	.byte	0x04, 0x17
        /*000a*/ 	.short	(.L_1443 - .L_1442)
.L_1442:
        /*000c*/ 	.word	0x00000000
        /*0010*/ 	.short	0x0000
        /*0012*/ 	.short	0x0000
        /*0014*/ 	.byte	0x00, 0xf0, 0xa1, 0x04


	//----- nvinfo : EIATTR_SPARSE_MMA_MASK
	.align		4
.L_1443:
        /*0018*/ 	.byte	0x03, 0x50
        /*001a*/ 	.short	0x0000


	//----- nvinfo : EIATTR_MAXREG_COUNT
	.align		4
        /*001c*/ 	.byte	0x03, 0x1b
        /*001e*/ 	.short	0x00ff


	//----- nvinfo : EIATTR_NUM_BARRIERS
	.align		4
        /*0020*/ 	.byte	0x02, 0x4c
        /*0022*/ 	.byte	0x01
	.zero		1


	//----- nvinfo : EIATTR_MERCURY_ISA_VERSION
	.align		4
        /*0024*/ 	.byte	0x03, 0x5f
        /*0026*/ 	.short	0x0101


	//----- nvinfo : EIATTR_COOP_GROUP_MASK_REGIDS
	.align		4
        /*0028*/ 	.byte	0x04, 0x29
        /*002a*/ 	.short	(.L_1445 - .L_1444)


	//   ....[0]....
.L_1444:
        /*002c*/ 	.word	0xffffffff


	//   ....[1]....
        /*0030*/ 	.word	0xffffffff


	//   ....[2]....
        /*0034*/ 	.word	0xffffffff


	//   ....[3]....
        /*0038*/ 	.word	0xffffffff


	//   ....[4]....
        /*003c*/ 	.word	0xffffffff


	//   ....[5]....
        /*0040*/ 	.word	0xffffffff


	//   ....[6]....
        /*0044*/ 	.word	0xffffffff


	//   ....[7]....
        /*0048*/ 	.word	0xffffffff


	//   ....[8]....
        /*004c*/ 	.word	0xffffffff


	//   ....[9]....
        /*0050*/ 	.word	0xffffffff


	//----- nvinfo : EIATTR_COOP_GROUP_INSTR_OFFSETS
	.align		4
.L_1445:
        /*0054*/ 	.byte	0x04, 0x28
        /*0056*/ 	.short	(.L_1447 - .L_1446)


	//   ....[0]....
.L_1446:
        /*0058*/ 	.word	0x000014e0


	//   ....[1]....
        /*005c*/ 	.word	0x000014f0


	//   ....[2]....
        /*0060*/ 	.word	0x00001520


	//   ....[3]....
        /*0064*/ 	.word	0x00001530


	//   ....[4]....
        /*0068*/ 	.word	0x00001560


	//   ....[5]....
        /*006c*/ 	.word	0x00001570


	//   ....[6]....
        /*0070*/ 	.word	0x000015b0


	//   ....[7]....
        /*0074*/ 	.word	0x000015c0


	//   ....[8]....
        /*0078*/ 	.word	0x000015f0


	//   ....[9]....
        /*007c*/ 	.word	0x00001600


	//----- nvinfo : EIATTR_VRC_CTA_INIT_COUNT
	.align		4
.L_1447:
        /*0080*/ 	.byte	0x02, 0x4a
	.zero		1
	.zero		1


	//----- nvinfo : EIATTR_EXIT_INSTR_OFFSETS
	.align		4
        /*0084*/ 	.byte	0x04, 0x1c
        /*0086*/ 	.short	(.L_1449 - .L_1448)


	//   ....[0]....
.L_1448:
        /*0088*/ 	.word	0x00006620


	//----- nvinfo : EIATTR_MAX_THREADS
	.align		4
.L_1449:
        /*008c*/ 	.byte	0x04, 0x05
        /*008e*/ 	.short	(.L_1451 - .L_1450)
.L_1450:
        /*0090*/ 	.word	0x00000080
        /*0094*/ 	.word	0x00000001
        /*0098*/ 	.word	0x00000001


	//----- nvinfo : EIATTR_CRS_STACK_SIZE
	.align		4
.L_1451:
        /*009c*/ 	.byte	0x04, 0x1e
        /*009e*/ 	.short	(.L_1453 - .L_1452)
.L_1452:
        /*00a0*/ 	.word	0x00000000


	//----- nvinfo : EIATTR_CBANK_PARAM_SIZE
	.align		4
.L_1453:
        /*00a4*/ 	.byte	0x03, 0x19
        /*00a6*/ 	.short	0x0128


	//----- nvinfo : EIATTR_PARAM_CBANK
	.align		4
        /*00a8*/ 	.byte	0x04, 0x0a
        /*00aa*/ 	.short	(.L_1455 - .L_1454)
	.align		4
.L_1454:
        /*00ac*/ 	.word	index@(.nv.constant0._ZN10layer_norm31ln_parallel_residual_bwd_kernelINS_13Kernel_traitsI13__nv_bfloat16S2_fS2_fjLj2048ELj1ELj1ELj4ELj16ENS_18Kernel_traits_baseILj2048ES2_S2_fS2_fjLj128EEEEELb1ELb0ELb1EEEvNS_9BwdParamsE)
        /*00b0*/ 	.short	0x0380
        /*00b2*/ 	.short	0x0128


	//----- nvinfo : EIATTR_SW_WAR
	.align		4
.L_1455:
        /*00b4*/ 	.byte	0x04, 0x36
        /*00b6*/ 	.short	(.L_1457 - .L_1456)
.L_1456:
        /*00b8*/ 	.word	0x00000008
.L_1457:


//--------------------- .nv.info._ZN10layer_norm22ln_bwd_finalize_kernelINS_22Kernel_traits_finalizeILj2048E13__nv_bfloat16S2_fS2_fjLb0ELj1024ELj4ENS_18Kernel_traits_baseILj2048ES2_S2_fS2_fjLj1024EEEEELb0ELb0EEEvNS_9BwdParamsE --------------------------
	.section	.nv.info._ZN10layer_norm22ln_bwd_finalize_kernelINS_22Kernel_traits_finalizeILj2048E13__nv_bfloat16S2_fS2_fjLb0ELj1024ELj4ENS_18Kernel_traits_baseILj2048ES2_S2_fS2_fjLj1024EEEEELb0ELb0EEEvNS_9BwdParamsE,"",@"SHT_CUDA_INFO"
	.sectionflags	@""
	.align	4


	//----- nvinfo : EIATTR_CUDA_API_VERSION
	.align		4
        /*0000*/ 	.byte	0x04, 0x37
        /*0002*/ 	.short	(.L_1459 - .L_1458)
.L_1458:
        /*0004*/ 	.word	0x00000082


	//----- nvinfo : EIATTR_KPARAM_INFO
	.align		4
.L_1459:
        /*0008*/ 	.byte	0x04, 0x17
        /*000a*/ 	.short	(.L_1461 - .L_1460)
.L_1460:
        /*000c*/ 	.word	0x00000000
        /*0010*/ 	.short	0x0000
        /*0012*/ 	.short	0x0000
        /*0014*/ 	.byte	0x00, 0xf0, 0xa1, 0x04


	//----- nvinfo : EIATTR_SPARSE_MMA_MASK
	.align		4
.L_1461:
        /*0018*/ 	.byte	0x03, 0x50
        /*001a*/ 	.short	0x0000


	//----- nvinfo : EIATTR_MAXREG_COUNT
	.align		4
        /*001c*/ 	.byte	0x03, 0x1b
        /*001e*/ 	.short	0x0040


	//----- nvinfo : EIATTR_NUM_BARRIERS
	.align		4
        /*0020*/ 	.byte	0x02, 0x4c
        /*0022*/ 	.byte	0x01
	.zero		1


	//----- nvinfo : EIATTR_MERCURY_ISA_VERSION
	.align		4
        /*0024*/ 	.byte	0x03, 0x5f
        /*0026*/ 	.short	0x0101


	//----- nvinfo : EIATTR_COOP_GROUP_MASK_REGIDS
	.align		4
        /*0028*/ 	.byte	0x04, 0x29
        /*002a*/ 	.short	(.L_1463 - .L_1462)


	//   ....[0]....
.L_1462:
        /*002c*/ 	.word	0xffffffff


	//   ....[1]....
        /*0030*/ 	.word	0xffffffff


	//   ....[2]....
        /*0034*/ 	.word	0xffffffff


	//   ....[3]....
        /*0038*/ 	.word	0xffffffff


	//   ....[4]....
        /*003c*/ 	.word	0xffffffff


	//   ....[5]....
        /*0040*/ 	.word	0xffffffff


	//   ....[6]....
        /*0044*/ 	.word	0xffffffff


	//   ....[7]....
        /*0048*/ 	.word	0xffffffff


	//   ....[8]....
        /*004c*/ 	.word	0xffffffff


	//   ....[9]....
        /*0050*/ 	.word	0xffffffff


	//----- nvinfo : EIATTR_COOP_GROUP_INSTR_OFFSETS
	.align		4
.L_1463:
        /*0054*/ 	.byte	0x04, 0x28
        /*0056*/ 	.short	(.L_1465 - .L_1464)


	//   ....[0]....
.L_1464:
        /*0058*/ 	.word	0x000015e0


	//   ....[1]....
        /*005c*/ 	.word	0x000015f0


	//   ....[2]....
        /*0060*/ 	.word	0x00001620


	//   ....[3]....
        /*0064*/ 	.word	0x00001630


	//   ....[4]....
        /*0068*/ 	.word	0x00001660


	//   ....[5]....
        /*006c*/ 	.word	0x00001670


	//   ....[6]....
        /*0070*/ 	.word	0x000016b0


	//   ....[7]....
        /*0074*/ 	.word	0x000016e0


	//   ....[8]....
        /*0078*/ 	.word	0x00001710


	//   ....[9]....
        /*007c*/ 	.word	0x00001720


	//----- nvinfo : EIATTR_VRC_CTA_INIT_COUNT
	.align		4
.L_1465:
        /*0080*/ 	.byte	0x02, 0x4a
	.zero		1
	.zero		1


	//----- nvinfo : EIATTR_EXIT_INSTR_OFFSETS
	.align		4
        /*0084*/ 	.byte	0x04, 0x1c
        /*0086*/ 	.short	(.L_1467 - .L_1466)


	//   ....[0]....
.L_1466:
        /*0088*/ 	.word	0x00000060


	//   ....[1]....
        /*008c*/ 	.word	0x00001780


	//   ....[2]....
        /*0090*/ 	.word	0x000017b0


	//   ....[3]....
        /*0094*/ 	.word	0x00001870


	//----- nvinfo : EIATTR_MAX_THREADS
	.align		4
.L_1467:
        /*0098*/ 	.byte	0x04, 0x05
        /*009a*/ 	.short	(.L_1469 - .L_1468)
.L_1468:
        /*009c*/ 	.word	0x00000400
        /*00a0*/ 	.word	0x00000001
        /*00a4*/ 	.word	0x00000001


	//----- nvinfo : EIATTR_CRS_STACK_SIZE
	.align		4
.L_1469:
        /*00a8*/ 	.byte	0x04, 0x1e
        /*00aa*/ 	.short	(.L_1471 - .L_1470)
.L_1470:
        /*00ac*/ 	.word	0x00000000


	//----- nvinfo : EIATTR_CBANK_PARAM_SIZE
	.align		4
.L_1471:
        /*00b0*/ 	.byte	0x03, 0x19
        /*00b2*/ 	.short	0x0128


	//----- nvinfo : EIATTR_PARAM_CBANK
	.align		4
        /*00b4*/ 	.byte	0x04, 0x0a
        /*00b6*/ 	.short	(.L_1473 - .L_1472)
	.align		4
.L_1472:
        /*00b8*/ 	.word	index@(.nv.constant0._ZN10layer_norm22ln_bwd_finalize_kernelINS_22Kernel_traits_finalizeILj2048E13__nv_bfloat16S2_fS2_fjLb0ELj1024ELj4ENS_18Kernel_traits_baseILj2048ES2_S2_fS2_fjLj1024EEEEELb0ELb0EEEvNS_9BwdParamsE)
        /*00bc*/ 	.short	0x0380
        /*00be*/ 	.short	0x0128


	//----- nvinfo : EIATTR_SW_WAR
	.align		4
.L_1473:
        /*00c0*/ 	.byte	0x04, 0x36
        /*00c2*/ 	.short	(.L_1475 - .L_1474)
.L_1474:
        /*00c4*/ 	.word	0x00000008
.L_1475:


//--------------------- .nv.info._ZN10layer_norm40ln_parallel_residual_bwd_finalize_kernelINS_22Kernel_traits_finalizeILj2048E13__nv_bfloat16S2_fS2_fjLb0ELj1024ELj4ENS_18Kernel_traits_baseILj2048ES2_S2_fS2_fjLj1024EEEEELb0EEEvNS_9BwdParamsE --------------------------
	.section	.nv.info._ZN10layer_norm40ln_parallel_residual_bwd_finalize_kernelINS_22Kernel_traits_finalizeILj2048E13__nv_bfloat16S2_fS2_fjLb0ELj1024ELj4ENS_18Kernel_traits_baseILj2048ES2_S2_fS2_fjLj1024EEEEELb0EEEvNS_9BwdParamsE,"",@"SHT_CUDA_INFO"
	.sectionflags	@""
	.align	4


	//----- nvinfo : EIATTR_CUDA_API_VERSION
	.align		4
        /*0000*/ 	.byte	0x04, 0x37
        /*0002*/ 	.short	(.L_1477 - .L_1476)
.L_1476:
        /*0004*/ 	.word	0x00000082


	//----- nvinfo : EIATTR_KPARAM_INFO
	.align		4
.L_1477:
        /*0008*/ 	.byte	0x04, 0x17
        /*000a*/ 	.short	(.L_1479 - .L_1478)
.L_1478:
        /*000c*/ 	.word	0x00000000
        /*0010*/ 	.short	0x0000
        /*0012*/ 	.short	0x0000
        /*0014*/ 	.byte	0x00, 0xf0, 0xa1, 0x04


	//----- nvinfo : EIATTR_SPARSE_MMA_MASK
	.align		4
.L_1479:
        /*0018*/ 	.byte	0x03, 0x50
        /*001a*/ 	.short	0x0000


	//----- nvinfo : EIATTR_MAXREG_COUNT
	.align		4
        /*001c*/ 	.byte	0x03, 0x1b
        /*001e*/ 	.short	0x0040


	//----- nvinfo : EIATTR_NUM_BARRIERS
	.align		4
        /*0020*/ 	.byte	0x02, 0x4c
        /*0022*/ 	.byte	0x01
	.zero		1


	//----- nvinfo : EIATTR_MERCURY_ISA_VERSION
	.align		4
        /*0024*/ 	.byte	0x03, 0x5f
        /*0026*/ 	.short	0x0101


	//----- nvinfo : EIATTR_COOP_GROUP_MASK_REGIDS
	.align		4
        /*0028*/ 	.byte	0x04, 0x29
        /*002a*/ 	.short	(.L_1481 - .L_1480)


	//   ....[0]....
.L_1480:
        /*002c*/ 	.word	0xffffffff


	//   ....[1]....
        /*0030*/ 	.word	0xffffffff


	//   ....[2]....
        /*0034*/ 	.word	0xffffffff


	//   ....[3]....
        /*0038*/ 	.word	0xffffffff


	//   ....[4]....
        /*003c*/ 	.word	0xffffffff


	//   ....[5]....
        /*0040*/ 	.word	0xffffffff


	//   ....[6]....
        /*0044*/ 	.word	0xffffffff


	//   ....[7]....
        /*0048*/ 	.word	0xffffffff


	//   ....[8]....
        /*004c*/ 	.word	0xffffffff


	//   ....[9]....
        /*0050*/ 	.word	0xffffffff


	//   ....[10]....
        /*0054*/ 	.word	0xffffffff


	//   ....[11]....
        /*0058*/ 	.word	0xffffffff


	//   ....[12]....
        /*005c*/ 	.word	0xffffffff


	//   ....[13]....
        /*0060*/ 	.word	0xffffffff


	//   ....[14]....
        /*0064*/ 	.word	0xffffffff


	//   ....[15]....
        /*0068*/ 	.word	0xffffffff


	//   ....[16]....
        /*006c*/ 	.word	0xffffffff


	//   ....[17]....
        /*0070*/ 	.word	0xffffffff


	//   ....[18]....
        /*0074*/ 	.word	0xffffffff


	//   ....[19]....
        /*0078*/ 	.word	0xffffffff


	//----- nvinfo : EIATTR_COOP_GROUP_INSTR_OFFSETS
	.align		4
.L_1481:
        /*007c*/ 	.byte	0x04, 0x28
        /*007e*/ 	.short	(.L_1483 - .L_1482)


	//   ....[0]....
.L_1482:
        /*0080*/ 	.word	0x000013b0


	//   ....[1]....
        /*0084*/ 	.word	0x000013c0


	//   ....[2]....
        /*0088*/ 	.word	0x000013d0


	//   ....[3]....
        /*008c*/ 	.word	0x000013e0


	//   ....[4]....
        /*0090*/ 	.word	0x00001410


	//   ....[5]....
        /*0094*/ 	.word	0x00001430


	//   ....[6]....
        /*0098*/ 	.word	0x00001450


	//   ....[7]....
        /*009c*/ 	.word	0x00001460


	//   ....[8]....
        /*00a0*/ 	.word	0x000014a0


	//   ....[9]....
        /*00a4*/ 	.word	0x000014c0


	//   ....[10]....
        /*00a8*/ 	.word	0x000014d0


	//   ....[11]....
        /*00ac*/ 	.word	0x000014e0


	//   ....[12]....
        /*00b0*/ 	.word	0x00001510


	//   ....[13]....
        /*00b4*/ 	.word	0x00001530


	//   ....[14]....
        /*00b8*/ 	.word	0x00001550


	//   ....[15]....
        /*00bc*/ 	.word	0x00001560


	//   ....[16]....
        /*00c0*/ 	.word	0x000015a0


	//   ....[17]....
        /*00c4*/ 	.word	0x000015d0


	//   ....[18]....
        /*00c8*/ 	.word	0x00001600


	//   ....[19]....
        /*00cc*/ 	.word	0x00001610


	//----- nvinfo : EIATTR_VRC_CTA_INIT_COUNT
	.align		4
.L_1483:
        /*00d0*/ 	.byte	0x02, 0x4a
	.zero		1
	.zero		1


	//----- nvinfo : EIATTR_EXIT_INSTR_OFFSETS
	.align		4
        /*00d4*/ 	.byte	0x04, 0x1c
        /*00d6*/ 	.short	(.L_1485 - .L_1484)


	//   ....[0]....
.L_1484:
        /*00d8*/ 	.word	0x00000060


	//   ....[1]....
        /*00dc*/ 	.word	0x000016b0


	//   ....[2]....
        /*00e0*/ 	.word	0x000016e0


	//   ....[3]....
        /*00e4*/ 	.word	0x00001840


	//----- nvinfo : EIATTR_MAX_THREADS
	.align		4
.L_1485:
        /*00e8*/ 	.byte	0x04, 0x05
        /*00ea*/ 	.short	(.L_1487 - .L_1486)
.L_1486:
        /*00ec*/ 	.word	0x00000400
        /*00f0*/ 	.word	0x00000001
        /*00f4*/ 	.word	0x00000001


	//----- nvinfo : EIATTR_CRS_STACK_SIZE
	.align		4
.L_1487:
        /*00f8*/ 	.byte	0x04, 0x1e
        /*00fa*/ 	.short	(.L_1489 - .L_1488)
.L_1488:
        /*00fc*/ 	.word	0x00000000


	//----- nvinfo : EIATTR_CBANK_PARAM_SIZE
	.align		4
.L_1489:
        /*0100*/ 	.byte	0x03, 0x19
        /*0102*/ 	.short	0x0128


	//----- nvinfo : EIATTR_PARAM_CBANK
	.align		4
        /*0104*/ 	.byte	0x04, 0x0a
        /*0106*/ 	.short	(.L_1491 - .L_1490)
	.align		4
.L_1490:
        /*0108*/ 	.word	index@(.nv.constant0._ZN10layer_norm40ln_parallel_residual_bwd_finalize_kernelINS_22Kernel_traits_finalizeILj2048E13__nv_bfloat16S2_fS2_fjLb0ELj1024ELj4ENS_18Kernel_traits_baseILj2048ES2_S2_fS2_fjLj1024EEEEELb0EEEvNS_9BwdParamsE)
        /*010c*/ 	.short	0x0380
        /*010e*/ 	.short	0x0128


	//----- nvinfo : EIATTR_SW_WAR
	.align		4
.L_1491:
        /*0110*/ 	.byte	0x04, 0x36
        /*0112*/ 	.short	(.L_1493 - .L_1492)
.L_1492:
        /*0114*/ 	.word	0x00000008
.L_1493:


//--------------------- .nv.info._ZN10layer_norm31ln_parallel_residual_bwd_kernelINS_13Kernel_traitsI13__nv_bfloat16S2_fS2_fjLj2048ELj1ELj1ELj4ELj16ENS_18Kernel_traits_baseILj2048ES2_S2_fS2_fjLj128EEEEELb1ELb1ELb0EEEvNS_9BwdParamsE --------------------------
	.section	.nv.info._ZN10layer_norm31ln_parallel_residual_bwd_kernelINS_13Kernel_traitsI13__nv_bfloat16S2_fS2_fjLj2048ELj1ELj1ELj4ELj16ENS_18Kernel_traits_baseILj2048ES2_S2_fS2_fjLj128EEEEELb1ELb1ELb0EEEvNS_9BwdParamsE,"",@"SHT_CUDA_INFO"
	.sectionflags	@""
	.align	4


	//----- nvinfo : EIATTR_CUDA_API_VERSION
	.align		4
        /*0000*/ 	.byte	0x04, 0x37
        /*0002*/ 	.short	(.L_1495 - .L_1494)
.L_1494:
        /*0004*/ 	.word	0x00000082


	//----- nvinfo : EIATTR_KPARAM_INFO
	.align		4
.L_1495:
        /*0008*/ 	.byte	0x04, 0x17
        /*000a*/ 	.short	(.L_1497 - .L_1496)
.L_1496:
        /*000c*/ 	.word	0x00000000
        /*0010*/ 	.short	0x0000
        /*0012*/ 	.short	0x0000
        /*0014*/ 	.byte	0x00, 0xf0, 0xa1, 0x04


	//----- nvinfo : EIATTR_SPARSE_MMA_MASK
	.align		4
.L_1497:
        /*0018*/ 	.byte	0x03, 0x50
        /*001a*/ 	.short	0x0000


	//----- nvinfo : EIATTR_MAXREG_COUNT
	.align		4
        /*001c*/ 	.byte	0x03, 0x1b
        /*001e*/ 	.short	0x00ff


	//----- nvinfo : EIATTR_NUM_BARRIERS
	.align		4
        /*0020*/ 	.byte	0x02, 0x4c
        /*0022*/ 	.byte	0x01
	.zero		1


	//----- nvinfo : EIATTR_MERCURY_ISA_VERSION
	.align		4
        /*0024*/ 	.byte	0x03, 0x5f
        /*0026*/ 	.short	0x0101


	//----- nvinfo : EIATTR_COOP_GROUP_MASK_REGIDS
	.align		4
        /*0028*/ 	.byte	0x04, 0x29
        /*002a*/ 	.short	(.L_1499 - .L_1498)


	//   ....[0]....
.L_1498:
        /*002c*/ 	.word	0xffffffff


	//   ....[1]....
        /*0030*/ 	.word	0xffffffff


	//   ....[2]....
        /*0034*/ 	.word	0xffffffff


	//   ....[3]....
        /*0038*/ 	.word	0xffffffff


	//   ....[4]....
        /*003c*/ 	.word	0xffffffff


	//   ....[5]....
        /*0040*/ 	.word	0xffffffff


	//   ....[6]....
        /*0044*/ 	.word	0xffffffff


	//   ....[7]....
        /*0048*/ 	.word	0xffffffff


	//   ....[8]....
        /*004c*/ 	.word	0xffffffff


	//   ....[9]....
        /*0050*/ 	.word	0xffffffff


	//----- nvinfo : EIATTR_COOP_GROUP_INSTR_OFFSETS
	.align		4
.L_1499:
        /*0054*/ 	.byte	0x04, 0x28
        /*0056*/ 	.short	(.L_1501 - .L_1500)


	//   ....[0]....
.L_1500:
        /*0058*/ 	.word	0x00001220


	//   ....[1]....
        /*005c*/ 	.word	0x00001240


	//   ....[2]....
        /*0060*/ 	.word	0x00001270


	//   ....[3]....
        /*0064*/ 	.word	0x00001280


	//   ....[4]....
        /*0068*/ 	.word	0x000012c0


	//   ....[5]....
        /*006c*/ 	.word	0x000012d0


	//   ....[6]....
        /*0070*/ 	.word	0x00001310


	//   ....[7]....
        /*0074*/ 	.word	0x00001320


	//   ....[8]....
        /*0078*/ 	.word	0x00001350


	//   ....[9]....
        /*007c*/ 	.word	0x00001360


	//----- nvinfo : EIATTR_VRC_CTA_INIT_COUNT
	.align		4
.L_1501:
        /*0080*/ 	.byte	0x02, 0x4a
	.zero		1
	.zero		1


	//----- nvinfo : EIATTR_EXIT_INSTR_OFFSETS
	.align		4
        /*0084*/ 	.byte	0x04, 0x1c
        /*0086*/ 	.short	(.L_1503 - .L_1502)


	//   ....[0]....
.L_1502:
        /*0088*/ 	.word	0x00005c60


	//   ....[1]....
        /*008c*/ 	.word	0x00005d00


	//----- nvinfo : EIATTR_MAX_THREADS
	.align		4
.L_1503:
        /*0090*/ 	.byte	0x04, 0x05
        /*0092*/ 	.short	(.L_1505 - .L_1504)
.L_1504:
        /*0094*/ 	.word	0x00000080
        /*0098*/ 	.word	0x00000001
        /*009c*/ 	.word	0x00000001


	//----- nvinfo : EIATTR_CRS_STACK_SIZE
	.align		4
.L_1505:
        /*00a0*/ 	.byte	0x04, 0x1e
        /*00a2*/ 	.short	(.L_1507 - .L_1506)
.L_1506:
        /*00a4*/ 	.word	0x00000000


	//----- nvinfo : EIATTR_CBANK_PARAM_SIZE
	.align		4
.L_1507:
        /*00a8*/ 	.byte	0x03, 0x19
        /*00aa*/ 	.short	0x0128


	//----- nvinfo : EIATTR_PARAM_CBANK
	.align		4
        /*00ac*/ 	.byte	0x04, 0x0a
        /*00ae*/ 	.short	(.L_1509 - .L_1508)
	.align		4
.L_1508:
        /*00b0*/ 	.word	index@(.nv.constant0._ZN10layer_norm31ln_parallel_residual_bwd_kernelINS_13Kernel_traitsI13__nv_bfloat16S2_fS2_fjLj2048ELj1ELj1ELj4ELj16ENS_18Kernel_traits_baseILj2048ES2_S2_fS2_fjLj128EEEEELb1ELb1ELb0EEEvNS_9BwdParamsE)
        /*00b4*/ 	.short	0x0380
        /*00b6*/ 	.short	0x0128


	//----- nvinfo : EIATTR_SW_WAR
	.align		4
.L_1509:
        /*00b8*/ 	.byte	0x04, 0x36
        /*00ba*/ 	.short	(.L_1511 - .L_1510)
.L_1510:
        /*00bc*/ 	.word	0x00000008
.L_1511:


//--------------------- .nv.info._ZN10layer_norm22ln_bwd_finalize_kernelINS_22Kernel_traits_finalizeILj2048E13__nv_bfloat16S2_fS2_fjLb0ELj1024ELj4ENS_18Kernel_traits_baseILj2048ES2_S2_fS2_fjLj1024EEEEELb0ELb1EEEvNS_9BwdParamsE --------------------------
	.section	.nv.info._ZN10layer_norm22ln_bwd_finalize_kernelINS_22Kernel_traits_finalizeILj2048E13__nv_bfloat16S2_fS2_fjLb0ELj1024ELj4ENS_18Kernel_traits_baseILj2048ES2_S2_fS2_fjLj1024EEEEELb0ELb1EEEvNS_9BwdParamsE,"",@"SHT_CUDA_INFO"
	.sectionflags	@""
	.align	4


	//----- nvinfo : EIATTR_CUDA_API_VERSION
	.align		4
        /*0000*/ 	.byte	0x04, 0x37
        /*0002*/ 	.short	(.L_1513 - .L_1512)
.L_1512:
        /*0004*/ 	.word	0x00000082


	//----- nvinfo : EIATTR_KPARAM_INFO
	.align		4
.L_1513:
        /*0008*/ 	.byte	0x04, 0x17
        /*000a*/ 	.short	(.L_1515 - .L_1514)
.L_1514:
        /*000c*/ 	.word	0x00000000
        /*0010*/ 	.short	0x0000
        /*0012*/ 	.short	0x0000
        /*0014*/ 	.byte	0x00, 0xf0, 0xa1, 0x04


	//----- nvinfo : EIATTR_SPARSE_MMA_MASK
	.align		4
.L_1515:
        /*0018*/ 	.byte	0x03, 0x50
        /*001a*/ 	.short	0x0000


	//----- nvinfo : EIATTR_MAXREG_COUNT
	.align		4
        /*001c*/ 	.byte	0x03, 0x1b
        /*001e*/ 	.short	0x0040


	//----- nvinfo : EIATTR_NUM_BARRIERS
	.align		4
        /*0020*/ 	.byte	0x02, 0x4c
        /*0022*/ 	.byte	0x01
	.zero		1


	//----- nvinfo : EIATTR_MERCURY_ISA_VERSION
	.align		4
        /*0024*/ 	.byte	0x03, 0x5f
        /*0026*/ 	.short	0x0101


	//----- nvinfo : EIATTR_COOP_GROUP_MASK_REGIDS
	.align		4
        /*0028*/ 	.byte	0x04, 0x29
        /*002a*/ 	.short	(.L_1517 - .L_1516)


	//   ....[0]....
.L_1516:
        /*002c*/ 	.word	0xffffffff


	//   ....[1]....
        /*0030*/ 	.word	0xffffffff


	//   ....[2]....
        /*0034*/ 	.word	0xffffffff


	//   ....[3]....
        /*0038*/ 	.word	0xffffffff


	//   ....[4]....
        /*003c*/ 	.word	0xffffffff


	//   ....[5]....
        /*0040*/ 	.word	0xffffffff


	//   ....[6]....
        /*0044*/ 	.word	0xffffffff


	//   ....[7]....
        /*0048*/ 	.word	0xffffffff


	//   ....[8]....
        /*004c*/ 	.word	0xffffffff


	//   ....[9]....
        /*0050*/ 	.word	0xffffffff


	//----- nvinfo : EIATTR_COOP_GROUP_INSTR_OFFSETS
	.align		4
.L_1517:
        /*0054*/ 	.byte	0x04, 0x28
        /*0056*/ 	.short	(.L_1519 - .L_1518)


	//   ....[0]....
.L_1518:
        /*0058*/ 	.word	0x00001630


	//   ....[1]....
        /*005c*/ 	.word	0x00001640


	//   ....[2]....
        /*0060*/ 	.word	0x00001670


	//   ....[3]....
        /*0064*/ 	.word	0x00001680


	//   ....[4]....
        /*0068*/ 	.word	0x000016b0


	//   ....[5]....
        /*006c*/ 	.word	0x000016d0


	//   ....[6]....
        /*0070*/ 	.word	0x00001700


	//   ....[7]....
        /*0074*/ 	.word	0x00001710


	//   ....[8]....
        /*0078*/ 	.word	0x00001740


	//   ....[9]....
        /*007c*/ 	.word	0x00001750


	//----- nvinfo : EIATTR_VRC_CTA_INIT_COUNT
	.align		4
.L_1519:
        /*0080*/ 	.byte	0x02, 0x4a
	.zero		1
	.zero		1


	//----- nvinfo : EIATTR_EXIT_INSTR_OFFSETS
	.align		4
        /*0084*/ 	.byte	0x04, 0x1c
        /*0086*/ 	.short	(.L_1521 - .L_1520)


	//   ....[0]....
.L_1520:
        /*0088*/ 	.word	0x00000070


	//   ....[1]....
        /*008c*/ 	.word	0x000017b0


	//   ....[2]....
        /*0090*/ 	.word	0x00001880


	//----- nvinfo : EIATTR_MAX_THREADS
	.align		4
.L_1521:
        /*0094*/ 	.byte	0x04, 0x05
        /*0096*/ 	.short	(.L_1523 - .L_1522)
.L_1522:
        /*0098*/ 	.word	0x00000400
        /*009c*/ 	.word	0x00000001
        /*00a0*/ 	.word	0x00000001


	//----- nvinfo : EIATTR_CRS_STACK_SIZE
	.align		4
.L_1523:
        /*00a4*/ 	.byte	0x04, 0x1e
        /*00a6*/ 	.short	(.L_1525 - .L_1524)
.L_1524:
        /*00a8*/ 	.word	0x00000000


	//----- nvinfo : EIATTR_CBANK_PARAM_SIZE
	.align		4
.L_1525:
        /*00ac*/ 	.byte	0x03, 0x19
        /*00ae*/ 	.short	0x0128


	//----- nvinfo : EIATTR_PARAM_CBANK
	.align		4
        /*00b0*/ 	.byte	0x04, 0x0a
        /*00b2*/ 	.short	(.L_1527 - .L_1526)
	.align		4
.L_1526:
        /*00b4*/ 	.word	index@(.nv.constant0._ZN10layer_norm22ln_bwd_finalize_kernelINS_22Kernel_traits_finalizeILj2048E13__nv_bfloat16S2_fS2_fjLb0ELj1024ELj4ENS_18Kernel_traits_baseILj2048ES2_S2_fS2_fjLj1024EEEEELb0ELb1EEEvNS_9BwdParamsE)
        /*00b8*/ 	.short	0x0380
        /*00ba*/ 	.short	0x0128


	//----- nvinfo : EIATTR_SW_WAR
	.align		4
.L_1527:
        /*00bc*/ 	.byte	0x04, 0x36
        /*00be*/ 	.short	(.L_1529 - .L_1528)
.L_1528:
        /*00c0*/ 	.word	0x00000008
.L_1529:


//--------------------- .nv.info._ZN10layer_norm40ln_parallel_residual_bwd_finalize_kernelINS_22Kernel_traits_finalizeILj2048E13__nv_bfloat16S2_fS2_fjLb0ELj1024ELj4ENS_18Kernel_traits_baseILj2048ES2_S2_fS2_fjLj1024EEEEELb1EEEvNS_9BwdParamsE --------------------------
	.section	.nv.info._ZN10layer_norm40ln_parallel_residual_bwd_finalize_kernelINS_22Kernel_traits_finalizeILj2048E13__nv_bfloat16S2_fS2_fjLb0ELj1024ELj4ENS_18Kernel_traits_baseILj2048ES2_S2_fS2_fjLj1024EEEEELb1EEEvNS_9BwdParamsE,"",@"SHT_CUDA_INFO"
	.sectionflags	@""
	.align	4


	//----- nvinfo : EIATTR_CUDA_API_VERSION
	.align		4
        /*0000*/ 	.byte	0x04, 0x37
        /*0002*/ 	.short	(.L_1531 - .L_1530)
.L_1530:
        /*0004*/ 	.word	0x00000082


	//----- nvinfo : EIATTR_KPARAM_INFO
	.align		4
.L_1531:
        /*0008*/ 	.byte	0x04, 0x17
        /*000a*/ 	.short	(.L_1533 - .L_1532)
.L_1532:
        /*000c*/ 	.word	0x00000000
        /*0010*/ 	.short	0x0000
        /*0012*/ 	.short	0x0000
        /*0014*/ 	.byte	0x00, 0xf0, 0xa1, 0x04


	//----- nvinfo : EIATTR_SPARSE_MMA_MASK
	.align		4
.L_1533:
        /*0018*/ 	.byte	0x03, 0x50
        /*001a*/ 	.short	0x0000


	//----- nvinfo : EIATTR_MAXREG_COUNT
	.align		4
        /*001c*/ 	.byte	0x03, 0x1b
        /*001e*/ 	.short	0x0040


	//----- nvinfo : EIATTR_NUM_BARRIERS
	.align		4
        /*0020*/ 	.byte	0x02, 0x4c
        /*0022*/ 	.byte	0x01
	.zero		1


	//----- nvinfo : EIATTR_MERCURY_ISA_VERSION
	.align		4
        /*0024*/ 	.byte	0x03, 0x5f
        /*0026*/ 	.short	0x0101


	//----- nvinfo : EIATTR_COOP_GROUP_MASK_REGIDS
	.align		4
        /*0028*/ 	.byte	0x04, 0x29
        /*002a*/ 	.short	(.L_1535 - .L_1534)


	//   ....[0]....
.L_1534:
        /*002c*/ 	.word	0xffffffff


	//   ....[1]....
        /*0030*/ 	.word	0xffffffff


	//   ....[2]....
        /*0034*/ 	.word	0xffffffff


	//   ....[3]....
        /*0038*/ 	.word	0xffffffff


	//   ....[4]....
        /*003c*/ 	.word	0xffffffff


	//   ....[5]....
        /*0040*/ 	.word	0xffffffff


	//   ....[6]....
        /*0044*/ 	.word	0xffffffff


	//   ....[7]....
        /*0048*/ 	.word	0xffffffff


	//   ....[8]....
        /*004c*/ 	.word	0xffffffff


	//   ....[9]....
        /*0050*/ 	.word	0xffffffff


	//   ....[10]....
        /*0054*/ 	.word	0xffffffff


	//   ....[11]....
        /*0058*/ 	.word	0xffffffff


	//   ....[12]....
        /*005c*/ 	.word	0xffffffff


	//   ....[13]....
        /*0060*/ 	.word	0xffffffff


	//   ....[14]....
        /*0064*/ 	.word	0xffffffff


	//   ....[15]....
        /*0068*/ 	.word	0xffffffff


	//   ....[16]....
        /*006c*/ 	.word	0xffffffff


	//   ....[17]....
        /*0070*/ 	.word	0xffffffff


	//   ....[18]....
        /*0074*/ 	.word	0xffffffff


	//   ....[19]....
        /*0078*/ 	.word	0xffffffff


	//----- nvinfo : EIATTR_COOP_GROUP_INSTR_OFFSETS
	.align		4
.L_1535:
        /*007c*/ 	.byte	0x04, 0x28
        /*007e*/ 	.short	(.L_1537 - .L_1536)


	//   ....[0]....
.L_1536:
        /*0080*/ 	.word	0x00001410


	//   ....[1]....
        /*0084*/ 	.word	0x00001420


	//   ....[2]....
        /*0088*/ 	.word	0x00001430


	//   ....[3]....
        /*008c*/ 	.word	0x00001440


	//   ....[4]....
        /*0090*/ 	.word	0x00001480


	//   ....[5]....
        /*0094*/ 	.word	0x000014a0


	//   ....[6]....
        /*0098*/ 	.word	0x000014b0


	//   ....[7]....
        /*009c*/ 	.word	0x000014c0


	//   ....[8]....
        /*00a0*/ 	.word	0x000014f0


	//   ....[9]....
        /*00a4*/ 	.word	0x00001520


	//   ....[10]....
        /*00a8*/ 	.word	0x00001530


	//   ....[11]....
        /*00ac*/ 	.word	0x00001540


	//   ....[12]....
        /*00b0*/ 	.word	0x00001560


	//   ....[13]....
        /*00b4*/ 	.word	0x00001590


	//   ....[14]....
        /*00b8*/ 	.word	0x000015b0


	//   ....[15]....
        /*00bc*/ 	.word	0x000015c0


	//   ....[16]....
        /*00c0*/ 	.word	0x000015e0


	//   ....[17]....
        /*00c4*/ 	.word	0x00001610


	//   ....[18]....
        /*00c8*/ 	.word	0x00001630


	//   ....[19]....
        /*00cc*/ 	.word	0x00001640


	//----- nvinfo : EIATTR_VRC_CTA_INIT_COUNT
	.align		4
.L_1537:
        /*00d0*/ 	.byte	0x02, 0x4a
	.zero		1
	.zero		1


	//----- nvinfo : EIATTR_EXIT_INSTR_OFFSETS
	.align		4
        /*00d4*/ 	.byte	0x04, 0x1c
        /*00d6*/ 	.short	(.L_1539 - .L_1538)


	//   ....[0]....
.L_1538:
        /*00d8*/ 	.word	0x00000060


	//   ....[1]....
        /*00dc*/ 	.word	0x000016e0


	//   ....[2]....
        /*00e0*/ 	.word	0x00001850


	//----- nvinfo : EIATTR_MAX_THREADS
	.align		4
.L_1539:
        /*00e4*/ 	.byte	0x04, 0x05
        /*00e6*/ 	.short	(.L_1541 - .L_1540)
.L_1540:
        /*00e8*/ 	.word	0x00000400
        /*00ec*/ 	.word	0x00000001
        /*00f0*/ 	.word	0x00000001


	//----- nvinfo : EIATTR_CRS_STACK_SIZE
	.align		4
.L_1541:
        /*00f4*/ 	.byte	0x04, 0x1e
        /*00f6*/ 	.short	(.L_1543 - .L_1542)
.L_1542:
        /*00f8*/ 	.word	0x00000000


	//----- nvinfo : EIATTR_CBANK_PARAM_SIZE
	.align		4
.L_1543:
        /*00fc*/ 	.byte	0x03, 0x19
        /*00fe*/ 	.short	0x0128


	//----- nvinfo : EIATTR_PARAM_CBANK
	.align		4
        /*0100*/ 	.byte	0x04, 0x0a
        /*0102*/ 	.short	(.L_1545 - .L_1544)
	.align		4
.L_1544:
        /*0104*/ 	.word	index@(.nv.constant0._ZN10layer_norm40ln_parallel_residual_bwd_finalize_kernelINS_22Kernel_traits_finalizeILj2048E13__nv_bfloat16S2_fS2_fjLb0ELj1024ELj4ENS_18Kernel_traits_baseILj2048ES2_S2_fS2_fjLj1024EEEEELb1EEEvNS_9BwdParamsE)
        /*0108*/ 	.short	0x0380
        /*010a*/ 	.short	0x0128


	//----- nvinfo : EIATTR_SW_WAR
	.align		4
.L_1545:
        /*010c*/ 	.byte	0x04, 0x36
        /*010e*/ 	.short	(.L_1547 - .L_1546)
.L_1546:
        /*0110*/ 	.word	0x00000008
.L_1547:


//--------------------- .nv.info._ZN10layer_norm31ln_parallel_residual_bwd_kernelINS_13Kernel_traitsI13__nv_bfloat16S2_fS2_fjLj2048ELj1ELj1ELj4ELj16ENS_18Kernel_traits_baseILj2048ES2_S2_fS2_fjLj128EEEEELb1ELb1ELb1EEEvNS_9BwdParamsE --------------------------
	.section	.nv.info._ZN10layer_norm31ln_parallel_residual_bwd_kernelINS_13Kernel_traitsI13__nv_bfloat16S2_fS2_fjLj2048ELj1ELj1ELj4ELj16ENS_18Kernel_traits_baseILj2048ES2_S2_fS2_fjLj128EEEEELb1ELb1ELb1EEEvNS_9BwdParamsE,"",@"SHT_CUDA_INFO"
	.sectionflags	@""
	.align	4


	//----- nvinfo : EIATTR_CUDA_API_VERSION
	.align		4
        /*0000*/ 	.byte	0x04, 0x37
        /*0002*/ 	.short	(.L_1549 - .L_1548)
.L_1548:
        /*0004*/ 	.word	0x00000082


	//----- nvinfo : EIATTR_KPARAM_INFO
	.align		4
.L_1549:
        /*0008*/ 	.byte	0x04, 0x17
        /*000a*/ 	.short	(.L_1551 - .L_1550)
.L_1550:
        /*000c*/ 	.word	0x00000000
        /*0010*/ 	.short	0x0000
        /*0012*/ 	.short	0x0000
        /*0014*/ 	.byte	0x00, 0xf0, 0xa1, 0x04


	//----- nvinfo : EIATTR_SPARSE_MMA_MASK
	.align		4
.L_1551:
        /*0018*/ 	.byte	0x03, 0x50
        /*001a*/ 	.short	0x0000


	//----- nvinfo : EIATTR_MAXREG_COUNT
	.align		4
        /*001c*/ 	.byte	0x03, 0x1b
        /*001e*/ 	.short	0x00ff


	//----- nvinfo : EIATTR_NUM_BARRIERS
	.align		4
        /*0020*/ 	.byte	0x02, 0x4c
        /*0022*/ 	.byte	0x01
	.zero		1


	//----- nvinfo : EIATTR_MERCURY_ISA_VERSION
	.align		4
        /*0024*/ 	.byte	0x03, 0x5f
        /*0026*/ 	.short	0x0101


	//----- nvinfo : EIATTR_COOP_GROUP_MASK_REGIDS
	.align		4
        /*0028*/ 	.byte	0x04, 0x29
        /*002a*/ 	.short	(.L_1553 - .L_1552)


	//   ....[0]....
.L_1552:
        /*002c*/ 	.word	0xffffffff


	//   ....[1]....
        /*0030*/ 	.word	0xffffffff


	//   ....[2]....
        /*0034*/ 	.word	0xffffffff


	//   ....[3]....
        /*0038*/ 	.word	0xffffffff


	//   ....[4]....
        /*003c*/ 	.word	0xffffffff


	//   ....[5]....
        /*0040*/ 	.word	0xffffffff


	//   ....[6]....
        /*0044*/ 	.word	0xffffffff


	//   ....[7]....
        /*0048*/ 	.word	0xffffffff


	//   ....[8]....
        /*004c*/ 	.word	0xffffffff


	//   ....[9]....
        /*0050*/ 	.word	0xffffffff


	//----- nvinfo : EIATTR_COOP_GROUP_INSTR_OFFSETS
	.align		4
.L_1553:
        /*0054*/ 	.byte	0x04, 0x28
        /*0056*/ 	.short	(.L_1555 - .L_1554)


	//   ....[0]....
.L_1554:
        /*0058*/ 	.word	0x00001050


	//   ....[1]....
        /*005c*/ 	.word	0x000010f0


	//   ....[2]....
        /*0060*/ 	.word	0x00001100


	//   ....[3]....
        /*0064*/ 	.word	0x00001160


	//   ....[4]....
        /*0068*/ 	.word	0x00001170


	//   ....[5]....
        /*006c*/ 	.word	0x000011a0


	//   ....[6]....
        /*0070*/ 	.word	0x000011b0


	//   ....[7]....
        /*0074*/ 	.word	0x000011e0


	//   ....[8]....
        /*0078*/ 	.word	0x00001200


	//   ....[9]....
        /*007c*/ 	.word	0x00001220


	//----- nvinfo : EIATTR_VRC_CTA_INIT_COUNT
	.align		4
.L_1555:
        /*0080*/ 	.byte	0x02, 0x4a
	.zero		1
	.zero		1


	//----- nvinfo : EIATTR_EXIT_INSTR_OFFSETS
	.align		4
        /*0084*/ 	.byte	0x04, 0x1c
        /*0086*/ 	.short	(.L_1557 - .L_1556)


	//   ....[0]....
.L_1556:
        /*0088*/ 	.word	0x00005bb0


	//----- nvinfo : EIATTR_MAX_THREADS
	.align		4
.L_1557:
        /*008c*/ 	.byte	0x04, 0x05
        /*008e*/ 	.short	(.L_1559 - .L_1558)
.L_1558:
        /*0090*/ 	.word	0x00000080
        /*0094*/ 	.word	0x00000001
        /*0098*/ 	.word	0x00000001


	//----- nvinfo : EIATTR_CRS_STACK_SIZE
	.align		4
.L_1559:
        /*009c*/ 	.byte	0x04, 0x1e
        /*009e*/ 	.short	(.L_1561 - .L_1560)
.L_1560:
        /*00a0*/ 	.word	0x00000000


	//----- nvinfo : EIATTR_CBANK_PARAM_SIZE
	.align		4
.L_1561:
        /*00a4*/ 	.byte	0x03, 0x19
        /*00a6*/ 	.short	0x0128


	//----- nvinfo : EIATTR_PARAM_CBANK
	.align		4
        /*00a8*/ 	.byte	0x04, 0x0a
        /*00aa*/ 	.short	(.L_1563 - .L_1562)
	.align		4
.L_1562:
        /*00ac*/ 	.word	index@(.nv.constant0._ZN10layer_norm31ln_parallel_residual_bwd_kernelINS_13Kernel_traitsI13__nv_bfloat16S2_fS2_fjLj2048ELj1ELj1ELj4ELj16ENS_18Kernel_traits_baseILj2048ES2_S2_fS2_fjLj128EEEEELb1ELb1ELb1EEEvNS_9BwdParamsE)
        /*00b0*/ 	.short	0x0380
        /*00b2*/ 	.short	0x0128


	//----- nvinfo : EIATTR_SW_WAR
	.align		4
.L_1563:
        /*00b4*/ 	.byte	0x04, 0x36
        /*00b6*/ 	.short	(.L_1565 - .L_1564)
.L_1564:
        /*00b8*/ 	.word	0x00000008
.L_1565:


//--------------------- .nv.info._ZN10layer_norm31ln_parallel_residual_bwd_kernelINS_13Kernel_traitsIf13__nv_bfloat16fS2_fjLj2048ELj1ELj1ELj4ELj16ENS_18Kernel_traits_baseILj2048EfS2_fS2_fjLj128EEEEELb0ELb0ELb0EEEvNS_9BwdParamsE --------------------------
	.section	.nv.info._ZN10layer_norm31ln_parallel_residual_bwd_kernelINS_13Kernel_traitsIf13__nv_bfloat16fS2_fjLj2048ELj1ELj1ELj4ELj16ENS_18Kernel_traits_baseILj2048EfS2_fS2_fjLj128EEEEELb0ELb0ELb0EEEvNS_9BwdParamsE,"",@"SHT_CUDA_INFO"
	.sectionflags	@""
	.align	4


	//----- nvinfo : EIATTR_CUDA_API_VERSION
	.align		4
        /*0000*/ 	.byte	0x04, 0x37
        /*0002*/ 	.short	(.L_1567 - .L_1566)
.L_1566:
        /*0004*/ 	.word	0x00000082


	//----- nvinfo : EIATTR_KPARAM_INFO
	.align		4
.L_1567:
        /*0008*/ 	.byte	0x04, 0x17
        /*000a*/ 	.short	(.L_1569 - .L_1568)
.L_1568:
        /*000c*/ 	.word	0x00000000
        /*0010*/ 	.short	0x0000
        /*0012*/ 	.short	0x0000
        /*0014*/ 	.byte	0x00, 0xf0, 0xa1, 0x04


	//----- nvinfo : EIATTR_SPARSE_MMA_MASK
	.align		4
.L_1569:
        /*0018*/ 	.byte	0x03, 0x50
        /*001a*/ 	.short	0x0000


	//----- nvinfo : EIATTR_MAXREG_COUNT
	.align		4
        /*001c*/ 	.byte	0x03, 0x1b
        /*001e*/ 	.short	0x00ff


	//----- nvinfo : EIATTR_NUM_BARRIERS
	.align		4
        /*0020*/ 	.byte	0x02, 0x4c
        /*0022*/ 	.byte	0x01
	.zero		1


	//----- nvinfo : EIATTR_MERCURY_ISA_VERSION
	.align		4
        /*0024*/ 	.byte	0x03, 0x5f
        /*0026*/ 	.short	0x0101


	//----- nvinfo : EIATTR_COOP_GROUP_MASK_REGIDS
	.align		4
        /*0028*/ 	.byte	0x04, 0x29
        /*002a*/ 	.short	(.L_1571 - .L_1570)


	//   ....[0]....
.L_1570:
        /*002c*/ 	.word	0xffffffff


	//   ....[1]....
        /*0030*/ 	.word	0xffffffff


	//   ....[2]....
        /*0034*/ 	.word	0xffffffff


	//   ....[3]....
        /*0038*/ 	.word	0xffffffff


	//   ....[4]....
        /*003c*/ 	.word	0xffffffff


	//   ....[5]....
        /*0040*/ 	.word	0xffffffff


	//   ....[6]....
        /*0044*/ 	.word	0xffffffff


	//   ....[7]....
        /*0048*/ 	.word	0xffffffff


	//   ....[8]....
        /*004c*/ 	.word	0xffffffff


	//   ....[9]....
        /*0050*/ 	.word	0xffffffff


	//----- nvinfo : EIATTR_COOP_GROUP_INSTR_OFFSETS
	.align		4
.L_1571:
        /*0054*/ 	.byte	0x04, 0x28
        /*0056*/ 	.short	(.L_1573 - .L_1572)


	//   ....[0]....
.L_1572:
        /*0058*/ 	.word	0x00001770


	//   ....[1]....
        /*005c*/ 	.word	0x00001790


	//   ....[2]....
        /*0060*/ 	.word	0x000017d0


	//   ....[3]....
        /*0064*/ 	.word	0x000017e0


	//   ....[4]....
        /*0068*/ 	.word	0x00001820


	//   ....[5]....
        /*006c*/ 	.word	0x00001830


	//   ....[6]....
        /*0070*/ 	.word	0x00001860


	//   ....[7]....
        /*0074*/ 	.word	0x00001870


	//   ....[8]....
        /*0078*/ 	.word	0x000018a0


	//   ....[9]....
        /*007c*/ 	.word	0x000018b0


	//----- nvinfo : EIATTR_VRC_CTA_INIT_COUNT
	.align		4
.L_1573:
        /*0080*/ 	.byte	0x02, 0x4a
	.zero		1
	.zero		1


	//----- nvinfo : EIATTR_EXIT_INSTR_OFFSETS
	.align		4
        /*0084*/ 	.byte	0x04, 0x1c
        /*0086*/ 	.short	(.L_1575 - .L_1574)


	//   ....[0]....
.L_1574:
        /*0088*/ 	.word	0x00004150


	//   ....[1]....
        /*008c*/ 	.word	0x00004260


	//----- nvinfo : EIATTR_MAX_THREADS
	.align		4
.L_1575:
        /*0090*/ 	.byte	0x04, 0x05
        /*0092*/ 	.short	(.L_1577 - .L_1576)
.L_1576:
        /*0094*/ 	.word	0x00000080
        /*0098*/ 	.word	0x00000001
        /*009c*/ 	.word	0x00000001


	//----- nvinfo : EIATTR_CRS_STACK_SIZE
	.align		4
.L_1577:
        /*00a0*/ 	.byte	0x04, 0x1e
        /*00a2*/ 	.short	(.L_1579 - .L_1578)
.L_1578:
        /*00a4*/ 	.word	0x00000000


	//----- nvinfo : EIATTR_CBANK_PARAM_SIZE
	.align		4
.L_1579:
        /*00a8*/ 	.byte	0x03, 0x19
        /*00aa*/ 	.short	0x0128


	//----- nvinfo : EIATTR_PARAM_CBANK
	.align		4
        /*00ac*/ 	.byte	0x04, 0x0a
        /*00ae*/ 	.short	(.L_1581 - .L_1580)
	.align		4
.L_1580:
        /*00b0*/ 	.word	index@(.nv.constant0._ZN10layer_norm31ln_parallel_residual_bwd_kernelINS_13Kernel_traitsIf13__nv_bfloat16fS2_fjLj2048ELj1ELj1ELj4ELj16ENS_18Kernel_traits_baseILj2048EfS2_fS2_fjLj128EEEEELb0ELb0ELb0EEEvNS_9BwdParamsE)
        /*00b4*/ 	.short	0x0380
        /*00b6*/ 	.short	0x0128


	//----- nvinfo : EIATTR_SW_WAR
	.align		4
.L_1581:
        /*00b8*/ 	.byte	0x04, 0x36
        /*00ba*/ 	.short	(.L_1583 - .L_1582)
.L_1582:
        /*00bc*/ 	.word	0x00000008
.L_1583:


//--------------------- .nv.info._ZN10layer_norm31ln_parallel_residual_bwd_kernelINS_13Kernel_traitsIf13__nv_bfloat16fS2_fjLj2048ELj1ELj1ELj4ELj16ENS_18Kernel_traits_baseILj2048EfS2_fS2_fjLj128EEEEELb0ELb0ELb1EEEvNS_9BwdParamsE --------------------------
	.section	.nv.info._ZN10layer_norm31ln_parallel_residual_bwd_kernelINS_13Kernel_traitsIf13__nv_bfloat16fS2_fjLj2048ELj1ELj1ELj4ELj16ENS_18Kernel_traits_baseILj2048EfS2_fS2_fjLj128EEEEELb0ELb0ELb1EEEvNS_9BwdParamsE,"",@"SHT_CUDA_INFO"
	.sectionflags	@""
	.align	4


	//----- nvinfo : EIATTR_CUDA_API_VERSION
	.align		4
        /*0000*/ 	.byte	0x04, 0x37
        /*0002*/ 	.short	(.L_1585 - .L_1584)
.L_1584:
        /*0004*/ 	.word	0x00000082


	//----- nvinfo : EIATTR_KPARAM_INFO
	.align		4
.L_1585:
        /*0008*/ 	.byte	0x04, 0x17
        /*000a*/ 	.short	(.L_1587 - .L_1586)
.L_1586:
        /*000c*/ 	.word	0x00000000
        /*0010*/ 	.short	0x0000
        /*0012*/ 	.short	0x0000
        /*0014*/ 	.byte	0x00, 0xf0, 0xa1, 0x04


	//----- nvinfo : EIATTR_SPARSE_MMA_MASK
	.align		4
.L_1587:
        /*0018*/ 	.byte	0x03, 0x50
        /*001a*/ 	.short	0x0000


	//----- nvinfo : EIATTR_MAXREG_COUNT
	.align		4
        /*001c*/ 	.byte	0x03, 0x1b
        /*001e*/ 	.short	0x00ff


	//----- nvinfo : EIATTR_NUM_BARRIERS
	.align		4
        /*0020*/ 	.byte	0x02, 0x4c
        /*0022*/ 	.byte	0x01
	.zero		1


	//----- nvinfo : EIATTR_MERCURY_ISA_VERSION
	.align		4
        /*0024*/ 	.byte	0x03, 0x5f
        /*0026*/ 	.short	0x0101


	//----- nvinfo : EIATTR_COOP_GROUP_MASK_REGIDS
	.align		4
        /*0028*/ 	.byte	0x04, 0x29
        /*002a*/ 	.short	(.L_1589 - .L_1588)


	//   ....[0]....
.L_1588:
        /*002c*/ 	.word	0xffffffff


	//   ....[1]....
        /*0030*/ 	.word	0xffffffff


	//   ....[2]....
        /*0034*/ 	.word	0xffffffff


	//   ....[3]....
        /*0038*/ 	.word	0xffffffff


	//   ....[4]....
        /*003c*/ 	.word	0xffffffff


	//   ....[5]....
        /*0040*/ 	.word	0xffffffff


	//   ....[6]....
        /*0044*/ 	.word	0xffffffff


	//   ....[7]....
        /*0048*/ 	.word	0xffffffff


	//   ....[8]....
        /*004c*/ 	.word	0xffffffff


	//   ....[9]....
        /*0050*/ 	.word	0xffffffff


	//----- nvinfo : EIATTR_COOP_GROUP_INSTR_OFFSETS
	.align		4
.L_1589:
        /*0054*/ 	.byte	0x04, 0x28
        /*0056*/ 	.short	(.L_1591 - .L_1590)


	//   ....[0]....
.L_1590:
        /*0058*/ 	.word	0x00001510


	//   ....[1]....
        /*005c*/ 	.word	0x00001590


	//   ....[2]....
        /*0060*/ 	.word	0x000015a0


	//   ....[3]....
        /*0064*/ 	.word	0x000015f0


	//   ....[4]....
        /*0068*/ 	.word	0x00001600


	//   ....[5]....
        /*006c*/ 	.word	0x00001620


	//   ....[6]....
        /*0070*/ 	.word	0x00001640


	//   ....[7]....
        /*0074*/ 	.word	0x00001670


	//   ....[8]....
        /*0078*/ 	.word	0x00001690


	//   ....[9]....
        /*007c*/ 	.word	0x000016b0


	//----- nvinfo : EIATTR_VRC_CTA_INIT_COUNT
	.align		4
.L_1591:
        /*0080*/ 	.byte	0x02, 0x4a
	.zero		1
	.zero		1


	//----- nvinfo : EIATTR_EXIT_INSTR_OFFSETS
	.align		4
        /*0084*/ 	.byte	0x04, 0x1c
        /*0086*/ 	.short	(.L_1593 - .L_1592)


	//   ....[0]....
.L_1592:
        /*0088*/ 	.word	0x00004190


	//----- nvinfo : EIATTR_MAX_THREADS
	.align		4
.L_1593:
        /*008c*/ 	.byte	0x04, 0x05
        /*008e*/ 	.short	(.L_1595 - .L_1594)
.L_1594:
        /*0090*/ 	.word	0x00000080
        /*0094*/ 	.word	0x00000001
        /*0098*/ 	.word	0x00000001


	//----- nvinfo : EIATTR_CRS_STACK_SIZE
	.align		4
.L_1595:
        /*009c*/ 	.byte	0x04, 0x1e
        /*009e*/ 	.short	(.L_1597 - .L_1596)
.L_1596:
        /*00a0*/ 	.word	0x00000000


	//----- nvinfo : EIATTR_CBANK_PARAM_SIZE
	.align		4
.L_1597:
        /*00a4*/ 	.byte	0x03, 0x19
        /*00a6*/ 	.short	0x0128


	//----- nvinfo : EIATTR_PARAM_CBANK
	.align		4
        /*00a8*/ 	.byte	0x04, 0x0a
        /*00aa*/ 	.short	(.L_1599 - .L_1598)
	.align		4
.L_1598:
        /*00ac*/ 	.word	index@(.nv.constant0._ZN10layer_norm31ln_parallel_residual_bwd_kernelINS_13Kernel_traitsIf13__nv_bfloat16fS2_fjLj2048ELj1ELj1ELj4ELj16ENS_18Kernel_traits_baseILj2048EfS2_fS2_fjLj128EEEEELb0ELb0ELb1EEEvNS_9BwdParamsE)
        /*00b0*/ 	.short	0x0380
        /*00b2*/ 	.short	0x0128


	//----- nvinfo : EIATTR_SW_WAR
	.align		4
.L_1599:
        /*00b4*/ 	.byte	0x04, 0x36
        /*00b6*/ 	.short	(.L_1601 - .L_1600)
.L_1600:
        /*00b8*/ 	.word	0x00000008
.L_1601:


//--------------------- .nv.info._ZN10layer_norm31ln_parallel_residual_bwd_kernelINS_13Kernel_traitsIf13__nv_bfloat16fS2_fjLj2048ELj1ELj1ELj4ELj16ENS_18Kernel_traits_baseILj2048EfS2_fS2_fjLj128EEEEELb0ELb1ELb0EEEvNS_9BwdParamsE --------------------------
	.section	.nv.info._ZN10layer_norm31ln_parallel_residual_bwd_kernelINS_13Kernel_traitsIf13__nv_bfloat16fS2_fjLj2048ELj1ELj1ELj4ELj16ENS_18Kernel_traits_baseILj2048EfS2_fS2_fjLj128EEEEELb0ELb1ELb0EEEvNS_9BwdParamsE,"",@"SHT_CUDA_INFO"
	.sectionflags	@""
	.align	4


	//----- nvinfo : EIATTR_CUDA_API_VERSION
	.align		4
        /*0000*/ 	.byte	0x04, 0x37
        /*0002*/ 	.short	(.L_1603 - .L_1602)
.L_1602:
        /*0004*/ 	.word	0x00000082


	//----- nvinfo : EIATTR_KPARAM_INFO
	.align		4
.L_1603:
        /*0008*/ 	.byte	0x04, 0x17
        /*000a*/ 	.short	(.L_1605 - .L_1604)
.L_1604:
        /*000c*/ 	.word	0x00000000
        /*0010*/ 	.short	0x0000
        /*0012*/ 	.short	0x0000
        /*0014*/ 	.byte	0x00, 0xf0, 0xa1, 0x04


	//----- nvinfo : EIATTR_SPARSE_MMA_MASK
	.align		4
.L_1605:
        /*0018*/ 	.byte	0x03, 0x50
        /*001a*/ 	.short	0x0000


	//----- nvinfo : EIATTR_MAXREG_COUNT
	.align		4
        /*001c*/ 	.byte	0x03, 0x1b
        /*001e*/ 	.short	0x00ff


	//----- nvinfo : EIATTR_NUM_BARRIERS
	.align		4
        /*0020*/ 	.byte	0x02, 0x4c
        /*0022*/ 	.byte	0x01
	.zero		1


	//----- nvinfo : EIATTR_MERCURY_ISA_VERSION
	.align		4
        /*0024*/ 	.byte	0x03, 0x5f
        /*0026*/ 	.short	0x0101


	//----- nvinfo : EIATTR_COOP_GROUP_MASK_REGIDS
	.align		4
        /*0028*/ 	.byte	0x04, 0x29
        /*002a*/ 	.short	(.L_1607 - .L_1606)


	//   ....[0]....
.L_1606:
        /*002c*/ 	.word	0xffffffff


	//   ....[1]....
        /*0030*/ 	.word	0xffffffff


	//   ....[2]....
        /*0034*/ 	.word	0xffffffff


	//   ....[3]....
        /*0038*/ 	.word	0xffffffff


	//   ....[4]....
        /*003c*/ 	.word	0xffffffff


	//   ....[5]....
        /*0040*/ 	.word	0xffffffff


	//   ....[6]....
        /*0044*/ 	.word	0xffffffff


	//   ....[7]....
        /*0048*/ 	.word	0xffffffff


	//   ....[8]....
        /*004c*/ 	.word	0xffffffff


	//   ....[9]....
        /*0050*/ 	.word	0xffffffff


	//----- nvinfo : EIATTR_COOP_GROUP_INSTR_OFFSETS
	.align		4
.L_1607:
        /*0054*/ 	.byte	0x04, 0x28
        /*0056*/ 	.short	(.L_1609 - .L_1608)


	//   ....[0]....
.L_1608:
        /*0058*/ 	.word	0x00001010


	//   ....[1]....
        /*005c*/ 	.word	0x00001030


	//   ....[2]....
        /*0060*/ 	.word	0x00001070


	//   ....[3]....
        /*0064*/ 	.word	0x00001080


	//   ....[4]....
        /*0068*/ 	.word	0x000010c0


	//   ....[5]....
        /*006c*/ 	.word	0x000010d0


	//   ....[6]....
        /*0070*/ 	.word	0x00001100


	//   ....[7]....
        /*0074*/ 	.word	0x00001110


	//   ....[8]....
        /*0078*/ 	.word	0x00001140


	//   ....[9]....
        /*007c*/ 	.word	0x00001150


	//----- nvinfo : EIATTR_VRC_CTA_INIT_COUNT
	.align		4
.L_1609:
        /*0080*/ 	.byte	0x02, 0x4a
	.zero		1
	.zero		1


	//----- nvinfo : EIATTR_EXIT_INSTR_OFFSETS
	.align		4
        /*0084*/ 	.byte	0x04, 0x1c
        /*0086*/ 	.short	(.L_1611 - .L_1610)


	//   ....[0]....
.L_1610:
        /*0088*/ 	.word	0x00003930


	//   ....[1]....
        /*008c*/ 	.word	0x000039d0


	//----- nvinfo : EIATTR_MAX_THREADS
	.align		4
.L_1611:
        /*0090*/ 	.byte	0x04, 0x05
        /*0092*/ 	.short	(.L_1613 - .L_1612)
.L_1612:
        /*0094*/ 	.word	0x00000080
        /*0098*/ 	.word	0x00000001
        /*009c*/ 	.word	0x00000001


	//----- nvinfo : EIATTR_CRS_STACK_SIZE
	.align		4
.L_1613:
        /*00a0*/ 	.byte	0x04, 0x1e
        /*00a2*/ 	.short	(.L_1615 - .L_1614)
.L_1614:
        /*00a4*/ 	.word	0x00000000


	//----- nvinfo : EIATTR_CBANK_PARAM_SIZE
	.align		4
.L_1615:
        /*00a8*/ 	.byte	0x03, 0x19
        /*00aa*/ 	.short	0x0128


	//----- nvinfo : EIATTR_PARAM_CBANK
	.align		4
        /*00ac*/ 	.byte	0x04, 0x0a
        /*00ae*/ 	.short	(.L_1617 - .L_1616)
	.align		4
.L_1616:
        /*00b0*/ 	.word	index@(.nv.constant0._ZN10layer_norm31ln_parallel_residual_bwd_kernelINS_13Kernel_traitsIf13__nv_bfloat16fS2_fjLj2048ELj1ELj1ELj4ELj16ENS_18Kernel_traits_baseILj2048EfS2_fS2_fjLj128EEEEELb0ELb1ELb0EEEvNS_9BwdParamsE)
        /*00b4*/ 	.short	0x0380
        /*00b6*/ 	.short	0x0128


	//----- nvinfo : EIATTR_SW_WAR
	.align		4
.L_1617:
        /*00b8*/ 	.byte	0x04, 0x36
        /*00ba*/ 	.short	(.L_1619 - .L_1618)
.L_1618:
        /*00bc*/ 	.word	0x00000008
.L_1619:


//--------------------- .nv.info._ZN10layer_norm31ln_parallel_residual_bwd_kernelINS_13Kernel_traitsIf13__nv_bfloat16fS2_fjLj2048ELj1ELj1ELj4ELj16ENS_18Kernel_traits_baseILj2048EfS2_fS2_fjLj128EEEEELb0ELb1ELb1EEEvNS_9BwdParamsE --------------------------
	.section	.nv.info._ZN10layer_norm31ln_parallel_residual_bwd_kernelINS_13Kernel_traitsIf13__nv_bfloat16fS2_fjLj2048ELj1ELj1ELj4ELj16ENS_18Kernel_traits_baseILj2048EfS2_fS2_fjLj128EEEEELb0ELb1ELb1EEEvNS_9BwdParamsE,"",@"SHT_CUDA_INFO"
	.sectionflags	@""
	.align	4


	//----- nvinfo : EIATTR_CUDA_API_VERSION
	.align		4
        /*0000*/ 	.byte	0x04, 0x37
        /*0002*/ 	.short	(.L_1621 - .L_1620)
.L_1620:
        /*0004*/ 	.word	0x00000082


	//----- nvinfo : EIATTR_KPARAM_INFO
	.align		4
.L_1621:
        /*0008*/ 	.byte	0x04, 0x17
        /*000a*/ 	.short	(.L_1623 - .L_1622)
.L_1622:
        /*000c*/ 	.word	0x00000000
        /*0010*/ 	.short	0x0000
        /*0012*/ 	.short	0x0000
        /*0014*/ 	.byte	0x00, 0xf0, 0xa1, 0x04


	//----- nvinfo : EIATTR_SPARSE_MMA_MASK
	.align		4
.L_1623:
        /*0018*/ 	.byte	0x03, 0x50
        /*001a*/ 	.short	0x0000


	//----- nvinfo : EIATTR_MAXREG_COUNT
	.align		4
        /*001c*/ 	.byte	0x03, 0x1b
        /*001e*/ 	.short	0x00ff


	//----- nvinfo : EIATTR_NUM_BARRIERS
	.align		4
        /*0020*/ 	.byte	0x02, 0x4c
        /*0022*/ 	.byte	0x01
	.zero		1


	//----- nvinfo : EIATTR_MERCURY_ISA_VERSION
	.align		4
        /*0024*/ 	.byte	0x03, 0x5f
        /*0026*/ 	.short	0x0101


	//----- nvinfo : EIATTR_COOP_GROUP_MASK_REGIDS
	.align		4
        /*0028*/ 	.byte	0x04, 0x29
        /*002a*/ 	.short	(.L_1625 - .L_1624)


	//   ....[0]....
.L_1624:
        /*002c*/ 	.word	0xffffffff


	//   ....[1]....
        /*0030*/ 	.word	0xffffffff


	//   ....[2]....
        /*0034*/ 	.word	0xffffffff


	//   ....[3]....
        /*0038*/ 	.word	0xffffffff


	//   ....[4]....
        /*003c*/ 	.word	0xffffffff


	//   ....[5]....
        /*0040*/ 	.word	0xffffffff


	//   ....[6]....
        /*0044*/ 	.word	0xffffffff


	//   ....[7]....
        /*0048*/ 	.word	0xffffffff


	//   ....[8]....
        /*004c*/ 	.word	0xffffffff


	//   ....[9]....
        /*0050*/ 	.word	0xffffffff


	//----- nvinfo : EIATTR_COOP_GROUP_INSTR_OFFSETS
	.align		4
.L_1625:
        /*0054*/ 	.byte	0x04, 0x28
        /*0056*/ 	.short	(.L_1627 - .L_1626)


	//   ....[0]....
.L_1626:
        /*0058*/ 	.word	0x00000dc0


	//   ....[1]....
        /*005c*/ 	.word	0x00000e60


	//   ....[2]....
        /*0060*/ 	.word	0x00000e70


	//   ....[3]....
        /*0064*/ 	.word	0x00000ea0


	//   ....[4]....
        /*0068*/ 	.word	0x00000eb0


	//   ....[5]....
        /*006c*/ 	.word	0x00000ee0


	//   ....[6]....
        /*0070*/ 	.word	0x00000ef0


	//   ....[7]....
        /*0074*/ 	.word	0x00000f20


	//   ....[8]....
        /*0078*/ 	.word	0x00000f50


	//   ....[9]....
        /*007c*/ 	.word	0x00000f60


	//----- nvinfo : EIATTR_VRC_CTA_INIT_COUNT
	.align		4
.L_1627:
        /*0080*/ 	.byte	0x02, 0x4a
	.zero		1
	.zero		1


	//----- nvinfo : EIATTR_EXIT_INSTR_OFFSETS
	.align		4
        /*0084*/ 	.byte	0x04, 0x1c
        /*0086*/ 	.short	(.L_1629 - .L_1628)


	//   ....[0]....
.L_1628:
        /*0088*/ 	.word	0x00003780


	//----- nvinfo : EIATTR_MAX_THREADS
	.align		4
.L_1629:
        /*008c*/ 	.byte	0x04, 0x05
        /*008e*/ 	.short	(.L_1631 - .L_1630)
.L_1630:
        /*0090*/ 	.word	0x00000080
        /*0094*/ 	.word	0x00000001
        /*0098*/ 	.word	0x00000001


	//----- nvinfo : EIATTR_CRS_STACK_SIZE
	.align		4
.L_1631:
        /*009c*/ 	.byte	0x04, 0x1e
        /*009e*/ 	.short	(.L_1633 - .L_1632)
.L_1632:
        /*00a0*/ 	.word	0x00000000


	//----- nvinfo : EIATTR_CBANK_PARAM_SIZE
	.align		4
.L_1633:
        /*00a4*/ 	.byte	0x03, 0x19
        /*00a6*/ 	.short	0x0128


	//----- nvinfo : EIATTR_PARAM_CBANK
	.align		4
        /*00a8*/ 	.byte	0x04, 0x0a
        /*00aa*/ 	.short	(.L_1635 - .L_1634)
	.align		4
.L_1634:
        /*00ac*/ 	.word	index@(.nv.constant0._ZN10layer_norm31ln_parallel_residual_bwd_kernelINS_13Kernel_traitsIf13__nv_bfloat16fS2_fjLj2048ELj1ELj1ELj4ELj16ENS_18Kernel_traits_baseILj2048EfS2_fS2_fjLj128EEEEELb0ELb1ELb1EEEvNS_9BwdParamsE)
        /*00b0*/ 	.short	0x0380
        /*00b2*/ 	.short	0x0128


	//----- nvinfo : EIATTR_SW_WAR
	.align		4
.L_1635:
        /*00b4*/ 	.byte	0x04, 0x36
        /*00b6*/ 	.short	(.L_1637 - .L_1636)
.L_1636:
        /*00b8*/ 	.word	0x00000008
.L_1637:


//--------------------- .nv.info._ZN10layer_norm31ln_parallel_residual_bwd_kernelINS_13Kernel_traitsIf13__nv_bfloat16fS2_fjLj2048ELj1ELj1ELj4ELj16ENS_18Kernel_traits_baseILj2048EfS2_fS2_fjLj128EEEEELb1ELb0ELb0EEEvNS_9BwdParamsE --------------------------
	.section	.nv.info._ZN10layer_norm31ln_parallel_residual_bwd_kernelINS_13Kernel_traitsIf13__nv_bfloat16fS2_fjLj2048ELj1ELj1ELj4ELj16ENS_18Kernel_traits_baseILj2048EfS2_fS2_fjLj128EEEEELb1ELb0ELb0EEEvNS_9BwdParamsE,"",@"SHT_CUDA_INFO"
	.sectionflags	@""
	.align	4


	//----- nvinfo : EIATTR_CUDA_API_VERSION
	.align		4
        /*0000*/ 	.byte	0x04, 0x37
        /*0002*/ 	.short	(.L_1639 - .L_1638)
.L_1638:
        /*0004*/ 	.word	0x00000082


	//----- nvinfo : EIATTR_KPARAM_INFO
	.align		4
.L_1639:
        /*0008*/ 	.byte	0x04, 0x17
        /*000a*/ 	.short	(.L_1641 - .L_1640)
.L_1640:
        /*000c*/ 	.word	0x00000000
        /*0010*/ 	.short	0x0000
        /*0012*/ 	.short	0x0000
        /*0014*/ 	.byte	0x00, 0xf0, 0xa1, 0x04


	//----- nvinfo : EIATTR_SPARSE_MMA_MASK
	.align		4
.L_1641:
        /*0018*/ 	.byte	0x03, 0x50
        /*001a*/ 	.short	0x0000


	//----- nvinfo : EIATTR_MAXREG_COUNT
	.align		4
        /*001c*/ 	.byte	0x03, 0x1b
        /*001e*/ 	.short	0x00ff


	//----- nvinfo : EIATTR_NUM_BARRIERS
	.align		4
        /*0020*/ 	.byte	0x02, 0x4c
        /*0022*/ 	.byte	0x01
	.zero		1


	//----- nvinfo : EIATTR_MERCURY_ISA_VERSION
	.align		4
        /*0024*/ 	.byte	0x03, 0x5f
        /*0026*/ 	.short	0x0101


	//----- nvinfo : EIATTR_COOP_GROUP_MASK_REGIDS
	.align		4
        /*0028*/ 	.byte	0x04, 0x29
        /*002a*/ 	.short	(.L_1643 - .L_1642)


	//   ....[0]....
.L_1642:
        /*002c*/ 	.word	0xffffffff


	//   ....[1]....
        /*0030*/ 	.word	0xffffffff


	//   ....[2]....
        /*0034*/ 	.word	0xffffffff


	//   ....[3]....
        /*0038*/ 	.word	0xffffffff


	//   ....[4]....
        /*003c*/ 	.word	0xffffffff


	//   ....[5]....
        /*0040*/ 	.word	0xffffffff


	//   ....[6]....
        /*0044*/ 	.word	0xffffffff


	//   ....[7]....
        /*0048*/ 	.word	0xffffffff


	//   ....[8]....
        /*004c*/ 	.word	0xffffffff


	//   ....[9]....
        /*0050*/ 	.word	0xffffffff


	//----- nvinfo : EIATTR_COOP_GROUP_INSTR_OFFSETS
	.align		4
.L_1643:
        /*0054*/ 	.byte	0x04, 0x28
        /*0056*/ 	.short	(.L_1645 - .L_1644)


	//   ....[0]....
.L_1644:
        /*0058*/ 	.word	0x00001820


	//   ....[1]....
        /*005c*/ 	.word	0x00001840


	//   ....[2]....
        /*0060*/ 	.word	0x00001880


	//   ....[3]....
        /*0064*/ 	.word	0x00001890


	//   ....[4]....
        /*0068*/ 	.word	0x000018d0


	//   ....[5]....
        /*006c*/ 	.word	0x000018e0


	//   ....[6]....
        /*0070*/ 	.word	0x00001910


	//   ....[7]....
        /*0074*/ 	.word	0x00001920


	//   ....[8]....
        /*0078*/ 	.word	0x00001950


	//   ....[9]....
        /*007c*/ 	.word	0x00001960


	//----- nvinfo : EIATTR_VRC_CTA_INIT_COUNT
	.align		4
.L_1645:
        /*0080*/ 	.byte	0x02, 0x4a
	.zero		1
	.zero		1


	//----- nvinfo : EIATTR_EXIT_INSTR_OFFSETS
	.align		4
        /*0084*/ 	.byte	0x04, 0x1c
        /*0086*/ 	.short	(.L_1647 - .L_1646)


	//   ....[0]....
.L_1646:
        /*0088*/ 	.word	0x00006320


	//   ....[1]....
        /*008c*/ 	.word	0x00006430


	//----- nvinfo : EIATTR_MAX_THREADS
	.align		4
.L_1647:
        /*0090*/ 	.byte	0x04, 0x05
        /*0092*/ 	.short	(.L_1649 - .L_1648)
.L_1648:
        /*0094*/ 	.word	0x00000080
        /*0098*/ 	.word	0x00000001
        /*009c*/ 	.word	0x00000001


	//----- nvinfo : EIATTR_CRS_STACK_SIZE
	.align		4
.L_1649:
        /*00a0*/ 	.byte	0x04, 0x1e
        /*00a2*/ 	.short	(.L_1651 - .L_1650)
.L_1650:
        /*00a4*/ 	.word	0x00000000


	//----- nvinfo : EIATTR_CBANK_PARAM_SIZE
	.align		4
.L_1651:
        /*00a8*/ 	.byte	0x03, 0x19
        /*00aa*/ 	.short	0x0128


	//----- nvinfo : EIATTR_PARAM_CBANK
	.align		4
        /*00ac*/ 	.byte	0x04, 0x0a
        /*00ae*/ 	.short	(.L_1653 - .L_1652)
	.align		4
.L_1652:
        /*00b0*/ 	.word	index@(.nv.constant0._ZN10layer_norm31ln_parallel_residual_bwd_kernelINS_13Kernel_traitsIf13__nv_bfloat16fS2_fjLj2048ELj1ELj1ELj4ELj16ENS_18Kernel_traits_baseILj2048EfS2_fS2_fjLj128EEEEELb1ELb0ELb0EEEvNS_9BwdParamsE)
        /*00b4*/ 	.short	0x0380
        /*00b6*/ 	.short	0x0128


	//----- nvinfo : EIATTR_SW_WAR
	.align		4
.L_1653:
        /*00b8*/ 	.byte	0x04, 0x36
        /*00ba*/ 	.short	(.L_1655 - .L_1654)
.L_1654:
        /*00bc*/ 	.word	0x00000008
.L_1655:


//--------------------- .nv.info._ZN10layer_norm31ln_parallel_residual_bwd_kernelINS_13Kernel_traitsIf13__nv_bfloat16fS2_fjLj2048ELj1ELj1ELj4ELj16ENS_18Kernel_traits_baseILj2048EfS2_fS2_fjLj128EEEEELb1ELb0ELb1EEEvNS_9BwdParamsE --------------------------
	.section	.nv.info._ZN10layer_norm31ln_parallel_residual_bwd_kernelINS_13Kernel_traitsIf13__nv_bfloat16fS2_fjLj2048ELj1ELj1ELj4ELj16ENS_18Kernel_traits_baseILj2048EfS2_fS2_fjLj128EEEEELb1ELb0ELb1EEEvNS_9BwdParamsE,"",@"SHT_CUDA_INFO"
	.sectionflags	@""
	.align	4


	//----- nvinfo : EIATTR_CUDA_API_VERSION
	.align		4
        /*0000*/ 	.byte	0x04, 0x37
        /*0002*/ 	.short	(.L_1657 - .L_1656)
.L_1656:
        /*0004*/ 	.word	0x00000082


	//----- nvinfo : EIATTR_KPARAM_INFO
	.align		4
.L_1657:
        /*0008*/ 	.byte	0x04, 0x17
        /*000a*/ 	.short	(.L_1659 - .L_1658)
.L_1658:
        /*000c*/ 	.word	0x00000000
        /*0010*/ 	.short	0x0000
        /*0012*/ 	.short	0x0000
        /*0014*/ 	.byte	0x00, 0xf0, 0xa1, 0x04


	//----- nvinfo : EIATTR_SPARSE_MMA_MASK
	.align		4
.L_1659:
        /*0018*/ 	.byte	0x03, 0x50
        /*001a*/ 	.short	0x0000


	//----- nvinfo : EIATTR_MAXREG_COUNT
	.align		4
        /*001c*/ 	.byte	0x03, 0x1b
        /*001e*/ 	.short	0x00ff


	//----- nvinfo : EIATTR_NUM_BARRIERS
	.align		4
        /*0020*/ 	.byte	0x02, 0x4c
        /*0022*/ 	.byte	0x01
	.zero		1


	//----- nvinfo : EIATTR_MERCURY_ISA_VERSION
	.align		4
        /*0024*/ 	.byte	0x03, 0x5f
        /*0026*/ 	.short	0x0101


	//----- nvinfo : EIATTR_COOP_GROUP_MASK_REGIDS
	.align		4
        /*0028*/ 	.byte	0x04, 0x29
        /*002a*/ 	.short	(.L_1661 - .L_1660)


	//   ....[0]....
.L_1660:
        /*002c*/ 	.word	0xffffffff


	//   ....[1]....
        /*0030*/ 	.word	0xffffffff


	//   ....[2]....
        /*0034*/ 	.word	0xffffffff


	//   ....[3]....
        /*0038*/ 	.word	0xffffffff


	//   ....[4]....
        /*003c*/ 	.word	0xffffffff


	//   ....[5]....
        /*0040*/ 	.word	0xffffffff


	//   ....[6]....
        /*0044*/ 	.word	0xffffffff


	//   ....[7]....
        /*0048*/ 	.word	0xffffffff


	//   ....[8]....
        /*004c*/ 	.word	0xffffffff


	//   ....[9]....
        /*0050*/ 	.word	0xffffffff


	//----- nvinfo : EIATTR_COOP_GROUP_INSTR_OFFSETS
	.align		4
.L_1661:
        /*0054*/ 	.byte	0x04, 0x28
        /*0056*/ 	.short	(.L_1663 - .L_1662)


	//   ....[0]....
.L_1662:
        /*0058*/ 	.word	0x00001220


	//   ....[1]....
        /*005c*/ 	.word	0x00001230


	//   ....[2]....
        /*0060*/ 	.word	0x00001260


	//   ....[3]....
        /*0064*/ 	.word	0x00001270


	//   ....[4]....
        /*0068*/ 	.word	0x000012a0


	//   ....[5]....
        /*006c*/ 	.word	0x000012b0


	//   ....[6]....
        /*0070*/ 	.word	0x000012f0


	//   ....[7]....
        /*0074*/ 	.word	0x00001300


	//   ....[8]....
        /*0078*/ 	.word	0x00001330


	//   ....[9]....
        /*007c*/ 	.word	0x00001340


	//----- nvinfo : EIATTR_VRC_CTA_INIT_COUNT
	.align		4
.L_1663:
        /*0080*/ 	.byte	0x02, 0x4a
	.zero		1
	.zero		1


	//----- nvinfo : EIATTR_EXIT_INSTR_OFFSETS
	.align		4
        /*0084*/ 	.byte	0x04, 0x1c
        /*0086*/ 	.short	(.L_1665 - .L_1664)


	//   ....[0]....
.L_1664:
        /*0088*/ 	.word	0x00006170


	//----- nvinfo : EIATTR_MAX_THREADS
	.align		4
.L_1665:
        /*008c*/ 	.byte	0x04, 0x05
        /*008e*/ 	.short	(.L_1667 - .L_1666)
.L_1666:
        /*0090*/ 	.word	0x00000080
        /*0094*/ 	.word	0x00000001
        /*0098*/ 	.word	0x00000001


	//----- nvinfo : EIATTR_CRS_STACK_SIZE
	.align		4
.L_1667:
        /*009c*/ 	.byte	0x04, 0x1e
        /*009e*/ 	.short	(.L_1669 - .L_1668)
.L_1668:
        /*00a0*/ 	.word	0x00000000


	//----- nvinfo : EIATTR_CBANK_PARAM_SIZE
	.align		4
.L_1669:
        /*00a4*/ 	.byte	0x03, 0x19
        /*00a6*/ 	.short	0x0128


	//----- nvinfo : EIATTR_PARAM_CBANK
	.align		4
        /*00a8*/ 	.byte	0x04, 0x0a
        /*00aa*/ 	.short	(.L_1671 - .L_1670)
	.align		4
.L_1670:
        /*00ac*/ 	.word	index@(.nv.constant0._ZN10layer_norm31ln_parallel_residual_bwd_kernelINS_13Kernel_traitsIf13__nv_bfloat16fS2_fjLj2048ELj1ELj1ELj4ELj16ENS_18Kernel_traits_baseILj2048EfS2_fS2_fjLj128EEEEELb1ELb0ELb1EEEvNS_9BwdParamsE)
        /*00b0*/ 	.short	0x0380
        /*00b2*/ 	.short	0x0128


	//----- nvinfo : EIATTR_SW_WAR
	.align		4
.L_1671:
        /*00b4*/ 	.byte	0x04, 0x36
        /*00b6*/ 	.short	(.L_1673 - .L_1672)
.L_1672:
        /*00b8*/ 	.word	0x00000008
.L_1673:


//--------------------- .nv.info._ZN10layer_norm22ln_bwd_finalize_kernelINS_22Kernel_traits_finalizeILj2048Ef13__nv_bfloat16fS2_fjLb0ELj1024ELj4ENS_18Kernel_traits_baseILj2048EfS2_fS2_fjLj1024EEEEELb0ELb0EEEvNS_9BwdParamsE --------------------------
	.section	.nv.info._ZN10layer_norm22ln_bwd_finalize_kernelINS_22Kernel_traits_finalizeILj2048Ef13__nv_bfloat16fS2_fjLb0ELj1024ELj4ENS_18Kernel_traits_baseILj2048EfS2_fS2_fjLj1024EEEEELb0ELb0EEEvNS_9BwdParamsE,"",@"SHT_CUDA_INFO"
	.sectionflags	@""
	.align	4


	//----- nvinfo : EIATTR_CUDA_API_VERSION
	.align		4
        /*0000*/ 	.byte	0x04, 0x37
        /*0002*/ 	.short	(.L_1675 - .L_1674)
.L_1674:
        /*0004*/ 	.word	0x00000082


	//----- nvinfo : EIATTR_KPARAM_INFO
	.align		4
.L_1675:
        /*0008*/ 	.byte	0x04, 0x17
        /*000a*/ 	.short	(.L_1677 - .L_1676)
.L_1676:
        /*000c*/ 	.word	0x00000000
        /*0010*/ 	.short	0x0000
        /*0012*/ 	.short	0x0000
        /*0014*/ 	.byte	0x00, 0xf0, 0xa1, 0x04


	//----- nvinfo : EIATTR_SPARSE_MMA_MASK
	.align		4
.L_1677:
        /*0018*/ 	.byte	0x03, 0x50
        /*001a*/ 	.short	0x0000


	//----- nvinfo : EIATTR_MAXREG_COUNT
	.align		4
        /*001c*/ 	.byte	0x03, 0x1b
        /*001e*/ 	.short	0x0040


	//----- nvinfo : EIATTR_NUM_BARRIERS
	.align		4
        /*0020*/ 	.byte	0x02, 0x4c
        /*0022*/ 	.byte	0x01
	.zero		1


	//----- nvinfo : EIATTR_MERCURY_ISA_VERSION
	.align		4
        /*0024*/ 	.byte	0x03, 0x5f
        /*0026*/ 	.short	0x0101


	//----- nvinfo : EIATTR_COOP_GROUP_MASK_REGIDS
	.align		4
        /*0028*/ 	.byte	0x04, 0x29
        /*002a*/ 	.short	(.L_1679 - .L_1678)


	//   ....[0]....
.L_1678:
        /*002c*/ 	.word	0xffffffff


	//   ....[1]....
        /*0030*/ 	.word	0xffffffff


	//   ....[2]....
        /*0034*/ 	.word	0xffffffff


	//   ....[3]....
        /*0038*/ 	.word	0xffffffff


	//   ....[4]....
        /*003c*/ 	.word	0xffffffff


	//   ....[5]....
        /*0040*/ 	.word	0xffffffff


	//   ....[6]....
        /*0044*/ 	.word	0xffffffff


	//   ....[7]....
        /*0048*/ 	.word	0xffffffff


	//   ....[8]....
        /*004c*/ 	.word	0xffffffff


	//   ....[9]....
        /*0050*/ 	.word	0xffffffff


	//----- nvinfo : EIATTR_COOP_GROUP_INSTR_OFFSETS
	.align		4
.L_1679:
        /*0054*/ 	.byte	0x04, 0x28
        /*0056*/ 	.short	(.L_1681 - .L_1680)


	//   ....[0]....
.L_1680:
        /*0058*/ 	.word	0x000015e0


	//   ....[1]....
        /*005c*/ 	.word	0x000015f0


	//   ....[2]....
        /*0060*/ 	.word	0x00001620


	//   ....[3]....
        /*0064*/ 	.word	0x00001630


	//   ....[4]....
        /*0068*/ 	.word	0x00001660


	//   ....[5]....
        /*006c*/ 	.word	0x00001670


	//   ....[6]....
        /*0070*/ 	.word	0x000016b0


	//   ....[7]....
        /*0074*/ 	.word	0x000016e0


	//   ....[8]....
        /*0078*/ 	.word	0x00001710


	//   ....[9]....
        /*007c*/ 	.word	0x00001720


	//----- nvinfo : EIATTR_VRC_CTA_INIT_COUNT
	.align		4
.L_1681:
        /*0080*/ 	.byte	0x02, 0x4a
	.zero		1
	.zero		1


	//----- nvinfo : EIATTR_EXIT_INSTR_OFFSETS
	.align		4
        /*0084*/ 	.byte	0x04, 0x1c
        /*0086*/ 	.short	(.L_1683 - .L_1682)


	//   ....[0]....
.L_1682:
        /*0088*/ 	.word	0x00000060


	//   ....[1]....
        /*008c*/ 	.word	0x00001780


	//   ....[2]....
        /*0090*/ 	.word	0x000017b0


	//   ....[3]....
        /*0094*/ 	.word	0x00001850


	//----- nvinfo : EIATTR_MAX_THREADS
	.align		4
.L_1683:
        /*0098*/ 	.byte	0x04, 0x05
        /*009a*/ 	.short	(.L_1685 - .L_1684)
.L_1684:
        /*009c*/ 	.word	0x00000400
        /*00a0*/ 	.word	0x00000001
        /*00a4*/ 	.word	0x00000001


	//----- nvinfo : EIATTR_CRS_STACK_SIZE
	.align		4
.L_1685:
        /*00a8*/ 	.byte	0x04, 0x1e
        /*00aa*/ 	.short	(.L_1687 - .L_1686)
.L_1686:
        /*00ac*/ 	.word	0x00000000


	//----- nvinfo : EIATTR_CBANK_PARAM_SIZE
	.align		4
.L_1687:
        /*00b0*/ 	.byte	0x03, 0x19
        /*00b2*/ 	.short	0x0128


	//----- nvinfo : EIATTR_PARAM_CBANK
	.align		4
        /*00b4*/ 	.byte	0x04, 0x0a
        /*00b6*/ 	.short	(.L_1689 - .L_1688)
	.align		4
.L_1688:
        /*00b8*/ 	.word	index@(.nv.constant0._ZN10layer_norm22ln_bwd_finalize_kernelINS_22Kernel_traits_finalizeILj2048Ef13__nv_bfloat16fS2_fjLb0ELj1024ELj4ENS_18Kernel_traits_baseILj2048EfS2_fS2_fjLj1024EEEEELb0ELb0EEEvNS_9BwdParamsE)
        /*00bc*/ 	.short	0x0380
        /*00be*/ 	.short	0x0128


	//----- nvinfo : EIATTR_SW_WAR
	.align		4
.L_1689:
        /*00c0*/ 	.byte	0x04, 0x36
        /*00c2*/ 	.short	(.L_1691 - .L_1690)
.L_1690:
        /*00c4*/ 	.word	0x00000008
.L_1691:


//--------------------- .nv.info._ZN10layer_norm40ln_parallel_residual_bwd_finalize_kernelINS_22Kernel_traits_finalizeILj2048Ef13__nv_bfloat16fS2_fjLb0ELj1024ELj4ENS_18Kernel_traits_baseILj2048EfS2_fS2_fjLj1024EEEEELb0EEEvNS_9BwdParamsE --------------------------
	.section	.nv.info._ZN10layer_norm40ln_parallel_residual_bwd_finalize_kernelINS_22Kernel_traits_finalizeILj2048Ef13__nv_bfloat16fS2_fjLb0ELj1024ELj4ENS_18Kernel_traits_baseILj2048EfS2_fS2_fjLj1024EEEEELb0EEEvNS_9BwdParamsE,"",@"SHT_CUDA_INFO"
	.sectionflags	@""
	.align	4


	//----- nvinfo : EIATTR_CUDA_API_VERSION
	.align		4
        /*0000*/ 	.byte	0x04, 0x37
        /*0002*/ 	.short	(.L_1693 - .L_1692)
.L_1692:
        /*0004*/ 	.word	0x00000082


	//----- nvinfo : EIATTR_KPARAM_INFO
	.align		4
.L_1693:
        /*0008*/ 	.byte	0x04, 0x17
        /*000a*/ 	.short	(.L_1695 - .L_1694)
.L_1694:
        /*000c*/ 	.word	0x00000000
        /*0010*/ 	.short	0x0000
        /*0012*/ 	.short	0x0000
        /*0014*/ 	.byte	0x00, 0xf0, 0xa1, 0x04


	//----- nvinfo : EIATTR_SPARSE_MMA_MASK
	.align		4
.L_1695:
        /*0018*/ 	.byte	0x03, 0x50
        /*001a*/ 	.short	0x0000


	//----- nvinfo : EIATTR_MAXREG_COUNT
	.align		4
        /*001c*/ 	.byte	0x03, 0x1b
        /*001e*/ 	.short	0x0040


	//----- nvinfo : EIATTR_NUM_BARRIERS
	.align		4
        /*0020*/ 	.byte	0x02, 0x4c
        /*0022*/ 	.byte	0x01
	.zero		1


	//----- nvinfo : EIATTR_MERCURY_ISA_VERSION
	.align		4
        /*0024*/ 	.byte	0x03, 0x5f
        /*0026*/ 	.short	0x0101


	//----- nvinfo : EIATTR_COOP_GROUP_MASK_REGIDS
	.align		4
        /*0028*/ 	.byte	0x04, 0x29
        /*002a*/ 	.short	(.L_1697 - .L_1696)


	//   ....[0]....
.L_1696:
        /*002c*/ 	.word	0xffffffff


	//   ....[1]....
        /*0030*/ 	.word	0xffffffff


	//   ....[2]....
        /*0034*/ 	.word	0xffffffff


	//   ....[3]....
        /*0038*/ 	.word	0xffffffff


	//   ....[4]....
        /*003c*/ 	.word	0xffffffff


	//   ....[5]....
        /*0040*/ 	.word	0xffffffff


	//   ....[6]....
        /*0044*/ 	.word	0xffffffff


	//   ....[7]....
        /*0048*/ 	.word	0xffffffff


	//   ....[8]....
        /*004c*/ 	.word	0xffffffff


	//   ....[9]....
        /*0050*/ 	.word	0xffffffff


	//   ....[10]....
        /*0054*/ 	.word	0xffffffff


	//   ....[11]....
        /*0058*/ 	.word	0xffffffff


	//   ....[12]....
        /*005c*/ 	.word	0xffffffff


	//   ....[13]....
        /*0060*/ 	.word	0xffffffff


	//   ....[14]....
        /*0064*/ 	.word	0xffffffff


	//   ....[15]....
        /*0068*/ 	.word	0xffffffff


	//   ....[16]....
        /*006c*/ 	.word	0xffffffff


	//   ....[17]....
        /*0070*/ 	.word	0xffffffff


	//   ....[18]....
        /*0074*/ 	.word	0xffffffff


	//   ....[19]....
        /*0078*/ 	.word	0xffffffff


	//----- nvinfo : EIATTR_COOP_GROUP_INSTR_OFFSETS
	.align		4
.L_1697:
        /*007c*/ 	.byte	0x04, 0x28
        /*007e*/ 	.short	(.L_1699 - .L_1698)


	//   ....[0]....
.L_1698:
        /*0080*/ 	.word	0x000013b0


	//   ....[1]....
        /*0084*/ 	.word	0x000013c0


	//   ....[2]....
        /*0088*/ 	.word	0x000013d0


	//   ....[3]....
        /*008c*/ 	.word	0x000013e0


	//   ....[4]....
        /*0090*/ 	.word	0x00001410


	//   ....[5]....
        /*0094*/ 	.word	0x00001430


	//   ....[6]....
        /*0098*/ 	.word	0x00001450


	//   ....[7]....
        /*009c*/ 	.word	0x00001460


	//   ....[8]....
        /*00a0*/ 	.word	0x000014a0


	//   ....[9]....
        /*00a4*/ 	.word	0x000014c0


	//   ....[10]....
        /*00a8*/ 	.word	0x000014d0


	//   ....[11]....
        /*00ac*/ 	.word	0x000014e0


	//   ....[12]....
        /*00b0*/ 	.word	0x00001510


	//   ....[13]....
        /*00b4*/ 	.word	0x00001530


	//   ....[14]....
        /*00b8*/ 	.word	0x00001550


	//   ....[15]....
        /*00bc*/ 	.word	0x00001560


	//   ....[16]....
        /*00c0*/ 	.word	0x000015a0


	//   ....[17]....
        /*00c4*/ 	.word	0x000015d0


	//   ....[18]....
        /*00c8*/ 	.word	0x00001600


	//   ....[19]....
        /*00cc*/ 	.word	0x00001610


	//----- nvinfo : EIATTR_VRC_CTA_INIT_COUNT
	.align		4
.L_1699:
        /*00d0*/ 	.byte	0x02, 0x4a
	.zero		1
	.zero		1


	//----- nvinfo : EIATTR_EXIT_INSTR_OFFSETS
	.align		4
        /*00d4*/ 	.byte	0x04, 0x1c
        /*00d6*/ 	.short	(.L_1701 - .L_1700)


	//   ....[0]....
.L_1700:
        /*00d8*/ 	.word	0x00000060


	//   ....[1]....
        /*00dc*/ 	.word	0x000016b0


	//   ....[2]....
        /*00e0*/ 	.word	0x000016e0


	//   ....[3]....
        /*00e4*/ 	.word	0x00001800


	//----- nvinfo : EIATTR_MAX_THREADS
	.align		4
.L_1701:
        /*00e8*/ 	.byte	0x04, 0x05
        /*00ea*/ 	.short	(.L_1703 - .L_1702)
.L_1702:
        /*00ec*/ 	.word	0x00000400
        /*00f0*/ 	.word	0x00000001
        /*00f4*/ 	.word	0x00000001


	//----- nvinfo : EIATTR_CRS_STACK_SIZE
	.align		4
.L_1703:
        /*00f8*/ 	.byte	0x04, 0x1e
        /*00fa*/ 	.short	(.L_1705 - .L_1704)
.L_1704:
        /*00fc*/ 	.word	0x00000000


	//----- nvinfo : EIATTR_CBANK_PARAM_SIZE
	.align		4
.L_1705:
        /*0100*/ 	.byte	0x03, 0x19
        /*0102*/ 	.short	0x0128


	//----- nvinfo : EIATTR_PARAM_CBANK
	.align		4
        /*0104*/ 	.byte	0x04, 0x0a
        /*0106*/ 	.short	(.L_1707 - .L_1706)
	.align		4
.L_1706:
        /*0108*/ 	.word	index@(.nv.constant0._ZN10layer_norm40ln_parallel_residual_bwd_finalize_kernelINS_22Kernel_traits_finalizeILj2048Ef13__nv_bfloat16fS2_fjLb0ELj1024ELj4ENS_18Kernel_traits_baseILj2048EfS2_fS2_fjLj1024EEEEELb0EEEvNS_9BwdParamsE)
        /*010c*/ 	.short	0x0380
        /*010e*/ 	.short	0x0128


	//----- nvinfo : EIATTR_SW_WAR
	.align		4
.L_1707:
        /*0110*/ 	.byte	0x04, 0x36
        /*0112*/ 	.short	(.L_1709 - .L_1708)
.L_1708:
        /*0114*/ 	.word	0x00000008
.L_1709:


//--------------------- .nv.info._ZN10layer_norm31ln_parallel_residual_bwd_kernelINS_13Kernel_traitsIf13__nv_bfloat16fS2_fjLj2048ELj1ELj1ELj4ELj16ENS_18Kernel_traits_baseILj2048EfS2_fS2_fjLj128EEEEELb1ELb1ELb0EEEvNS_9BwdParamsE --------------------------
	.section	.nv.info._ZN10layer_norm31ln_parallel_residual_bwd_kernelINS_13Kernel_traitsIf13__nv_bfloat16fS2_fjLj2048ELj1ELj1ELj4ELj16ENS_18Kernel_traits_baseILj2048EfS2_fS2_fjLj128EEEEELb1ELb1ELb0EEEvNS_9BwdParamsE,"",@"SHT_CUDA_INFO"
	.sectionflags	@""
	.align	4


	//----- nvinfo : EIATTR_CUDA_API_VERSION
	.align		4
        /*0000*/ 	.byte	0x04, 0x37
        /*0002*/ 	.short	(.L_1711 - .L_1710)
.L_1710:
        /*0004*/ 	.word	0x00000082


	//----- nvinfo : EIATTR_KPARAM_INFO
	.align		4
.L_1711:
        /*0008*/ 	.byte	0x04, 0x17
        /*000a*/ 	.short	(.L_1713 - .L_1712)
.L_1712:
        /*000c*/ 	.word	0x00000000
        /*0010*/ 	.short	0x0000
        /*0012*/ 	.short	0x0000
        /*0014*/ 	.byte	0x00, 0xf0, 0xa1, 0x04


	//----- nvinfo : EIATTR_SPARSE_MMA_MASK
	.align		4
.L_1713:
        /*0018*/ 	.byte	0x03, 0x50
        /*001a*/ 	.short	0x0000


	//----- nvinfo : EIATTR_MAXREG_COUNT
	.align		4
        /*001c*/ 	.byte	0x03, 0x1b
        /*001e*/ 	.short	0x00ff


	//----- nvinfo : EIATTR_NUM_BARRIERS
	.align		4
        /*0020*/ 	.byte	0x02, 0x4c
        /*0022*/ 	.byte	0x01
	.zero		1


	//----- nvinfo : EIATTR_MERCURY_ISA_VERSION
	.align		4
        /*0024*/ 	.byte	0x03, 0x5f
        /*0026*/ 	.short	0x0101


	//----- nvinfo : EIATTR_COOP_GROUP_MASK_REGIDS
	.align		4
        /*0028*/ 	.byte	0x04, 0x29
        /*002a*/ 	.short	(.L_1715 - .L_1714)


	//   ....[0]....
.L_1714:
        /*002c*/ 	.word	0xffffffff


	//   ....[1]....
        /*0030*/ 	.word	0xffffffff


	//   ....[2]....
        /*0034*/ 	.word	0xffffffff


	//   ....[3]....
        /*0038*/ 	.word	0xffffffff


	//   ....[4]....
        /*003c*/ 	.word	0xffffffff


	//   ....[5]....
        /*0040*/ 	.word	0xffffffff


	//   ....[6]....
        /*0044*/ 	.word	0xffffffff


	//   ....[7]....
        /*0048*/ 	.word	0xffffffff


	//   ....[8]....
        /*004c*/ 	.word	0xffffffff


	//   ....[9]....
        /*0050*/ 	.word	0xffffffff


	//----- nvinfo : EIATTR_COOP_GROUP_INSTR_OFFSETS
	.align		4
.L_1715:
        /*0054*/ 	.byte	0x04, 0x28
        /*0056*/ 	.short	(.L_1717 - .L_1716)


	//   ....[0]....
.L_1716:
        /*0058*/ 	.word	0x000010c0


	//   ....[1]....
        /*005c*/ 	.word	0x000010e0


	//   ....[2]....
        /*0060*/ 	.word	0x00001110


	//   ....[3]....
        /*0064*/ 	.word	0x00001120


	//   ....[4]....
        /*0068*/ 	.word	0x00001160


	//   ....[5]....
        /*006c*/ 	.word	0x00001170


	//   ....[6]....
        /*0070*/ 	.word	0x000011b0


	//   ....[7]....
        /*0074*/ 	.word	0x000011c0


	//   ....[8]....
        /*0078*/ 	.word	0x000011f0


	//   ....[9]....
        /*007c*/ 	.word	0x00001200


	//----- nvinfo : EIATTR_VRC_CTA_INIT_COUNT
	.align		4
.L_1717:
        /*0080*/ 	.byte	0x02, 0x4a
	.zero		1
	.zero		1


	//----- nvinfo : EIATTR_EXIT_INSTR_OFFSETS
	.align		4
        /*0084*/ 	.byte	0x04, 0x1c
        /*0086*/ 	.short	(.L_1719 - .L_1718)


	//   ....[0]....
.L_1718:
        /*0088*/ 	.word	0x00005b00


	//   ....[1]....
        /*008c*/ 	.word	0x00005ba0


	//----- nvinfo : EIATTR_MAX_THREADS
	.align		4
.L_1719:
        /*0090*/ 	.byte	0x04, 0x05
        /*0092*/ 	.short	(.L_1721 - .L_1720)
.L_1720:
        /*0094*/ 	.word	0x00000080
        /*0098*/ 	.word	0x00000001
        /*009c*/ 	.word	0x00000001


	//----- nvinfo : EIATTR_CRS_STACK_SIZE
	.align		4
.L_1721:
        /*00a0*/ 	.byte	0x04, 0x1e
        /*00a2*/ 	.short	(.L_1723 - .L_1722)
.L_1722:
        /*00a4*/ 	.word	0x00000000


	//----- nvinfo : EIATTR_CBANK_PARAM_SIZE
	.align		4
.L_1723:
        /*00a8*/ 	.byte	0x03, 0x19
        /*00aa*/ 	.short	0x0128


	//----- nvinfo : EIATTR_PARAM_CBANK
	.align		4
        /*00ac*/ 	.byte	0x04, 0x0a
        /*00ae*/ 	.short	(.L_1725 - .L_1724)
	.align		4
.L_1724:
        /*00b0*/ 	.word	index@(.nv.constant0._ZN10layer_norm31ln_parallel_residual_bwd_kernelINS_13Kernel_traitsIf13__nv_bfloat16fS2_fjLj2048ELj1ELj1ELj4ELj16ENS_18Kernel_traits_baseILj2048EfS2_fS2_fjLj128EEEEELb1ELb1ELb0EEEvNS_9BwdParamsE)
        /*00b4*/ 	.short	0x0380
        /*00b6*/ 	.short	0x0128


	//----- nvinfo : EIATTR_SW_WAR
	.align		4
.L_1725:
        /*00b8*/ 	.byte	0x04, 0x36
        /*00ba*/ 	.short	(.L_1727 - .L_1726)
.L_1726:
        /*00bc*/ 	.word	0x00000008
.L_1727:


//--------------------- .nv.info._ZN10layer_norm22ln_bwd_finalize_kernelINS_22Kernel_traits_finalizeILj2048Ef13__nv_bfloat16fS2_fjLb0ELj1024ELj4ENS_18Kernel_traits_baseILj2048EfS2_fS2_fjLj1024EEEEELb0ELb1EEEvNS_9BwdParamsE --------------------------
	.section	.nv.info._ZN10layer_norm22ln_bwd_finalize_kernelINS_22Kernel_traits_finalizeILj2048Ef13__nv_bfloat16fS2_fjLb0ELj1024ELj4ENS_18Kernel_traits_baseILj2048EfS2_fS2_fjLj1024EEEEELb0ELb1EEEvNS_9BwdParamsE,"",@"SHT_CUDA_INFO"
	.sectionflags	@""
	.align	4


	//----- nvinfo : EIATTR_CUDA_API_VERSION
	.align		4
        /*0000*/ 	.byte	0x04, 0x37
        /*0002*/ 	.short	(.L_1729 - .L_1728)
.L_1728:
        /*0004*/ 	.word	0x00000082


	//----- nvinfo : EIATTR_KPARAM_INFO
	.align		4
.L_1729:
        /*0008*/ 	.byte	0x04, 0x17
        /*000a*/ 	.short	(.L_1731 - .L_1730)
.L_1730:
        /*000c*/ 	.word	0x00000000
        /*0010*/ 	.short	0x0000
        /*0012*/ 	.short	0x0000
        /*0014*/ 	.byte	0x00, 0xf0, 0xa1, 0x04


	//----- nvinfo : EIATTR_SPARSE_MMA_MASK
	.align		4
.L_1731:
        /*0018*/ 	.byte	0x03, 0x50
        /*001a*/ 	.short	0x0000


	//----- nvinfo : EIATTR_MAXREG_COUNT
	.align		4
        /*001c*/ 	.byte	0x03, 0x1b
        /*001e*/ 	.short	0x0040


	//----- nvinfo : EIATTR_NUM_BARRIERS
	.align		4
        /*0020*/ 	.byte	0x02, 0x4c
        /*0022*/ 	.byte	0x01
	.zero		1


	//----- nvinfo : EIATTR_MERCURY_ISA_VERSION
	.align		4
        /*0024*/ 	.byte	0x03, 0x5f
        /*0026*/ 	.short	0x0101


	//----- nvinfo : EIATTR_COOP_GROUP_MASK_REGIDS
	.align		4
        /*0028*/ 	.byte	0x04, 0x29
        /*002a*/ 	.short	(.L_1733 - .L_1732)


	//   ....[0]....
.L_1732:
        /*002c*/ 	.word	0xffffffff


	//   ....[1]....
        /*0030*/ 	.word	0xffffffff


	//   ....[2]....
        /*0034*/ 	.word	0xffffffff


	//   ....[3]....
        /*0038*/ 	.word	0xffffffff


	//   ....[4]....
        /*003c*/ 	.word	0xffffffff


	//   ....[5]....
        /*0040*/ 	.word	0xffffffff


	//   ....[6]....
        /*0044*/ 	.word	0xffffffff


	//   ....[7]....
        /*0048*/ 	.word	0xffffffff


	//   ....[8]....
        /*004c*/ 	.word	0xffffffff


	//   ....[9]....
        /*0050*/ 	.word	0xffffffff


	//----- nvinfo : EIATTR_COOP_GROUP_INSTR_OFFSETS
	.align		4
.L_1733:
        /*0054*/ 	.byte	0x04, 0x28
        /*0056*/ 	.short	(.L_1735 - .L_1734)


	//   ....[0]....
.L_1734:
        /*0058*/ 	.word	0x00001630


	//   ....[1]....
        /*005c*/ 	.word	0x00001640


	//   ....[2]....
        /*0060*/ 	.word	0x00001670


	//   ....[3]....
        /*0064*/ 	.word	0x00001680


	//   ....[4]....
        /*0068*/ 	.word	0x000016b0


	//   ....[5]....
        /*006c*/ 	.word	0x000016c0


	//   ....[6]....
        /*0070*/ 	.word	0x000016f0


	//   ....[7]....
        /*0074*/ 	.word	0x00001710


	//   ....[8]....
        /*0078*/ 	.word	0x00001740


	//   ....[9]....
        /*007c*/ 	.word	0x00001750


	//----- nvinfo : EIATTR_VRC_CTA_INIT_COUNT
	.align		4
.L_1735:
        /*0080*/ 	.byte	0x02, 0x4a
	.zero		1
	.zero		1


	//----- nvinfo : EIATTR_EXIT_INSTR_OFFSETS
	.align		4
        /*0084*/ 	.byte	0x04, 0x1c
        /*0086*/ 	.short	(.L_1737 - .L_1736)


	//   ....[0]....
.L_1736:
        /*0088*/ 	.word	0x00000070


	//   ....[1]....
        /*008c*/ 	.word	0x000017b0


	//   ....[2]....
        /*0090*/ 	.word	0x00001860


	//----- nvinfo : EIATTR_MAX_THREADS
	.align		4
.L_1737:
        /*0094*/ 	.byte	0x04, 0x05
        /*0096*/ 	.short	(.L_1739 - .L_1738)
.L_1738:
        /*0098*/ 	.word	0x00000400
        /*009c*/ 	.word	0x00000001
        /*00a0*/ 	.word	0x00000001


	//----- nvinfo : EIATTR_CRS_STACK_SIZE
	.align		4
.L_1739:
        /*00a4*/ 	.byte	0x04, 0x1e
        /*00a6*/ 	.short	(.L_1741 - .L_1740)
.L_1740:
        /*00a8*/ 	.word	0x00000000


	//----- nvinfo : EIATTR_CBANK_PARAM_SIZE
	.align		4
.L_1741:
        /*00ac*/ 	.byte	0x03, 0x19
        /*00ae*/ 	.short	0x0128


	//----- nvinfo : EIATTR_PARAM_CBANK
	.align		4
        /*00b0*/ 	.byte	0x04, 0x0a
        /*00b2*/ 	.short	(.L_1743 - .L_1742)
	.align		4
.L_1742:
        /*00b4*/ 	.word	index@(.nv.constant0._ZN10layer_norm22ln_bwd_finalize_kernelINS_22Kernel_traits_finalizeILj2048Ef13__nv_bfloat16fS2_fjLb0ELj1024ELj4ENS_18Kernel_traits_baseILj2048EfS2_fS2_fjLj1024EEEEELb0ELb1EEEvNS_9BwdParamsE)
        /*00b8*/ 	.short	0x0380
        /*00ba*/ 	.short	0x0128


	//----- nvinfo : EIATTR_SW_WAR
	.align		4
.L_1743:
        /*00bc*/ 	.byte	0x04, 0x36
        /*00be*/ 	.short	(.L_1745 - .L_1744)
.L_1744:
        /*00c0*/ 	.word	0x00000008
.L_1745:


//--------------------- .nv.info._ZN10layer_norm40ln_parallel_residual_bwd_finalize_kernelINS_22Kernel_traits_finalizeILj2048Ef13__nv_bfloat16fS2_fjLb0ELj1024ELj4ENS_18Kernel_traits_baseILj2048EfS2_fS2_fjLj1024EEEEELb1EEEvNS_9BwdParamsE --------------------------
	.section	.nv.info._ZN10layer_norm40ln_parallel_residual_bwd_finalize_kernelINS_22Kernel_traits_finalizeILj2048Ef13__nv_bfloat16fS2_fjLb0ELj1024ELj4ENS_18Kernel_traits_baseILj2048EfS2_fS2_fjLj1024EEEEELb1EEEvNS_9BwdParamsE,"",@"SHT_CUDA_INFO"
	.sectionflags	@""
	.align	4


	//----- nvinfo : EIATTR_CUDA_API_VERSION
	.align		4
        /*0000*/ 	.byte	0x04, 0x37
        /*0002*/ 	.short	(.L_1747 - .L_1746)
.L_1746:
        /*0004*/ 	.word	0x00000082


	//----- nvinfo : EIATTR_KPARAM_INFO
	.align		4
.L_1747:
        /*0008*/ 	.byte	0x04, 0x17
        /*000a*/ 	.short	(.L_1749 - .L_1748)
.L_1748:
        /*000c*/ 	.word	0x00000000
        /*0010*/ 	.short	0x0000
        /*0012*/ 	.short	0x0000
        /*0014*/ 	.byte	0x00, 0xf0, 0xa1, 0x04


	//----- nvinfo : EIATTR_SPARSE_MMA_MASK
	.align		4
.L_1749:
        /*0018*/ 	.byte	0x03, 0x50
        /*001a*/ 	.short	0x0000


	//----- nvinfo : EIATTR_MAXREG_COUNT
	.align		4
        /*001c*/ 	.byte	0x03, 0x1b
        /*001e*/ 	.short	0x0040


	//----- nvinfo : EIATTR_NUM_BARRIERS
	.align		4
        /*0020*/ 	.byte	0x02, 0x4c
        /*0022*/ 	.byte	0x01
	.zero		1


	//----- nvinfo : EIATTR_MERCURY_ISA_VERSION
	.align		4
        /*0024*/ 	.byte	0x03, 0x5f
        /*0026*/ 	.short	0x0101


	//----- nvinfo : EIATTR_COOP_GROUP_MASK_REGIDS
	.align		4
        /*0028*/ 	.byte	0x04, 0x29
        /*002a*/ 	.short	(.L_1751 - .L_1750)


	//   ....[0]....
.L_1750:
        /*002c*/ 	.word	0xffffffff


	//   ....[1]....
        /*0030*/ 	.word	0xffffffff


	//   ....[2]....
        /*0034*/ 	.word	0xffffffff


	//   ....[3]....
        /*0038*/ 	.word	0xffffffff


	//   ....[4]....
        /*003c*/ 	.word	0xffffffff


	//   ....[5]....
        /*0040*/ 	.word	0xffffffff


	//   ....[6]....
        /*0044*/ 	.word	0xffffffff


	//   ....[7]....
        /*0048*/ 	.word	0xffffffff


	//   ....[8]....
        /*004c*/ 	.word	0xffffffff


	//   ....[9]....
        /*0050*/ 	.word	0xffffffff


	//   ....[10]....
        /*0054*/ 	.word	0xffffffff


	//   ....[11]....
        /*0058*/ 	.word	0xffffffff


	//   ....[12]....
        /*005c*/ 	.word	0xffffffff


	//   ....[13]....
        /*0060*/ 	.word	0xffffffff


	//   ....[14]....
        /*0064*/ 	.word	0xffffffff


	//   ....[15]....
        /*0068*/ 	.word	0xffffffff


	//   ....[16]....
        /*006c*/ 	.word	0xffffffff


	//   ....[17]....
        /*0070*/ 	.word	0xffffffff


	//   ....[18]....
        /*0074*/ 	.word	0xffffffff


	//   ....[19]....
        /*0078*/ 	.word	0xffffffff


	//----- nvinfo : EIATTR_COOP_GROUP_INSTR_OFFSETS
	.align		4
.L_1751:
        /*007c*/ 	.byte	0x04, 0x28
        /*007e*/ 	.short	(.L_1753 - .L_1752)


	//   ....[0]....
.L_1752:
        /*0080*/ 	.word	0x00001410


	//   ....[1]....
        /*0084*/ 	.word	0x00001420


	//   ....[2]....
        /*0088*/ 	.word	0x00001430


	//   ....[3]....
        /*008c*/ 	.word	0x00001440


	//   ....[4]....
        /*0090*/ 	.word	0x00001470


	//   ....[5]....
        /*0094*/ 	.word	0x00001490


	//   ....[6]....
        /*0098*/ 	.word	0x000014b0


	//   ....[7]....
        /*009c*/ 	.word	0x000014c0


	//   ....[8]....
        /*00a0*/ 	.word	0x000014f0


	//   ....[9]....
        /*00a4*/ 	.word	0x00001510


	//   ....[10]....
        /*00a8*/ 	.word	0x00001530


	//   ....[11]....
        /*00ac*/ 	.word	0x00001540


	//   ....[12]....
        /*00b0*/ 	.word	0x00001570


	//   ....[13]....
        /*00b4*/ 	.word	0x00001590


	//   ....[14]....
        /*00b8*/ 	.word	0x000015b0


	//   ....[15]....
        /*00bc*/ 	.word	0x000015c0


	//   ....[16]....
        /*00c0*/ 	.word	0x000015f0


	//   ....[17]....
        /*00c4*/ 	.word	0x00001620


	//   ....[18]....
        /*00c8*/ 	.word	0x00001630


	//   ....[19]....
        /*00cc*/ 	.word	0x00001640


	//----- nvinfo : EIATTR_VRC_CTA_INIT_COUNT
	.align		4
.L_1753:
        /*00d0*/ 	.byte	0x02, 0x4a
	.zero		1
	.zero		1


	//----- nvinfo : EIATTR_EXIT_INSTR_OFFSETS
	.align		4
        /*00d4*/ 	.byte	0x04, 0x1c
        /*00d6*/ 	.short	(.L_1755 - .L_1754)


	//   ....[0]....
.L_1754:
        /*00d8*/ 	.word	0x00000060


	//   ....[1]....
        /*00dc*/ 	.word	0x000016e0


	//   ....[2]....
        /*00e0*/ 	.word	0x00001810


	//----- nvinfo : EIATTR_MAX_THREADS
	.align		4
.L_1755:
        /*00e4*/ 	.byte	0x04, 0x05
        /*00e6*/ 	.short	(.L_1757 - .L_1756)
.L_1756:
        /*00e8*/ 	.word	0x00000400
        /*00ec*/ 	.word	0x00000001
        /*00f0*/ 	.word	0x00000001


	//----- nvinfo : EIATTR_CRS_STACK_SIZE
	.align		4
.L_1757:
        /*00f4*/ 	.byte	0x04, 0x1e
        /*00f6*/ 	.short	(.L_1759 - .L_1758)
.L_1758:
        /*00f8*/ 	.word	0x00000000


	//----- nvinfo : EIATTR_CBANK_PARAM_SIZE
	.align		4
.L_1759:
        /*00fc*/ 	.byte	0x03, 0x19
        /*00fe*/ 	.short	0x0128


	//----- nvinfo : EIATTR_PARAM_CBANK
	.align		4
        /*0100*/ 	.byte	0x04, 0x0a
        /*0102*/ 	.short	(.L_1761 - .L_1760)
	.align		4
.L_1760:
        /*0104*/ 	.word	index@(.nv.constant0._ZN10layer_norm40ln_parallel_residual_bwd_finalize_kernelINS_22Kernel_traits_finalizeILj2048Ef13__nv_bfloat16fS2_fjLb0ELj1024ELj4ENS_18Kernel_traits_baseILj2048EfS2_fS2_fjLj1024EEEEELb1EEEvNS_9BwdParamsE)
        /*0108*/ 	.short	0x0380
        /*010a*/ 	.short	0x0128


	//----- nvinfo : EIATTR_SW_WAR
	.align		4
.L_1761:
        /*010c*/ 	.byte	0x04, 0x36
        /*010e*/ 	.short	(.L_1763 - .L_1762)
.L_1762:
        /*0110*/ 	.word	0x00000008
.L_1763:


//--------------------- .nv.info._ZN10layer_norm31ln_parallel_residual_bwd_kernelINS_13Kernel_traitsIf13__nv_bfloat16fS2_fjLj2048ELj1ELj1ELj4ELj16ENS_18Kernel_traits_baseILj2048EfS2_fS2_fjLj128EEEEELb1ELb1ELb1EEEvNS_9BwdParamsE --------------------------
	.section	.nv.info._ZN10layer_norm31ln_parallel_residual_bwd_kernelINS_13Kernel_traitsIf13__nv_bfloat16fS2_fjLj2048ELj1ELj1ELj4ELj16ENS_18Kernel_traits_baseILj2048EfS2_fS2_fjLj128EEEEELb1ELb1ELb1EEEvNS_9BwdParamsE,"",@"SHT_CUDA_INFO"
	.sectionflags	@""
	.align	4


	//----- nvinfo : EIATTR_CUDA_API_VERSION
	.align		4
        /*0000*/ 	.byte	0x04, 0x37
        /*0002*/ 	.short	(.L_1765 - .L_1764)
.L_1764:
        /*0004*/ 	.word	0x00000082


	//----- nvinfo : EIATTR_KPARAM_INFO
	.align		4
.L_1765:
        /*0008*/ 	.byte	0x04, 0x17
        /*000a*/ 	.short	(.L_1767 - .L_1766)
.L_1766:
        /*000c*/ 	.word	0x00000000
        /*0010*/ 	.short	0x0000
        /*0012*/ 	.short	0x0000
        /*0014*/ 	.byte	0x00, 0xf0, 0xa1, 0x04


	//----- nvinfo : EIATTR_SPARSE_MMA_MASK
	.align		4
.L_1767:
        /*0018*/ 	.byte	0x03, 0x50
        /*001a*/ 	.short	0x0000


	//----- nvinfo : EIATTR_MAXREG_COUNT
	.align		4
        /*001c*/ 	.byte	0x03, 0x1b
        /*001e*/ 	.short	0x00ff


	//----- nvinfo : EIATTR_NUM_BARRIERS
	.align		4
        /*0020*/ 	.byte	0x02, 0x4c
        /*0022*/ 	.byte	0x01
	.zero		1


	//----- nvinfo : EIATTR_MERCURY_ISA_VERSION
	.align		4
        /*0024*/ 	.byte	0x03, 0x5f
        /*0026*/ 	.short	0x0101


	//----- nvinfo : EIATTR_COOP_GROUP_MASK_REGIDS
	.align		4
        /*0028*/ 	.byte	0x04, 0x29
        /*002a*/ 	.short	(.L_1769 - .L_1768)


	//   ....[0]....
.L_1768:
        /*002c*/ 	.word	0xffffffff


	//   ....[1]....
        /*0030*/ 	.word	0xffffffff


	//   ....[2]....
        /*0034*/ 	.word	0xffffffff


	//   ....[3]....
        /*0038*/ 	.word	0xffffffff


	//   ....[4]....
        /*003c*/ 	.word	0xffffffff


	//   ....[5]....
        /*0040*/ 	.word	0xffffffff


	//   ....[6]....
        /*0044*/ 	.word	0xffffffff


	//   ....[7]....
        /*0048*/ 	.word	0xffffffff


	//   ....[8]....
        /*004c*/ 	.word	0xffffffff


	//   ....[9]....
        /*0050*/ 	.word	0xffffffff


	//----- nvinfo : EIATTR_COOP_GROUP_INSTR_OFFSETS
	.align		4
.L_1769:
        /*0054*/ 	.byte	0x04, 0x28
        /*0056*/ 	.short	(.L_1771 - .L_1770)


	//   ....[0]....
.L_1770:
        /*0058*/ 	.word	0x00000f40


	//   ....[1]....
        /*005c*/ 	.word	0x00000fb0


	//   ....[2]....
        /*0060*/ 	.word	0x00000fc0


	//   ....[3]....
        /*0064*/ 	.word	0x00000fe0


	//   ....[4]....
        /*0068*/ 	.word	0x00001010


	//   ....[5]....
        /*006c*/ 	.word	0x00001030


	//   ....[6]....
        /*0070*/ 	.word	0x00001040


	//   ....[7]....
        /*0074*/ 	.word	0x00001070


	//   ....[8]....
        /*0078*/ 	.word	0x00001090


	//   ....[9]....
        /*007c*/ 	.word	0x000010b0


	//----- nvinfo : EIATTR_VRC_CTA_INIT_COUNT
	.align		4
.L_1771:
        /*0080*/ 	.byte	0x02, 0x4a
	.zero		1
	.zero		1


	//----- nvinfo : EIATTR_EXIT_INSTR_OFFSETS
	.align		4
        /*0084*/ 	.byte	0x04, 0x1c
        /*0086*/ 	.short	(.L_1773 - .L_1772)


	//   ....[0]....
.L_1772:
        /*0088*/ 	.word	0x00005a40


	//----- nvinfo : EIATTR_MAX_THREADS
	.align		4
.L_1773:
        /*008c*/ 	.byte	0x04, 0x05
        /*008e*/ 	.short	(.L_1775 - .L_1774)
.L_1774:
        /*0090*/ 	.word	0x00000080
        /*0094*/ 	.word	0x00000001
        /*0098*/ 	.word	0x00000001


	//----- nvinfo : EIATTR_CRS_STACK_SIZE
	.align		4
.L_1775:
        /*009c*/ 	.byte	0x04, 0x1e
        /*009e*/ 	.short	(.L_1777 - .L_1776)
.L_1776:
        /*00a0*/ 	.word	0x00000000


	//----- nvinfo : EIATTR_CBANK_PARAM_SIZE
	.align		4
.L_1777:
        /*00a4*/ 	.byte	0x03, 0x19
        /*00a6*/ 	.short	0x0128


	//----- nvinfo : EIATTR_PARAM_CBANK
	.align		4
        /*00a8*/ 	.byte	0x04, 0x0a
        /*00aa*/ 	.short	(.L_1779 - .L_1778)
	.align		4
.L_1778:
        /*00ac*/ 	.word	index@(.nv.constant0._ZN10layer_norm31ln_parallel_residual_bwd_kernelINS_13Kernel_traitsIf13__nv_bfloat16fS2_fjLj2048ELj1ELj1ELj4ELj16ENS_18Kernel_traits_baseILj2048EfS2_fS2_fjLj128EEEEELb1ELb1ELb1EEEvNS_9BwdParamsE)
        /*00b0*/ 	.short	0x0380
        /*00b2*/ 	.short	0x0128


	//----- nvinfo : EIATTR_SW_WAR
	.align		4
.L_1779:
        /*00b4*/ 	.byte	0x04, 0x36
        /*00b6*/ 	.short	(.L_1781 - .L_1780)
.L_1780:
        /*00b8*/ 	.word	0x00000008
.L_1781:


//--------------------- .nv.info._ZN10layer_norm31ln_parallel_residual_bwd_kernelINS_13Kernel_traitsIf6__halfS2_S2_fjLj2048ELj1ELj1ELj4ELj16ENS_18Kernel_traits_baseILj2048EfS2_S2_S2_fjLj128EEEEELb0ELb0ELb0EEEvNS_9BwdParamsE --------------------------
	.section	.nv.info._ZN10layer_norm31ln_parallel_residual_bwd_kernelINS_13Kernel_traitsIf6__halfS2_S2_fjLj2048ELj1ELj1ELj4ELj16ENS_18Kernel_traits_baseILj2048EfS2_S2_S2_fjLj128EEEEELb0ELb0ELb0EEEvNS_9BwdParamsE,"",@"SHT_CUDA_INFO"
	.sectionflags	@""
	.align	4


	//----- nvinfo : EIATTR_CUDA_API_VERSION
	.align		4
        /*0000*/ 	.byte	0x04, 0x37
        /*0002*/ 	.short	(.L_1783 - .L_1782)
.L_1782:
        /*0004*/ 	.word	0x00000082


	//----- nvinfo : EIATTR_KPARAM_INFO
	.align		4
.L_1783:
        /*0008*/ 	.byte	0x04, 0x17
        /*000a*/ 	.short	(.L_1785 - .L_1784)
.L_1784:
        /*000c*/ 	.word	0x00000000
        /*0010*/ 	.short	0x0000
        /*0012*/ 	.short	0x0000
        /*0014*/ 	.byte	0x00, 0xf0, 0xa1, 0x04


	//----- nvinfo : EIATTR_SPARSE_MMA_MASK
	.align		4
.L_1785:
        /*0018*/ 	.byte	0x03, 0x50
        /*001a*/ 	.short	0x0000


	//----- nvinfo : EIATTR_MAXREG_COUNT
	.align		4
        /*001c*/ 	.byte	0x03, 0x1b
        /*001e*/ 	.short	0x00ff


	//----- nvinfo : EIATTR_NUM_BARRIERS
	.align		4
        /*0020*/ 	.byte	0x02, 0x4c
        /*0022*/ 	.byte	0x01
	.zero		1


	//----- nvinfo : EIATTR_MERCURY_ISA_VERSION
	.align		4
        /*0024*/ 	.byte	0x03, 0x5f
        /*0026*/ 	.short	0x0101


	//----- nvinfo : EIATTR_COOP_GROUP_MASK_REGIDS
	.align		4
        /*0028*/ 	.byte	0x04, 0x29
        /*002a*/ 	.short	(.L_1787 - .L_1786)


	//   ....[0]....
.L_1786:
        /*002c*/ 	.word	0xffffffff


	//   ....[1]....
        /*0030*/ 	.word	0xffffffff


	//   ....[2]....
        /*0034*/ 	.word	0xffffffff


	//   ....[3]....
        /*0038*/ 	.word	0xffffffff


	//   ....[4]....
        /*003c*/ 	.word	0xffffffff


	//   ....[5]....
        /*0040*/ 	.word	0xffffffff


	//   ....[6]....
        /*0044*/ 	.word	0xffffffff


	//   ....[7]....
        /*0048*/ 	.word	0xffffffff


	//   ....[8]....
        /*004c*/ 	.word	0xffffffff


	//   ....[9]....
        /*0050*/ 	.word	0xffffffff


	//----- nvinfo : EIATTR_COOP_GROUP_INSTR_OFFSETS
	.align		4
.L_1787:
        /*0054*/ 	.byte	0x04, 0x28
        /*0056*/ 	.short	(.L_1789 - .L_1788)


	//   ....[0]....
.L_1788:
        /*0058*/ 	.word	0x00001730


	//   ....[1]....
        /*005c*/ 	.word	0x00001750


	//   ....[2]....
        /*0060*/ 	.word	0x00001790


	//   ....[3]....
        /*0064*/ 	.word	0x000017a0


	//   ....[4]....
        /*0068*/ 	.word	0x000017e0


	//   ....[5]....
        /*006c*/ 	.word	0x000017f0


	//   ....[6]....
        /*0070*/ 	.word	0x00001820


	//   ....[7]....
        /*0074*/ 	.word	0x00001830


	//   ....[8]....
        /*0078*/ 	.word	0x00001860


	//   ....[9]....
        /*007c*/ 	.word	0x00001870


	//----- nvinfo : EIATTR_VRC_CTA_INIT_COUNT
	.align		4
.L_1789:
        /*0080*/ 	.byte	0x02, 0x4a
	.zero		1
	.zero		1


	//----- nvinfo : EIATTR_EXIT_INSTR_OFFSETS
	.align		4
        /*0084*/ 	.byte	0x04, 0x1c
        /*0086*/ 	.short	(.L_1791 - .L_1790)


	//   ....[0]....
.L_1790:
        /*0088*/ 	.word	0x000046f0


	//   ....[1]....
        /*008c*/ 	.word	0x00004800


	//----- nvinfo : EIATTR_MAX_THREADS
	.align		4
.L_1791:
        /*0090*/ 	.byte	0x04, 0x05
        /*0092*/ 	.short	(.L_1793 - .L_1792)
.L_1792:
        /*0094*/ 	.word	0x00000080
        /*0098*/ 	.word	0x00000001
        /*009c*/ 	.word	0x00000001


	//----- nvinfo : EIATTR_CRS_STACK_SIZE
	.align		4
.L_1793:
        /*00a0*/ 	.byte	0x04, 0x1e
        /*00a2*/ 	.short	(.L_1795 - .L_1794)
.L_1794:
        /*00a4*/ 	.word	0x00000000


	//----- nvinfo : EIATTR_CBANK_PARAM_SIZE
	.align		4
.L_1795:
        /*00a8*/ 	.byte	0x03, 0x19
        /*00aa*/ 	.short	0x0128


	//----- nvinfo : EIATTR_PARAM_CBANK
	.align		4
        /*00ac*/ 	.byte	0x04, 0x0a
        /*00ae*/ 	.short	(.L_1797 - .L_1796)
	.align		4
.L_1796:
        /*00b0*/ 	.word	index@(.nv.constant0._ZN10layer_norm31ln_parallel_residual_bwd_kernelINS_13Kernel_traitsIf6__halfS2_S2_fjLj2048ELj1ELj1ELj4ELj16ENS_18Kernel_traits_baseILj2048EfS2_S2_S2_fjLj128EEEEELb0ELb0ELb0EEEvNS_9BwdParamsE)
        /*00b4*/ 	.short	0x0380
        /*00b6*/ 	.short	0x0128


	//----- nvinfo : EIATTR_SW_WAR
	.align		4
.L_1797:
        /*00b8*/ 	.byte	0x04, 0x36
        /*00ba*/ 	.short	(.L_1799 - .L_1798)
.L_1798:
        /*00bc*/ 	.word	0x00000008
.L_1799:


//--------------------- .nv.info._ZN10layer_norm31ln_parallel_residual_bwd_kernelINS_13Kernel_traitsIf6__halfS2_S2_fjLj2048ELj1ELj1ELj4ELj16ENS_18Kernel_traits_baseILj2048EfS2_S2_S2_fjLj128EEEEELb0ELb0ELb1EEEvNS_9BwdParamsE --------------------------
	.section	.nv.info._ZN10layer_norm31ln_parallel_residual_bwd_kernelINS_13Kernel_traitsIf6__halfS2_S2_fjLj2048ELj1ELj1ELj4ELj16ENS_18Kernel_traits_baseILj2048EfS2_S2_S2_fjLj128EEEEELb0ELb0ELb1EEEvNS_9BwdParamsE,"",@"SHT_CUDA_INFO"
	.sectionflags	@""
	.align	4


	//----- nvinfo : EIATTR_CUDA_API_VERSION
	.align		4
        /*0000*/ 	.byte	0x04, 0x37
        /*0002*/ 	.short	(.L_1801 - .L_1800)
.L_1800:
        /*0004*/ 	.word	0x00000082


	//----- nvinfo : EIATTR_KPARAM_INFO
	.align		4
.L_1801:
        /*0008*/ 	.byte	0x04, 0x17
        /*000a*/ 	.short	(.L_1803 - .L_1802)
.L_1802:
        /*000c*/ 	.word	0x00000000
        /*0010*/ 	.short	0x0000
        /*0012*/ 	.short	0x0000
        /*0014*/ 	.byte	0x00, 0xf0, 0xa1, 0x04


	//----- nvinfo : EIATTR_SPARSE_MMA_MASK
	.align		4
.L_1803:
        /*0018*/ 	.byte	0x03, 0x50
        /*001a*/ 	.short	0x0000


	//----- nvinfo : EIATTR_MAXREG_COUNT
	.align		4
        /*001c*/ 	.byte	0x03, 0x1b
        /*001e*/ 	.short	0x00ff


	//----- nvinfo : EIATTR_NUM_BARRIERS
	.align		4
        /*0020*/ 	.byte	0x02, 0x4c
        /*0022*/ 	.byte	0x01
	.zero		1


	//----- nvinfo : EIATTR_MERCURY_ISA_VERSION
	.align		4
        /*0024*/ 	.byte	0x03, 0x5f
        /*0026*/ 	.short	0x0101


	//----- nvinfo : EIATTR_COOP_GROUP_MASK_REGIDS
	.align		4
        /*0028*/ 	.byte	0x04, 0x29
        /*002a*/ 	.short	(.L_1805 - .L_1804)


	//   ....[0]....
.L_1804:
        /*002c*/ 	.word	0xffffffff


	//   ....[1]....
        /*0030*/ 	.word	0xffffffff


	//   ....[2]....
        /*0034*/ 	.word	0xffffffff


	//   ....[3]....
        /*0038*/ 	.word	0xffffffff


	//   ....[4]....
        /*003c*/ 	.word	0xffffffff


	//   ....[5]....
        /*0040*/ 	.word	0xffffffff


	//   ....[6]....
        /*0044*/ 	.word	0xffffffff


	//   ....[7]....
        /*0048*/ 	.word	0xffffffff


	//   ....[8]....
        /*004c*/ 	.word	0xffffffff


	//   ....[9]....
        /*0050*/ 	.word	0xffffffff


	//----- nvinfo : EIATTR_COOP_GROUP_INSTR_OFFSETS
	.align		4
.L_1805:
        /*0054*/ 	.byte	0x04, 0x28
        /*0056*/ 	.short	(.L_1807 - .L_1806)


	//   ....[0]....
.L_1806:
        /*0058*/ 	.word	0x00001360


	//   ....[1]....
        /*005c*/ 	.word	0x00001410


	//   ....[2]....
        /*0060*/ 	.word	0x00001420


	//   ....[3]....
        /*0064*/ 	.word	0x00001450


	//   ....[4]....
        /*0068*/ 	.word	0x00001470


	//   ....[5]....
        /*006c*/ 	.word	0x00001490


	//   ....[6]....
        /*0070*/ 	.word	0x000014b0


	//   ....[7]....
        /*0074*/ 	.word	0x00001500


	//   ....[8]....
        /*0078*/ 	.word	0x00001510


	//   ....[9]....
        /*007c*/ 	.word	0x00001550


	//----- nvinfo : EIATTR_VRC_CTA_INIT_COUNT
	.align		4
.L_1807:
        /*0080*/ 	.byte	0x02, 0x4a
	.zero		1
	.zero		1


	//----- nvinfo : EIATTR_EXIT_INSTR_OFFSETS
	.align		4
        /*0084*/ 	.byte	0x04, 0x1c
        /*0086*/ 	.short	(.L_1809 - .L_1808)


	//   ....[0]....
.L_1808:
        /*0088*/ 	.word	0x00004760


	//----- nvinfo : EIATTR_MAX_THREADS
	.align		4
.L_1809:
        /*008c*/ 	.byte	0x04, 0x05
        /*008e*/ 	.short	(.L_1811 - .L_1810)
.L_1810:
        /*0090*/ 	.word	0x00000080
        /*0094*/ 	.word	0x00000001
        /*0098*/ 	.word	0x00000001


	//----- nvinfo : EIATTR_CRS_STACK_SIZE
	.align		4
.L_1811:
        /*009c*/ 	.byte	0x04, 0x1e
        /*009e*/ 	.short	(.L_1813 - .L_1812)
.L_1812:
        /*00a0*/ 	.word	0x00000000


	//----- nvinfo : EIATTR_CBANK_PARAM_SIZE
	.align		4
.L_1813:
        /*00a4*/ 	.byte	0x03, 0x19
        /*00a6*/ 	.short	0x0128


	//----- nvinfo : EIATTR_PARAM_CBANK
	.align		4
        /*00a8*/ 	.byte	0x04, 0x0a
        /*00aa*/ 	.short	(.L_1815 - .L_1814)
	.align		4
.L_1814:
        /*00ac*/ 	.word	index@(.nv.constant0._ZN10layer_norm31ln_parallel_residual_bwd_kernelINS_13Kernel_traitsIf6__halfS2_S2_fjLj2048ELj1ELj1ELj4ELj16ENS_18Kernel_traits_baseILj2048EfS2_S2_S2_fjLj128EEEEELb0ELb0ELb1EEEvNS_9BwdParamsE)
        /*00b0*/ 	.short	0x0380
        /*00b2*/ 	.short	0x0128


	//----- nvinfo : EIATTR_SW_WAR
	.align		4
.L_1815:
        /*00b4*/ 	.byte	0x04, 0x36
        /*00b6*/ 	.short	(.L_1817 - .L_1816)
.L_1816:
        /*00b8*/ 	.word	0x00000008
.L_1817:


//--------------------- .nv.info._ZN10layer_norm31ln_parallel_residual_bwd_kernelINS_13Kernel_traitsIf6__halfS2_S2_fjLj2048ELj1ELj1ELj4ELj16ENS_18Kernel_traits_baseILj2048EfS2_S2_S2_fjLj128EEEEELb0ELb1ELb0EEEvNS_9BwdParamsE --------------------------
	.section	.nv.info._ZN10layer_norm31ln_parallel_residual_bwd_kernelINS_13Kernel_traitsIf6__halfS2_S2_fjLj2048ELj1ELj1ELj4ELj16ENS_18Kernel_traits_baseILj2048EfS2_S2_S2_fjLj128EEEEELb0ELb1ELb0EEEvNS_9BwdParamsE,"",@"SHT_CUDA_INFO"
	.sectionflags	@""
	.align	4


	//----- nvinfo : EIATTR_CUDA_API_VERSION
	.align		4
        /*0000*/ 	.byte	0x04, 0x37
        /*0002*/ 	.short	(.L_1819 - .L_1818)
.L_1818:
        /*0004*/ 	.word	0x00000082


	//----- nvinfo : EIATTR_KPARAM_INFO
	.align		4
.L_1819:
        /*0008*/ 	.byte	0x04, 0x17
        /*000a*/ 	.short	(.L_1821 - .L_1820)
.L_1820:
        /*000c*/ 	.word	0x00000000
        /*0010*/ 	.short	0x0000
        /*0012*/ 	.short	0x0000
        /*0014*/ 	.byte	0x00, 0xf0, 0xa1, 0x04


	//----- nvinfo : EIATTR_SPARSE_MMA_MASK
	.align		4
.L_1821:
        /*0018*/ 	.byte	0x03, 0x50
        /*001a*/ 	.short	0x0000


	//----- nvinfo : EIATTR_MAXREG_COUNT
	.align		4
        /*001c*/ 	.byte	0x03, 0x1b
        /*001e*/ 	.short	0x00ff


	//----- nvinfo : EIATTR_NUM_BARRIERS
	.align		4
        /*0020*/ 	.byte	0x02, 0x4c
        /*0022*/ 	.byte	0x01
	.zero		1


	//----- nvinfo : EIATTR_MERCURY_ISA_VERSION
	.align		4
        /*0024*/ 	.byte	0x03, 0x5f
        /*0026*/ 	.short	0x0101


	//----- nvinfo : EIATTR_COOP_GROUP_MASK_REGIDS
	.align		4
        /*0028*/ 	.byte	0x04, 0x29
        /*002a*/ 	.short	(.L_1823 - .L_1822)


	//   ....[0]....
.L_1822:
        /*002c*/ 	.word	0xffffffff


	//   ....[1]....
        /*0030*/ 	.word	0xffffffff


	//   ....[2]....
        /*0034*/ 	.word	0xffffffff


	//   ....[3]....
        /*0038*/ 	.word	0xffffffff


	//   ....[4]....
        /*003c*/ 	.word	0xffffffff


	//   ....[5]....
        /*0040*/ 	.word	0xffffffff


	//   ....[6]....
        /*0044*/ 	.word	0xffffffff


	//   ....[7]....
        /*0048*/ 	.word	0xffffffff


	//   ....[8]....
        /*004c*/ 	.word	0xffffffff


	//   ....[9]....
        /*0050*/ 	.word	0xffffffff


	//----- nvinfo : EIATTR_COOP_GROUP_INSTR_OFFSETS
	.align		4
.L_1823:
        /*0054*/ 	.byte	0x04, 0x28
        /*0056*/ 	.short	(.L_1825 - .L_1824)


	//   ....[0]....
.L_1824:
        /*0058*/ 	.word	0x00001060


	//   ....[1]....
        /*005c*/ 	.word	0x000010a0


	//   ....[2]....
        /*0060*/ 	.word	0x00001130


	//   ....[3]....
        /*0064*/ 	.word	0x00001140


	//   ....[4]....
        /*0068*/ 	.word	0x00001180


	//   ....[5]....
        /*006c*/ 	.word	0x000011a0


	//   ....[6]....
        /*0070*/ 	.word	0x00001220


	//   ....[7]....
        /*0074*/ 	.word	0x00001230


	//   ....[8]....
        /*0078*/ 	.word	0x00001280


	//   ....[9]....
        /*007c*/ 	.word	0x00001290


	//----- nvinfo : EIATTR_VRC_CTA_INIT_COUNT
	.align		4
.L_1825:
        /*0080*/ 	.byte	0x02, 0x4a
	.zero		1
	.zero		1


	//----- nvinfo : EIATTR_EXIT_INSTR_OFFSETS
	.align		4
        /*0084*/ 	.byte	0x04, 0x1c
        /*0086*/ 	.short	(.L_1827 - .L_1826)


	//   ....[0]....
.L_1826:
        /*0088*/ 	.word	0x00003ef0


	//   ....[1]....
        /*008c*/ 	.word	0x00003f90


	//----- nvinfo : EIATTR_MAX_THREADS
	.align		4
.L_1827:
        /*0090*/ 	.byte	0x04, 0x05
        /*0092*/ 	.short	(.L_1829 - .L_1828)
.L_1828:
        /*0094*/ 	.word	0x00000080
        /*0098*/ 	.word	0x00000001
        /*009c*/ 	.word	0x00000001


	//----- nvinfo : EIATTR_CRS_STACK_SIZE
	.align		4
.L_1829:
        /*00a0*/ 	.byte	0x04, 0x1e
        /*00a2*/ 	.short	(.L_1831 - .L_1830)
.L_1830:
        /*00a4*/ 	.word	0x00000000


	//----- nvinfo : EIATTR_CBANK_PARAM_SIZE
	.align		4
.L_1831:
        /*00a8*/ 	.byte	0x03, 0x19
        /*00aa*/ 	.short	0x0128


	//----- nvinfo : EIATTR_PARAM_CBANK
	.align		4
        /*00ac*/ 	.byte	0x04, 0x0a
        /*00ae*/ 	.short	(.L_1833 - .L_1832)
	.align		4
.L_1832:
        /*00b0*/ 	.word	index@(.nv.constant0._ZN10layer_norm31ln_parallel_residual_bwd_kernelINS_13Kernel_traitsIf6__halfS2_S2_fjLj2048ELj1ELj1ELj4ELj16ENS_18Kernel_traits_baseILj2048EfS2_S2_S2_fjLj128EEEEELb0ELb1ELb0EEEvNS_9BwdParamsE)
        /*00b4*/ 	.short	0x0380
        /*00b6*/ 	.short	0x0128


	//----- nvinfo : EIATTR_SW_WAR
	.align		4
.L_1833:
        /*00b8*/ 	.byte	0x04, 0x36
        /*00ba*/ 	.short	(.L_1835 - .L_1834)
.L_1834:
        /*00bc*/ 	.word	0x00000008
.L_1835:


//--------------------- .nv.info._ZN10layer_norm31ln_parallel_residual_bwd_kernelINS_13Kernel_traitsIf6__halfS2_S2_fjLj2048ELj1ELj1ELj4ELj16ENS_18Kernel_traits_baseILj2048EfS2_S2_S2_fjLj128EEEEELb0ELb1ELb1EEEvNS_9BwdParamsE --------------------------
	.section	.nv.info._ZN10layer_norm31ln_parallel_residual_bwd_kernelINS_13Kernel_traitsIf6__halfS2_S2_fjLj2048ELj1ELj1ELj4ELj16ENS_18Kernel_traits_baseILj2048EfS2_S2_S2_fjLj128EEEEELb0ELb1ELb1EEEvNS_9BwdParamsE,"",@"SHT_CUDA_INFO"
	.sectionflags	@""
	.align	4


	//----- nvinfo : EIATTR_CUDA_API_VERSION
	.align		4
        /*0000*/ 	.byte	0x04, 0x37
        /*0002*/ 	.short	(.L_1837 - .L_1836)
.L_1836:
        /*0004*/ 	.word	0x00000082


	//----- nvinfo : EIATTR_KPARAM_INFO
	.align		4
.L_1837:
        /*0008*/ 	.byte	0x04, 0x17
        /*000a*/ 	.short	(.L_1839 - .L_1838)
.L_1838:
        /*000c*/ 	.word	0x00000000
        /*0010*/ 	.short	0x0000
        /*0012*/ 	.short	0x0000
        /*0014*/ 	.byte	0x00, 0xf0, 0xa1, 0x04


	//----- nvinfo : EIATTR_SPARSE_MMA_MASK
	.align		4
.L_1839:
        /*0018*/ 	.byte	0x03, 0x50
        /*001a*/ 	.short	0x0000


	//----- nvinfo : EIATTR_MAXREG_COUNT
	.align		4
        /*001c*/ 	.byte	0x03, 0x1b
        /*001e*/ 	.short	0x00ff


	//----- nvinfo : EIATTR_NUM_BARRIERS
	.align		4
        /*0020*/ 	.byte	0x02, 0x4c
        /*0022*/ 	.byte	0x01
	.zero		1


	//----- nvinfo : EIATTR_MERCURY_ISA_VERSION
	.align		4
        /*0024*/ 	.byte	0x03, 0x5f
        /*0026*/ 	.short	0x0101


	//----- nvinfo : EIATTR_COOP_GROUP_MASK_REGIDS
	.align		4
        /*0028*/ 	.byte	0x04, 0x29
        /*002a*/ 	.short	(.L_1841 - .L_1840)


	//   ....[0]....
.L_1840:
        /*002c*/ 	.word	0xffffffff


	//   ....[1]....
        /*0030*/ 	.word	0xffffffff


	//   ....[2]....
        /*0034*/ 	.word	0xffffffff


	//   ....[3]....
        /*0038*/ 	.word	0xffffffff


	//   ....[4]....
        /*003c*/ 	.word	0xffffffff


	//   ....[5]....
        /*0040*/ 	.word	0xffffffff


	//   ....[6]....
        /*0044*/ 	.word	0xffffffff


	//   ....[7]....
        /*0048*/ 	.word	0xffffffff


	//   ....[8]....
        /*004c*/ 	.word	0xffffffff


	//   ....[9]....
        /*0050*/ 	.word	0xffffffff


	//----- nvinfo : EIATTR_COOP_GROUP_INSTR_OFFSETS
	.align		4
.L_1841:
        /*0054*/ 	.byte	0x04, 0x28
        /*0056*/ 	.short	(.L_1843 - .L_1842)


	//   ....[0]....
.L_1842:
        /*0058*/ 	.word	0x00000c00


	//   ....[1]....
        /*005c*/ 	.word	0x00000cc0


	//   ....[2]....
        /*0060*/ 	.word	0x00000cd0


	//   ....[3]....
        /*0064*/ 	.word	0x00000d00


	//   ....[4]....
        /*0068*/ 	.word	0x00000d10


	//   ....[5]....
        /*006c*/ 	.word	0x00000d40


	//   ....[6]....
        /*0070*/ 	.word	0x00000d50


	//   ....[7]....
        /*0074*/ 	.word	0x00000d80


	//   ....[8]....
        /*0078*/ 	.word	0x00000d90


	//   ....[9]....
        /*007c*/ 	.word	0x00000dd0


	//----- nvinfo : EIATTR_VRC_CTA_INIT_COUNT
	.align		4
.L_1843:
        /*0080*/ 	.byte	0x02, 0x4a
	.zero		1
	.zero		1


	//----- nvinfo : EIATTR_EXIT_INSTR_OFFSETS
	.align		4
        /*0084*/ 	.byte	0x04, 0x1c
        /*0086*/ 	.short	(.L_1845 - .L_1844)


	//   ....[0]....
.L_1844:
        /*0088*/ 	.word	0x00003cf0


	//----- nvinfo : EIATTR_MAX_THREADS
	.align		4
.L_1845:
        /*008c*/ 	.byte	0x04, 0x05
        /*008e*/ 	.short	(.L_1847 - .L_1846)
.L_1846:
        /*0090*/ 	.word	0x00000080
        /*0094*/ 	.word	0x00000001
        /*0098*/ 	.word	0x00000001


	//----- nvinfo : EIATTR_CBANK_PARAM_SIZE
	.align		4
.L_1847:
        /*009c*/ 	.byte	0x03, 0x19
        /*009e*/ 	.short	0x0128


	//----- nvinfo : EIATTR_PARAM_CBANK
	.align		4
        /*00a0*/ 	.byte	0x04, 0x0a
        /*00a2*/ 	.short	(.L_1849 - .L_1848)
	.align		4
.L_1848:
        /*00a4*/ 	.word	index@(.nv.constant0._ZN10layer_norm31ln_parallel_residual_bwd_kernelINS_13Kernel_traitsIf6__halfS2_S2_fjLj2048ELj1ELj1ELj4ELj16ENS_18Kernel_traits_baseILj2048EfS2_S2_S2_fjLj128EEEEELb0ELb1ELb1EEEvNS_9BwdParamsE)
        /*00a8*/ 	.short	0x0380
        /*00aa*/ 	.short	0x0128


	//----- nvinfo : EIATTR_SW_WAR
	.align		4
.L_1849:
        /*00ac*/ 	.byte	0x04, 0x36
        /*00ae*/ 	.short	(.L_1851 - .L_1850)
.L_1850:
        /*00b0*/ 	.word	0x00000008
.L_1851:


//--------------------- .nv.info._ZN10layer_norm31ln_parallel_residual_bwd_kernelINS_13Kernel_traitsIf6__halfS2_S2_fjLj2048ELj1ELj1ELj4ELj16ENS_18Kernel_traits_baseILj2048EfS2_S2_S2_fjLj128EEEEELb1ELb0ELb0EEEvNS_9BwdParamsE --------------------------
	.section	.nv.info._ZN10layer_norm31ln_parallel_residual_bwd_kernelINS_13Kernel_traitsIf6__halfS2_S2_fjLj2048ELj1ELj1ELj4ELj16ENS_18Kernel_traits_baseILj2048EfS2_S2_S2_fjLj128EEEEELb1ELb0ELb0EEEvNS_9BwdParamsE,"",@"SHT_CUDA_INFO"
	.sectionflags	@""
	.align	4


	//----- nvinfo : EIATTR_CUDA_API_VERSION
	.align		4
        /*0000*/ 	.byte	0x04, 0x37
        /*0002*/ 	.short	(.L_1853 - .L_1852)
.L_1852:
        /*0004*/ 	.word	0x00000082


	//----- nvinfo : EIATTR_KPARAM_INFO
	.align		4
.L_1853:
        /*0008*/ 	.byte	0x04, 0x17
        /*000a*/ 	.short	(.L_1855 - .L_1854)
.L_1854:
        /*000c*/ 	.word	0x00000000
        /*0010*/ 	.short	0x0000
        /*0012*/ 	.short	0x0000
        /*0014*/ 	.byte	0x00, 0xf0, 0xa1, 0x04


	//----- nvinfo : EIATTR_SPARSE_MMA_MASK
	.align		4
.L_1855:
        /*0018*/ 	.byte	0x03, 0x50
        /*001a*/ 	.short	0x0000


	//----- nvinfo : EIATTR_MAXREG_COUNT
	.align		4
        /*001c*/ 	.byte	0x03, 0x1b
        /*001e*/ 	.short	0x00ff


	//----- nvinfo : EIATTR_NUM_BARRIERS
	.align		4
        /*0020*/ 	.byte	0x02, 0x4c
        /*0022*/ 	.byte	0x01
	.zero		1


	//----- nvinfo : EIATTR_MERCURY_ISA_VERSION
	.align		4
        /*0024*/ 	.byte	0x03, 0x5f
        /*0026*/ 	.short	0x0101


	//----- nvinfo : EIATTR_COOP_GROUP_MASK_REGIDS
	.align		4
        /*0028*/ 	.byte	0x04, 0x29
        /*002a*/ 	.short	(.L_1857 - .L_1856)


	//   ....[0]....
.L_1856:
        /*002c*/ 	.word	0xffffffff


	//   ....[1]....
        /*0030*/ 	.word	0xffffffff


	//   ....[2]....
        /*0034*/ 	.word	0xffffffff


	//   ....[3]....
        /*0038*/ 	.word	0xffffffff


	//   ....[4]....
        /*003c*/ 	.word	0xffffffff


	//   ....[5]....
        /*0040*/ 	.word	0xffffffff


	//   ....[6]....
        /*0044*/ 	.word	0xffffffff


	//   ....[7]....
        /*0048*/ 	.word	0xffffffff


	//   ....[8]....
        /*004c*/ 	.word	0xffffffff


	//   ....[9]....
        /*0050*/ 	.word	0xffffffff


	//----- nvinfo : EIATTR_COOP_GROUP_INSTR_OFFSETS
	.align		4
.L_1857:
        /*0054*/ 	.byte	0x04, 0x28
        /*0056*/ 	.short	(.L_1859 - .L_1858)


	//   ....[0]....
.L_1858:
        /*0058*/ 	.word	0x000017f0


	//   ....[1]....
        /*005c*/ 	.word	0x00001830


	//   ....[2]....
        /*0060*/ 	.word	0x000018a0


	//   ....[3]....
        /*0064*/ 	.word	0x000018b0


	//   ....[4]....
        /*0068*/ 	.word	0x000018f0


	//   ....[5]....
        /*006c*/ 	.word	0x00001900


	//   ....[6]....
        /*0070*/ 	.word	0x00001940


	//   ....[7]....
        /*0074*/ 	.word	0x00001960


	//   ....[8]....
        /*0078*/ 	.word	0x00001a20


	//   ....[9]....
        /*007c*/ 	.word	0x00001a30


	//----- nvinfo : EIATTR_VRC_CTA_INIT_COUNT
	.align		4
.L_1859:
        /*0080*/ 	.byte	0x02, 0x4a
	.zero		1
	.zero		1


	//----- nvinfo : EIATTR_EXIT_INSTR_OFFSETS
	.align		4
        /*0084*/ 	.byte	0x04, 0x1c
        /*0086*/ 	.short	(.L_1861 - .L_1860)


	//   ....[0]....
.L_1860:
        /*0088*/ 	.word	0x000067f0


	//   ....[1]....
        /*008c*/ 	.word	0x00006900


	//----- nvinfo : EIATTR_MAX_THREADS
	.align		4
.L_1861:
        /*0090*/ 	.byte	0x04, 0x05
        /*0092*/ 	.short	(.L_1863 - .L_1862)
.L_1862:
        /*0094*/ 	.word	0x00000080
        /*0098*/ 	.word	0x00000001
        /*009c*/ 	.word	0x00000001


	//----- nvinfo : EIATTR_CRS_STACK_SIZE
	.align		4
.L_1863:
        /*00a0*/ 	.byte	0x04, 0x1e
        /*00a2*/ 	.short	(.L_1865 - .L_1864)
.L_1864:
        /*00a4*/ 	.word	0x00000000


	//----- nvinfo : EIATTR_CBANK_PARAM_SIZE
	.align		4
.L_1865:
        /*00a8*/ 	.byte	0x03, 0x19
        /*00aa*/ 	.short	0x0128


	//----- nvinfo : EIATTR_PARAM_CBANK
	.align		4
        /*00ac*/ 	.byte	0x04, 0x0a
        /*00ae*/ 	.short	(.L_1867 - .L_1866)
	.align		4
.L_1866:
        /*00b0*/ 	.word	index@(.nv.constant0._ZN10layer_norm31ln_parallel_residual_bwd_kernelINS_13Kernel_traitsIf6__halfS2_S2_fjLj2048ELj1ELj1ELj4ELj16ENS_18Kernel_traits_baseILj2048EfS2_S2_S2_fjLj128EEEEELb1ELb0ELb0EEEvNS_9BwdParamsE)
        /*00b4*/ 	.short	0x0380
        /*00b6*/ 	.short	0x0128


	//----- nvinfo : EIATTR_SW_WAR
	.align		4
.L_1867:
        /*00b8*/ 	.byte	0x04, 0x36
        /*00ba*/ 	.short	(.L_1869 - .L_1868)
.L_1868:
        /*00bc*/ 	.word	0x00000008
.L_1869:


//--------------------- .nv.info._ZN10layer_norm31ln_parallel_residual_bwd_kernelINS_13Kernel_traitsIf6__halfS2_S2_fjLj2048ELj1ELj1ELj4ELj16ENS_18Kernel_traits_baseILj2048EfS2_S2_S2_fjLj128EEEEELb1ELb0ELb1EEEvNS_9BwdParamsE --------------------------
	.section	.nv.info._ZN10layer_norm31ln_parallel_residual_bwd_kernelINS_13Kernel_traitsIf6__halfS2_S2_fjLj2048ELj1ELj1ELj4ELj16ENS_18Kernel_traits_baseILj2048EfS2_S2_S2_fjLj128EEEEELb1ELb0ELb1EEEvNS_9BwdParamsE,"",@"SHT_CUDA_INFO"
	.sectionflags	@""
	.align	4


	//----- nvinfo : EIATTR_CUDA_API_VERSION
	.align		4
        /*0000*/ 	.byte	0x04, 0x37
        /*0002*/ 	.short	(.L_1871 - .L_1870)
.L_1870:
        /*0004*/ 	.word	0x00000082


	//----- nvinfo : EIATTR_KPARAM_INFO
	.align		4
.L_1871:
        /*0008*/ 	.byte	0x04, 0x17
        /*000a*/ 	.short	(.L_1873 - .L_1872)
.L_1872:
        /*000c*/ 	.word	0x00000000
        /*0010*/ 	.short	0x0000
        /*0012*/ 	.short	0x0000
        /*0014*/ 	.byte	0x00, 0xf0, 0xa1, 0x04


	//----- nvinfo : EIATTR_SPARSE_MMA_MASK
	.align		4
.L_1873:
        /*0018*/ 	.byte	0x03, 0x50
        /*001a*/ 	.short	0x0000


	//----- nvinfo : EIATTR_MAXREG_COUNT
	.align		4
        /*001c*/ 	.byte	0x03, 0x1b
        /*001e*/ 	.short	0x00ff


	//----- nvinfo : EIATTR_NUM_BARRIERS
	.align		4
        /*0020*/ 	.byte	0x02, 0x4c
        /*0022*/ 	.byte	0x01
	.zero		1


	//----- nvinfo : EIATTR_MERCURY_ISA_VERSION
	.align		4
        /*0024*/ 	.byte	0x03, 0x5f
        /*0026*/ 	.short	0x0101


	//----- nvinfo : EIATTR_COOP_GROUP_MASK_REGIDS
	.align		4
        /*0028*/ 	.byte	0x04, 0x29
        /*002a*/ 	.short	(.L_1875 - .L_1874)


	//   ....[0]....
.L_1874:
        /*002c*/ 	.word	0xffffffff


	//   ....[1]....
        /*0030*/ 	.word	0xffffffff


	//   ....[2]....
        /*0034*/ 	.word	0xffffffff


	//   ....[3]....
        /*0038*/ 	.word	0xffffffff


	//   ....[4]....
        /*003c*/ 	.word	0xffffffff


	//   ....[5]....
        /*0040*/ 	.word	0xffffffff


	//   ....[6]....
        /*0044*/ 	.word	0xffffffff


	//   ....[7]....
        /*0048*/ 	.word	0xffffffff


	//   ....[8]....
        /*004c*/ 	.word	0xffffffff


	//   ....[9]....
        /*0050*/ 	.word	0xffffffff


	//----- nvinfo : EIATTR_COOP_GROUP_INSTR_OFFSETS
	.align		4
.L_1875:
        /*0054*/ 	.byte	0x04, 0x28
        /*0056*/ 	.short	(.L_1877 - .L_1876)


	//   ....[0]....
.L_1876:
        /*0058*/ 	.word	0x00001450


	//   ....[1]....
        /*005c*/ 	.word	0x000014a0


	//   ....[2]....
        /*0060*/ 	.word	0x000014c0


	//   ....[3]....
        /*0064*/ 	.word	0x00001500


	//   ....[4]....
        /*0068*/ 	.word	0x00001520


	//   ....[5]....
        /*006c*/ 	.word	0x00001540


	//   ....[6]....
        /*0070*/ 	.word	0x00001560


	//   ....[7]....
        /*0074*/ 	.word	0x00001580


	//   ....[8]....
        /*0078*/ 	.word	0x000015b0


	//   ....[9]....
        /*007c*/ 	.word	0x00001610


	//----- nvinfo : EIATTR_VRC_CTA_INIT_COUNT
	.align		4
.L_1877:
        /*0080*/ 	.byte	0x02, 0x4a
	.zero		1
	.zero		1


	//----- nvinfo : EIATTR_EXIT_INSTR_OFFSETS
	.align		4
        /*0084*/ 	.byte	0x04, 0x1c
        /*0086*/ 	.short	(.L_1879 - .L_1878)


	//   ....[0]....
.L_1878:
        /*0088*/ 	.word	0x00006930


	//----- nvinfo : EIATTR_MAX_THREADS
	.align		4
.L_1879:
        /*008c*/ 	.byte	0x04, 0x05
        /*008e*/ 	.short	(.L_1881 - .L_1880)
.L_1880:
        /*0090*/ 	.word	0x00000080
        /*0094*/ 	.word	0x00000001
        /*0098*/ 	.word	0x00000001


	//----- nvinfo : EIATTR_CBANK_PARAM_SIZE
	.align		4
.L_1881:
        /*009c*/ 	.byte	0x03, 0x19
        /*009e*/ 	.short	0x0128


	//----- nvinfo : EIATTR_PARAM_CBANK
	.align		4
        /*00a0*/ 	.byte	0x04, 0x0a
        /*00a2*/ 	.short	(.L_1883 - .L_1882)
	.align		4
.L_1882:
        /*00a4*/ 	.word	index@(.nv.constant0._ZN10layer_norm31ln_parallel_residual_bwd_kernelINS_13Kernel_traitsIf6__halfS2_S2_fjLj2048ELj1ELj1ELj4ELj16ENS_18Kernel_traits_baseILj2048EfS2_S2_S2_fjLj128EEEEELb1ELb0ELb1EEEvNS_9BwdParamsE)
        /*00a8*/ 	.short	0x0380
        /*00aa*/ 	.short	0x0128


	//----- nvinfo : EIATTR_SW_WAR
	.align		4
.L_1883:
        /*00ac*/ 	.byte	0x04, 0x36
        /*00ae*/ 	.short	(.L_1885 - .L_1884)
.L_1884:
        /*00b0*/ 	.word	0x00000008
.L_1885:


//--------------------- .nv.info._ZN10layer_norm22ln_bwd_finalize_kernelINS_22Kernel_traits_finalizeILj2048Ef6__halfS2_S2_fjLb0ELj1024ELj4ENS_18Kernel_traits_baseILj2048EfS2_S2_S2_fjLj1024EEEEELb0ELb0EEEvNS_9BwdParamsE --------------------------
	.section	.nv.info._ZN10layer_norm22ln_bwd_finalize_kernelINS_22Kernel_traits_finalizeILj2048Ef6__halfS2_S2_fjLb0ELj1024ELj4ENS_18Kernel_traits_baseILj2048EfS2_S2_S2_fjLj1024EEEEELb0ELb0EEEvNS_9BwdParamsE,"",@"SHT_CUDA_INFO"
	.sectionflags	@""
	.align	4


	//----- nvinfo : EIATTR_CUDA_API_VERSION
	.align		4
        /*0000*/ 	.byte	0x04, 0x37
        /*0002*/ 	.short	(.L_1887 - .L_1886)
.L_1886:
        /*0004*/ 	.word	0x00000082


	//----- nvinfo : EIATTR_KPARAM_INFO
	.align		4
.L_1887:
        /*0008*/ 	.byte	0x04, 0x17
        /*000a*/ 	.short	(.L_1889 - .L_1888)
.L_1888:
        /*000c*/ 	.word	0x00000000
        /*0010*/ 	.short	0x0000
        /*0012*/ 	.short	0x0000
        /*0014*/ 	.byte	0x00, 0xf0, 0xa1, 0x04


	//----- nvinfo : EIATTR_SPARSE_MMA_MASK
	.align		4
.L_1889:
        /*0018*/ 	.byte	0x03, 0x50
        /*001a*/ 	.short	0x0000


	//----- nvinfo : EIATTR_MAXREG_COUNT
	.align		4
        /*001c*/ 	.byte	0x03, 0x1b
        /*001e*/ 	.short	0x0040


	//----- nvinfo : EIATTR_NUM_BARRIERS
	.align		4
        /*0020*/ 	.byte	0x02, 0x4c
        /*0022*/ 	.byte	0x01
	.zero		1


	//----- nvinfo : EIATTR_MERCURY_ISA_VERSION
	.align		4
        /*0024*/ 	.byte	0x03, 0x5f
        /*0026*/ 	.short	0x0101


	//----- nvinfo : EIATTR_COOP_GROUP_MASK_REGIDS
	.align		4
        /*0028*/ 	.byte	0x04, 0x29
        /*002a*/ 	.short	(.L_1891 - .L_1890)


	//   ....[0]....
.L_1890:
        /*002c*/ 	.word	0xffffffff


	//   ....[1]....
        /*0030*/ 	.word	0xffffffff


	//   ....[2]....
        /*0034*/ 	.word	0xffffffff


	//   ....[3]....
        /*0038*/ 	.word	0xffffffff


	//   ....[4]....
        /*003c*/ 	.word	0xffffffff


	//   ....[5]....
        /*0040*/ 	.word	0xffffffff


	//   ....[6]....
        /*0044*/ 	.word	0xffffffff


	//   ....[7]....
        /*0048*/ 	.word	0xffffffff


	//   ....[8]....
        /*004c*/ 	.word	0xffffffff


	//   ....[9]....
        /*0050*/ 	.word	0xffffffff


	//----- nvinfo : EIATTR_COOP_GROUP_INSTR_OFFSETS
	.align		4
.L_1891:
        /*0054*/ 	.byte	0x04, 0x28
        /*0056*/ 	.short	(.L_1893 - .L_1892)


	//   ....[0]....
.L_1892:
        /*0058*/ 	.word	0x000015e0


	//   ....[1]....
        /*005c*/ 	.word	0x000015f0


	//   ....[2]....
        /*0060*/ 	.word	0x00001620


	//   ....[3]....
        /*0064*/ 	.word	0x00001630


	//   ....[4]....
        /*0068*/ 	.word	0x00001660


	//   ....[5]....
        /*006c*/ 	.word	0x00001670


	//   ....[6]....
        /*0070*/ 	.word	0x000016b0


	//   ....[7]....
        /*0074*/ 	.word	0x000016e0


	//   ....[8]....
        /*0078*/ 	.word	0x00001710


	//   ....[9]....
        /*007c*/ 	.word	0x00001720


	//----- nvinfo : EIATTR_VRC_CTA_INIT_COUNT
	.align		4
.L_1893:
        /*0080*/ 	.byte	0x02, 0x4a
	.zero		1
	.zero		1


	//----- nvinfo : EIATTR_EXIT_INSTR_OFFSETS
	.align		4
        /*0084*/ 	.byte	0x04, 0x1c
        /*0086*/ 	.short	(.L_1895 - .L_1894)


	//   ....[0]....
.L_1894:
        /*0088*/ 	.word	0x00000060


	//   ....[1]....
        /*008c*/ 	.word	0x00001780


	//   ....[2]....
        /*0090*/ 	.word	0x000017b0


	//   ....[3]....
        /*0094*/ 	.word	0x00001850


	//----- nvinfo : EIATTR_MAX_THREADS
	.align		4
.L_1895:
        /*0098*/ 	.byte	0x04, 0x05
        /*009a*/ 	.short	(.L_1897 - .L_1896)
.L_1896:
        /*009c*/ 	.word	0x00000400
        /*00a0*/ 	.word	0x00000001
        /*00a4*/ 	.word	0x00000001


	//----- nvinfo : EIATTR_CRS_STACK_SIZE
	.align		4
.L_1897:
        /*00a8*/ 	.byte	0x04, 0x1e
        /*00aa*/ 	.short	(.L_1899 - .L_1898)
.L_1898:
        /*00ac*/ 	.word	0x00000000


	//----- nvinfo : EIATTR_CBANK_PARAM_SIZE
	.align		4
.L_1899:
        /*00b0*/ 	.byte	0x03, 0x19
        /*00b2*/ 	.short	0x0128


	//----- nvinfo : EIATTR_PARAM_CBANK
	.align		4
        /*00b4*/ 	.byte	0x04, 0x0a
        /*00b6*/ 	.short	(.L_1901 - .L_1900)
	.align		4
.L_1900:
        /*00b8*/ 	.word	index@(.nv.constant0._ZN10layer_norm22ln_bwd_finalize_kernelINS_22Kernel_traits_finalizeILj2048Ef6__halfS2_S2_fjLb0ELj1024ELj4ENS_18Kernel_traits_baseILj2048EfS2_S2_S2_fjLj1024EEEEELb0ELb0EEEvNS_9BwdParamsE)
        /*00bc*/ 	.short	0x0380
        /*00be*/ 	.short	0x0128


	//----- nvinfo : EIATTR_SW_WAR
	.align		4
.L_1901:
        /*00c0*/ 	.byte	0x04, 0x36
        /*00c2*/ 	.short	(.L_1903 - .L_1902)
.L_1902:
        /*00c4*/ 	.word	0x00000008
.L_1903:


//--------------------- .nv.info._ZN10layer_norm40ln_parallel_residual_bwd_finalize_kernelINS_22Kernel_traits_finalizeILj2048Ef6__halfS2_S2_fjLb0ELj1024ELj4ENS_18Kernel_traits_baseILj2048EfS2_S2_S2_fjLj1024EEEEELb0EEEvNS_9BwdParamsE --------------------------
	.section	.nv.info._ZN10layer_norm40ln_parallel_residual_bwd_finalize_kernelINS_22Kernel_traits_finalizeILj2048Ef6__halfS2_S2_fjLb0ELj1024ELj4ENS_18Kernel_traits_baseILj2048EfS2_S2_S2_fjLj1024EEEEELb0EEEvNS_9BwdParamsE,"",@"SHT_CUDA_INFO"
	.sectionflags	@""
	.align	4


	//----- nvinfo : EIATTR_CUDA_API_VERSION
	.align		4
        /*0000*/ 	.byte	0x04, 0x37
        /*0002*/ 	.short	(.L_1905 - .L_1904)
.L_1904:
        /*0004*/ 	.word	0x00000082


	//----- nvinfo : EIATTR_KPARAM_INFO
	.align		4
.L_1905:
        /*0008*/ 	.byte	0x04, 0x17
        /*000a*/ 	.short	(.L_1907 - .L_1906)
.L_1906:
        /*000c*/ 	.word	0x00000000
        /*0010*/ 	.short	0x0000
        /*0012*/ 	.short	0x0000
        /*0014*/ 	.byte	0x00, 0xf0, 0xa1, 0x04


	//----- nvinfo : EIATTR_SPARSE_MMA_MASK
	.align		4
.L_1907:
        /*0018*/ 	.byte	0x03, 0x50
        /*001a*/ 	.short	0x0000


	//----- nvinfo : EIATTR_MAXREG_COUNT
	.align		4
        /*001c*/ 	.byte	0x03, 0x1b
        /*001e*/ 	.short	0x0040


	//----- nvinfo : EIATTR_NUM_BARRIERS
	.align		4
        /*0020*/ 	.byte	0x02, 0x4c
        /*0022*/ 	.byte	0x01
	.zero		1


	//----- nvinfo : EIATTR_MERCURY_ISA_VERSION
	.align		4
        /*0024*/ 	.byte	0x03, 0x5f
        /*0026*/ 	.short	0x0101


	//----- nvinfo : EIATTR_COOP_GROUP_MASK_REGIDS
	.align		4
        /*0028*/ 	.byte	0x04, 0x29
        /*002a*/ 	.short	(.L_1909 - .L_1908)


	//   ....[0]....
.L_1908:
        /*002c*/ 	.word	0xffffffff


	//   ....[1]....
        /*0030*/ 	.word	0xffffffff


	//   ....[2]....
        /*0034*/ 	.word	0xffffffff


	//   ....[3]....
        /*0038*/ 	.word	0xffffffff


	//   ....[4]....
        /*003c*/ 	.word	0xffffffff


	//   ....[5]....
        /*0040*/ 	.word	0xffffffff


	//   ....[6]....
        /*0044*/ 	.word	0xffffffff


	//   ....[7]....
        /*0048*/ 	.word	0xffffffff


	//   ....[8]....
        /*004c*/ 	.word	0xffffffff


	//   ....[9]....
        /*0050*/ 	.word	0xffffffff


	//   ....[10]....
        /*0054*/ 	.word	0xffffffff


	//   ....[11]....
        /*0058*/ 	.word	0xffffffff


	//   ....[12]....
        /*005c*/ 	.word	0xffffffff


	//   ....[13]....
        /*0060*/ 	.word	0xffffffff


	//   ....[14]....
        /*0064*/ 	.word	0xffffffff


	//   ....[15]....
        /*0068*/ 	.word	0xffffffff


	//   ....[16]....
        /*006c*/ 	.word	0xffffffff


	//   ....[17]....
        /*0070*/ 	.word	0xffffffff


	//   ....[18]....
        /*0074*/ 	.word	0xffffffff


	//   ....[19]....
        /*0078*/ 	.word	0xffffffff


	//----- nvinfo : EIATTR_COOP_GROUP_INSTR_OFFSETS
	.align		4
.L_1909:
        /*007c*/ 	.byte	0x04, 0x28
        /*007e*/ 	.short	(.L_1911 - .L_1910)


	//   ....[0]....
.L_1910:
        /*0080*/ 	.word	0x000013b0


	//   ....[1]....
        /*0084*/ 	.word	0x000013c0


	//   ....[2]....
        /*0088*/ 	.word	0x000013d0


	//   ....[3]....
        /*008c*/ 	.word	0x000013e0


	//   ....[4]....
        /*0090*/ 	.word	0x00001410


	//   ....[5]....
        /*0094*/ 	.word	0x00001430


	//   ....[6]....
        /*0098*/ 	.word	0x00001450


	//   ....[7]....
        /*009c*/ 	.word	0x00001460


	//   ....[8]....
        /*00a0*/ 	.word	0x000014a0


	//   ....[9]....
        /*00a4*/ 	.word	0x000014c0


	//   ....[10]....
        /*00a8*/ 	.word	0x000014d0


	//   ....[11]....
        /*00ac*/ 	.word	0x000014e0


	//   ....[12]....
        /*00b0*/ 	.word	0x00001510


	//   ....[13]....
        /*00b4*/ 	.word	0x00001530


	//   ....[14]....
        /*00b8*/ 	.word	0x00001550


	//   ....[15]....
        /*00bc*/ 	.word	0x00001560


	//   ....[16]....
        /*00c0*/ 	.word	0x000015a0


	//   ....[17]....
        /*00c4*/ 	.word	0x000015d0


	//   ....[18]....
        /*00c8*/ 	.word	0x00001600


	//   ....[19]....
        /*00cc*/ 	.word	0x00001610


	//----- nvinfo : EIATTR_VRC_CTA_INIT_COUNT
	.align		4
.L_1911:
        /*00d0*/ 	.byte	0x02, 0x4a
	.zero		1
	.zero		1


	//----- nvinfo : EIATTR_EXIT_INSTR_OFFSETS
	.align		4
        /*00d4*/ 	.byte	0x04, 0x1c
        /*00d6*/ 	.short	(.L_1913 - .L_1912)


	//   ....[0]....
.L_1912:
        /*00d8*/ 	.word	0x00000060


	//   ....[1]....
        /*00dc*/ 	.word	0x000016b0


	//   ....[2]....
        /*00e0*/ 	.word	0x000016e0


	//   ....[3]....
        /*00e4*/ 	.word	0x00001800


	//----- nvinfo : EIATTR_MAX_THREADS
	.align		4
.L_1913:
        /*00e8*/ 	.byte	0x04, 0x05
        /*00ea*/ 	.short	(.L_1915 - .L_1914)
.L_1914:
        /*00ec*/ 	.word	0x00000400
        /*00f0*/ 	.word	0x00000001
        /*00f4*/ 	.word	0x00000001


	//----- nvinfo : EIATTR_CRS_STACK_SIZE
	.align		4
.L_1915:
        /*00f8*/ 	.byte	0x04, 0x1e
        /*00fa*/ 	.short	(.L_1917 - .L_1916)
.L_1916:
        /*00fc*/ 	.word	0x00000000


	//----- nvinfo : EIATTR_CBANK_PARAM_SIZE
	.align		4
.L_1917:
        /*0100*/ 	.byte	0x03, 0x19
        /*0102*/ 	.short	0x0128


	//----- nvinfo : EIATTR_PARAM_CBANK
	.align		4
        /*0104*/ 	.byte	0x04, 0x0a
        /*0106*/ 	.short	(.L_1919 - .L_1918)
	.align		4
.L_1918:
        /*0108*/ 	.word	index@(.nv.constant0._ZN10layer_norm40ln_parallel_residual_bwd_finalize_kernelINS_22Kernel_traits_finalizeILj2048Ef6__halfS2_S2_fjLb0ELj1024ELj4ENS_18Kernel_traits_baseILj2048EfS2_S2_S2_fjLj1024EEEEELb0EEEvNS_9BwdParamsE)
        /*010c*/ 	.short	0x0380
        /*010e*/ 	.short	0x0128


	//----- nvinfo : EIATTR_SW_WAR
	.align		4
.L_1919:
        /*0110*/ 	.byte	0x04, 0x36
        /*0112*/ 	.short	(.L_1921 - .L_1920)
.L_1920:
        /*0114*/ 	.word	0x00000008
.L_1921:


//--------------------- .nv.info._ZN10layer_norm31ln_parallel_residual_bwd_kernelINS_13Kernel_traitsIf6__halfS2_S2_fjLj2048ELj1ELj1ELj4ELj16ENS_18Kernel_traits_baseILj2048EfS2_S2_S2_fjLj128EEEEELb1ELb1ELb0EEEvNS_9BwdParamsE --------------------------
	.section	.nv.info._ZN10layer_norm31ln_parallel_residual_bwd_kernelINS_13Kernel_traitsIf6__halfS2_S2_fjLj2048ELj1ELj1ELj4ELj16ENS_18Kernel_traits_baseILj2048EfS2_S2_S2_fjLj128EEEEELb1ELb1ELb0EEEvNS_9BwdParamsE,"",@"SHT_CUDA_INFO"
	.sectionflags	@""
	.align	4


	//----- nvinfo : EIATTR_CUDA_API_VERSION
	.align		4
        /*0000*/ 	.byte	0x04, 0x37
        /*0002*/ 	.short	(.L_1923 - .L_1922)
.L_1922:
        /*0004*/ 	.word	0x00000082


	//----- nvinfo : EIATTR_KPARAM_INFO
	.align		4
.L_1923:
        /*0008*/ 	.byte	0x04, 0x17
        /*000a*/ 	.short	(.L_1925 - .L_1924)
.L_1924:
        /*000c*/ 	.word	0x00000000
        /*0010*/ 	.short	0x0000
        /*0012*/ 	.short	0x0000
        /*0014*/ 	.byte	0x00, 0xf0, 0xa1, 0x04


	//----- nvinfo : EIATTR_SPARSE_MMA_MASK
	.align		4
.L_1925:
        /*0018*/ 	.byte	0x03, 0x50
        /*001a*/ 	.short	0x0000


	//----- nvinfo : EIATTR_MAXREG_COUNT
	.align		4
        /*001c*/ 	.byte	0x03, 0x1b
        /*001e*/ 	.short	0x00ff


	//----- nvinfo : EIATTR_NUM_BARRIERS
	.align		4
        /*0020*/ 	.byte	0x02, 0x4c
        /*0022*/ 	.byte	0x01
	.zero		1


	//----- nvinfo : EIATTR_MERCURY_ISA_VERSION
	.align		4
        /*0024*/ 	.byte	0x03, 0x5f
        /*0026*/ 	.short	0x0101


	//----- nvinfo : EIATTR_COOP_GROUP_MASK_REGIDS
	.align		4
        /*0028*/ 	.byte	0x04, 0x29
        /*002a*/ 	.short	(.L_1927 - .L_1926)


	//   ....[0]....
.L_1926:
        /*002c*/ 	.word	0xffffffff


	//   ....[1]....
        /*0030*/ 	.word	0xffffffff


	//   ....[2]....
        /*0034*/ 	.word	0xffffffff


	//   ....[3]....
        /*0038*/ 	.word	0xffffffff


	//   ....[4]....
        /*003c*/ 	.word	0xffffffff


	//   ....[5]....
        /*0040*/ 	.word	0xffffffff


	//   ....[6]....
        /*0044*/ 	.word	0xffffffff


	//   ....[7]....
        /*0048*/ 	.word	0xffffffff


	//   ....[8]....
        /*004c*/ 	.word	0xffffffff


	//   ....[9]....
        /*0050*/ 	.word	0xffffffff


	//----- nvinfo : EIATTR_COOP_GROUP_INSTR_OFFSETS
	.align		4
.L_1927:
        /*0054*/ 	.byte	0x04, 0x28
        /*0056*/ 	.short	(.L_1929 - .L_1928)


	//   ....[0]....
.L_1928:
        /*0058*/ 	.word	0x00001160


	//   ....[1]....
        /*005c*/ 	.word	0x00001190


	//   ....[2]....
        /*0060*/ 	.word	0x000011c0


	//   ....[3]....
        /*0064*/ 	.word	0x000011d0


	//   ....[4]....
        /*0068*/ 	.word	0x00001200


	//   ....[5]....
        /*006c*/ 	.word	0x00001210


	//   ....[6]....
        /*0070*/ 	.word	0x00001240


	//   ....[7]....
        /*0074*/ 	.word	0x00001250


	//   ....[8]....
        /*0078*/ 	.word	0x00001280


	//   ....[9]....
        /*007c*/ 	.word	0x00001290


	//----- nvinfo : EIATTR_VRC_CTA_INIT_COUNT
	.align		4
.L_1929:
        /*0080*/ 	.byte	0x02, 0x4a
	.zero		1
	.zero		1


	//----- nvinfo : EIATTR_EXIT_INSTR_OFFSETS
	.align		4
        /*0084*/ 	.byte	0x04, 0x1c
        /*0086*/ 	.short	(.L_1931 - .L_1930)


	//   ....[0]....
.L_1930:
        /*0088*/ 	.word	0x00006170


	//   ....[1]....
        /*008c*/ 	.word	0x00006210


	//----- nvinfo : EIATTR_MAX_THREADS
	.align		4
.L_1931:
        /*0090*/ 	.byte	0x04, 0x05
        /*0092*/ 	.short	(.L_1933 - .L_1932)
.L_1932:
        /*0094*/ 	.word	0x00000080
        /*0098*/ 	.word	0x00000001
        /*009c*/ 	.word	0x00000001


	//----- nvinfo : EIATTR_CRS_STACK_SIZE
	.align		4
.L_1933:
        /*00a0*/ 	.byte	0x04, 0x1e
        /*00a2*/ 	.short	(.L_1935 - .L_1934)
.L_1934:
        /*00a4*/ 	.word	0x00000000


	//----- nvinfo : EIATTR_CBANK_PARAM_SIZE
	.align		4
.L_1935:
        /*00a8*/ 	.byte	0x03, 0x19
        /*00aa*/ 	.short	0x0128


	//----- nvinfo : EIATTR_PARAM_CBANK
	.align		4
        /*00ac*/ 	.byte	0x04, 0x0a
        /*00ae*/ 	.short	(.L_1937 - .L_1936)
	.align		4
.L_1936:
        /*00b0*/ 	.word	index@(.nv.constant0._ZN10layer_norm31ln_parallel_residual_bwd_kernelINS_13Kernel_traitsIf6__halfS2_S2_fjLj2048ELj1ELj1ELj4ELj16ENS_18Kernel_traits_baseILj2048EfS2_S2_S2_fjLj128EEEEELb1ELb1ELb0EEEvNS_9BwdParamsE)
        /*00b4*/ 	.short	0x0380
        /*00b6*/ 	.short	0x0128


	//----- nvinfo : EIATTR_SW_WAR
	.align		4
.L_1937:
        /*00b8*/ 	.byte	0x04, 0x36
        /*00ba*/ 	.short	(.L_1939 - .L_1938)
.L_1938:
        /*00bc*/ 	.word	0x00000008
.L_1939:


//--------------------- .nv.info._ZN10layer_norm22ln_bwd_finalize_kernelINS_22Kernel_traits_finalizeILj2048Ef6__halfS2_S2_fjLb0ELj1024ELj4ENS_18Kernel_traits_baseILj2048EfS2_S2_S2_fjLj1024EEEEELb0ELb1EEEvNS_9BwdParamsE --------------------------
	.section	.nv.info._ZN10layer_norm22ln_bwd_finalize_kernelINS_22Kernel_traits_finalizeILj2048Ef6__halfS2_S2_fjLb0ELj1024ELj4ENS_18Kernel_traits_baseILj2048EfS2_S2_S2_fjLj1024EEEEELb0ELb1EEEvNS_9BwdParamsE,"",@"SHT_CUDA_INFO"
	.sectionflags	@""
	.align	4


	//----- nvinfo : EIATTR_CUDA_API_VERSION
	.align		4
        /*0000*/ 	.byte	0x04, 0x37
        /*0002*/ 	.short	(.L_1941 - .L_1940)
.L_1940:
        /*0004*/ 	.word	0x00000082


	//----- nvinfo : EIATTR_KPARAM_INFO
	.align		4
.L_1941:
        /*0008*/ 	.byte	0x04, 0x17
        /*000a*/ 	.short	(.L_1943 - .L_1942)
.L_1942:
        /*000c*/ 	.word	0x00000000
        /*0010*/ 	.short	0x0000
        /*0012*/ 	.short	0x0000
        /*0014*/ 	.byte	0x00, 0xf0, 0xa1, 0x04


	//----- nvinfo : EIATTR_SPARSE_MMA_MASK
	.align		4
.L_1943:
        /*0018*/ 	.byte	0x03, 0x50
        /*001a*/ 	.short	0x0000


	//----- nvinfo : EIATTR_MAXREG_COUNT
	.align		4
        /*001c*/ 	.byte	0x03, 0x1b
        /*001e*/ 	.short	0x0040


	//----- nvinfo : EIATTR_NUM_BARRIERS
	.align		4
        /*0020*/ 	.byte	0x02, 0x4c
        /*0022*/ 	.byte	0x01
	.zero		1


	//----- nvinfo : EIATTR_MERCURY_ISA_VERSION
	.align		4
        /*0024*/ 	.byte	0x03, 0x5f
        /*0026*/ 	.short	0x0101


	//----- nvinfo : EIATTR_COOP_GROUP_MASK_REGIDS
	.align		4
        /*0028*/ 	.byte	0x04, 0x29
        /*002a*/ 	.short	(.L_1945 - .L_1944)


	//   ....[0]....
.L_1944:
        /*002c*/ 	.word	0xffffffff


	//   ....[1]....
        /*0030*/ 	.word	0xffffffff


	//   ....[2]....
        /*0034*/ 	.word	0xffffffff


	//   ....[3]....
        /*0038*/ 	.word	0xffffffff


	//   ....[4]....
        /*003c*/ 	.word	0xffffffff


	//   ....[5]....
        /*0040*/ 	.word	0xffffffff


	//   ....[6]....
        /*0044*/ 	.word	0xffffffff


	//   ....[7]....
        /*0048*/ 	.word	0xffffffff


	//   ....[8]....
        /*004c*/ 	.word	0xffffffff


	//   ....[9]....
        /*0050*/ 	.word	0xffffffff


	//----- nvinfo : EIATTR_COOP_GROUP_INSTR_OFFSETS
	.align		4
.L_1945:
        /*0054*/ 	.byte	0x04, 0x28
        /*0056*/ 	.short	(.L_1947 - .L_1946)


	//   ....[0]....
.L_1946:
        /*0058*/ 	.word	0x00001630


	//   ....[1]....
        /*005c*/ 	.word	0x00001640


	//   ....[2]....
        /*0060*/ 	.word	0x00001670


	//   ....[3]....
        /*0064*/ 	.word	0x00001680


	//   ....[4]....
        /*0068*/ 	.word	0x000016b0


	//   ....[5]....
        /*006c*/ 	.word	0x000016c0


	//   ....[6]....
        /*0070*/ 	.word	0x000016f0


	//   ....[7]....
        /*0074*/ 	.word	0x00001710


	//   ....[8]....
        /*0078*/ 	.word	0x00001740


	//   ....[9]....
        /*007c*/ 	.word	0x00001750


	//----- nvinfo : EIATTR_VRC_CTA_INIT_COUNT
	.align		4
.L_1947:
        /*0080*/ 	.byte	0x02, 0x4a
	.zero		1
	.zero		1


	//----- nvinfo : EIATTR_EXIT_INSTR_OFFSETS
	.align		4
        /*0084*/ 	.byte	0x04, 0x1c
        /*0086*/ 	.short	(.L_1949 - .L_1948)


	//   ....[0]....
.L_1948:
        /*0088*/ 	.word	0x00000070


	//   ....[1]....
        /*008c*/ 	.word	0x000017b0


	//   ....[2]....
        /*0090*/ 	.word	0x00001860


	//----- nvinfo : EIATTR_MAX_THREADS
	.align		4
.L_1949:
        /*0094*/ 	.byte	0x04, 0x05
        /*0096*/ 	.short	(.L_1951 - .L_1950)
.L_1950:
        /*0098*/ 	.word	0x00000400
        /*009c*/ 	.word	0x00000001
        /*00a0*/ 	.word	0x00000001


	//----- nvinfo : EIATTR_CRS_STACK_SIZE
	.align		4
.L_1951:
        /*00a4*/ 	.byte	0x04, 0x1e
        /*00a6*/ 	.short	(.L_1953 - .L_1952)
.L_1952:
        /*00a8*/ 	.word	0x00000000


	//----- nvinfo : EIATTR_CBANK_PARAM_SIZE
	.align		4
.L_1953:
        /*00ac*/ 	.byte	0x03, 0x19
        /*00ae*/ 	.short	0x0128


	//----- nvinfo : EIATTR_PARAM_CBANK
	.align		4
        /*00b0*/ 	.byte	0x04, 0x0a
        /*00b2*/ 	.short	(.L_1955 - .L_1954)
	.align		4
.L_1954:
        /*00b4*/ 	.word	index@(.nv.constant0._ZN10layer_norm22ln_bwd_finalize_kernelINS_22Kernel_traits_finalizeILj2048Ef6__halfS2_S2_fjLb0ELj1024ELj4ENS_18Kernel_traits_baseILj2048EfS2_S2_S2_fjLj1024EEEEELb0ELb1EEEvNS_9BwdParamsE)
        /*00b8*/ 	.short	0x0380
        /*00ba*/ 	.short	0x0128


	//----- nvinfo : EIATTR_SW_WAR
	.align		4
.L_1955:
        /*00bc*/ 	.byte	0x04, 0x36
        /*00be*/ 	.short	(.L_1957 - .L_1956)
.L_1956:
        /*00c0*/ 	.word	0x00000008
.L_1957:


//--------------------- .nv.info._ZN10layer_norm40ln_parallel_residual_bwd_finalize_kernelINS_22Kernel_traits_finalizeILj2048Ef6__halfS2_S2_fjLb0ELj1024ELj4ENS_18Kernel_traits_baseILj2048EfS2_S2_S2_fjLj1024EEEEELb1EEEvNS_9BwdParamsE --------------------------
	.section	.nv.info._ZN10layer_norm40ln_parallel_residual_bwd_finalize_kernelINS_22Kernel_traits_finalizeILj2048Ef6__halfS2_S2_fjLb0ELj1024ELj4ENS_18Kernel_traits_baseILj2048EfS2_S2_S2_fjLj1024EEEEELb1EEEvNS_9BwdParamsE,"",@"SHT_CUDA_INFO"
	.sectionflags	@""
	.align	4


	//----- nvinfo : EIATTR_CUDA_API_VERSION
	.align		4
        /*0000*/ 	.byte	0x04, 0x37
        /*0002*/ 	.short	(.L_1959 - .L_1958)
.L_1958:
        /*0004*/ 	.word	0x00000082


	//----- nvinfo : EIATTR_KPARAM_INFO
	.align		4
.L_1959:
        /*0008*/ 	.byte	0x04, 0x17
        /*000a*/ 	.short	(.L_1961 - .L_1960)
.L_1960:
        /*000c*/ 	.word	0x00000000
        /*0010*/ 	.short	0x0000
        /*0012*/ 	.short	0x0000
        /*0014*/ 	.byte	0x00, 0xf0, 0xa1, 0x04


	//----- nvinfo : EIATTR_SPARSE_MMA_MASK
	.align		4
.L_1961:
        /*0018*/ 	.byte	0x03, 0x50
        /*001a*/ 	.short	0x0000


	//----- nvinfo : EIATTR_MAXREG_COUNT
	.align		4
        /*001c*/ 	.byte	0x03, 0x1b
        /*001e*/ 	.short	0x0040


	//----- nvinfo : EIATTR_NUM_BARRIERS
	.align		4
        /*0020*/ 	.byte	0x02, 0x4c
        /*0022*/ 	.byte	0x01
	.zero		1


	//----- nvinfo : EIATTR_MERCURY_ISA_VERSION
	.align		4
        /*0024*/ 	.byte	0x03, 0x5f
        /*0026*/ 	.short	0x0101


	//----- nvinfo : EIATTR_COOP_GROUP_MASK_REGIDS
	.align		4
        /*0028*/ 	.byte	0x04, 0x29
        /*002a*/ 	.short	(.L_1963 - .L_1962)


	//   ....[0]....
.L_1962:
        /*002c*/ 	.word	0xffffffff


	//   ....[1]....
        /*0030*/ 	.word	0xffffffff


	//   ....[2]....
        /*0034*/ 	.word	0xffffffff


	//   ....[3]....
        /*0038*/ 	.word	0xffffffff


	//   ....[4]....
        /*003c*/ 	.word	0xffffffff


	//   ....[5]....
        /*0040*/ 	.word	0xffffffff


	//   ....[6]....
        /*0044*/ 	.word	0xffffffff


	//   ....[7]....
        /*0048*/ 	.word	0xffffffff


	//   ....[8]....
        /*004c*/ 	.word	0xffffffff


	//   ....[9]....
        /*0050*/ 	.word	0xffffffff


	//   ....[10]....
        /*0054*/ 	.word	0xffffffff


	//   ....[11]....
        /*0058*/ 	.word	0xffffffff


	//   ....[12]....
        /*005c*/ 	.word	0xffffffff


	//   ....[13]....
        /*0060*/ 	.word	0xffffffff


	//   ....[14]....
        /*0064*/ 	.word	0xffffffff


	//   ....[15]....
        /*0068*/ 	.word	0xffffffff


	//   ....[16]....
        /*006c*/ 	.word	0xffffffff


	//   ....[17]....
        /*0070*/ 	.word	0xffffffff


	//   ....[18]....
        /*0074*/ 	.word	0xffffffff


	//   ....[19]....
        /*0078*/ 	.word	0xffffffff


	//----- nvinfo : EIATTR_COOP_GROUP_INSTR_OFFSETS
	.align		4
.L_1963:
        /*007c*/ 	.byte	0x04, 0x28
        /*007e*/ 	.short	(.L_1965 - .L_1964)


	//   ....[0]....
.L_1964:
        /*0080*/ 	.word	0x00001410


	//   ....[1]....
        /*0084*/ 	.word	0x00001420


	//   ....[2]....
        /*0088*/ 	.word	0x00001430


	//   ....[3]....
        /*008c*/ 	.word	0x00001440


	//   ....[4]....
        /*0090*/ 	.word	0x00001470


	//   ....[5]....
        /*0094*/ 	.word	0x00001490


	//   ....[6]....
        /*0098*/ 	.word	0x000014b0


	//   ....[7]....
        /*009c*/ 	.word	0x000014c0


	//   ....[8]....
        /*00a0*/ 	.word	0x000014f0


	//   ....[9]....
        /*00a4*/ 	.word	0x00001510


	//   ....[10]....
        /*00a8*/ 	.word	0x00001530


	//   ....[11]....
        /*00ac*/ 	.word	0x00001540


	//   ....[12]....
        /*00b0*/ 	.word	0x00001570


	//   ....[13]....
        /*00b4*/ 	.word	0x00001590


	//   ....[14]....
        /*00b8*/ 	.word	0x000015b0


	//   ....[15]....
        /*00bc*/ 	.word	0x000015c0


	//   ....[16]....
        /*00c0*/ 	.word	0x000015f0


	//   ....[17]....
        /*00c4*/ 	.word	0x00001620


	//   ....[18]....
        /*00c8*/ 	.word	0x00001630


	//   ....[19]....
        /*00cc*/ 	.word	0x00001640


	//----- nvinfo : EIATTR_VRC_CTA_INIT_COUNT
	.align		4
.L_1965:
        /*00d0*/ 	.byte	0x02, 0x4a
	.zero		1
	.zero		1


	//----- nvinfo : EIATTR_EXIT_INSTR_OFFSETS
	.align		4
        /*00d4*/ 	.byte	0x04, 0x1c
        /*00d6*/ 	.short	(.L_1967 - .L_1966)


	//   ....[0]....
.L_1966:
        /*00d8*/ 	.word	0x00000060


	//   ....[1]....
        /*00dc*/ 	.word	0x000016e0


	//   ....[2]....
        /*00e0*/ 	.word	0x00001810


	//----- nvinfo : EIATTR_MAX_THREADS
	.align		4
.L_1967:
        /*00e4*/ 	.byte	0x04, 0x05
        /*00e6*/ 	.short	(.L_1969 - .L_1968)
.L_1968:
        /*00e8*/ 	.word	0x00000400
        /*00ec*/ 	.word	0x00000001
        /*00f0*/ 	.word	0x00000001


	//----- nvinfo : EIATTR_CRS_STACK_SIZE
	.align		4
.L_1969:
        /*00f4*/ 	.byte	0x04, 0x1e
        /*00f6*/ 	.short	(.L_1971 - .L_1970)
.L_1970:
        /*00f8*/ 	.word	0x00000000


	//----- nvinfo : EIATTR_CBANK_PARAM_SIZE
	.align		4
.L_1971:
        /*00fc*/ 	.byte	0x03, 0x19
        /*00fe*/ 	.short	0x0128


	//----- nvinfo : EIATTR_PARAM_CBANK
	.align		4
        /*0100*/ 	.byte	0x04, 0x0a
        /*0102*/ 	.short	(.L_1973 - .L_1972)
	.align		4
.L_1972:
        /*0104*/ 	.word	index@(.nv.constant0._ZN10layer_norm40ln_parallel_residual_bwd_finalize_kernelINS_22Kernel_traits_finalizeILj2048Ef6__halfS2_S2_fjLb0ELj1024ELj4ENS_18Kernel_traits_baseILj2048EfS2_S2_S2_fjLj1024EEEEELb1EEEvNS_9BwdParamsE)
        /*0108*/ 	.short	0x0380
        /*010a*/ 	.short	0x0128


	//----- nvinfo : EIATTR_SW_WAR
	.align		4
.L_1973:
        /*010c*/ 	.byte	0x04, 0x36
        /*010e*/ 	.short	(.L_1975 - .L_1974)
.L_1974:
        /*0110*/ 	.word	0x00000008
.L_1975:


//--------------------- .nv.info._ZN10layer_norm31ln_parallel_residual_bwd_kernelINS_13Kernel_traitsIf6__halfS2_S2_fjLj2048ELj1ELj1ELj4ELj16ENS_18Kernel_traits_baseILj2048EfS2_S2_S2_fjLj128EEEEELb1ELb1ELb1EEEvNS_9BwdParamsE --------------------------
	.section	.nv.info._ZN10layer_norm31ln_parallel_residual_bwd_kernelINS_13Kernel_traitsIf6__halfS2_S2_fjLj2048ELj1ELj1ELj4ELj16ENS_18Kernel_traits_baseILj2048EfS2_S2_S2_fjLj128EEEEELb1ELb1ELb1EEEvNS_9BwdParamsE,"",@"SHT_CUDA_INFO"
	.sectionflags	@""
	.align	4


	//----- nvinfo : EIATTR_CUDA_API_VERSION
	.align		4
        /*0000*/ 	.byte	0x04, 0x37
        /*0002*/ 	.short	(.L_1977 - .L_1976)
.L_1976:
        /*0004*/ 	.word	0x00000082


	//----- nvinfo : EIATTR_KPARAM_INFO
	.align		4
.L_1977:
        /*0008*/ 	.byte	0x04, 0x17
        /*000a*/ 	.short	(.L_1979 - .L_1978)
.L_1978:
        /*000c*/ 	.word	0x00000000
        /*0010*/ 	.short	0x0000
        /*0012*/ 	.short	0x0000
        /*0014*/ 	.byte	0x00, 0xf0, 0xa1, 0x04


	//----- nvinfo : EIATTR_SPARSE_MMA_MASK
	.align		4
.L_1979:
        /*0018*/ 	.byte	0x03, 0x50
        /*001a*/ 	.short	0x0000


	//----- nvinfo : EIATTR_MAXREG_COUNT
	.align		4
        /*001c*/ 	.byte	0x03, 0x1b
        /*001e*/ 	.short	0x00ff


	//----- nvinfo : EIATTR_NUM_BARRIERS
	.align		4
        /*0020*/ 	.byte	0x02, 0x4c
        /*0022*/ 	.byte	0x01
	.zero		1


	//----- nvinfo : EIATTR_MERCURY_ISA_VERSION
	.align		4
        /*0024*/ 	.byte	0x03, 0x5f
        /*0026*/ 	.short	0x0101


	//----- nvinfo : EIATTR_COOP_GROUP_MASK_REGIDS
	.align		4
        /*0028*/ 	.byte	0x04, 0x29
        /*002a*/ 	.short	(.L_1981 - .L_1980)


	//   ....[0]....
.L_1980:
        /*002c*/ 	.word	0xffffffff


	//   ....[1]....
        /*0030*/ 	.word	0xffffffff


	//   ....[2]....
        /*0034*/ 	.word	0xffffffff


	//   ....[3]....
        /*0038*/ 	.word	0xffffffff


	//   ....[4]....
        /*003c*/ 	.word	0xffffffff


	//   ....[5]....
        /*0040*/ 	.word	0xffffffff


	//   ....[6]....
        /*0044*/ 	.word	0xffffffff


	//   ....[7]....
        /*0048*/ 	.word	0xffffffff


	//   ....[8]....
        /*004c*/ 	.word	0xffffffff


	//   ....[9]....
        /*0050*/ 	.word	0xffffffff


	//----- nvinfo : EIATTR_COOP_GROUP_INSTR_OFFSETS
	.align		4
.L_1981:
        /*0054*/ 	.byte	0x04, 0x28
        /*0056*/ 	.short	(.L_1983 - .L_1982)


	//   ....[0]....
.L_1982:
        /*0058*/ 	.word	0x00000c80


	//   ....[1]....
        /*005c*/ 	.word	0x00000d30


	//   ....[2]....
        /*0060*/ 	.word	0x00000d40


	//   ....[3]....
        /*0064*/ 	.word	0x00000d60


	//   ....[4]....
        /*0068*/ 	.word	0x00000d80


	//   ....[5]....
        /*006c*/ 	.word	0x00000da0


	//   ....[6]....
        /*0070*/ 	.word	0x00000de0


	//   ....[7]....
        /*0074*/ 	.word	0x00000e00


	//   ....[8]....
        /*0078*/ 	.word	0x00000e30


	//   ....[9]....
        /*007c*/ 	.word	0x00000e50


	//----- nvinfo : EIATTR_VRC_CTA_INIT_COUNT
	.align		4
.L_1983:
        /*0080*/ 	.byte	0x02, 0x4a
	.zero		1
	.zero		1


	//----- nvinfo : EIATTR_EXIT_INSTR_OFFSETS
	.align		4
        /*0084*/ 	.byte	0x04, 0x1c
        /*0086*/ 	.short	(.L_1985 - .L_1984)


	//   ....[0]....
.L_1984:
        /*0088*/ 	.word	0x00006060


	//----- nvinfo : EIATTR_MAX_THREADS
	.align		4
.L_1985:
        /*008c*/ 	.byte	0x04, 0x05
        /*008e*/ 	.short	(.L_1987 - .L_1986)
.L_1986:
        /*0090*/ 	.word	0x00000080
        /*0094*/ 	.word	0x00000001
        /*0098*/ 	.word	0x00000001


	//----- nvinfo : EIATTR_CBANK_PARAM_SIZE
	.align		4
.L_1987:
        /*009c*/ 	.byte	0x03, 0x19
        /*009e*/ 	.short	0x0128


	//----- nvinfo : EIATTR_PARAM_CBANK
	.align		4
        /*00a0*/ 	.byte	0x04, 0x0a
        /*00a2*/ 	.short	(.L_1989 - .L_1988)
	.align		4
.L_1988:
        /*00a4*/ 	.word	index@(.nv.constant0._ZN10layer_norm31ln_parallel_residual_bwd_kernelINS_13Kernel_traitsIf6__halfS2_S2_fjLj2048ELj1ELj1ELj4ELj16ENS_18Kernel_traits_baseILj2048EfS2_S2_S2_fjLj128EEEEELb1ELb1ELb1EEEvNS_9BwdParamsE)
        /*00a8*/ 	.short	0x0380
        /*00aa*/ 	.short	0x0128


	//----- nvinfo : EIATTR_SW_WAR
	.align		4
.L_1989:
        /*00ac*/ 	.byte	0x04, 0x36
        /*00ae*/ 	.short	(.L_1991 - .L_1990)
.L_1990:
        /*00b0*/ 	.word	0x00000008
.L_1991:


//--------------------- .nv.info._ZN10layer_norm31ln_parallel_residual_bwd_kernelINS_13Kernel_traitsI6__halfS2_fS2_fjLj2048ELj1ELj1ELj4ELj16ENS_18Kernel_traits_baseILj2048ES2_S2_fS2_fjLj128EEEEELb0ELb0ELb0EEEvNS_9BwdParamsE --------------------------
	.section	.nv.info._ZN10layer_norm31ln_parallel_residual_bwd_kernelINS_13Kernel_traitsI6__halfS2_fS2_fjLj2048ELj1ELj1ELj4ELj16ENS_18Kernel_traits_baseILj2048ES2_S2_fS2_fjLj128EEEEELb0ELb0ELb0EEEvNS_9BwdParamsE,"",@"SHT_CUDA_INFO"
	.sectionflags	@""
	.align	4


	//----- nvinfo : EIATTR_CUDA_API_VERSION
	.align		4
        /*0000*/ 	.byte	0x04, 0x37
        /*0002*/ 	.short	(.L_1993 - .L_1992)
.L_1992:
        /*0004*/ 	.word	0x00000082


	//----- nvinfo : EIATTR_KPARAM_INFO
	.align		4
.L_1993:
        /*0008*/ 	.byte	0x04, 0x17
        /*000a*/ 	.short	(.L_1995 - .L_1994)
.L_1994:
        /*000c*/ 	.word	0x00000000
        /*0010*/ 	.short	0x0000
        /*0012*/ 	.short	0x0000
        /*0014*/ 	.byte	0x00, 0xf0, 0xa1, 0x04


	//----- nvinfo : EIATTR_SPARSE_MMA_MASK
	.align		4
.L_1995:
        /*0018*/ 	.byte	0x03, 0x50
        /*001a*/ 	.short	0x0000


	//----- nvinfo : EIATTR_MAXREG_COUNT
	.align		4
        /*001c*/ 	.byte	0x03, 0x1b
        /*001e*/ 	.short	0x00ff


	//----- nvinfo : EIATTR_NUM_BARRIERS
	.align		4
        /*0020*/ 	.byte	0x02, 0x4c
        /*0022*/ 	.byte	0x01
	.zero		1


	//----- nvinfo : EIATTR_MERCURY_ISA_VERSION
	.align		4
        /*0024*/ 	.byte	0x03, 0x5f
        /*0026*/ 	.short	0x0101


	//----- nvinfo : EIATTR_COOP_GROUP_MASK_REGIDS
	.align		4
        /*0028*/ 	.byte	0x04, 0x29
        /*002a*/ 	.short	(.L_1997 - .L_1996)


	//   ....[0]....
.L_1996:
        /*002c*/ 	.word	0xffffffff


	//   ....[1]....
        /*0030*/ 	.word	0xffffffff


	//   ....[2]....
        /*0034*/ 	.word	0xffffffff


	//   ....[3]....
        /*0038*/ 	.word	0xffffffff


	//   ....[4]....
        /*003c*/ 	.word	0xffffffff


	//   ....[5]....
        /*0040*/ 	.word	0xffffffff


	//   ....[6]....
        /*0044*/ 	.word	0xffffffff


	//   ....[7]....
        /*0048*/ 	.word	0xffffffff


	//   ....[8]....
        /*004c*/ 	.word	0xffffffff


	//   ....[9]....
        /*0050*/ 	.word	0xffffffff


	//----- nvinfo : EIATTR_COOP_GROUP_INSTR_OFFSETS
	.align		4
.L_1997:
        /*0054*/ 	.byte	0x04, 0x28
        /*0056*/ 	.short	(.L_1999 - .L_1998)


	//   ....[0]....
.L_1998:
        /*0058*/ 	.word	0x00001820


	//   ....[1]....
        /*005c*/ 	.word	0x00001840


	//   ....[2]....
        /*0060*/ 	.word	0x00001880


	//   ....[3]....
        /*0064*/ 	.word	0x00001890


	//   ....[4]....
        /*0068*/ 	.word	0x000018d0


	//   ....[5]....
        /*006c*/ 	.word	0x000018e0


	//   ....[6]....
        /*0070*/ 	.word	0x00001910


	//   ....[7]....
        /*0074*/ 	.word	0x00001920


	//   ....[8]....
        /*0078*/ 	.word	0x00001950


	//   ....[9]....
        /*007c*/ 	.word	0x00001960


	//----- nvinfo : EIATTR_VRC_CTA_INIT_COUNT
	.align		4
.L_1999:
        /*0080*/ 	.byte	0x02, 0x4a
	.zero		1
	.zero		1


	//----- nvinfo : EIATTR_EXIT_INSTR_OFFSETS
	.align		4
        /*0084*/ 	.byte	0x04, 0x1c
        /*0086*/ 	.short	(.L_2001 - .L_2000)


	//   ....[0]....
.L_2000:
        /*0088*/ 	.word	0x00004200


	//   ....[1]....
        /*008c*/ 	.word	0x00004310


	//----- nvinfo : EIATTR_MAX_THREADS
	.align		4
.L_2001:
        /*0090*/ 	.byte	0x04, 0x05
        /*0092*/ 	.short	(.L_2003 - .L_2002)
.L_2002:
        /*0094*/ 	.word	0x00000080
        /*0098*/ 	.word	0x00000001
        /*009c*/ 	.word	0x00000001


	//----- nvinfo : EIATTR_CRS_STACK_SIZE
	.align		4
.L_2003:
        /*00a0*/ 	.byte	0x04, 0x1e
        /*00a2*/ 	.short	(.L_2005 - .L_2004)
.L_2004:
        /*00a4*/ 	.word	0x00000000


	//----- nvinfo : EIATTR_CBANK_PARAM_SIZE
	.align		4
.L_2005:
        /*00a8*/ 	.byte	0x03, 0x19
        /*00aa*/ 	.short	0x0128


	//----- nvinfo : EIATTR_PARAM_CBANK
	.align		4
        /*00ac*/ 	.byte	0x04, 0x0a
        /*00ae*/ 	.short	(.L_2007 - .L_2006)
	.align		4
.L_2006:
        /*00b0*/ 	.word	index@(.nv.constant0._ZN10layer_norm31ln_parallel_residual_bwd_kernelINS_13Kernel_traitsI6__halfS2_fS2_fjLj2048ELj1ELj1ELj4ELj16ENS_18Kernel_traits_baseILj2048ES2_S2_fS2_fjLj128EEEEELb0ELb0ELb0EEEvNS_9BwdParamsE)
        /*00b4*/ 	.short	0x0380
        /*00b6*/ 	.short	0x0128


	//----- nvinfo : EIATTR_SW_WAR
	.align		4
.L_2007:
        /*00b8*/ 	.byte	0x04, 0x36
        /*00ba*/ 	.short	(.L_2009 - .L_2008)
.L_2008:
        /*00bc*/ 	.word	0x00000008
.L_2009:


//--------------------- .nv.info._ZN10layer_norm31ln_parallel_residual_bwd_kernelINS_13Kernel_traitsI6__halfS2_fS2_fjLj2048ELj1ELj1ELj4ELj16ENS_18Kernel_traits_baseILj2048ES2_S2_fS2_fjLj128EEEEELb0ELb0ELb1EEEvNS_9BwdParamsE --------------------------
	.section	.nv.info._ZN10layer_norm31ln_parallel_residual_bwd_kernelINS_13Kernel_traitsI6__halfS2_fS2_fjLj2048ELj1ELj1ELj4ELj16ENS_18Kernel_traits_baseILj2048ES2_S2_fS2_fjLj128EEEEELb0ELb0ELb1EEEvNS_9BwdParamsE,"",@"SHT_CUDA_INFO"
	.sectionflags	@""
	.align	4


	//----- nvinfo : EIATTR_CUDA_API_VERSION
	.align		4
        /*0000*/ 	.byte	0x04, 0x37
        /*0002*/ 	.short	(.L_2011 - .L_2010)
.L_2010:
        /*0004*/ 	.word	0x00000082


	//----- nvinfo : EIATTR_KPARAM_INFO
	.align		4
.L_2011:
        /*0008*/ 	.byte	0x04, 0x17
        /*000a*/ 	.short	(.L_2013 - .L_2012)
.L_2012:
        /*000c*/ 	.word	0x00000000
        /*0010*/ 	.short	0x0000
        /*0012*/ 	.short	0x0000
        /*0014*/ 	.byte	0x00, 0xf0, 0xa1, 0x04


	//----- nvinfo : EIATTR_SPARSE_MMA_MASK
	.align		4
.L_2013:
        /*0018*/ 	.byte	0x03, 0x50
        /*001a*/ 	.short	0x0000


	//----- nvinfo : EIATTR_MAXREG_COUNT
	.align		4
        /*001c*/ 	.byte	0x03, 0x1b
        /*001e*/ 	.short	0x00ff


	//----- nvinfo : EIATTR_NUM_BARRIERS
	.align		4
        /*0020*/ 	.byte	0x02, 0x4c
        /*0022*/ 	.byte	0x01
	.zero		1


	//----- nvinfo : EIATTR_MERCURY_ISA_VERSION
	.align		4
        /*0024*/ 	.byte	0x03, 0x5f
        /*0026*/ 	.short	0x0101


	//----- nvinfo : EIATTR_COOP_GROUP_MASK_REGIDS
	.align		4
        /*0028*/ 	.byte	0x04, 0x29
        /*002a*/ 	.short	(.L_2015 - .L_2014)


	//   ....[0]....
.L_2014:
        /*002c*/ 	.word	0xffffffff


	//   ....[1]....
        /*0030*/ 	.word	0xffffffff


	//   ....[2]....
        /*0034*/ 	.word	0xffffffff


	//   ....[3]....
        /*0038*/ 	.word	0xffffffff


	//   ....[4]....
        /*003c*/ 	.word	0xffffffff


	//   ....[5]....
        /*0040*/ 	.word	0xffffffff


	//   ....[6]....
        /*0044*/ 	.word	0xffffffff


	//   ....[7]....
        /*0048*/ 	.word	0xffffffff


	//   ....[8]....
        /*004c*/ 	.word	0xffffffff


	//   ....[9]....
        /*0050*/ 	.word	0xffffffff


	//----- nvinfo : EIATTR_COOP_GROUP_INSTR_OFFSETS
	.align		4
.L_2015:
        /*0054*/ 	.byte	0x04, 0x28
        /*0056*/ 	.short	(.L_2017 - .L_2016)


	//   ....[0]....
.L_2016:
        /*0058*/ 	.word	0x000015b0


	//   ....[1]....
        /*005c*/ 	.word	0x00001670


	//   ....[2]....
        /*0060*/ 	.word	0x00001680


	//   ....[3]....
        /*0064*/ 	.word	0x000016a0


	//   ....[4]....
        /*0068*/ 	.word	0x000016d0


	//   ....[5]....
        /*006c*/ 	.word	0x000016f0


	//   ....[6]....
        /*0070*/ 	.word	0x00001710


	//   ....[7]....
        /*0074*/ 	.word	0x00001720


	//   ....[8]....
        /*0078*/ 	.word	0x00001760


	//   ....[9]....
        /*007c*/ 	.word	0x00001770


	//----- nvinfo : EIATTR_VRC_CTA_INIT_COUNT
	.align		4
.L_2017:
        /*0080*/ 	.byte	0x02, 0x4a
	.zero		1
	.zero		1


	//----- nvinfo : EIATTR_EXIT_INSTR_OFFSETS
	.align		4
        /*0084*/ 	.byte	0x04, 0x1c
        /*0086*/ 	.short	(.L_2019 - .L_2018)


	//   ....[0]....
.L_2018:
        /*0088*/ 	.word	0x00004280


	//----- nvinfo : EIATTR_MAX_THREADS
	.align		4
.L_2019:
        /*008c*/ 	.byte	0x04, 0x05
        /*008e*/ 	.short	(.L_2021 - .L_2020)
.L_2020:
        /*0090*/ 	.word	0x00000080
        /*0094*/ 	.word	0x00000001
        /*0098*/ 	.word	0x00000001


	//----- nvinfo : EIATTR_CRS_STACK_SIZE
	.align		4
.L_2021:
        /*009c*/ 	.byte	0x04, 0x1e
        /*009e*/ 	.short	(.L_2023 - .L_2022)
.L_2022:
        /*00a0*/ 	.word	0x00000000


	//----- nvinfo : EIATTR_CBANK_PARAM_SIZE
	.align		4
.L_2023:
        /*00a4*/ 	.byte	0x03, 0x19
        /*00a6*/ 	.short	0x0128


	//----- nvinfo : EIATTR_PARAM_CBANK
	.align		4
        /*00a8*/ 	.byte	0x04, 0x0a
        /*00aa*/ 	.short	(.L_2025 - .L_2024)
	.align		4
.L_2024:
        /*00ac*/ 	.word	index@(.nv.constant0._ZN10layer_norm31ln_parallel_residual_bwd_kernelINS_13Kernel_traitsI6__halfS2_fS2_fjLj2048ELj1ELj1ELj4ELj16ENS_18Kernel_traits_baseILj2048ES2_S2_fS2_fjLj128EEEEELb0ELb0ELb1EEEvNS_9BwdParamsE)
        /*00b0*/ 	.short	0x0380
        /*00b2*/ 	.short	0x0128


	//----- nvinfo : EIATTR_SW_WAR
	.align		4
.L_2025:
        /*00b4*/ 	.byte	0x04, 0x36
        /*00b6*/ 	.short	(.L_2027 - .L_2026)
.L_2026:
        /*00b8*/ 	.word	0x00000008
.L_2027:


//--------------------- .nv.info._ZN10layer_norm31ln_parallel_residual_bwd_kernelINS_13Kernel_traitsI6__halfS2_fS2_fjLj2048ELj1ELj1ELj4ELj16ENS_18Kernel_traits_baseILj2048ES2_S2_fS2_fjLj128EEEEELb0ELb1ELb0EEEvNS_9BwdParamsE --------------------------
	.section	.nv.info._ZN10layer_norm31ln_parallel_residual_bwd_kernelINS_13Kernel_traitsI6__halfS2_fS2_fjLj2048ELj1ELj1ELj4ELj16ENS_18Kernel_traits_baseILj2048ES2_S2_fS2_fjLj128EEEEELb0ELb1ELb0EEEvNS_9BwdParamsE,"",@"SHT_CUDA_INFO"
	.sectionflags	@""
	.align	4


	//----- nvinfo : EIATTR_CUDA_API_VERSION
	.align		4
        /*0000*/ 	.byte	0x04, 0x37
        /*0002*/ 	.short	(.L_2029 - .L_2028)
.L_2028:
        /*0004*/ 	.word	0x00000082


	//----- nvinfo : EIATTR_KPARAM_INFO
	.align		4
.L_2029:
        /*0008*/ 	.byte	0x04, 0x17
        /*000a*/ 	.short	(.L_2031 - .L_2030)
.L_2030:
        /*000c*/ 	.word	0x00000000
        /*0010*/ 	.short	0x0000
        /*0012*/ 	.short	0x0000
        /*0014*/ 	.byte	0x00, 0xf0, 0xa1, 0x04


	//----- nvinfo : EIATTR_SPARSE_MMA_MASK
	.align		4
.L_2031:
        /*0018*/ 	.byte	0x03, 0x50
        /*001a*/ 	.short	0x0000


	//----- nvinfo : EIATTR_MAXREG_COUNT
	.align		4
        /*001c*/ 	.byte	0x03, 0x1b
        /*001e*/ 	.short	0x00ff


	//----- nvinfo : EIATTR_NUM_BARRIERS
	.align		4
        /*0020*/ 	.byte	0x02, 0x4c
        /*0022*/ 	.byte	0x01
	.zero		1


	//----- nvinfo : EIATTR_MERCURY_ISA_VERSION
	.align		4
        /*0024*/ 	.byte	0x03, 0x5f
        /*0026*/ 	.short	0x0101


	//----- nvinfo : EIATTR_COOP_GROUP_MASK_REGIDS
	.align		4
        /*0028*/ 	.byte	0x04, 0x29
        /*002a*/ 	.short	(.L_2033 - .L_2032)


	//   ....[0]....
.L_2032:
        /*002c*/ 	.word	0xffffffff


	//   ....[1]....
        /*0030*/ 	.word	0xffffffff


	//   ....[2]....
        /*0034*/ 	.word	0xffffffff


	//   ....[3]....
        /*0038*/ 	.word	0xffffffff


	//   ....[4]....
        /*003c*/ 	.word	0xffffffff


	//   ....[5]....
        /*0040*/ 	.word	0xffffffff


	//   ....[6]....
        /*0044*/ 	.word	0xffffffff


	//   ....[7]....
        /*0048*/ 	.word	0xffffffff


	//   ....[8]....
        /*004c*/ 	.word	0xffffffff


	//   ....[9]....
        /*0050*/ 	.word	0xffffffff


	//----- nvinfo : EIATTR_COOP_GROUP_INSTR_OFFSETS
	.align		4
.L_2033:
        /*0054*/ 	.byte	0x04, 0x28
        /*0056*/ 	.short	(.L_2035 - .L_2034)


	//   ....[0]....
.L_2034:
        /*0058*/ 	.word	0x00001060


	//   ....[1]....
        /*005c*/ 	.word	0x00001080


	//   ....[2]....
        /*0060*/ 	.word	0x000010c0


	//   ....[3]....
        /*0064*/ 	.word	0x000010d0


	//   ....[4]....
        /*0068*/ 	.word	0x00001110


	//   ....[5]....
        /*006c*/ 	.word	0x00001120


	//   ....[6]....
        /*0070*/ 	.word	0x00001150


	//   ....[7]....
        /*0074*/ 	.word	0x00001160


	//   ....[8]....
        /*0078*/ 	.word	0x00001190


	//   ....[9]....
        /*007c*/ 	.word	0x000011a0


	//----- nvinfo : EIATTR_VRC_CTA_INIT_COUNT
	.align		4
.L_2035:
        /*0080*/ 	.byte	0x02, 0x4a
	.zero		1
	.zero		1


	//----- nvinfo : EIATTR_EXIT_INSTR_OFFSETS
	.align		4
        /*0084*/ 	.byte	0x04, 0x1c
        /*0086*/ 	.short	(.L_2037 - .L_2036)


	//   ....[0]....
.L_2036:
        /*0088*/ 	.word	0x00003980


	//   ....[1]....
        /*008c*/ 	.word	0x00003a20


	//----- nvinfo : EIATTR_MAX_THREADS
	.align		4
.L_2037:
        /*0090*/ 	.byte	0x04, 0x05
        /*0092*/ 	.short	(.L_2039 - .L_2038)
.L_2038:
        /*0094*/ 	.word	0x00000080
        /*0098*/ 	.word	0x00000001
        /*009c*/ 	.word	0x00000001


	//----- nvinfo : EIATTR_CRS_STACK_SIZE
	.align		4
.L_2039:
        /*00a0*/ 	.byte	0x04, 0x1e
        /*00a2*/ 	.short	(.L_2041 - .L_2040)
.L_2040:
        /*00a4*/ 	.word	0x00000000


	//----- nvinfo : EIATTR_CBANK_PARAM_SIZE
	.align		4
.L_2041:
        /*00a8*/ 	.byte	0x03, 0x19
        /*00aa*/ 	.short	0x0128


	//----- nvinfo : EIATTR_PARAM_CBANK
	.align		4
        /*00ac*/ 	.byte	0x04, 0x0a
        /*00ae*/ 	.short	(.L_2043 - .L_2042)
	.align		4
.L_2042:
        /*00b0*/ 	.word	index@(.nv.constant0._ZN10layer_norm31ln_parallel_residual_bwd_kernelINS_13Kernel_traitsI6__halfS2_fS2_fjLj2048ELj1ELj1ELj4ELj16ENS_18Kernel_traits_baseILj2048ES2_S2_fS2_fjLj128EEEEELb0ELb1ELb0EEEvNS_9BwdParamsE)
        /*00b4*/ 	.short	0x0380
        /*00b6*/ 	.short	0x0128


	//----- nvinfo : EIATTR_SW_WAR
	.align		4
.L_2043:
        /*00b8*/ 	.byte	0x04, 0x36
        /*00ba*/ 	.short	(.L_2045 - .L_2044)
.L_2044:
        /*00bc*/ 	.word	0x00000008
.L_2045:


//--------------------- .nv.info._ZN10layer_norm31ln_parallel_residual_bwd_kernelINS_13Kernel_traitsI6__halfS2_fS2_fjLj2048ELj1ELj1ELj4ELj16ENS_18Kernel_traits_baseILj2048ES2_S2_fS2_fjLj128EEEEELb0ELb1ELb1EEEvNS_9BwdParamsE --------------------------
	.section	.nv.info._ZN10layer_norm31ln_parallel_residual_bwd_kernelINS_13Kernel_traitsI6__halfS2_fS2_fjLj2048ELj1ELj1ELj4ELj16ENS_18Kernel_traits_baseILj2048ES2_S2_fS2_fjLj128EEEEELb0ELb1ELb1EEEvNS_9BwdParamsE,"",@"SHT_CUDA_INFO"
	.sectionflags	@""
	.align	4


	//----- nvinfo : EIATTR_CUDA_API_VERSION
	.align		4
        /*0000*/ 	.byte	0x04, 0x37
        /*0002*/ 	.short	(.L_2047 - .L_2046)
.L_2046:
        /*0004*/ 	.word	0x00000082


	//----- nvinfo : EIATTR_KPARAM_INFO
	.align		4
.L_2047:
        /*0008*/ 	.byte	0x04, 0x17
        /*000a*/ 	.short	(.L_2049 - .L_2048)
.L_2048:
        /*000c*/ 	.word	0x00000000
        /*0010*/ 	.short	0x0000
        /*0012*/ 	.short	0x0000
        /*0014*/ 	.byte	0x00, 0xf0, 0xa1, 0x04


	//----- nvinfo : EIATTR_SPARSE_MMA_MASK
	.align		4
.L_2049:
        /*0018*/ 	.byte	0x03, 0x50
        /*001a*/ 	.short	0x0000


	//----- nvinfo : EIATTR_MAXREG_COUNT
	.align		4
        /*001c*/ 	.byte	0x03, 0x1b
        /*001e*/ 	.short	0x00ff


	//----- nvinfo : EIATTR_NUM_BARRIERS
	.align		4
        /*0020*/ 	.byte	0x02, 0x4c
        /*0022*/ 	.byte	0x01
	.zero		1


	//----- nvinfo : EIATTR_MERCURY_ISA_VERSION
	.align		4
        /*0024*/ 	.byte	0x03, 0x5f
        /*0026*/ 	.short	0x0101


	//----- nvinfo : EIATTR_COOP_GROUP_MASK_REGIDS
	.align		4
        /*0028*/ 	.byte	0x04, 0x29
        /*002a*/ 	.short	(.L_2051 - .L_2050)


	//   ....[0]....
.L_2050:
        /*002c*/ 	.word	0xffffffff


	//   ....[1]....
        /*0030*/ 	.word	0xffffffff


	//   ....[2]....
        /*0034*/ 	.word	0xffffffff


	//   ....[3]....
        /*0038*/ 	.word	0xffffffff


	//   ....[4]....
        /*003c*/ 	.word	0xffffffff


	//   ....[5]....
        /*0040*/ 	.word	0xffffffff


	//   ....[6]....
        /*0044*/ 	.word	0xffffffff


	//   ....[7]....
        /*0048*/ 	.word	0xffffffff


	//   ....[8]....
        /*004c*/ 	.word	0xffffffff


	//   ....[9]....
        /*0050*/ 	.word	0xffffffff


	//----- nvinfo : EIATTR_COOP_GROUP_INSTR_OFFSETS
	.align		4
.L_2051:
        /*0054*/ 	.byte	0x04, 0x28
        /*0056*/ 	.short	(.L_2053 - .L_2052)


	//   ....[0]....
.L_2052:
        /*0058*/ 	.word	0x00000e10


	//   ....[1]....
        /*005c*/ 	.word	0x00000eb0


	//   ....[2]....
        /*0060*/ 	.word	0x00000ec0


	//   ....[3]....
        /*0064*/ 	.word	0x00000ef0


	//   ....[4]....
        /*0068*/ 	.word	0x00000f00


	//   ....[5]....
        /*006c*/ 	.word	0x00000f30


	//   ....[6]....
        /*0070*/ 	.word	0x00000f40


	//   ....[7]....
        /*0074*/ 	.word	0x00000f70


	//   ....[8]....
        /*0078*/ 	.word	0x00000fa0


	//   ....[9]....
        /*007c*/ 	.word	0x00000fb0


	//----- nvinfo : EIATTR_VRC_CTA_INIT_COUNT
	.align		4
.L_2053:
        /*0080*/ 	.byte	0x02, 0x4a
	.zero		1
	.zero		1


	//----- nvinfo : EIATTR_EXIT_INSTR_OFFSETS
	.align		4
        /*0084*/ 	.byte	0x04, 0x1c
        /*0086*/ 	.short	(.L_2055 - .L_2054)


	//   ....[0]....
.L_2054:
        /*0088*/ 	.word	0x000037d0


	//----- nvinfo : EIATTR_MAX_THREADS
	.align		4
.L_2055:
        /*008c*/ 	.byte	0x04, 0x05
        /*008e*/ 	.short	(.L_2057 - .L_2056)
.L_2056:
        /*0090*/ 	.word	0x00000080
        /*0094*/ 	.word	0x00000001
        /*0098*/ 	.word	0x00000001


	//----- nvinfo : EIATTR_CRS_STACK_SIZE
	.align		4
.L_2057:
        /*009c*/ 	.byte	0x04, 0x1e
        /*009e*/ 	.short	(.L_2059 - .L_2058)
.L_2058:
        /*00a0*/ 	.word	0x00000000


	//----- nvinfo : EIATTR_CBANK_PARAM_SIZE
	.align		4
.L_2059:
        /*00a4*/ 	.byte	0x03, 0x19
        /*00a6*/ 	.short	0x0128


	//----- nvinfo : EIATTR_PARAM_CBANK
	.align		4
        /*00a8*/ 	.byte	0x04, 0x0a
        /*00aa*/ 	.short	(.L_2061 - .L_2060)
	.align		4
.L_2060:
        /*00ac*/ 	.word	index@(.nv.constant0._ZN10layer_norm31ln_parallel_residual_bwd_kernelINS_13Kernel_traitsI6__halfS2_fS2_fjLj2048ELj1ELj1ELj4ELj16ENS_18Kernel_traits_baseILj2048ES2_S2_fS2_fjLj128EEEEELb0ELb1ELb1EEEvNS_9BwdParamsE)
        /*00b0*/ 	.short	0x0380
        /*00b2*/ 	.short	0x0128


	//----- nvinfo : EIATTR_SW_WAR
	.align		4
.L_2061:
        /*00b4*/ 	.byte	0x04, 0x36
        /*00b6*/ 	.short	(.L_2063 - .L_2062)
.L_2062:
        /*00b8*/ 	.word	0x00000008
.L_2063:


//--------------------- .nv.info._ZN10layer_norm31ln_parallel_residual_bwd_kernelINS_13Kernel_traitsI6__halfS2_fS2_fjLj2048ELj1ELj1ELj4ELj16ENS_18Kernel_traits_baseILj2048ES2_S2_fS2_fjLj128EEEEELb1ELb0ELb0EEEvNS_9BwdParamsE --------------------------
	.section	.nv.info._ZN10layer_norm31ln_parallel_residual_bwd_kernelINS_13Kernel_traitsI6__halfS2_fS2_fjLj2048ELj1ELj1ELj4ELj16ENS_18Kernel_traits_baseILj2048ES2_S2_fS2_fjLj128EEEEELb1ELb0ELb0EEEvNS_9BwdParamsE,"",@"SHT_CUDA_INFO"
	.sectionflags	@""
	.align	4


	//----- nvinfo : EIATTR_CUDA_API_VERSION
	.align		4
        /*0000*/ 	.byte	0x04, 0x37
        /*0002*/ 	.short	(.L_2065 - .L_2064)
.L_2064:
        /*0004*/ 	.word	0x00000082


	//----- nvinfo : EIATTR_KPARAM_INFO
	.align		4
.L_2065:
        /*0008*/ 	.byte	0x04, 0x17
        /*000a*/ 	.short	(.L_2067 - .L_2066)
.L_2066:
        /*000c*/ 	.word	0x00000000
        /*0010*/ 	.short	0x0000
        /*0012*/ 	.short	0x0000
        /*0014*/ 	.byte	0x00, 0xf0, 0xa1, 0x04


	//----- nvinfo : EIATTR_SPARSE_MMA_MASK
	.align		4
.L_2067:
        /*0018*/ 	.byte	0x03, 0x50
        /*001a*/ 	.short	0x0000


	//----- nvinfo : EIATTR_MAXREG_COUNT
	.align		4
        /*001c*/ 	.byte	0x03, 0x1b
        /*001e*/ 	.short	0x00ff


	//----- nvinfo : EIATTR_NUM_BARRIERS
	.align		4
        /*0020*/ 	.byte	0x02, 0x4c
        /*0022*/ 	.byte	0x01
	.zero		1


	//----- nvinfo : EIATTR_MERCURY_ISA_VERSION
	.align		4
        /*0024*/ 	.byte	0x03, 0x5f
        /*0026*/ 	.short	0x0101


	//----- nvinfo : EIATTR_COOP_GROUP_MASK_REGIDS
	.align		4
        /*0028*/ 	.byte	0x04, 0x29
        /*002a*/ 	.short	(.L_2069 - .L_2068)


	//   ....[0]....
.L_2068:
        /*002c*/ 	.word	0xffffffff


	//   ....[1]....
        /*0030*/ 	.word	0xffffffff


	//   ....[2]....
        /*0034*/ 	.word	0xffffffff


	//   ....[3]....
        /*0038*/ 	.word	0xffffffff


	//   ....[4]....
        /*003c*/ 	.word	0xffffffff


	//   ....[5]....
        /*0040*/ 	.word	0xffffffff


	//   ....[6]....
        /*0044*/ 	.word	0xffffffff


	//   ....[7]....
        /*0048*/ 	.word	0xffffffff


	//   ....[8]....
        /*004c*/ 	.word	0xffffffff


	//   ....[9]....
        /*0050*/ 	.word	0xffffffff


	//----- nvinfo : EIATTR_COOP_GROUP_INSTR_OFFSETS
	.align		4
.L_2069:
        /*0054*/ 	.byte	0x04, 0x28
        /*0056*/ 	.short	(.L_2071 - .L_2070)


	//   ....[0]....
.L_2070:
        /*0058*/ 	.word	0x00001940


	//   ....[1]....
        /*005c*/ 	.word	0x00001960


	//   ....[2]....
        /*0060*/ 	.word	0x000019a0


	//   ....[3]....
        /*0064*/ 	.word	0x000019b0


	//   ....[4]....
        /*0068*/ 	.word	0x000019f0


	//   ....[5]....
        /*006c*/ 	.word	0x00001a00


	//   ....[6]....
        /*0070*/ 	.word	0x00001a30


	//   ....[7]....
        /*0074*/ 	.word	0x00001a40


	//   ....[8]....
        /*0078*/ 	.word	0x00001a70


	//   ....[9]....
        /*007c*/ 	.word	0x00001a80


	//----- nvinfo : EIATTR_VRC_CTA_INIT_COUNT
	.align		4
.L_2071:
        /*0080*/ 	.byte	0x02, 0x4a
	.zero		1
	.zero		1


	//----- nvinfo : EIATTR_EXIT_INSTR_OFFSETS
	.align		4
        /*0084*/ 	.byte	0x04, 0x1c
        /*0086*/ 	.short	(.L_2073 - .L_2072)


	//   ....[0]....
.L_2072:
        /*0088*/ 	.word	0x00006440


	//   ....[1]....
        /*008c*/ 	.word	0x00006550


	//----- nvinfo : EIATTR_MAX_THREADS
	.align		4
.L_2073:
        /*0090*/ 	.byte	0x04, 0x05
        /*0092*/ 	.short	(.L_2075 - .L_2074)
.L_2074:
        /*0094*/ 	.word	0x00000080
        /*0098*/ 	.word	0x00000001
        /*009c*/ 	.word	0x00000001


	//----- nvinfo : EIATTR_CRS_STACK_SIZE
	.align		4
.L_2075:
        /*00a0*/ 	.byte	0x04, 0x1e
        /*00a2*/ 	.short	(.L_2077 - .L_2076)
.L_2076:
        /*00a4*/ 	.word	0x00000000


	//----- nvinfo : EIATTR_CBANK_PARAM_SIZE
	.align		4
.L_2077:
        /*00a8*/ 	.byte	0x03, 0x19
        /*00aa*/ 	.short	0x0128


	//----- nvinfo : EIATTR_PARAM_CBANK
	.align		4
        /*00ac*/ 	.byte	0x04, 0x0a
        /*00ae*/ 	.short	(.L_2079 - .L_2078)
	.align		4
.L_2078:
        /*00b0*/ 	.word	index@(.nv.constant0._ZN10layer_norm31ln_parallel_residual_bwd_kernelINS_13Kernel_traitsI6__halfS2_fS2_fjLj2048ELj1ELj1ELj4ELj16ENS_18Kernel_traits_baseILj2048ES2_S2_fS2_fjLj128EEEEELb1ELb0ELb0EEEvNS_9BwdParamsE)
        /*00b4*/ 	.short	0x0380
        /*00b6*/ 	.short	0x0128


	//----- nvinfo : EIATTR_SW_WAR
	.align		4
.L_2079:
        /*00b8*/ 	.byte	0x04, 0x36
        /*00ba*/ 	.short	(.L_2081 - .L_2080)
.L_2080:
        /*00bc*/ 	.word	0x00000008
.L_2081:


//--------------------- .nv.info._ZN10layer_norm31ln_parallel_residual_bwd_kernelINS_13Kernel_traitsI6__halfS2_fS2_fjLj2048ELj1ELj1ELj4ELj16ENS_18Kernel_traits_baseILj2048ES2_S2_fS2_fjLj128EEEEELb1ELb0ELb1EEEvNS_9BwdParamsE --------------------------
	.section	.nv.info._ZN10layer_norm31ln_parallel_residual_bwd_kernelINS_13Kernel_traitsI6__halfS2_fS2_fjLj2048ELj1ELj1ELj4ELj16ENS_18Kernel_traits_baseILj2048ES2_S2_fS2_fjLj128EEEEELb1ELb0ELb1EEEvNS_9BwdParamsE,"",@"SHT_CUDA_INFO"
	.sectionflags	@""
	.align	4


	//----- nvinfo : EIATTR_CUDA_API_VERSION
	.align		4
        /*0000*/ 	.byte	0x04, 0x37
        /*0002*/ 	.short	(.L_2083 - .L_2082)
.L_2082:
        /*0004*/ 	.word	0x00000082


	//----- nvinfo : EIATTR_KPARAM_INFO
	.align		4
.L_2083:
        /*0008*/ 	.byte	0x04, 0x17
        /*000a*/ 	.short	(.L_2085 - .L_2084)
.L_2084:
        /*000c*/ 	.word	0x00000000
        /*0010*/ 	.short	0x0000
        /*0012*/ 	.short	0x0000
        /*0014*/ 	.byte	0x00, 0xf0, 0xa1, 0x04


	//----- nvinfo : EIATTR_SPARSE_MMA_MASK
	.align		4
.L_2085:
        /*0018*/ 	.byte	0x03, 0x50
        /*001a*/ 	.short	0x0000


	//----- nvinfo : EIATTR_MAXREG_COUNT
	.align		4
        /*001c*/ 	.byte	0x03, 0x1b
        /*001e*/ 	.short	0x00ff


	//----- nvinfo : EIATTR_NUM_BARRIERS
	.align		4
        /*0020*/ 	.byte	0x02, 0x4c
        /*0022*/ 	.byte	0x01
	.zero		1


	//----- nvinfo : EIATTR_MERCURY_ISA_VERSION
	.align		4
        /*0024*/ 	.byte	0x03, 0x5f
        /*0026*/ 	.short	0x0101


	//----- nvinfo : EIATTR_COOP_GROUP_MASK_REGIDS
	.align		4
        /*0028*/ 	.byte	0x04, 0x29
        /*002a*/ 	.short	(.L_2087 - .L_2086)


	//   ....[0]....
.L_2086:
        /*002c*/ 	.word	0xffffffff


	//   ....[1]....
        /*0030*/ 	.word	0xffffffff


	//   ....[2]....
        /*0034*/ 	.word	0xffffffff


	//   ....[3]....
        /*0038*/ 	.word	0xffffffff


	//   ....[4]....
        /*003c*/ 	.word	0xffffffff


	//   ....[5]....
        /*0040*/ 	.word	0xffffffff


	//   ....[6]....
        /*0044*/ 	.word	0xffffffff


	//   ....[7]....
        /*0048*/ 	.word	0xffffffff


	//   ....[8]....
        /*004c*/ 	.word	0xffffffff


	//   ....[9]....
        /*0050*/ 	.word	0xffffffff


	//----- nvinfo : EIATTR_COOP_GROUP_INSTR_OFFSETS
	.align		4
.L_2087:
        /*0054*/ 	.byte	0x04, 0x28
        /*0056*/ 	.short	(.L_2089 - .L_2088)


	//   ....[0]....
.L_2088:
        /*0058*/ 	.word	0x000012e0


	//   ....[1]....
        /*005c*/ 	.word	0x000012f0


	//   ....[2]....
        /*0060*/ 	.word	0x00001320


	//   ....[3]....
        /*0064*/ 	.word	0x00001330


	//   ....[4]....
        /*0068*/ 	.word	0x00001360


	//   ....[5]....
        /*006c*/ 	.word	0x00001370


	//   ....[6]....
        /*0070*/ 	.word	0x000013a0


	//   ....[7]....
        /*0074*/ 	.word	0x000013b0


	//   ....[8]....
        /*0078*/ 	.word	0x000013f0


	//   ....[9]....
        /*007c*/ 	.word	0x00001400


	//----- nvinfo : EIATTR_VRC_CTA_INIT_COUNT
	.align		4
.L_2089:
        /*0080*/ 	.byte	0x02, 0x4a
	.zero		1
	.zero		1


	//----- nvinfo : EIATTR_EXIT_INSTR_OFFSETS
	.align		4
        /*0084*/ 	.byte	0x04, 0x1c
        /*0086*/ 	.short	(.L_2091 - .L_2090)


	//   ....[0]....
.L_2090:
        /*0088*/ 	.word	0x00006440


	//----- nvinfo : EIATTR_MAX_THREADS
	.align		4
.L_2091:
        /*008c*/ 	.byte	0x04, 0x05
        /*008e*/ 	.short	(.L_2093 - .L_2092)
.L_2092:
        /*0090*/ 	.word	0x00000080
        /*0094*/ 	.word	0x00000001
        /*0098*/ 	.word	0x00000001


	//----- nvinfo : EIATTR_CRS_STACK_SIZE
	.align		4
.L_2093:
        /*009c*/ 	.byte	0x04, 0x1e
        /*009e*/ 	.short	(.L_2095 - .L_2094)
.L_2094:
        /*00a0*/ 	.word	0x00000000


	//----- nvinfo : EIATTR_CBANK_PARAM_SIZE
	.align		4
.L_2095:
        /*00a4*/ 	.byte	0x03, 0x19
        /*00a6*/ 	.short	0x0128


	//----- nvinfo : EIATTR_PARAM_CBANK
	.align		4
        /*00a8*/ 	.byte	0x04, 0x0a
        /*00aa*/ 	.short	(.L_2097 - .L_2096)
	.align		4
.L_2096:
        /*00ac*/ 	.word	index@(.nv.constant0._ZN10layer_norm31ln_parallel_residual_bwd_kernelINS_13Kernel_traitsI6__halfS2_fS2_fjLj2048ELj1ELj1ELj4ELj16ENS_18Kernel_traits_baseILj2048ES2_S2_fS2_fjLj128EEEEELb1ELb0ELb1EEEvNS_9BwdParamsE)
        /*00b0*/ 	.short	0x0380
        /*00b2*/ 	.short	0x0128


	//----- nvinfo : EIATTR_SW_WAR
	.align		4
.L_2097:
        /*00b4*/ 	.byte	0x04, 0x36
        /*00b6*/ 	.short	(.L_2099 - .L_2098)
.L_2098:
        /*00b8*/ 	.word	0x00000008
.L_2099:


//--------------------- .nv.info._ZN10layer_norm22ln_bwd_finalize_kernelINS_22Kernel_traits_finalizeILj2048E6__halfS2_fS2_fjLb0ELj1024ELj4ENS_18Kernel_traits_baseILj2048ES2_S2_fS2_fjLj1024EEEEELb0ELb0EEEvNS_9BwdParamsE --------------------------
	.section	.nv.info._ZN10layer_norm22ln_bwd_finalize_kernelINS_22Kernel_traits_finalizeILj2048E6__halfS2_fS2_fjLb0ELj1024ELj4ENS_18Kernel_traits_baseILj2048ES2_S2_fS2_fjLj1024EEEEELb0ELb0EEEvNS_9BwdParamsE,"",@"SHT_CUDA_INFO"
	.sectionflags	@""
	.align	4


	//----- nvinfo : EIATTR_CUDA_API_VERSION
	.align		4
        /*0000*/ 	.byte	0x04, 0x37
        /*0002*/ 	.short	(.L_2101 - .L_2100)
.L_2100:
        /*0004*/ 	.word	0x00000082


	//----- nvinfo : EIATTR_KPARAM_INFO
	.align		4
.L_2101:
        /*0008*/ 	.byte	0x04, 0x17
        /*000a*/ 	.short	(.L_2103 - .L_2102)
.L_2102:
        /*000c*/ 	.word	0x00000000
        /*0010*/ 	.short	0x0000
        /*0012*/ 	.short	0x0000
        /*0014*/ 	.byte	0x00, 0xf0, 0xa1, 0x04


	//----- nvinfo : EIATTR_SPARSE_MMA_MASK
	.align		4
.L_2103:
        /*0018*/ 	.byte	0x03, 0x50
        /*001a*/ 	.short	0x0000


	//----- nvinfo : EIATTR_MAXREG_COUNT
	.align		4
        /*001c*/ 	.byte	0x03, 0x1b
        /*001e*/ 	.short	0x0040


	//----- nvinfo : EIATTR_NUM_BARRIERS
	.align		4
        /*0020*/ 	.byte	0x02, 0x4c
        /*0022*/ 	.byte	0x01
	.zero		1


	//----- nvinfo : EIATTR_MERCURY_ISA_VERSION
	.align		4
        /*0024*/ 	.byte	0x03, 0x5f
        /*0026*/ 	.short	0x0101


	//----- nvinfo : EIATTR_COOP_GROUP_MASK_REGIDS
	.align		4
        /*0028*/ 	.byte	0x04, 0x29
        /*002a*/ 	.short	(.L_2105 - .L_2104)


	//   ....[0]....
.L_2104:
        /*002c*/ 	.word	0xffffffff


	//   ....[1]....
        /*0030*/ 	.word	0xffffffff


	//   ....[2]....
        /*0034*/ 	.word	0xffffffff


	//   ....[3]....
        /*0038*/ 	.word	0xffffffff


	//   ....[4]....
        /*003c*/ 	.word	0xffffffff


	//   ....[5]....
        /*0040*/ 	.word	0xffffffff


	//   ....[6]....
        /*0044*/ 	.word	0xffffffff


	//   ....[7]....
        /*0048*/ 	.word	0xffffffff


	//   ....[8]....
        /*004c*/ 	.word	0xffffffff


	//   ....[9]....
        /*0050*/ 	.word	0xffffffff


	//----- nvinfo : EIATTR_COOP_GROUP_INSTR_OFFSETS
	.align		4
.L_2105:
        /*0054*/ 	.byte	0x04, 0x28
        /*0056*/ 	.short	(.L_2107 - .L_2106)


	//   ....[0]....
.L_2106:
        /*0058*/ 	.word	0x000015e0


	//   ....[1]....
        /*005c*/ 	.word	0x000015f0


	//   ....[2]....
        /*0060*/ 	.word	0x00001620


	//   ....[3]....
        /*0064*/ 	.word	0x00001630


	//   ....[4]....
        /*0068*/ 	.word	0x00001660


	//   ....[5]....
        /*006c*/ 	.word	0x00001670


	//   ....[6]....
        /*0070*/ 	.word	0x000016b0


	//   ....[7]....
        /*0074*/ 	.word	0x000016e0


	//   ....[8]....
        /*0078*/ 	.word	0x00001710


	//   ....[9]....
        /*007c*/ 	.word	0x00001720


	//----- nvinfo : EIATTR_VRC_CTA_INIT_COUNT
	.align		4
.L_2107:
        /*0080*/ 	.byte	0x02, 0x4a
	.zero		1
	.zero		1


	//----- nvinfo : EIATTR_EXIT_INSTR_OFFSETS
	.align		4
        /*0084*/ 	.byte	0x04, 0x1c
        /*0086*/ 	.short	(.L_2109 - .L_2108)


	//   ....[0]....
.L_2108:
        /*0088*/ 	.word	0x00000060


	//   ....[1]....
        /*008c*/ 	.word	0x00001780


	//   ....[2]....
        /*0090*/ 	.word	0x000017b0


	//   ....[3]....
        /*0094*/ 	.word	0x00001870


	//----- nvinfo : EIATTR_MAX_THREADS
	.align		4
.L_2109:
        /*0098*/ 	.byte	0x04, 0x05
        /*009a*/ 	.short	(.L_2111 - .L_2110)
.L_2110:
        /*009c*/ 	.word	0x00000400
        /*00a0*/ 	.word	0x00000001
        /*00a4*/ 	.word	0x00000001


	//----- nvinfo : EIATTR_CRS_STACK_SIZE
	.align		4
.L_2111:
        /*00a8*/ 	.byte	0x04, 0x1e
        /*00aa*/ 	.short	(.L_2113 - .L_2112)
.L_2112:
        /*00ac*/ 	.word	0x00000000


	//----- nvinfo : EIATTR_CBANK_PARAM_SIZE
	.align		4
.L_2113:
        /*00b0*/ 	.byte	0x03, 0x19
        /*00b2*/ 	.short	0x0128


	//----- nvinfo : EIATTR_PARAM_CBANK
	.align		4
        /*00b4*/ 	.byte	0x04, 0x0a
        /*00b6*/ 	.short	(.L_2115 - .L_2114)
	.align		4
.L_2114:
        /*00b8*/ 	.word	index@(.nv.constant0._ZN10layer_norm22ln_bwd_finalize_kernelINS_22Kernel_traits_finalizeILj2048E6__halfS2_fS2_fjLb0ELj1024ELj4ENS_18Kernel_traits_baseILj2048ES2_S2_fS2_fjLj1024EEEEELb0ELb0EEEvNS_9BwdParamsE)
        /*00bc*/ 	.short	0x0380
        /*00be*/ 	.short	0x0128


	//----- nvinfo : EIATTR_SW_WAR
	.align		4
.L_2115:
        /*00c0*/ 	.byte	0x04, 0x36
        /*00c2*/ 	.short	(.L_2117 - .L_2116)
.L_2116:
        /*00c4*/ 	.word	0x00000008
.L_2117:


//--------------------- .nv.info._ZN10layer_norm40ln_parallel_residual_bwd_finalize_kernelINS_22Kernel_traits_finalizeILj2048E6__halfS2_fS2_fjLb0ELj1024ELj4ENS_18Kernel_traits_baseILj2048ES2_S2_fS2_fjLj1024EEEEELb0EEEvNS_9BwdParamsE --------------------------
	.section	.nv.info._ZN10layer_norm40ln_parallel_residual_bwd_finalize_kernelINS_22Kernel_traits_finalizeILj2048E6__halfS2_fS2_fjLb0ELj1024ELj4ENS_18Kernel_traits_baseILj2048ES2_S2_fS2_fjLj1024EEEEELb0EEEvNS_9BwdParamsE,"",@"SHT_CUDA_INFO"
	.sectionflags	@""
	.align	4


	//----- nvinfo : EIATTR_CUDA_API_VERSION
	.align		4
        /*0000*/ 	.byte	0x04, 0x37
        /*0002*/ 	.short	(.L_2119 - .L_2118)
.L_2118:
        /*0004*/ 	.word	0x00000082


	//----- nvinfo : EIATTR_KPARAM_INFO
	.align		4
.L_2119:
        /*0008*/ 	.byte	0x04, 0x17
        /*000a*/ 	.short	(.L_2121 - .L_2120)
.L_2120:
        /*000c*/ 	.word	0x00000000
        /*0010*/ 	.short	0x0000
        /*0012*/ 	.short	0x0000
        /*0014*/ 	.byte	0x00, 0xf0, 0xa1, 0x04


	//----- nvinfo : EIATTR_SPARSE_MMA_MASK
	.align		4
.L_2121:
        /*0018*/ 	.byte	0x03, 0x50
        /*001a*/ 	.short	0x0000


	//----- nvinfo : EIATTR_MAXREG_COUNT
	.align		4
        /*001c*/ 	.byte	0x03, 0x1b
        /*001e*/ 	.short	0x0040


	//----- nvinfo : EIATTR_NUM_BARRIERS
	.align		4
        /*0020*/ 	.byte	0x02, 0x4c
        /*0022*/ 	.byte	0x01
	.zero		1


	//----- nvinfo : EIATTR_MERCURY_ISA_VERSION
	.align		4
        /*0024*/ 	.byte	0x03, 0x5f
        /*0026*/ 	.short	0x0101


	//----- nvinfo : EIATTR_COOP_GROUP_MASK_REGIDS
	.align		4
        /*0028*/ 	.byte	0x04, 0x29
        /*002a*/ 	.short	(.L_2123 - .L_2122)


	//   ....[0]....
.L_2122:
        /*002c*/ 	.word	0xffffffff


	//   ....[1]....
        /*0030*/ 	.word	0xffffffff


	//   ....[2]....
        /*0034*/ 	.word	0xffffffff


	//   ....[3]....
        /*0038*/ 	.word	0xffffffff


	//   ....[4]....
        /*003c*/ 	.word	0xffffffff


	//   ....[5]....
        /*0040*/ 	.word	0xffffffff


	//   ....[6]....
        /*0044*/ 	.word	0xffffffff


	//   ....[7]....
        /*0048*/ 	.word	0xffffffff


	//   ....[8]....
        /*004c*/ 	.word	0xffffffff


	//   ....[9]....
        /*0050*/ 	.word	0xffffffff


	//   ....[10]....
        /*0054*/ 	.word	0xffffffff


	//   ....[11]....
        /*0058*/ 	.word	0xffffffff


	//   ....[12]....
        /*005c*/ 	.word	0xffffffff


	//   ....[13]....
        /*0060*/ 	.word	0xffffffff


	//   ....[14]....
        /*0064*/ 	.word	0xffffffff


	//   ....[15]....
        /*0068*/ 	.word	0xffffffff


	//   ....[16]....
        /*006c*/ 	.word	0xffffffff


	//   ....[17]....
        /*0070*/ 	.word	0xffffffff


	//   ....[18]....
        /*0074*/ 	.word	0xffffffff


	//   ....[19]....
        /*0078*/ 	.word	0xffffffff


	//----- nvinfo : EIATTR_COOP_GROUP_INSTR_OFFSETS
	.align		4
.L_2123:
        /*007c*/ 	.byte	0x04, 0x28
        /*007e*/ 	.short	(.L_2125 - .L_2124)


	//   ....[0]....
.L_2124:
        /*0080*/ 	.word	0x000013b0


	//   ....[1]....
        /*0084*/ 	.word	0x000013c0


	//   ....[2]....
        /*0088*/ 	.word	0x000013d0


	//   ....[3]....
        /*008c*/ 	.word	0x000013e0


	//   ....[4]....
        /*0090*/ 	.word	0x00001410


	//   ....[5]....
        /*0094*/ 	.word	0x00001430


	//   ....[6]....
        /*0098*/ 	.word	0x00001450


	//   ....[7]....
        /*009c*/ 	.word	0x00001460


	//   ....[8]....
        /*00a0*/ 	.word	0x000014a0


	//   ....[9]....
        /*00a4*/ 	.word	0x000014c0


	//   ....[10]....
        /*00a8*/ 	.word	0x000014d0


	//   ....[11]....
        /*00ac*/ 	.word	0x000014e0


	//   ....[12]....
        /*00b0*/ 	.word	0x00001510


	//   ....[13]....
        /*00b4*/ 	.word	0x00001530


	//   ....[14]....
        /*00b8*/ 	.word	0x00001550


	//   ....[15]....
        /*00bc*/ 	.word	0x00001560


	//   ....[16]....
        /*00c0*/ 	.word	0x000015a0


	//   ....[17]....
        /*00c4*/ 	.word	0x000015d0


	//   ....[18]....
        /*00c8*/ 	.word	0x00001600


	//   ....[19]....
        /*00cc*/ 	.word	0x00001610


	//----- nvinfo : EIATTR_VRC_CTA_INIT_COUNT
	.align		4
.L_2125:
        /*00d0*/ 	.byte	0x02, 0x4a
	.zero		1
	.zero		1


	//----- nvinfo : EIATTR_EXIT_INSTR_OFFSETS
	.align		4
        /*00d4*/ 	.byte	0x04, 0x1c
        /*00d6*/ 	.short	(.L_2127 - .L_2126)


	//   ....[0]....
.L_2126:
        /*00d8*/ 	.word	0x00000060


	//   ....[1]....
        /*00dc*/ 	.word	0x000016b0


	//   ....[2]....
        /*00e0*/ 	.word	0x000016e0


	//   ....[3]....
        /*00e4*/ 	.word	0x00001840


	//----- nvinfo : EIATTR_MAX_THREADS
	.align		4
.L_2127:
        /*00e8*/ 	.byte	0x04, 0x05
        /*00ea*/ 	.short	(.L_2129 - .L_2128)
.L_2128:
        /*00ec*/ 	.word	0x00000400
        /*00f0*/ 	.word	0x00000001
        /*00f4*/ 	.word	0x00000001


	//----- nvinfo : EIATTR_CRS_STACK_SIZE
	.align		4
.L_2129:
        /*00f8*/ 	.byte	0x04, 0x1e
        /*00fa*/ 	.short	(.L_2131 - .L_2130)
.L_2130:
        /*00fc*/ 	.word	0x00000000


	//----- nvinfo : EIATTR_CBANK_PARAM_SIZE
	.align		4
.L_2131:
        /*0100*/ 	.byte	0x03, 0x19
        /*0102*/ 	.short	0x0128


	//----- nvinfo : EIATTR_PARAM_CBANK
	.align		4
        /*0104*/ 	.byte	0x04, 0x0a
        /*0106*/ 	.short	(.L_2133 - .L_2132)
	.align		4
.L_2132:
        /*0108*/ 	.word	index@(.nv.constant0._ZN10layer_norm40ln_parallel_residual_bwd_finalize_kernelINS_22Kernel_traits_finalizeILj2048E6__halfS2_fS2_fjLb0ELj1024ELj4ENS_18Kernel_traits_baseILj2048ES2_S2_fS2_fjLj1024EEEEELb0EEEvNS_9BwdParamsE)
        /*010c*/ 	.short	0x0380
        /*010e*/ 	.short	0x0128


	//----- nvinfo : EIATTR_SW_WAR
	.align		4
.L_2133:
        /*0110*/ 	.byte	0x04, 0x36
        /*0112*/ 	.short	(.L_2135 - .L_2134)
.L_2134:
        /*0114*/ 	.word	0x00000008
.L_2135:


//--------------------- .nv.info._ZN10layer_norm31ln_parallel_residual_bwd_kernelINS_13Kernel_traitsI6__halfS2_fS2_fjLj2048ELj1ELj1ELj4ELj16ENS_18Kernel_traits_baseILj2048ES2_S2_fS2_fjLj128EEEEELb1ELb1ELb0EEEvNS_9BwdParamsE --------------------------
	.section	.nv.info._ZN10layer_norm31ln_parallel_residual_bwd_kernelINS_13Kernel_traitsI6__halfS2_fS2_fjLj2048ELj1ELj1ELj4ELj16ENS_18Kernel_traits_baseILj2048ES2_S2_fS2_fjLj128EEEEELb1ELb1ELb0EEEvNS_9BwdParamsE,"",@"SHT_CUDA_INFO"
	.sectionflags	@""
	.align	4


	//----- nvinfo : EIATTR_CUDA_API_VERSION
	.align		4
        /*0000*/ 	.byte	0x04, 0x37
        /*0002*/ 	.short	(.L_2137 - .L_2136)
.L_2136:
        /*0004*/ 	.word	0x00000082


	//----- nvinfo : EIATTR_KPARAM_INFO
	.align		4
.L_2137:
        /*0008*/ 	.byte	0x04, 0x17
        /*000a*/ 	.short	(.L_2139 - .L_2138)
.L_2138:
        /*000c*/ 	.word	0x00000000
        /*0010*/ 	.short	0x0000
        /*0012*/ 	.short	0x0000
        /*0014*/ 	.byte	0x00, 0xf0, 0xa1, 0x04


	//----- nvinfo : EIATTR_SPARSE_MMA_MASK
	.align		4
.L_2139:
        /*0018*/ 	.byte	0x03, 0x50
        /*001a*/ 	.short	0x0000


	//----- nvinfo : EIATTR_MAXREG_COUNT
	.align		4
        /*001c*/ 	.byte	0x03, 0x1b
        /*001e*/ 	.short	0x00ff


	//----- nvinfo : EIATTR_NUM_BARRIERS
	.align		4
        /*0020*/ 	.byte	0x02, 0x4c
        /*0022*/ 	.byte	0x01
	.zero		1


	//----- nvinfo : EIATTR_MERCURY_ISA_VERSION
	.align		4
        /*0024*/ 	.byte	0x03, 0x5f
        /*0026*/ 	.short	0x0101


	//----- nvinfo : EIATTR_COOP_GROUP_MASK_REGIDS
	.align		4
        /*0028*/ 	.byte	0x04, 0x29
        /*002a*/ 	.short	(.L_2141 - .L_2140)


	//   ....[0]....
.L_2140:
        /*002c*/ 	.word	0xffffffff


	//   ....[1]....
        /*0030*/ 	.word	0xffffffff


	//   ....[2]....
        /*0034*/ 	.word	0xffffffff


	//   ....[3]....
        /*0038*/ 	.word	0xffffffff


	//   ....[4]....
        /*003c*/ 	.word	0xffffffff


	//   ....[5]....
        /*0040*/ 	.word	0xffffffff


	//   ....[6]....
        /*0044*/ 	.word	0xffffffff


	//   ....[7]....
        /*0048*/ 	.word	0xffffffff


	//   ....[8]....
        /*004c*/ 	.word	0xffffffff


	//   ....[9]....
        /*0050*/ 	.word	0xffffffff


	//----- nvinfo : EIATTR_COOP_GROUP_INSTR_OFFSETS
	.align		4
.L_2141:
        /*0054*/ 	.byte	0x04, 0x28
        /*0056*/ 	.short	(.L_2143 - .L_2142)


	//   ....[0]....
.L_2142:
        /*0058*/ 	.word	0x00001180


	//   ....[1]....
        /*005c*/ 	.word	0x000011a0


	//   ....[2]....
        /*0060*/ 	.word	0x000011e0


	//   ....[3]....
        /*0064*/ 	.word	0x000011f0


	//   ....[4]....
        /*0068*/ 	.word	0x00001230


	//   ....[5]....
        /*006c*/ 	.word	0x00001240


	//   ....[6]....
        /*0070*/ 	.word	0x00001270


	//   ....[7]....
        /*0074*/ 	.word	0x00001280


	//   ....[8]....
        /*0078*/ 	.word	0x000012b0


	//   ....[9]....
        /*007c*/ 	.word	0x000012c0


	//----- nvinfo : EIATTR_VRC_CTA_INIT_COUNT
	.align		4
.L_2143:
        /*0080*/ 	.byte	0x02, 0x4a
	.zero		1
	.zero		1


	//----- nvinfo : EIATTR_EXIT_INSTR_OFFSETS
	.align		4
        /*0084*/ 	.byte	0x04, 0x1c
        /*0086*/ 	.short	(.L_2145 - .L_2144)


	//   ....[0]....
.L_2144:
        /*0088*/ 	.word	0x00005bc0


	//   ....[1]....
        /*008c*/ 	.word	0x00005c60


	//----- nvinfo : EIATTR_MAX_THREADS
	.align		4
.L_2145:
        /*0090*/ 	.byte	0x04, 0x05
        /*0092*/ 	.short	(.L_2147 - .L_2146)
.L_2146:
        /*0094*/ 	.word	0x00000080
        /*0098*/ 	.word	0x00000001
        /*009c*/ 	.word	0x00000001


	//----- nvinfo : EIATTR_CRS_STACK_SIZE
	.align		4
.L_2147:
        /*00a0*/ 	.byte	0x04, 0x1e
        /*00a2*/ 	.short	(.L_2149 - .L_2148)
.L_2148:
        /*00a4*/ 	.word	0x00000000


	//----- nvinfo : EIATTR_CBANK_PARAM_SIZE
	.align		4
.L_2149:
        /*00a8*/ 	.byte	0x03, 0x19
        /*00aa*/ 	.short	0x0128


	//----- nvinfo : EIATTR_PARAM_CBANK
	.align		4
        /*00ac*/ 	.byte	0x04, 0x0a
        /*00ae*/ 	.short	(.L_2151 - .L_2150)
	.align		4
.L_2150:
        /*00b0*/ 	.word	index@(.nv.constant0._ZN10layer_norm31ln_parallel_residual_bwd_kernelINS_13Kernel_traitsI6__halfS2_fS2_fjLj2048ELj1ELj1ELj4ELj16ENS_18Kernel_traits_baseILj2048ES2_S2_fS2_fjLj128EEEEELb1ELb1ELb0EEEvNS_9BwdParamsE)
        /*00b4*/ 	.short	0x0380
        /*00b6*/ 	.short	0x0128


	//----- nvinfo : EIATTR_SW_WAR
	.align		4
.L_2151:
        /*00b8*/ 	.byte	0x04, 0x36
        /*00ba*/ 	.short	(.L_2153 - .L_2152)
.L_2152:
        /*00bc*/ 	.word	0x00000008
.L_2153:


//--------------------- .nv.info._ZN10layer_norm22ln_bwd_finalize_kernelINS_22Kernel_traits_finalizeILj2048E6__halfS2_fS2_fjLb0ELj1024ELj4ENS_18Kernel_traits_baseILj2048ES2_S2_fS2_fjLj1024EEEEELb0ELb1EEEvNS_9BwdParamsE --------------------------
	.section	.nv.info._ZN10layer_norm22ln_bwd_finalize_kernelINS_22Kernel_traits_finalizeILj2048E6__halfS2_fS2_fjLb0ELj1024ELj4ENS_18Kernel_traits_baseILj2048ES2_S2_fS2_fjLj1024EEEEELb0ELb1EEEvNS_9BwdParamsE,"",@"SHT_CUDA_INFO"
	.sectionflags	@""
	.align	4


	//----- nvinfo : EIATTR_CUDA_API_VERSION
	.align		4
        /*0000*/ 	.byte	0x04, 0x37
        /*0002*/ 	.short	(.L_2155 - .L_2154)
.L_2154:
        /*0004*/ 	.word	0x00000082


	//----- nvinfo : EIATTR_KPARAM_INFO
	.align		4
.L_2155:
        /*0008*/ 	.byte	0x04, 0x17
        /*000a*/ 	.short	(.L_2157 - .L_2156)
.L_2156:
        /*000c*/ 	.word	0x00000000
        /*0010*/ 	.short	0x0000
        /*0012*/ 	.short	0x0000
        /*0014*/ 	.byte	0x00, 0xf0, 0xa1, 0x04


	//----- nvinfo : EIATTR_SPARSE_MMA_MASK
	.align		4
.L_2157:
        /*0018*/ 	.byte	0x03, 0x50
        /*001a*/ 	.short	0x0000


	//----- nvinfo : EIATTR_MAXREG_COUNT
	.align		4
        /*001c*/ 	.byte	0x03, 0x1b
        /*001e*/ 	.short	0x0040


	//----- nvinfo : EIATTR_NUM_BARRIERS
	.align		4
        /*0020*/ 	.byte	0x02, 0x4c
        /*0022*/ 	.byte	0x01
	.zero		1


	//----- nvinfo : EIATTR_MERCURY_ISA_VERSION
	.align		4
        /*0024*/ 	.byte	0x03, 0x5f
        /*0026*/ 	.short	0x0101


	//----- nvinfo : EIATTR_COOP_GROUP_MASK_REGIDS
	.align		4
        /*0028*/ 	.byte	0x04, 0x29
        /*002a*/ 	.short	(.L_2159 - .L_2158)


	//   ....[0]....
.L_2158:
        /*002c*/ 	.word	0xffffffff


	//   ....[1]....
        /*0030*/ 	.word	0xffffffff


	//   ....[2]....
        /*0034*/ 	.word	0xffffffff


	//   ....[3]....
        /*0038*/ 	.word	0xffffffff


	//   ....[4]....
        /*003c*/ 	.word	0xffffffff


	//   ....[5]....
        /*0040*/ 	.word	0xffffffff


	//   ....[6]....
        /*0044*/ 	.word	0xffffffff


	//   ....[7]....
        /*0048*/ 	.word	0xffffffff


	//   ....[8]....
        /*004c*/ 	.word	0xffffffff


	//   ....[9]....
        /*0050*/ 	.word	0xffffffff


	//----- nvinfo : EIATTR_COOP_GROUP_INSTR_OFFSETS
	.align		4
.L_2159:
        /*0054*/ 	.byte	0x04, 0x28
        /*0056*/ 	.short	(.L_2161 - .L_2160)


	//   ....[0]....
.L_2160:
        /*0058*/ 	.word	0x00001630


	//   ....[1]....
        /*005c*/ 	.word	0x00001640


	//   ....[2]....
        /*0060*/ 	.word	0x00001670


	//   ....[3]....
        /*0064*/ 	.word	0x00001680


	//   ....[4]....
        /*0068*/ 	.word	0x000016b0


	//   ....[5]....
        /*006c*/ 	.word	0x000016d0


	//   ....[6]....
        /*0070*/ 	.word	0x00001700


	//   ....[7]....
        /*0074*/ 	.word	0x00001710


	//   ....[8]....
        /*0078*/ 	.word	0x00001740


	//   ....[9]....
        /*007c*/ 	.word	0x00001750


	//----- nvinfo : EIATTR_VRC_CTA_INIT_COUNT
	.align		4
.L_2161:
        /*0080*/ 	.byte	0x02, 0x4a
	.zero		1
	.zero		1


	//----- nvinfo : EIATTR_EXIT_INSTR_OFFSETS
	.align		4
        /*0084*/ 	.byte	0x04, 0x1c
        /*0086*/ 	.short	(.L_2163 - .L_2162)


	//   ....[0]....
.L_2162:
        /*0088*/ 	.word	0x00000070


	//   ....[1]....
        /*008c*/ 	.word	0x000017b0


	//   ....[2]....
        /*0090*/ 	.word	0x00001880


	//----- nvinfo : EIATTR_MAX_THREADS
	.align		4
.L_2163:
        /*0094*/ 	.byte	0x04, 0x05
        /*0096*/ 	.short	(.L_2165 - .L_2164)
.L_2164:
        /*0098*/ 	.word	0x00000400
        /*009c*/ 	.word	0x00000001
        /*00a0*/ 	.word	0x00000001


	//----- nvinfo : EIATTR_CRS_STACK_SIZE
	.align		4
.L_2165:
        /*00a4*/ 	.byte	0x04, 0x1e
        /*00a6*/ 	.short	(.L_2167 - .L_2166)
.L_2166:
        /*00a8*/ 	.word	0x00000000


	//----- nvinfo : EIATTR_CBANK_PARAM_SIZE
	.align		4
.L_2167:
        /*00ac*/ 	.byte	0x03, 0x19
        /*00ae*/ 	.short	0x0128


	//----- nvinfo : EIATTR_PARAM_CBANK
	.align		4
        /*00b0*/ 	.byte	0x04, 0x0a
        /*00b2*/ 	.short	(.L_2169 - .L_2168)
	.align		4
.L_2168:
        /*00b4*/ 	.word	index@(.nv.constant0._ZN10layer_norm22ln_bwd_finalize_kernelINS_22Kernel_traits_finalizeILj2048E6__halfS2_fS2_fjLb0ELj1024ELj4ENS_18Kernel_traits_baseILj2048ES2_S2_fS2_fjLj1024EEEEELb0ELb1EEEvNS_9BwdParamsE)
        /*00b8*/ 	.short	0x0380
        /*00ba*/ 	.short	0x0128


	//----- nvinfo : EIATTR_SW_WAR
	.align		4
.L_2169:
        /*00bc*/ 	.byte	0x04, 0x36
        /*00be*/ 	.short	(.L_2171 - .L_2170)
.L_2170:
        /*00c0*/ 	.word	0x00000008
.L_2171:


//--------------------- .nv.info._ZN10layer_norm40ln_parallel_residual_bwd_finalize_kernelINS_22Kernel_traits_finalizeILj2048E6__halfS2_fS2_fjLb0ELj1024ELj4ENS_18Kernel_traits_baseILj2048ES2_S2_fS2_fjLj1024EEEEELb1EEEvNS_9BwdParamsE --------------------------
	.section	.nv.info._ZN10layer_norm40ln_parallel_residual_bwd_finalize_kernelINS_22Kernel_traits_finalizeILj2048E6__halfS2_fS2_fjLb0ELj1024ELj4ENS_18Kernel_traits_baseILj2048ES2_S2_fS2_fjLj1024EEEEELb1EEEvNS_9BwdParamsE,"",@"SHT_CUDA_INFO"
	.sectionflags	@""
	.align	4


	//----- nvinfo : EIATTR_CUDA_API_VERSION
	.align		4
        /*0000*/ 	.byte	0x04, 0x37
        /*0002*/ 	.short	(.L_2173 - .L_2172)
.L_2172:
        /*0004*/ 	.word	0x00000082


	//----- nvinfo : EIATTR_KPARAM_INFO
	.align		4
.L_2173:
        /*0008*/ 	.byte	0x04, 0x17
        /*000a*/ 	.short	(.L_2175 - .L_2174)
.L_2174:
        /*000c*/ 	.word	0x00000000
        /*0010*/ 	.short	0x0000
        /*0012*/ 	.short	0x0000
        /*0014*/ 	.byte	0x00, 0xf0, 0xa1, 0x04


	//----- nvinfo : EIATTR_SPARSE_MMA_MASK
	.align		4
.L_2175:
        /*0018*/ 	.byte	0x03, 0x50
        /*001a*/ 	.short	0x0000


	//----- nvinfo : EIATTR_MAXREG_COUNT
	.align		4
        /*001c*/ 	.byte	0x03, 0x1b
        /*001e*/ 	.short	0x0040


	//----- nvinfo : EIATTR_NUM_BARRIERS
	.align		4
        /*0020*/ 	.byte	0x02, 0x4c
        /*0022*/ 	.byte	0x01
	.zero		1


	//----- nvinfo : EIATTR_MERCURY_ISA_VERSION
	.align		4
        /*0024*/ 	.byte	0x03, 0x5f
        /*0026*/ 	.short	0x0101


	//----- nvinfo : EIATTR_COOP_GROUP_MASK_REGIDS
	.align		4
        /*0028*/ 	.byte	0x04, 0x29
        /*002a*/ 	.short	(.L_2177 - .L_2176)


	//   ....[0]....
.L_2176:
        /*002c*/ 	.word	0xffffffff


	//   ....[1]....
        /*0030*/ 	.word	0xffffffff


	//   ....[2]....
        /*0034*/ 	.word	0xffffffff


	//   ....[3]....
        /*0038*/ 	.word	0xffffffff


	//   ....[4]....
        /*003c*/ 	.word	0xffffffff


	//   ....[5]....
        /*0040*/ 	.word	0xffffffff


	//   ....[6]....
        /*0044*/ 	.word	0xffffffff


	//   ....[7]....
        /*0048*/ 	.word	0xffffffff


	//   ....[8]....
        /*004c*/ 	.word	0xffffffff


	//   ....[9]....
        /*0050*/ 	.word	0xffffffff


	//   ....[10]....
        /*0054*/ 	.word	0xffffffff


	//   ....[11]....
        /*0058*/ 	.word	0xffffffff


	//   ....[12]....
        /*005c*/ 	.word	0xffffffff


	//   ....[13]....
        /*0060*/ 	.word	0xffffffff


	//   ....[14]....
        /*0064*/ 	.word	0xffffffff


	//   ....[15]....
        /*0068*/ 	.word	0xffffffff


	//   ....[16]....
        /*006c*/ 	.word	0xffffffff


	//   ....[17]....
        /*0070*/ 	.word	0xffffffff


	//   ....[18]....
        /*0074*/ 	.word	0xffffffff


	//   ....[19]....
        /*0078*/ 	.word	0xffffffff


	//----- nvinfo : EIATTR_COOP_GROUP_INSTR_OFFSETS
	.align		4
.L_2177:
        /*007c*/ 	.byte	0x04, 0x28
        /*007e*/ 	.short	(.L_2179 - .L_2178)


	//   ....[0]....
.L_2178:
        /*0080*/ 	.word	0x00001410


	//   ....[1]....
        /*0084*/ 	.word	0x00001420


	//   ....[2]....
        /*0088*/ 	.word	0x00001430


	//   ....[3]....
        /*008c*/ 	.word	0x00001440


	//   ....[4]....
        /*0090*/ 	.word	0x00001480


	//   ....[5]....
        /*0094*/ 	.word	0x000014a0


	//   ....[6]....
        /*0098*/ 	.word	0x000014b0


	//   ....[7]....
        /*009c*/ 	.word	0x000014c0


	//   ....[8]....
        /*00a0*/ 	.word	0x000014f0


	//   ....[9]....
        /*00a4*/ 	.word	0x00001520


	//   ....[10]....
        /*00a8*/ 	.word	0x00001530


	//   ....[11]....
        /*00ac*/ 	.word	0x00001540


	//   ....[12]....
        /*00b0*/ 	.word	0x00001560


	//   ....[13]....
        /*00b4*/ 	.word	0x00001590


	//   ....[14]....
        /*00b8*/ 	.word	0x000015b0


	//   ....[15]....
        /*00bc*/ 	.word	0x000015c0


	//   ....[16]....
        /*00c0*/ 	.word	0x000015e0


	//   ....[17]....
        /*00c4*/ 	.word	0x00001610


	//   ....[18]....
        /*00c8*/ 	.word	0x00001630


	//   ....[19]....
        /*00cc*/ 	.word	0x00001640


	//----- nvinfo : EIATTR_VRC_CTA_INIT_COUNT
	.align		4
.L_2179:
        /*00d0*/ 	.byte	0x02, 0x4a
	.zero		1
	.zero		1


	//----- nvinfo : EIATTR_EXIT_INSTR_OFFSETS
	.align		4
        /*00d4*/ 	.byte	0x04, 0x1c
        /*00d6*/ 	.short	(.L_2181 - .L_2180)


	//   ....[0]....
.L_2180:
        /*00d8*/ 	.word	0x00000060


	//   ....[1]....
        /*00dc*/ 	.word	0x000016e0


	//   ....[2]....
        /*00e0*/ 	.word	0x00001850


	//----- nvinfo : EIATTR_MAX_THREADS
	.align		4
.L_2181:
        /*00e4*/ 	.byte	0x04, 0x05
        /*00e6*/ 	.short	(.L_2183 - .L_2182)
.L_2182:
        /*00e8*/ 	.word	0x00000400
        /*00ec*/ 	.word	0x00000001
        /*00f0*/ 	.word	0x00000001


	//----- nvinfo : EIATTR_CRS_STACK_SIZE
	.align		4
.L_2183:
        /*00f4*/ 	.byte	0x04, 0x1e
        /*00f6*/ 	.short	(.L_2185 - .L_2184)
.L_2184:
        /*00f8*/ 	.word	0x00000000


	//----- nvinfo : EIATTR_CBANK_PARAM_SIZE
	.align		4
.L_2185:
        /*00fc*/ 	.byte	0x03, 0x19
        /*00fe*/ 	.short	0x0128


	//----- nvinfo : EIATTR_PARAM_CBANK
	.align		4
        /*0100*/ 	.byte	0x04, 0x0a
        /*0102*/ 	.short	(.L_2187 - .L_2186)
	.align		4
.L_2186:
        /*0104*/ 	.word	index@(.nv.constant0._ZN10layer_norm40ln_parallel_residual_bwd_finalize_kernelINS_22Kernel_traits_finalizeILj2048E6__halfS2_fS2_fjLb0ELj1024ELj4ENS_18Kernel_traits_baseILj2048ES2_S2_fS2_fjLj1024EEEEELb1EEEvNS_9BwdParamsE)
        /*0108*/ 	.short	0x0380
        /*010a*/ 	.short	0x0128


	//----- nvinfo : EIATTR_SW_WAR
	.align		4
.L_2187:
        /*010c*/ 	.byte	0x04, 0x36
        /*010e*/ 	.short	(.L_2189 - .L_2188)
.L_2188:
        /*0110*/ 	.word	0x00000008
.L_2189:


//--------------------- .nv.info._ZN10layer_norm31ln_parallel_residual_bwd_kernelINS_13Kernel_traitsI6__halfS2_fS2_fjLj2048ELj1ELj1ELj4ELj16ENS_18Kernel_traits_baseILj2048ES2_S2_fS2_fjLj128EEEEELb1ELb1ELb1EEEvNS_9BwdParamsE --------------------------
	.section	.nv.info._ZN10layer_norm31ln_parallel_residual_bwd_kernelINS_13Kernel_traitsI6__halfS2_fS2_fjLj2048ELj1ELj1ELj4ELj16ENS_18Kernel_traits_baseILj2048ES2_S2_fS2_fjLj128EEEEELb1ELb1ELb1EEEvNS_9BwdParamsE,"",@"SHT_CUDA_INFO"
	.sectionflags	@""
	.align	4


	//----- nvinfo : EIATTR_CUDA_API_VERSION
	.align		4
        /*0000*/ 	.byte	0x04, 0x37
        /*0002*/ 	.short	(.L_2191 - .L_2190)
.L_2190:
        /*0004*/ 	.word	0x00000082


	//----- nvinfo : EIATTR_KPARAM_INFO
	.align		4
.L_2191:
        /*0008*/ 	.byte	0x04, 0x17
        /*000a*/ 	.short	(.L_2193 - .L_2192)
.L_2192:
        /*000c*/ 	.word	0x00000000
        /*0010*/ 	.short	0x0000
        /*0012*/ 	.short	0x0000
        /*0014*/ 	.byte	0x00, 0xf0, 0xa1, 0x04


	//----- nvinfo : EIATTR_SPARSE_MMA_MASK
	.align		4
.L_2193:
        /*0018*/ 	.byte	0x03, 0x50
        /*001a*/ 	.short	0x0000


	//----- nvinfo : EIATTR_MAXREG_COUNT
	.align		4
        /*001c*/ 	.byte	0x03, 0x1b
        /*001e*/ 	.short	0x00ff


	//----- nvinfo : EIATTR_NUM_BARRIERS
	.align		4
        /*0020*/ 	.byte	0x02, 0x4c
        /*0022*/ 	.byte	0x01
	.zero		1


	//----- nvinfo : EIATTR_MERCURY_ISA_VERSION
	.align		4
        /*0024*/ 	.byte	0x03, 0x5f
        /*0026*/ 	.short	0x0101


	//----- nvinfo : EIATTR_COOP_GROUP_MASK_REGIDS
	.align		4
        /*0028*/ 	.byte	0x04, 0x29
        /*002a*/ 	.short	(.L_2195 - .L_2194)


	//   ....[0]....
.L_2194:
        /*002c*/ 	.word	0xffffffff


	//   ....[1]....
        /*0030*/ 	.word	0xffffffff


	//   ....[2]....
        /*0034*/ 	.word	0xffffffff


	//   ....[3]....
        /*0038*/ 	.word	0xffffffff


	//   ....[4]....
        /*003c*/ 	.word	0xffffffff


	//   ....[5]....
        /*0040*/ 	.word	0xffffffff


	//   ....[6]....
        /*0044*/ 	.word	0xffffffff


	//   ....[7]....
        /*0048*/ 	.word	0xffffffff


	//   ....[8]....
        /*004c*/ 	.word	0xffffffff


	//   ....[9]....
        /*0050*/ 	.word	0xffffffff


	//----- nvinfo : EIATTR_COOP_GROUP_INSTR_OFFSETS
	.align		4
.L_2195:
        /*0054*/ 	.byte	0x04, 0x28
        /*0056*/ 	.short	(.L_2197 - .L_2196)


	//   ....[0]....
.L_2196:
        /*0058*/ 	.word	0x00000f90


	//   ....[1]....
        /*005c*/ 	.word	0x00001000


	//   ....[2]....
        /*0060*/ 	.word	0x00001010


	//   ....[3]....
        /*0064*/ 	.word	0x00001060


	//   ....[4]....
        /*0068*/ 	.word	0x00001070


	//   ....[5]....
        /*006c*/ 	.word	0x000010a0


	//   ....[6]....
        /*0070*/ 	.word	0x000010b0


	//   ....[7]....
        /*0074*/ 	.word	0x000010e0


	//   ....[8]....
        /*0078*/ 	.word	0x00001110


	//   ....[9]....
        /*007c*/ 	.word	0x00001120


	//----- nvinfo : EIATTR_VRC_CTA_INIT_COUNT
	.align		4
.L_2197:
        /*0080*/ 	.byte	0x02, 0x4a
	.zero		1
	.zero		1


	//----- nvinfo : EIATTR_EXIT_INSTR_OFFSETS
	.align		4
        /*0084*/ 	.byte	0x04, 0x1c
        /*0086*/ 	.short	(.L_2199 - .L_2198)


	//   ....[0]....
.L_2198:
        /*0088*/ 	.word	0x00005ab0


	//----- nvinfo : EIATTR_MAX_THREADS
	.align		4
.L_2199:
        /*008c*/ 	.byte	0x04, 0x05
        /*008e*/ 	.short	(.L_2201 - .L_2200)
.L_2200:
        /*0090*/ 	.word	0x00000080
        /*0094*/ 	.word	0x00000001
        /*0098*/ 	.word	0x00000001


	//----- nvinfo : EIATTR_CRS_STACK_SIZE
	.align		4
.L_2201:
        /*009c*/ 	.byte	0x04, 0x1e
        /*009e*/ 	.short	(.L_2203 - .L_2202)
.L_2202:
        /*00a0*/ 	.word	0x00000000


	//----- nvinfo : EIATTR_CBANK_PARAM_SIZE
	.align		4
.L_2203:
        /*00a4*/ 	.byte	0x03, 0x19
        /*00a6*/ 	.short	0x0128


	//----- nvinfo : EIATTR_PARAM_CBANK
	.align		4
        /*00a8*/ 	.byte	0x04, 0x0a
        /*00aa*/ 	.short	(.L_2205 - .L_2204)
	.align		4
.L_2204:
        /*00ac*/ 	.word	index@(.nv.constant0._ZN10layer_norm31ln_parallel_residual_bwd_kernelINS_13Kernel_traitsI6__halfS2_fS2_fjLj2048ELj1ELj1ELj4ELj16ENS_18Kernel_traits_baseILj2048ES2_S2_fS2_fjLj128EEEEELb1ELb1ELb1EEEvNS_9BwdParamsE)
        /*00b0*/ 	.short	0x0380
        /*00b2*/ 	.short	0x0128


	//----- nvinfo : EIATTR_SW_WAR
	.align		4
.L_2205:
        /*00b4*/ 	.byte	0x04, 0x36
        /*00b6*/ 	.short	(.L_2207 - .L_2206)
.L_2206:
        /*00b8*/ 	.word	0x00000008
.L_2207:


//--------------------- .nv.info._ZN10layer_norm31ln_parallel_residual_bwd_kernelINS_13Kernel_traitsIf6__halffS2_fjLj2048ELj1ELj1ELj4ELj16ENS_18Kernel_traits_baseILj2048EfS2_fS2_fjLj128EEEEELb0ELb0ELb0EEEvNS_9BwdParamsE --------------------------
	.section	.nv.info._ZN10layer_norm31ln_parallel_residual_bwd_kernelINS_13Kernel_traitsIf6__halffS2_fjLj2048ELj1ELj1ELj4ELj16ENS_18Kernel_traits_baseILj2048EfS2_fS2_fjLj128EEEEELb0ELb0ELb0EEEvNS_9BwdParamsE,"",@"SHT_CUDA_INFO"
	.sectionflags	@""
	.align	4


	//----- nvinfo : EIATTR_CUDA_API_VERSION
	.align		4
        /*0000*/ 	.byte	0x04, 0x37
        /*0002*/ 	.short	(.L_2209 - .L_2208)
.L_2208:
        /*0004*/ 	.word	0x00000082


	//----- nvinfo : EIATTR_KPARAM_INFO
	.align		4
.L_2209:
        /*0008*/ 	.byte	0x04, 0x17
        /*000a*/ 	.short	(.L_2211 - .L_2210)
.L_2210:
        /*000c*/ 	.word	0x00000000
        /*0010*/ 	.short	0x0000
        /*0012*/ 	.short	0x0000
        /*0014*/ 	.byte	0x00, 0xf0, 0xa1, 0x04


	//----- nvinfo : EIATTR_SPARSE_MMA_MASK
	.align		4
.L_2211:
        /*0018*/ 	.byte	0x03, 0x50
        /*001a*/ 	.short	0x0000


	//----- nvinfo : EIATTR_MAXREG_COUNT
	.align		4
        /*001c*/ 	.byte	0x03, 0x1b
        /*001e*/ 	.short	0x00ff


	//----- nvinfo : EIATTR_NUM_BARRIERS
	.align		4
        /*0020*/ 	.byte	0x02, 0x4c
        /*0022*/ 	.byte	0x01
	.zero		1


	//----- nvinfo : EIATTR_MERCURY_ISA_VERSION
	.align		4
        /*0024*/ 	.byte	0x03, 0x5f
        /*0026*/ 	.short	0x0101


	//----- nvinfo : EIATTR_COOP_GROUP_MASK_REGIDS
	.align		4
        /*0028*/ 	.byte	0x04, 0x29
        /*002a*/ 	.short	(.L_2213 - .L_2212)


	//   ....[0]....
.L_2212:
        /*002c*/ 	.word	0xffffffff


	//   ....[1]....
        /*0030*/ 	.word	0xffffffff


	//   ....[2]....
        /*0034*/ 	.word	0xffffffff


	//   ....[3]....
        /*0038*/ 	.word	0xffffffff


	//   ....[4]....
        /*003c*/ 	.word	0xffffffff


	//   ....[5]....
        /*0040*/ 	.word	0xffffffff


	//   ....[6]....
        /*0044*/ 	.word	0xffffffff


	//   ....[7]....
        /*0048*/ 	.word	0xffffffff


	//   ....[8]....
        /*004c*/ 	.word	0xffffffff


	//   ....[9]....
        /*0050*/ 	.word	0xffffffff


	//----- nvinfo : EIATTR_COOP_GROUP_INSTR_OFFSETS
	.align		4
.L_2213:
        /*0054*/ 	.byte	0x04, 0x28
        /*0056*/ 	.short	(.L_2215 - .L_2214)


	//   ....[0]....
.L_2214:
        /*0058*/ 	.word	0x00001670


	//   ....[1]....
        /*005c*/ 	.word	0x00001690


	//   ....[2]....
        /*0060*/ 	.word	0x000016d0


	//   ....[3]....
        /*0064*/ 	.word	0x000016e0


	//   ....[4]....
        /*0068*/ 	.word	0x00001720


	//   ....[5]....
        /*006c*/ 	.word	0x00001730


	//   ....[6]....
        /*0070*/ 	.word	0x00001760


	//   ....[7]....
        /*0074*/ 	.word	0x00001770


	//   ....[8]....
        /*0078*/ 	.word	0x000017a0


	//   ....[9]....
        /*007c*/ 	.word	0x000017b0


	//----- nvinfo : EIATTR_VRC_CTA_INIT_COUNT
	.align		4
.L_2215:
        /*0080*/ 	.byte	0x02, 0x4a
	.zero		1
	.zero		1


	//----- nvinfo : EIATTR_EXIT_INSTR_OFFSETS
	.align		4
        /*0084*/ 	.byte	0x04, 0x1c
        /*0086*/ 	.short	(.L_2217 - .L_2216)


	//   ....[0]....
.L_2216:
        /*0088*/ 	.word	0x00004050


	//   ....[1]....
        /*008c*/ 	.word	0x00004160


	//----- nvinfo : EIATTR_MAX_THREADS
	.align		4
.L_2217:
        /*0090*/ 	.byte	0x04, 0x05
        /*0092*/ 	.short	(.L_2219 - .L_2218)
.L_2218:
        /*0094*/ 	.word	0x00000080
        /*0098*/ 	.word	0x00000001
        /*009c*/ 	.word	0x00000001


	//----- nvinfo : EIATTR_CRS_STACK_SIZE
	.align		4
.L_2219:
        /*00a0*/ 	.byte	0x04, 0x1e
        /*00a2*/ 	.short	(.L_2221 - .L_2220)
.L_2220:
        /*00a4*/ 	.word	0x00000000


	//----- nvinfo : EIATTR_CBANK_PARAM_SIZE
	.align		4
.L_2221:
        /*00a8*/ 	.byte	0x03, 0x19
        /*00aa*/ 	.short	0x0128


	//----- nvinfo : EIATTR_PARAM_CBANK
	.align		4
        /*00ac*/ 	.byte	0x04, 0x0a
        /*00ae*/ 	.short	(.L_2223 - .L_2222)
	.align		4
.L_2222:
        /*00b0*/ 	.word	index@(.nv.constant0._ZN10layer_norm31ln_parallel_residual_bwd_kernelINS_13Kernel_traitsIf6__halffS2_fjLj2048ELj1ELj1ELj4ELj16ENS_18Kernel_traits_baseILj2048EfS2_fS2_fjLj128EEEEELb0ELb0ELb0EEEvNS_9BwdParamsE)
        /*00b4*/ 	.short	0x0380
        /*00b6*/ 	.short	0x0128


	//----- nvinfo : EIATTR_SW_WAR
	.align		4
.L_2223:
        /*00b8*/ 	.byte	0x04, 0x36
        /*00ba*/ 	.short	(.L_2225 - .L_2224)
.L_2224:
        /*00bc*/ 	.word	0x00000008
.L_2225:


//--------------------- .nv.info._ZN10layer_norm31ln_parallel_residual_bwd_kernelINS_13Kernel_traitsIf6__halffS2_fjLj2048ELj1ELj1ELj4ELj16ENS_18Kernel_traits_baseILj2048EfS2_fS2_fjLj128EEEEELb0ELb0ELb1EEEvNS_9BwdParamsE --------------------------
	.section	.nv.info._ZN10layer_norm31ln_parallel_residual_bwd_kernelINS_13Kernel_traitsIf6__halffS2_fjLj2048ELj1ELj1ELj4ELj16ENS_18Kernel_traits_baseILj2048EfS2_fS2_fjLj128EEEEELb0ELb0ELb1EEEvNS_9BwdParamsE,"",@"SHT_CUDA_INFO"
	.sectionflags	@""
	.align	4


	//----- nvinfo : EIATTR_CUDA_API_VERSION
	.align		4
        /*0000*/ 	.byte	0x04, 0x37
        /*0002*/ 	.short	(.L_2227 - .L_2226)
.L_2226:
        /*0004*/ 	.word	0x00000082


	//----- nvinfo : EIATTR_KPARAM_INFO
	.align		4
.L_2227:
        /*0008*/ 	.byte	0x04, 0x17
        /*000a*/ 	.short	(.L_2229 - .L_2228)
.L_2228:
        /*000c*/ 	.word	0x00000000
        /*0010*/ 	.short	0x0000
        /*0012*/ 	.short	0x0000
        /*0014*/ 	.byte	0x00, 0xf0, 0xa1, 0x04


	//----- nvinfo : EIATTR_SPARSE_MMA_MASK
	.align		4
.L_2229:
        /*0018*/ 	.byte	0x03, 0x50
        /*001a*/ 	.short	0x0000


	//----- nvinfo : EIATTR_MAXREG_COUNT
	.align		4
        /*001c*/ 	.byte	0x03, 0x1b
        /*001e*/ 	.short	0x00ff


	//----- nvinfo : EIATTR_NUM_BARRIERS
	.align		4
        /*0020*/ 	.byte	0x02, 0x4c
        /*0022*/ 	.byte	0x01
	.zero		1


	//----- nvinfo : EIATTR_MERCURY_ISA_VERSION
	.align		4
        /*0024*/ 	.byte	0x03, 0x5f
        /*0026*/ 	.short	0x0101


	//----- nvinfo : EIATTR_COOP_GROUP_MASK_REGIDS
	.align		4
        /*0028*/ 	.byte	0x04, 0x29
        /*002a*/ 	.short	(.L_2231 - .L_2230)


	//   ....[0]....
.L_2230:
        /*002c*/ 	.word	0xffffffff


	//   ....[1]....
        /*0030*/ 	.word	0xffffffff


	//   ....[2]....
        /*0034*/ 	.word	0xffffffff


	//   ....[3]....
        /*0038*/ 	.word	0xffffffff


	//   ....[4]....
        /*003c*/ 	.word	0xffffffff


	//   ....[5]....
        /*0040*/ 	.word	0xffffffff


	//   ....[6]....
        /*0044*/ 	.word	0xffffffff


	//   ....[7]....
        /*0048*/ 	.word	0xffffffff


	//   ....[8]....
        /*004c*/ 	.word	0xffffffff


	//   ....[9]....
        /*0050*/ 	.word	0xffffffff


	//----- nvinfo : EIATTR_COOP_GROUP_INSTR_OFFSETS
	.align		4
.L_2231:
        /*0054*/ 	.byte	0x04, 0x28
        /*0056*/ 	.short	(.L_2233 - .L_2232)


	//   ....[0]....
.L_2232:
        /*0058*/ 	.word	0x00001410


	//   ....[1]....
        /*005c*/ 	.word	0x00001490


	//   ....[2]....
        /*0060*/ 	.word	0x000014a0


	//   ....[3]....
        /*0064*/ 	.word	0x000014f0


	//   ....[4]....
        /*0068*/ 	.word	0x00001500


	//   ....[5]....
        /*006c*/ 	.word	0x00001520


	//   ....[6]....
        /*0070*/ 	.word	0x00001540


	//   ....[7]....
        /*0074*/ 	.word	0x00001570


	//   ....[8]....
        /*0078*/ 	.word	0x00001590


	//   ....[9]....
        /*007c*/ 	.word	0x000015b0


	//----- nvinfo : EIATTR_VRC_CTA_INIT_COUNT
	.align		4
.L_2233:
        /*0080*/ 	.byte	0x02, 0x4a
	.zero		1
	.zero		1


	//----- nvinfo : EIATTR_EXIT_INSTR_OFFSETS
	.align		4
        /*0084*/ 	.byte	0x04, 0x1c
        /*0086*/ 	.short	(.L_2235 - .L_2234)


	//   ....[0]....
.L_2234:
        /*0088*/ 	.word	0x00004090


	//----- nvinfo : EIATTR_MAX_THREADS
	.align		4
.L_2235:
        /*008c*/ 	.byte	0x04, 0x05
        /*008e*/ 	.short	(.L_2237 - .L_2236)
.L_2236:
        /*0090*/ 	.word	0x00000080
        /*0094*/ 	.word	0x00000001
        /*0098*/ 	.word	0x00000001


	//----- nvinfo : EIATTR_CRS_STACK_SIZE
	.align		4
.L_2237:
        /*009c*/ 	.byte	0x04, 0x1e
        /*009e*/ 	.short	(.L_2239 - .L_2238)
.L_2238:
        /*00a0*/ 	.word	0x00000000


	//----- nvinfo : EIATTR_CBANK_PARAM_SIZE
	.align		4
.L_2239:
        /*00a4*/ 	.byte	0x03, 0x19
        /*00a6*/ 	.short	0x0128


	//----- nvinfo : EIATTR_PARAM_CBANK
	.align		4
        /*00a8*/ 	.byte	0x04, 0x0a
        /*00aa*/ 	.short	(.L_2241 - .L_2240)
	.align		4
.L_2240:
        /*00ac*/ 	.word	index@(.nv.constant0._ZN10layer_norm31ln_parallel_residual_bwd_kernelINS_13Kernel_traitsIf6__halffS2_fjLj2048ELj1ELj1ELj4ELj16ENS_18Kernel_traits_baseILj2048EfS2_fS2_fjLj128EEEEELb0ELb0ELb1EEEvNS_9BwdParamsE)
        /*00b0*/ 	.short	0x0380
        /*00b2*/ 	.short	0x0128


	//----- nvinfo : EIATTR_SW_WAR
	.align		4
.L_2241:
        /*00b4*/ 	.byte	0x04, 0x36
        /*00b6*/ 	.short	(.L_2243 - .L_2242)
.L_2242:
        /*00b8*/ 	.word	0x00000008
.L_2243:


//--------------------- .nv.info._ZN10layer_norm31ln_parallel_residual_bwd_kernelINS_13Kernel_traitsIf6__halffS2_fjLj2048ELj1ELj1ELj4ELj16ENS_18Kernel_traits_baseILj2048EfS2_fS2_fjLj128EEEEELb0ELb1ELb0EEEvNS_9BwdParamsE --------------------------
	.section	.nv.info._ZN10layer_norm31ln_parallel_residual_bwd_kernelINS_13Kernel_traitsIf6__halffS2_fjLj2048ELj1ELj1ELj4ELj16ENS_18Kernel_traits_baseILj2048EfS2_fS2_fjLj128EEEEELb0ELb1ELb0EEEvNS_9BwdParamsE,"",@"SHT_CUDA_INFO"
	.sectionflags	@""
	.align	4


	//----- nvinfo : EIATTR_CUDA_API_VERSION
	.align		4
        /*0000*/ 	.byte	0x04, 0x37
        /*0002*/ 	.short	(.L_2245 - .L_2244)
.L_2244:
        /*0004*/ 	.word	0x00000082


	//----- nvinfo : EIATTR_KPARAM_INFO
	.align		4
.L_2245:
        /*0008*/ 	.byte	0x04, 0x17
        /*000a*/ 	.short	(.L_2247 - .L_2246)
.L_2246:
        /*000c*/ 	.word	0x00000000
        /*0010*/ 	.short	0x0000
        /*0012*/ 	.short	0x0000
        /*0014*/ 	.byte	0x00, 0xf0, 0xa1, 0x04


	//----- nvinfo : EIATTR_SPARSE_MMA_MASK
	.align		4
.L_2247:
        /*0018*/ 	.byte	0x03, 0x50
        /*001a*/ 	.short	0x0000


	//----- nvinfo : EIATTR_MAXREG_COUNT
	.align		4
        /*001c*/ 	.byte	0x03, 0x1b
        /*001e*/ 	.short	0x00ff


	//----- nvinfo : EIATTR_NUM_BARRIERS
	.align		4
        /*0020*/ 	.byte	0x02, 0x4c
        /*0022*/ 	.byte	0x01
	.zero		1


	//----- nvinfo : EIATTR_MERCURY_ISA_VERSION
	.align		4
        /*0024*/ 	.byte	0x03, 0x5f
        /*0026*/ 	.short	0x0101


	//----- nvinfo : EIATTR_COOP_GROUP_MASK_REGIDS
	.align		4
        /*0028*/ 	.byte	0x04, 0x29
        /*002a*/ 	.short	(.L_2249 - .L_2248)


	//   ....[0]....
.L_2248:
        /*002c*/ 	.word	0xffffffff


	//   ....[1]....
        /*0030*/ 	.word	0xffffffff


	//   ....[2]....
        /*0034*/ 	.word	0xffffffff


	//   ....[3]....
        /*0038*/ 	.word	0xffffffff


	//   ....[4]....
        /*003c*/ 	.word	0xffffffff


	//   ....[5]....
        /*0040*/ 	.word	0xffffffff


	//   ....[6]....
        /*0044*/ 	.word	0xffffffff


	//   ....[7]....
        /*0048*/ 	.word	0xffffffff


	//   ....[8]....
        /*004c*/ 	.word	0xffffffff


	//   ....[9]....
        /*0050*/ 	.word	0xffffffff


	//----- nvinfo : EIATTR_COOP_GROUP_INSTR_OFFSETS
	.align		4
.L_2249:
        /*0054*/ 	.byte	0x04, 0x28
        /*0056*/ 	.short	(.L_2251 - .L_2250)


	//   ....[0]....
.L_2250:
        /*0058*/ 	.word	0x00000f90


	//   ....[1]....
        /*005c*/ 	.word	0x00000fb0


	//   ....[2]....
        /*0060*/ 	.word	0x00000ff0


	//   ....[3]....
        /*0064*/ 	.word	0x00001000


	//   ....[4]....
        /*0068*/ 	.word	0x00001040


	//   ....[5]....
        /*006c*/ 	.word	0x00001050


	//   ....[6]....
        /*0070*/ 	.word	0x00001080


	//   ....[7]....
        /*0074*/ 	.word	0x00001090


	//   ....[8]....
        /*0078*/ 	.word	0x000010c0


	//   ....[9]....
        /*007c*/ 	.word	0x000010d0


	//----- nvinfo : EIATTR_VRC_CTA_INIT_COUNT
	.align		4
.L_2251:
        /*0080*/ 	.byte	0x02, 0x4a
	.zero		1
	.zero		1


	//----- nvinfo : EIATTR_EXIT_INSTR_OFFSETS
	.align		4
        /*0084*/ 	.byte	0x04, 0x1c
        /*0086*/ 	.short	(.L_2253 - .L_2252)


	//   ....[0]....
.L_2252:
        /*0088*/ 	.word	0x000038b0


	//   ....[1]....
        /*008c*/ 	.word	0x00003950


	//----- nvinfo : EIATTR_MAX_THREADS
	.align		4
.L_2253:
        /*0090*/ 	.byte	0x04, 0x05
        /*0092*/ 	.short	(.L_2255 - .L_2254)
.L_2254:
        /*0094*/ 	.word	0x00000080
        /*0098*/ 	.word	0x00000001
        /*009c*/ 	.word	0x00000001


	//----- nvinfo : EIATTR_CRS_STACK_SIZE
	.align		4
.L_2255:
        /*00a0*/ 	.byte	0x04, 0x1e
        /*00a2*/ 	.short	(.L_2257 - .L_2256)
.L_2256:
        /*00a4*/ 	.word	0x00000000


	//----- nvinfo : EIATTR_CBANK_PARAM_SIZE
	.align		4
.L_2257:
        /*00a8*/ 	.byte	0x03, 0x19
        /*00aa*/ 	.short	0x0128


	//----- nvinfo : EIATTR_PARAM_CBANK
	.align		4
        /*00ac*/ 	.byte	0x04, 0x0a
        /*00ae*/ 	.short	(.L_2259 - .L_2258)
	.align		4
.L_2258:
        /*00b0*/ 	.word	index@(.nv.constant0._ZN10layer_norm31ln_parallel_residual_bwd_kernelINS_13Kernel_traitsIf6__halffS2_fjLj2048ELj1ELj1ELj4ELj16ENS_18Kernel_traits_baseILj2048EfS2_fS2_fjLj128EEEEELb0ELb1ELb0EEEvNS_9BwdParamsE)
        /*00b4*/ 	.short	0x0380
        /*00b6*/ 	.short	0x0128


	//----- nvinfo : EIATTR_SW_WAR
	.align		4
.L_2259:
        /*00b8*/ 	.byte	0x04, 0x36
        /*00ba*/ 	.short	(.L_2261 - .L_2260)
.L_2260:
        /*00bc*/ 	.word	0x00000008
.L_2261:


//--------------------- .nv.info._ZN10layer_norm31ln_parallel_residual_bwd_kernelINS_13Kernel_traitsIf6__halffS2_fjLj2048ELj1ELj1ELj4ELj16ENS_18Kernel_traits_baseILj2048EfS2_fS2_fjLj128EEEEELb0ELb1ELb1EEEvNS_9BwdParamsE --------------------------
	.section	.nv.info._ZN10layer_norm31ln_parallel_residual_bwd_kernelINS_13Kernel_traitsIf6__halffS2_fjLj2048ELj1ELj1ELj4ELj16ENS_18Kernel_traits_baseILj2048EfS2_fS2_fjLj128EEEEELb0ELb1ELb1EEEvNS_9BwdParamsE,"",@"SHT_CUDA_INFO"
	.sectionflags	@""
	.align	4


	//----- nvinfo : EIATTR_CUDA_API_VERSION
	.align		4
        /*0000*/ 	.byte	0x04, 0x37
        /*0002*/ 	.short	(.L_2263 - .L_2262)
.L_2262:
        /*0004*/ 	.word	0x00000082


	//----- nvinfo : EIATTR_KPARAM_INFO
	.align		4
.L_2263:
        /*0008*/ 	.byte	0x04, 0x17
        /*000a*/ 	.short	(.L_2265 - .L_2264)
.L_2264:
        /*000c*/ 	.word	0x00000000
        /*0010*/ 	.short	0x0000
        /*0012*/ 	.short	0x0000
        /*0014*/ 	.byte	0x00, 0xf0, 0xa1, 0x04


	//----- nvinfo : EIATTR_SPARSE_MMA_MASK
	.align		4
.L_2265:
        /*0018*/ 	.byte	0x03, 0x50
        /*001a*/ 	.short	0x0000


	//----- nvinfo : EIATTR_MAXREG_COUNT
	.align		4
        /*001c*/ 	.byte	0x03, 0x1b
        /*001e*/ 	.short	0x00ff


	//----- nvinfo : EIATTR_NUM_BARRIERS
	.align		4
        /*0020*/ 	.byte	0x02, 0x4c
        /*0022*/ 	.byte	0x01
	.zero		1


	//----- nvinfo : EIATTR_MERCURY_ISA_VERSION
	.align		4
        /*0024*/ 	.byte	0x03, 0x5f
        /*0026*/ 	.short	0x0101


	//----- nvinfo : EIATTR_COOP_GROUP_MASK_REGIDS
	.align		4
        /*0028*/ 	.byte	0x04, 0x29
        /*002a*/ 	.short	(.L_2267 - .L_2266)


	//   ....[0]....
.L_2266:
        /*002c*/ 	.word	0xffffffff


	//   ....[1]....
        /*0030*/ 	.word	0xffffffff


	//   ....[2]....
        /*0034*/ 	.word	0xffffffff


	//   ....[3]....
        /*0038*/ 	.word	0xffffffff


	//   ....[4]....
        /*003c*/ 	.word	0xffffffff


	//   ....[5]....
        /*0040*/ 	.word	0xffffffff


	//   ....[6]....
        /*0044*/ 	.word	0xffffffff


	//   ....[7]....
        /*0048*/ 	.word	0xffffffff


	//   ....[8]....
        /*004c*/ 	.word	0xffffffff


	//   ....[9]....
        /*0050*/ 	.word	0xffffffff


	//----- nvinfo : EIATTR_COOP_GROUP_INSTR_OFFSETS
	.align		4
.L_2267:
        /*0054*/ 	.byte	0x04, 0x28
        /*0056*/ 	.short	(.L_2269 - .L_2268)


	//   ....[0]....
.L_2268:
        /*0058*/ 	.word	0x00000d20


	//   ....[1]....
        /*005c*/ 	.word	0x00000de0


	//   ....[2]....
        /*0060*/ 	.word	0x00000df0


	//   ....[3]....
        /*0064*/ 	.word	0x00000e20


	//   ....[4]....
        /*0068*/ 	.word	0x00000e30


	//   ....[5]....
        /*006c*/ 	.word	0x00000e60


	//   ....[6]....
        /*0070*/ 	.word	0x00000e70


	//   ....[7]....
        /*0074*/ 	.word	0x00000ea0


	//   ....[8]....
        /*0078*/ 	.word	0x00000ed0


	//   ....[9]....
        /*007c*/ 	.word	0x00000ee0


	//----- nvinfo : EIATTR_VRC_CTA_INIT_COUNT
	.align		4
.L_2269:
        /*0080*/ 	.byte	0x02, 0x4a
	.zero		1
	.zero		1


	//----- nvinfo : EIATTR_EXIT_INSTR_OFFSETS
	.align		4
        /*0084*/ 	.byte	0x04, 0x1c
        /*0086*/ 	.short	(.L_2271 - .L_2270)


	//   ....[0]....
.L_2270:
        /*0088*/ 	.word	0x00003700


	//----- nvinfo : EIATTR_MAX_THREADS
	.align		4
.L_2271:
        /*008c*/ 	.byte	0x04, 0x05
        /*008e*/ 	.short	(.L_2273 - .L_2272)
.L_2272:
        /*0090*/ 	.word	0x00000080
        /*0094*/ 	.word	0x00000001
        /*0098*/ 	.word	0x00000001


	//----- nvinfo : EIATTR_CRS_STACK_SIZE
	.align		4
.L_2273:
        /*009c*/ 	.byte	0x04, 0x1e
        /*009e*/ 	.short	(.L_2275 - .L_2274)
.L_2274:
        /*00a0*/ 	.word	0x00000000


	//----- nvinfo : EIATTR_CBANK_PARAM_SIZE
	.align		4
.L_2275:
        /*00a4*/ 	.byte	0x03, 0x19
        /*00a6*/ 	.short	0x0128


	//----- nvinfo : EIATTR_PARAM_CBANK
	.align		4
        /*00a8*/ 	.byte	0x04, 0x0a
        /*00aa*/ 	.short	(.L_2277 - .L_2276)
	.align		4
.L_2276:
        /*00ac*/ 	.word	index@(.nv.constant0._ZN10layer_norm31ln_parallel_residual_bwd_kernelINS_13Kernel_traitsIf6__halffS2_fjLj2048ELj1ELj1ELj4ELj16ENS_18Kernel_traits_baseILj2048EfS2_fS2_fjLj128EEEEELb0ELb1ELb1EEEvNS_9BwdParamsE)
        /*00b0*/ 	.short	0x0380
        /*00b2*/ 	.short	0x0128


	//----- nvinfo : EIATTR_SW_WAR
	.align		4
.L_2277:
        /*00b4*/ 	.byte	0x04, 0x36
        /*00b6*/ 	.short	(.L_2279 - .L_2278)
.L_2278:
        /*00b8*/ 	.word	0x00000008
.L_2279:


//--------------------- .nv.info._ZN10layer_norm31ln_parallel_residual_bwd_kernelINS_13Kernel_traitsIf6__halffS2_fjLj2048ELj1ELj1ELj4ELj16ENS_18Kernel_traits_baseILj2048EfS2_fS2_fjLj128EEEEELb1ELb0ELb0EEEvNS_9BwdParamsE --------------------------
	.section	.nv.info._ZN10layer_norm31ln_parallel_residual_bwd_kernelINS_13Kernel_traitsIf6__halffS2_fjLj2048ELj1ELj1ELj4ELj16ENS_18Kernel_traits_baseILj2048EfS2_fS2_fjLj128EEEEELb1ELb0ELb0EEEvNS_9BwdParamsE,"",@"SHT_CUDA_INFO"
	.sectionflags	@""
	.align	4


	//----- nvinfo : EIATTR_CUDA_API_VERSION
	.align		4
        /*0000*/ 	.byte	0x04, 0x37
        /*0002*/ 	.short	(.L_2281 - .L_2280)
.L_2280:
        /*0004*/ 	.word	0x00000082


	//----- nvinfo : EIATTR_KPARAM_INFO
	.align		4
.L_2281:
        /*0008*/ 	.byte	0x04, 0x17
        /*000a*/ 	.short	(.L_2283 - .L_2282)
.L_2282:
        /*000c*/ 	.word	0x00000000
        /*0010*/ 	.short	0x0000
        /*0012*/ 	.short	0x0000
        /*0014*/ 	.byte	0x00, 0xf0, 0xa1, 0x04


	//----- nvinfo : EIATTR_SPARSE_MMA_MASK
	.align		4
.L_2283:
        /*0018*/ 	.byte	0x03, 0x50
        /*001a*/ 	.short	0x0000


	//----- nvinfo : EIATTR_MAXREG_COUNT
	.align		4
        /*001c*/ 	.byte	0x03, 0x1b
        /*001e*/ 	.short	0x00ff


	//----- nvinfo : EIATTR_NUM_BARRIERS
	.align		4
        /*0020*/ 	.byte	0x02, 0x4c
        /*0022*/ 	.byte	0x01
	.zero		1


	//----- nvinfo : EIATTR_MERCURY_ISA_VERSION
	.align		4
        /*0024*/ 	.byte	0x03, 0x5f
        /*0026*/ 	.short	0x0101


	//----- nvinfo : EIATTR_COOP_GROUP_MASK_REGIDS
	.align		4
        /*0028*/ 	.byte	0x04, 0x29
        /*002a*/ 	.short	(.L_2285 - .L_2284)


	//   ....[0]....
.L_2284:
        /*002c*/ 	.word	0xffffffff


	//   ....[1]....
        /*0030*/ 	.word	0xffffffff


	//   ....[2]....
        /*0034*/ 	.word	0xffffffff


	//   ....[3]....
        /*0038*/ 	.word	0xffffffff


	//   ....[4]....
        /*003c*/ 	.word	0xffffffff


	//   ....[5]....
        /*0040*/ 	.word	0xffffffff


	//   ....[6]....
        /*0044*/ 	.word	0xffffffff


	//   ....[7]....
        /*0048*/ 	.word	0xffffffff


	//   ....[8]....
        /*004c*/ 	.word	0xffffffff


	//   ....[9]....
        /*0050*/ 	.word	0xffffffff


	//----- nvinfo : EIATTR_COOP_GROUP_INSTR_OFFSETS
	.align		4
.L_2285:
        /*0054*/ 	.byte	0x04, 0x28
        /*0056*/ 	.short	(.L_2287 - .L_2286)


	//   ....[0]....
.L_2286:
        /*0058*/ 	.word	0x00001720


	//   ....[1]....
        /*005c*/ 	.word	0x00001740


	//   ....[2]....
        /*0060*/ 	.word	0x00001780


	//   ....[3]....
        /*0064*/ 	.word	0x00001790


	//   ....[4]....
        /*0068*/ 	.word	0x000017d0


	//   ....[5]....
        /*006c*/ 	.word	0x000017e0


	//   ....[6]....
        /*0070*/ 	.word	0x00001810


	//   ....[7]....
        /*0074*/ 	.word	0x00001820


	//   ....[8]....
        /*0078*/ 	.word	0x00001850


	//   ....[9]....
        /*007c*/ 	.word	0x00001860


	//----- nvinfo : EIATTR_VRC_CTA_INIT_COUNT
	.align		4
.L_2287:
        /*0080*/ 	.byte	0x02, 0x4a
	.zero		1
	.zero		1


	//----- nvinfo : EIATTR_EXIT_INSTR_OFFSETS
	.align		4
        /*0084*/ 	.byte	0x04, 0x1c
        /*0086*/ 	.short	(.L_2289 - .L_2288)


	//   ....[0]....
.L_2288:
        /*0088*/ 	.word	0x00006220


	//   ....[1]....
        /*008c*/ 	.word	0x00006330


	//----- nvinfo : EIATTR_MAX_THREADS
	.align		4
.L_2289:
        /*0090*/ 	.byte	0x04, 0x05
        /*0092*/ 	.short	(.L_2291 - .L_2290)
.L_2290:
        /*0094*/ 	.word	0x00000080
        /*0098*/ 	.word	0x00000001
        /*009c*/ 	.word	0x00000001


	//----- nvinfo : EIATTR_CRS_STACK_SIZE
	.align		4
.L_2291:
        /*00a0*/ 	.byte	0x04, 0x1e
        /*00a2*/ 	.short	(.L_2293 - .L_2292)
.L_2292:
        /*00a4*/ 	.word	0x00000000


	//----- nvinfo : EIATTR_CBANK_PARAM_SIZE
	.align		4
.L_2293:
        /*00a8*/ 	.byte	0x03, 0x19
        /*00aa*/ 	.short	0x0128


	//----- nvinfo : EIATTR_PARAM_CBANK
	.align		4
        /*00ac*/ 	.byte	0x04, 0x0a
        /*00ae*/ 	.short	(.L_2295 - .L_2294)
	.align		4
.L_2294:
        /*00b0*/ 	.word	index@(.nv.constant0._ZN10layer_norm31ln_parallel_residual_bwd_kernelINS_13Kernel_traitsIf6__halffS2_fjLj2048ELj1ELj1ELj4ELj16ENS_18Kernel_traits_baseILj2048EfS2_fS2_fjLj128EEEEELb1ELb0ELb0EEEvNS_9BwdParamsE)
        /*00b4*/ 	.short	0x0380
        /*00b6*/ 	.short	0x0128


	//----- nvinfo : EIATTR_SW_WAR
	.align		4
.L_2295:
        /*00b8*/ 	.byte	0x04, 0x36
        /*00ba*/ 	.short	(.L_2297 - .L_2296)
.L_2296:
        /*00bc*/ 	.word	0x00000008
.L_2297:


//--------------------- .nv.info._ZN10layer_norm31ln_parallel_residual_bwd_kernelINS_13Kernel_traitsIf6__halffS2_fjLj2048ELj1ELj1ELj4ELj16ENS_18Kernel_traits_baseILj2048EfS2_fS2_fjLj128EEEEELb1ELb0ELb1EEEvNS_9BwdParamsE --------------------------
	.section	.nv.info._ZN10layer_norm31ln_parallel_residual_bwd_kernelINS_13Kernel_traitsIf6__halffS2_fjLj2048ELj1ELj1ELj4ELj16ENS_18Kernel_traits_baseILj2048EfS2_fS2_fjLj128EEEEELb1ELb0ELb1EEEvNS_9BwdParamsE,"",@"SHT_CUDA_INFO"
	.sectionflags	@""
	.align	4


	//----- nvinfo : EIATTR_CUDA_API_VERSION
	.align		4
        /*0000*/ 	.byte	0x04, 0x37
        /*0002*/ 	.short	(.L_2299 - .L_2298)
.L_2298:
        /*0004*/ 	.word	0x00000082


	//----- nvinfo : EIATTR_KPARAM_INFO
	.align		4
.L_2299:
        /*0008*/ 	.byte	0x04, 0x17
        /*000a*/ 	.short	(.L_2301 - .L_2300)
.L_2300:
        /*000c*/ 	.word	0x00000000
        /*0010*/ 	.short	0x0000
        /*0012*/ 	.short	0x0000
        /*0014*/ 	.byte	0x00, 0xf0, 0xa1, 0x04


	//----- nvinfo : EIATTR_SPARSE_MMA_MASK
	.align		4
.L_2301:
        /*0018*/ 	.byte	0x03, 0x50
        /*001a*/ 	.short	0x0000


	//----- nvinfo : EIATTR_MAXREG_COUNT
	.align		4
        /*001c*/ 	.byte	0x03, 0x1b
        /*001e*/ 	.short	0x00ff


	//----- nvinfo : EIATTR_NUM_BARRIERS
	.align		4
        /*0020*/ 	.byte	0x02, 0x4c
        /*0022*/ 	.byte	0x01
	.zero		1


	//----- nvinfo : EIATTR_MERCURY_ISA_VERSION
	.align		4
        /*0024*/ 	.byte	0x03, 0x5f
        /*0026*/ 	.short	0x0101


	//----- nvinfo : EIATTR_COOP_GROUP_MASK_REGIDS
	.align		4
        /*0028*/ 	.byte	0x04, 0x29
        /*002a*/ 	.short	(.L_2303 - .L_2302)


	//   ....[0]....
.L_2302:
        /*002c*/ 	.word	0xffffffff


	//   ....[1]....
        /*0030*/ 	.word	0xffffffff


	//   ....[2]....
        /*0034*/ 	.word	0xffffffff


	//   ....[3]....
        /*0038*/ 	.word	0xffffffff


	//   ....[4]....
        /*003c*/ 	.word	0xffffffff


	//   ....[5]....
        /*0040*/ 	.word	0xffffffff


	//   ....[6]....
        /*0044*/ 	.word	0xffffffff


	//   ....[7]....
        /*0048*/ 	.word	0xffffffff


	//   ....[8]....
        /*004c*/ 	.word	0xffffffff


	//   ....[9]....
        /*0050*/ 	.word	0xffffffff


	//----- nvinfo : EIATTR_COOP_GROUP_INSTR_OFFSETS
	.align		4
.L_2303:
        /*0054*/ 	.byte	0x04, 0x28
        /*0056*/ 	.short	(.L_2305 - .L_2304)


	//   ....[0]....
.L_2304:
        /*0058*/ 	.word	0x00001120


	//   ....[1]....
        /*005c*/ 	.word	0x00001130


	//   ....[2]....
        /*0060*/ 	.word	0x00001160


	//   ....[3]....
        /*0064*/ 	.word	0x00001170


	//   ....[4]....
        /*0068*/ 	.word	0x000011a0


	//   ....[5]....
        /*006c*/ 	.word	0x000011b0


	//   ....[6]....
        /*0070*/ 	.word	0x000011f0


	//   ....[7]....
        /*0074*/ 	.word	0x00001200


	//   ....[8]....
        /*0078*/ 	.word	0x00001230


	//   ....[9]....
        /*007c*/ 	.word	0x00001240


	//----- nvinfo : EIATTR_VRC_CTA_INIT_COUNT
	.align		4
.L_2305:
        /*0080*/ 	.byte	0x02, 0x4a
	.zero		1
	.zero		1


	//----- nvinfo : EIATTR_EXIT_INSTR_OFFSETS
	.align		4
        /*0084*/ 	.byte	0x04, 0x1c
        /*0086*/ 	.short	(.L_2307 - .L_2306)


	//   ....[0]....
.L_2306:
        /*0088*/ 	.word	0x00006070


	//----- nvinfo : EIATTR_MAX_THREADS
	.align		4
.L_2307:
        /*008c*/ 	.byte	0x04, 0x05
        /*008e*/ 	.short	(.L_2309 - .L_2308)
.L_2308:
        /*0090*/ 	.word	0x00000080
        /*0094*/ 	.word	0x00000001
        /*0098*/ 	.word	0x00000001


	//----- nvinfo : EIATTR_CRS_STACK_SIZE
	.align		4
.L_2309:
        /*009c*/ 	.byte	0x04, 0x1e
        /*009e*/ 	.short	(.L_2311 - .L_2310)
.L_2310:
        /*00a0*/ 	.word	0x00000000


	//----- nvinfo : EIATTR_CBANK_PARAM_SIZE
	.align		4
.L_2311:
        /*00a4*/ 	.byte	0x03, 0x19
        /*00a6*/ 	.short	0x0128


	//----- nvinfo : EIATTR_PARAM_CBANK
	.align		4
        /*00a8*/ 	.byte	0x04, 0x0a
        /*00aa*/ 	.short	(.L_2313 - .L_2312)
	.align		4
.L_2312:
        /*00ac*/ 	.word	index@(.nv.constant0._ZN10layer_norm31ln_parallel_residual_bwd_kernelINS_13Kernel_traitsIf6__halffS2_fjLj2048ELj1ELj1ELj4ELj16ENS_18Kernel_traits_baseILj2048EfS2_fS2_fjLj128EEEEELb1ELb0ELb1EEEvNS_9BwdParamsE)
        /*00b0*/ 	.short	0x0380
        /*00b2*/ 	.short	0x0128


	//----- nvinfo : EIATTR_SW_WAR
	.align		4
.L_2313:
        /*00b4*/ 	.byte	0x04, 0x36
        /*00b6*/ 	.short	(.L_2315 - .L_2314)
.L_2314:
        /*00b8*/ 	.word	0x00000008
.L_2315:


//--------------------- .nv.info._ZN10layer_norm22ln_bwd_finalize_kernelINS_22Kernel_traits_finalizeILj2048Ef6__halffS2_fjLb0ELj1024ELj4ENS_18Kernel_traits_baseILj2048EfS2_fS2_fjLj1024EEEEELb0ELb0EEEvNS_9BwdParamsE --------------------------
	.section	.nv.info._ZN10layer_norm22ln_bwd_finalize_kernelINS_22Kernel_traits_finalizeILj2048Ef6__halffS2_fjLb0ELj1024ELj4ENS_18Kernel_traits_baseILj2048EfS2_fS2_fjLj1024EEEEELb0ELb0EEEvNS_9BwdParamsE,"",@"SHT_CUDA_INFO"
	.sectionflags	@""
	.align	4


	//----- nvinfo : EIATTR_CUDA_API_VERSION
	.align		4
        /*0000*/ 	.byte	0x04, 0x37
        /*0002*/ 	.short	(.L_2317 - .L_2316)
.L_2316:
        /*0004*/ 	.word	0x00000082


	//----- nvinfo : EIATTR_KPARAM_INFO
	.align		4
.L_2317:
        /*0008*/ 	.byte	0x04, 0x17
        /*000a*/ 	.short	(.L_2319 - .L_2318)
.L_2318:
        /*000c*/ 	.word	0x00000000
        /*0010*/ 	.short	0x0000
        /*0012*/ 	.short	0x0000
        /*0014*/ 	.byte	0x00, 0xf0, 0xa1, 0x04


	//----- nvinfo : EIATTR_SPARSE_MMA_MASK
	.align		4
.L_2319:
        /*0018*/ 	.byte	0x03, 0x50
        /*001a*/ 	.short	0x0000


	//----- nvinfo : EIATTR_MAXREG_COUNT
	.align		4
        /*001c*/ 	.byte	0x03, 0x1b
        /*001e*/ 	.short	0x0040


	//----- nvinfo : EIATTR_NUM_BARRIERS
	.align		4
        /*0020*/ 	.byte	0x02, 0x4c
        /*0022*/ 	.byte	0x01
	.zero		1


	//----- nvinfo : EIATTR_MERCURY_ISA_VERSION
	.align		4
        /*0024*/ 	.byte	0x03, 0x5f
        /*0026*/ 	.short	0x0101


	//----- nvinfo : EIATTR_COOP_GROUP_MASK_REGIDS
	.align		4
        /*0028*/ 	.byte	0x04, 0x29
        /*002a*/ 	.short	(.L_2321 - .L_2320)


	//   ....[0]....
.L_2320:
        /*002c*/ 	.word	0xffffffff


	//   ....[1]....
        /*0030*/ 	.word	0xffffffff


	//   ....[2]....
        /*0034*/ 	.word	0xffffffff


	//   ....[3]....
        /*0038*/ 	.word	0xffffffff


	//   ....[4]....
        /*003c*/ 	.word	0xffffffff


	//   ....[5]....
        /*0040*/ 	.word	0xffffffff


	//   ....[6]....
        /*0044*/ 	.word	0xffffffff


	//   ....[7]....
        /*0048*/ 	.word	0xffffffff


	//   ....[8]....
        /*004c*/ 	.word	0xffffffff


	//   ....[9]....
        /*0050*/ 	.word	0xffffffff


	//----- nvinfo : EIATTR_COOP_GROUP_INSTR_OFFSETS
	.align		4
.L_2321:
        /*0054*/ 	.byte	0x04, 0x28
        /*0056*/ 	.short	(.L_2323 - .L_2322)


	//   ....[0]....
.L_2322:
        /*0058*/ 	.word	0x000015e0


	//   ....[1]....
        /*005c*/ 	.word	0x000015f0


	//   ....[2]....
        /*0060*/ 	.word	0x00001620


	//   ....[3]....
        /*0064*/ 	.word	0x00001630


	//   ....[4]....
        /*0068*/ 	.word	0x00001660


	//   ....[5]....
        /*006c*/ 	.word	0x00001670


	//   ....[6]....
        /*0070*/ 	.word	0x000016b0


	//   ....[7]....
        /*0074*/ 	.word	0x000016e0


	//   ....[8]....
        /*0078*/ 	.word	0x00001710


	//   ....[9]....
        /*007c*/ 	.word	0x00001720


	//----- nvinfo : EIATTR_VRC_CTA_INIT_COUNT
	.align		4
.L_2323:
        /*0080*/ 	.byte	0x02, 0x4a
	.zero		1
	.zero		1


	//----- nvinfo : EIATTR_EXIT_INSTR_OFFSETS
	.align		4
        /*0084*/ 	.byte	0x04, 0x1c
        /*0086*/ 	.short	(.L_2325 - .L_2324)


	//   ....[0]....
.L_2324:
        /*0088*/ 	.word	0x00000060


	//   ....[1]....
        /*008c*/ 	.word	0x00001780


	//   ....[2]....
        /*0090*/ 	.word	0x000017b0


	//   ....[3]....
        /*0094*/ 	.word	0x00001850


	//----- nvinfo : EIATTR_MAX_THREADS
	.align		4
.L_2325:
        /*0098*/ 	.byte	0x04, 0x05
        /*009a*/ 	.short	(.L_2327 - .L_2326)
.L_2326:
        /*009c*/ 	.word	0x00000400
        /*00a0*/ 	.word	0x00000001
        /*00a4*/ 	.word	0x00000001


	//----- nvinfo : EIATTR_CRS_STACK_SIZE
	.align		4
.L_2327:
        /*00a8*/ 	.byte	0x04, 0x1e
        /*00aa*/ 	.short	(.L_2329 - .L_2328)
.L_2328:
        /*00ac*/ 	.word	0x00000000


	//----- nvinfo : EIATTR_CBANK_PARAM_SIZE
	.align		4
.L_2329:
        /*00b0*/ 	.byte	0x03, 0x19
        /*00b2*/ 	.short	0x0128


	//----- nvinfo : EIATTR_PARAM_CBANK
	.align		4
        /*00b4*/ 	.byte	0x04, 0x0a
        /*00b6*/ 	.short	(.L_2331 - .L_2330)
	.align		4
.L_2330:
        /*00b8*/ 	.word	index@(.nv.constant0._ZN10layer_norm22ln_bwd_finalize_kernelINS_22Kernel_traits_finalizeILj2048Ef6__halffS2_fjLb0ELj1024ELj4ENS_18Kernel_traits_baseILj2048EfS2_fS2_fjLj1024EEEEELb0ELb0EEEvNS_9BwdParamsE)
        /*00bc*/ 	.short	0x0380
        /*00be*/ 	.short	0x0128


	//----- nvinfo : EIATTR_SW_WAR
	.align		4
.L_2331:
        /*00c0*/ 	.byte	0x04, 0x36
        /*00c2*/ 	.short	(.L_2333 - .L_2332)
.L_2332:
        /*00c4*/ 	.word	0x00000008
.L_2333:


//--------------------- .nv.info._ZN10layer_norm40ln_parallel_residual_bwd_finalize_kernelINS_22Kernel_traits_finalizeILj2048Ef6__halffS2_fjLb0ELj1024ELj4ENS_18Kernel_traits_baseILj2048EfS2_fS2_fjLj1024EEEEELb0EEEvNS_9BwdParamsE --------------------------
	.section	.nv.info._ZN10layer_norm40ln_parallel_residual_bwd_finalize_kernelINS_22Kernel_traits_finalizeILj2048Ef6__halffS2_fjLb0ELj1024ELj4ENS_18Kernel_traits_baseILj2048EfS2_fS2_fjLj1024EEEEELb0EEEvNS_9BwdParamsE,"",@"SHT_CUDA_INFO"
	.sectionflags	@""
	.align	4


	//----- nvinfo : EIATTR_CUDA_API_VERSION
	.align		4
        /*0000*/ 	.byte	0x04, 0x37
        /*0002*/ 	.short	(.L_2335 - .L_2334)
.L_2334:
        /*0004*/ 	.word	0x00000082


	//----- nvinfo : EIATTR_KPARAM_INFO
	.align		4
.L_2335:
        /*0008*/ 	.byte	0x04, 0x17
        /*000a*/ 	.short	(.L_2337 - .L_2336)
.L_2336:
        /*000c*/ 	.word	0x00000000
        /*0010*/ 	.short	0x0000
        /*0012*/ 	.short	0x0000
        /*0014*/ 	.byte	0x00, 0xf0, 0xa1, 0x04


	//----- nvinfo : EIATTR_SPARSE_MMA_MASK
	.align		4
.L_2337:
        /*0018*/ 	.byte	0x03, 0x50
        /*001a*/ 	.short	0x0000


	//----- nvinfo : EIATTR_MAXREG_COUNT
	.align		4
        /*001c*/ 	.byte	0x03, 0x1b
        /*001e*/ 	.short	0x0040


	//----- nvinfo : EIATTR_NUM_BARRIERS
	.align		4
        /*0020*/ 	.byte	0x02, 0x4c
        /*0022*/ 	.byte	0x01
	.zero		1


	//----- nvinfo : EIATTR_MERCURY_ISA_VERSION
	.align		4
        /*0024*/ 	.byte	0x03, 0x5f
        /*0026*/ 	.short	0x0101


	//----- nvinfo : EIATTR_COOP_GROUP_MASK_REGIDS
	.align		4
        /*0028*/ 	.byte	0x04, 0x29
        /*002a*/ 	.short	(.L_2339 - .L_2338)


	//   ....[0]....
.L_2338:
        /*002c*/ 	.word	0xffffffff


	//   ....[1]....
        /*0030*/ 	.word	0xffffffff


	//   ....[2]....
        /*0034*/ 	.word	0xffffffff


	//   ....[3]....
        /*0038*/ 	.word	0xffffffff


	//   ....[4]....
        /*003c*/ 	.word	0xffffffff


	//   ....[5]....
        /*0040*/ 	.word	0xffffffff


	//   ....[6]....
        /*0044*/ 	.word	0xffffffff


	//   ....[7]....
        /*0048*/ 	.word	0xffffffff


	//   ....[8]....
        /*004c*/ 	.word	0xffffffff


	//   ....[9]....
        /*0050*/ 	.word	0xffffffff


	//   ....[10]....
        /*0054*/ 	.word	0xffffffff


	//   ....[11]....
        /*0058*/ 	.word	0xffffffff


	//   ....[12]....
        /*005c*/ 	.word	0xffffffff


	//   ....[13]....
        /*0060*/ 	.word	0xffffffff


	//   ....[14]....
        /*0064*/ 	.word	0xffffffff


	//   ....[15]....
        /*0068*/ 	.word	0xffffffff


	//   ....[16]....
        /*006c*/ 	.word	0xffffffff


	//   ....[17]....
        /*0070*/ 	.word	0xffffffff


	//   ....[18]....
        /*0074*/ 	.word	0xffffffff


	//   ....[19]....
        /*0078*/ 	.word	0xffffffff


	//----- nvinfo : EIATTR_COOP_GROUP_INSTR_OFFSETS
	.align		4
.L_2339:
        /*007c*/ 	.byte	0x04, 0x28
        /*007e*/ 	.short	(.L_2341 - .L_2340)


	//   ....[0]....
.L_2340:
        /*0080*/ 	.word	0x000013b0


	//   ....[1]....
        /*0084*/ 	.word	0x000013c0


	//   ....[2]....
        /*0088*/ 	.word	0x000013d0


	//   ....[3]....
        /*008c*/ 	.word	0x000013e0


	//   ....[4]....
        /*0090*/ 	.word	0x00001410


	//   ....[5]....
        /*0094*/ 	.word	0x00001430


	//   ....[6]....
        /*0098*/ 	.word	0x00001450


	//   ....[7]....
        /*009c*/ 	.word	0x00001460


	//   ....[8]....
        /*00a0*/ 	.word	0x000014a0


	//   ....[9]....
        /*00a4*/ 	.word	0x000014c0


	//   ....[10]....
        /*00a8*/ 	.word	0x000014d0


	//   ....[11]....
        /*00ac*/ 	.word	0x000014e0


	//   ....[12]....
        /*00b0*/ 	.word	0x00001510


	//   ....[13]....
        /*00b4*/ 	.word	0x00001530


	//   ....[14]....
        /*00b8*/ 	.word	0x00001550


	//   ....[15]....
        /*00bc*/ 	.word	0x00001560


	//   ....[16]....
        /*00c0*/ 	.word	0x000015a0


	//   ....[17]....
        /*00c4*/ 	.word	0x000015d0


	//   ....[18]....
        /*00c8*/ 	.word	0x00001600


	//   ....[19]....
        /*00cc*/ 	.word	0x00001610


	//----- nvinfo : EIATTR_VRC_CTA_INIT_COUNT
	.align		4
.L_2341:
        /*00d0*/ 	.byte	0x02, 0x4a
	.zero		1
	.zero		1


	//----- nvinfo : EIATTR_EXIT_INSTR_OFFSETS
	.align		4
        /*00d4*/ 	.byte	0x04, 0x1c
        /*00d6*/ 	.short	(.L_2343 - .L_2342)


	//   ....[0]....
.L_2342:
        /*00d8*/ 	.word	0x00000060


	//   ....[1]....
        /*00dc*/ 	.word	0x000016b0


	//   ....[2]....
        /*00e0*/ 	.word	0x000016e0


	//   ....[3]....
        /*00e4*/ 	.word	0x00001800


	//----- nvinfo : EIATTR_MAX_THREADS
	.align		4
.L_2343:
        /*00e8*/ 	.byte	0x04, 0x05
        /*00ea*/ 	.short	(.L_2345 - .L_2344)
.L_2344:
        /*00ec*/ 	.word	0x00000400
        /*00f0*/ 	.word	0x00000001
        /*00f4*/ 	.word	0x00000001


	//----- nvinfo : EIATTR_CRS_STACK_SIZE
	.align		4
.L_2345:
        /*00f8*/ 	.byte	0x04, 0x1e
        /*00fa*/ 	.short	(.L_2347 - .L_2346)
.L_2346:
        /*00fc*/ 	.word	0x00000000


	//----- nvinfo : EIATTR_CBANK_PARAM_SIZE
	.align		4
.L_2347:
        /*0100*/ 	.byte	0x03, 0x19
        /*0102*/ 	.short	0x0128


	//----- nvinfo : EIATTR_PARAM_CBANK
	.align		4
        /*0104*/ 	.byte	0x04, 0x0a
        /*0106*/ 	.short	(.L_2349 - .L_2348)
	.align		4
.L_2348:
        /*0108*/ 	.word	index@(.nv.constant0._ZN10layer_norm40ln_parallel_residual_bwd_finalize_kernelINS_22Kernel_traits_finalizeILj2048Ef6__halffS2_fjLb0ELj1024ELj4ENS_18Kernel_traits_baseILj2048EfS2_fS2_fjLj1024EEEEELb0EEEvNS_9BwdParamsE)
        /*010c*/ 	.short	0x0380
        /*010e*/ 	.short	0x0128


	//----- nvinfo : EIATTR_SW_WAR
	.align		4
.L_2349:
        /*0110*/ 	.byte	0x04, 0x36
        /*0112*/ 	.short	(.L_2351 - .L_2350)
.L_2350:
        /*0114*/ 	.word	0x00000008
.L_2351:


//--------------------- .nv.info._ZN10layer_norm31ln_parallel_residual_bwd_kernelINS_13Kernel_traitsIf6__halffS2_fjLj2048ELj1ELj1ELj4ELj16ENS_18Kernel_traits_baseILj2048EfS2_fS2_fjLj128EEEEELb1ELb1ELb0EEEvNS_9BwdParamsE --------------------------
	.section	.nv.info._ZN10layer_norm31ln_parallel_residual_bwd_kernelINS_13Kernel_traitsIf6__halffS2_fjLj2048ELj1ELj1ELj4ELj16ENS_18Kernel_traits_baseILj2048EfS2_fS2_fjLj128EEEEELb1ELb1ELb0EEEvNS_9BwdParamsE,"",@"SHT_CUDA_INFO"
	.sectionflags	@""
	.align	4


	//----- nvinfo : EIATTR_CUDA_API_VERSION
	.align		4
        /*0000*/ 	.byte	0x04, 0x37
        /*0002*/ 	.short	(.L_2353 - .L_2352)
.L_2352:
        /*0004*/ 	.word	0x00000082


	//----- nvinfo : EIATTR_KPARAM_INFO
	.align		4
.L_2353:
        /*0008*/ 	.byte	0x04, 0x17
        /*000a*/ 	.short	(.L_2355 - .L_2354)
.L_2354:
        /*000c*/ 	.word	0x00000000
        /*0010*/ 	.short	0x0000
        /*0012*/ 	.short	0x0000
        /*0014*/ 	.byte	0x00, 0xf0, 0xa1, 0x04


	//----- nvinfo : EIATTR_SPARSE_MMA_MASK
	.align		4
.L_2355:
        /*0018*/ 	.byte	0x03, 0x50
        /*001a*/ 	.short	0x0000


	//----- nvinfo : EIATTR_MAXREG_COUNT
	.align		4
        /*001c*/ 	.byte	0x03, 0x1b
        /*001e*/ 	.short	0x00ff


	//----- nvinfo : EIATTR_NUM_BARRIERS
	.align		4
        /*0020*/ 	.byte	0x02, 0x4c
        /*0022*/ 	.byte	0x01
	.zero		1


	//----- nvinfo : EIATTR_MERCURY_ISA_VERSION
	.align		4
        /*0024*/ 	.byte	0x03, 0x5f
        /*0026*/ 	.short	0x0101


	//----- nvinfo : EIATTR_COOP_GROUP_MASK_REGIDS
	.align		4
        /*0028*/ 	.byte	0x04, 0x29
        /*002a*/ 	.short	(.L_2357 - .L_2356)


	//   ....[0]....
.L_2356:
        /*002c*/ 	.word	0xffffffff


	//   ....[1]....
        /*0030*/ 	.word	0xffffffff


	//   ....[2]....
        /*0034*/ 	.word	0xffffffff


	//   ....[3]....
        /*0038*/ 	.word	0xffffffff


	//   ....[4]....
        /*003c*/ 	.word	0xffffffff


	//   ....[5]....
        /*0040*/ 	.word	0xffffffff


	//   ....[6]....
        /*0044*/ 	.word	0xffffffff


	//   ....[7]....
        /*0048*/ 	.word	0xffffffff


	//   ....[8]....
        /*004c*/ 	.word	0xffffffff


	//   ....[9]....
        /*0050*/ 	.word	0xffffffff


	//----- nvinfo : EIATTR_COOP_GROUP_INSTR_OFFSETS
	.align		4
.L_2357:
        /*0054*/ 	.byte	0x04, 0x28
        /*0056*/ 	.short	(.L_2359 - .L_2358)


	//   ....[0]....
.L_2358:
        /*0058*/ 	.word	0x00001030


	//   ....[1]....
        /*005c*/ 	.word	0x00001050


	//   ....[2]....
        /*0060*/ 	.word	0x00001090


	//   ....[3]....
        /*0064*/ 	.word	0x000010a0


	//   ....[4]....
        /*0068*/ 	.word	0x000010e0


	//   ....[5]....
        /*006c*/ 	.word	0x000010f0


	//   ....[6]....
        /*0070*/ 	.word	0x00001120


	//   ....[7]....
        /*0074*/ 	.word	0x00001130


	//   ....[8]....
        /*0078*/ 	.word	0x00001160


	//   ....[9]....
        /*007c*/ 	.word	0x00001170


	//----- nvinfo : EIATTR_VRC_CTA_INIT_COUNT
	.align		4
.L_2359:
        /*0080*/ 	.byte	0x02, 0x4a
	.zero		1
	.zero		1


	//----- nvinfo : EIATTR_EXIT_INSTR_OFFSETS
	.align		4
        /*0084*/ 	.byte	0x04, 0x1c
        /*0086*/ 	.short	(.L_2361 - .L_2360)


	//   ....[0]....
.L_2360:
        /*0088*/ 	.word	0x00005a70


	//   ....[1]....
        /*008c*/ 	.word	0x00005b10


	//----- nvinfo : EIATTR_MAX_THREADS
	.align		4
.L_2361:
        /*0090*/ 	.byte	0x04, 0x05
        /*0092*/ 	.short	(.L_2363 - .L_2362)
.L_2362:
        /*0094*/ 	.word	0x00000080
        /*0098*/ 	.word	0x00000001
        /*009c*/ 	.word	0x00000001


	//----- nvinfo : EIATTR_CRS_STACK_SIZE
	.align		4
.L_2363:
        /*00a0*/ 	.byte	0x04, 0x1e
        /*00a2*/ 	.short	(.L_2365 - .L_2364)
.L_2364:
        /*00a4*/ 	.word	0x00000000


	//----- nvinfo : EIATTR_CBANK_PARAM_SIZE
	.align		4
.L_2365:
        /*00a8*/ 	.byte	0x03, 0x19
        /*00aa*/ 	.short	0x0128


	//----- nvinfo : EIATTR_PARAM_CBANK
	.align		4
        /*00ac*/ 	.byte	0x04, 0x0a
        /*00ae*/ 	.short	(.L_2367 - .L_2366)
	.align		4
.L_2366:
        /*00b0*/ 	.word	index@(.nv.constant0._ZN10layer_norm31ln_parallel_residual_bwd_kernelINS_13Kernel_traitsIf6__halffS2_fjLj2048ELj1ELj1ELj4ELj16ENS_18Kernel_traits_baseILj2048EfS2_fS2_fjLj128EEEEELb1ELb1ELb0EEEvNS_9BwdParamsE)
        /*00b4*/ 	.short	0x0380
        /*00b6*/ 	.short	0x0128


	//----- nvinfo : EIATTR_SW_WAR
	.align		4
.L_2367:
        /*00b8*/ 	.byte	0x04, 0x36
        /*00ba*/ 	.short	(.L_2369 - .L_2368)
.L_2368:
        /*00bc*/ 	.word	0x00000008
.L_2369:


//--------------------- .nv.info._ZN10layer_norm22ln_bwd_finalize_kernelINS_22Kernel_traits_finalizeILj2048Ef6__halffS2_fjLb0ELj1024ELj4ENS_18Kernel_traits_baseILj2048EfS2_fS2_fjLj1024EEEEELb0ELb1EEEvNS_9BwdParamsE --------------------------
	.section	.nv.info._ZN10layer_norm22ln_bwd_finalize_kernelINS_22Kernel_traits_finalizeILj2048Ef6__halffS2_fjLb0ELj1024ELj4ENS_18Kernel_traits_baseILj2048EfS2_fS2_fjLj1024EEEEELb0ELb1EEEvNS_9BwdParamsE,"",@"SHT_CUDA_INFO"
	.sectionflags	@""
	.align	4


	//----- nvinfo : EIATTR_CUDA_API_VERSION
	.align		4
        /*0000*/ 	.byte	0x04, 0x37
        /*0002*/ 	.short	(.L_2371 - .L_2370)
.L_2370:
        /*0004*/ 	.word	0x00000082


	//----- nvinfo : EIATTR_KPARAM_INFO
	.align		4
.L_2371:
        /*0008*/ 	.byte	0x04, 0x17
        /*000a*/ 	.short	(.L_2373 - .L_2372)
.L_2372:
        /*000c*/ 	.word	0x00000000
        /*0010*/ 	.short	0x0000
        /*0012*/ 	.short	0x0000
        /*0014*/ 	.byte	0x00, 0xf0, 0xa1, 0x04


	//----- nvinfo : EIATTR_SPARSE_MMA_MASK
	.align		4
.L_2373:
        /*0018*/ 	.byte	0x03, 0x50
        /*001a*/ 	.short	0x0000


	//----- nvinfo : EIATTR_MAXREG_COUNT
	.align		4
        /*001c*/ 	.byte	0x03, 0x1b
        /*001e*/ 	.short	0x0040


	//----- nvinfo : EIATTR_NUM_BARRIERS
	.align		4
        /*0020*/ 	.byte	0x02, 0x4c
        /*0022*/ 	.byte	0x01
	.zero		1


	//----- nvinfo : EIATTR_MERCURY_ISA_VERSION
	.align		4
        /*0024*/ 	.byte	0x03, 0x5f
        /*0026*/ 	.short	0x0101


	//----- nvinfo : EIATTR_COOP_GROUP_MASK_REGIDS
	.align		4
        /*0028*/ 	.byte	0x04, 0x29
        /*002a*/ 	.short	(.L_2375 - .L_2374)


	//   ....[0]....
.L_2374:
        /*002c*/ 	.word	0xffffffff


	//   ....[1]....
        /*0030*/ 	.word	0xffffffff


	//   ....[2]....
        /*0034*/ 	.word	0xffffffff


	//   ....[3]....
        /*0038*/ 	.word	0xffffffff


	//   ....[4]....
        /*003c*/ 	.word	0xffffffff


	//   ....[5]....
        /*0040*/ 	.word	0xffffffff


	//   ....[6]....
        /*0044*/ 	.word	0xffffffff


	//   ....[7]....
        /*0048*/ 	.word	0xffffffff


	//   ....[8]....
        /*004c*/ 	.word	0xffffffff


	//   ....[9]....
        /*0050*/ 	.word	0xffffffff


	//----- nvinfo : EIATTR_COOP_GROUP_INSTR_OFFSETS
	.align		4
.L_2375:
        /*0054*/ 	.byte	0x04, 0x28
        /*0056*/ 	.short	(.L_2377 - .L_2376)


	//   ....[0]....
.L_2376:
        /*0058*/ 	.word	0x00001630


	//   ....[1]....
        /*005c*/ 	.word	0x00001640


	//   ....[2]....
        /*0060*/ 	.word	0x00001670


	//   ....[3]....
        /*0064*/ 	.word	0x00001680


	//   ....[4]....
        /*0068*/ 	.word	0x000016b0


	//   ....[5]....
        /*006c*/ 	.word	0x000016c0


	//   ....[6]....
        /*0070*/ 	.word	0x000016f0


	//   ....[7]....
        /*0074*/ 	.word	0x00001710


	//   ....[8]....
        /*0078*/ 	.word	0x00001740


	//   ....[9]....
        /*007c*/ 	.word	0x00001750


	//----- nvinfo : EIATTR_VRC_CTA_INIT_COUNT
	.align		4
.L_2377:
        /*0080*/ 	.byte	0x02, 0x4a
	.zero		1
	.zero		1


	//----- nvinfo : EIATTR_EXIT_INSTR_OFFSETS
	.align		4
        /*0084*/ 	.byte	0x04, 0x1c
        /*0086*/ 	.short	(.L_2379 - .L_2378)


	//   ....[0]....
.L_2378:
        /*0088*/ 	.word	0x00000070


	//   ....[1]....
        /*008c*/ 	.word	0x000017b0


	//   ....[2]....
        /*0090*/ 	.word	0x00001860


	//----- nvinfo : EIATTR_MAX_THREADS
	.align		4
.L_2379:
        /*0094*/ 	.byte	0x04, 0x05
        /*0096*/ 	.short	(.L_2381 - .L_2380)
.L_2380:
        /*0098*/ 	.word	0x00000400
        /*009c*/ 	.word	0x00000001
        /*00a0*/ 	.word	0x00000001


	//----- nvinfo : EIATTR_CRS_STACK_SIZE
	.align		4
.L_2381:
        /*00a4*/ 	.byte	0x04, 0x1e
        /*00a6*/ 	.short	(.L_2383 - .L_2382)
.L_2382:
        /*00a8*/ 	.word	0x00000000


	//----- nvinfo : EIATTR_CBANK_PARAM_SIZE
	.align		4
.L_2383:
        /*00ac*/ 	.byte	0x03, 0x19
        /*00ae*/ 	.short	0x0128


	//----- nvinfo : EIATTR_PARAM_CBANK
	.align		4
        /*00b0*/ 	.byte	0x04, 0x0a
        /*00b2*/ 	.short	(.L_2385 - .L_2384)
	.align		4
.L_2384:
        /*00b4*/ 	.word	index@(.nv.constant0._ZN10layer_norm22ln_bwd_finalize_kernelINS_22Kernel_traits_finalizeILj2048Ef6__halffS2_fjLb0ELj1024ELj4ENS_18Kernel_traits_baseILj2048EfS2_fS2_fjLj1024EEEEELb0ELb1EEEvNS_9BwdParamsE)
        /*00b8*/ 	.short	0x0380
        /*00ba*/ 	.short	0x0128


	//----- nvinfo : EIATTR_SW_WAR
	.align		4
.L_2385:
        /*00bc*/ 	.byte	0x04, 0x36
        /*00be*/ 	.short	(.L_2387 - .L_2386)
.L_2386:
        /*00c0*/ 	.word	0x00000008
.L_2387:


//--------------------- .nv.info._ZN10layer_norm40ln_parallel_residual_bwd_finalize_kernelINS_22Kernel_traits_finalizeILj2048Ef6__halffS2_fjLb0ELj1024ELj4ENS_18Kernel_traits_baseILj2048EfS2_fS2_fjLj1024EEEEELb1EEEvNS_9BwdParamsE --------------------------
	.section	.nv.info._ZN10layer_norm40ln_parallel_residual_bwd_finalize_kernelINS_22Kernel_traits_finalizeILj2048Ef6__halffS2_fjLb0ELj1024ELj4ENS_18Kernel_traits_baseILj2048EfS2_fS2_fjLj1024EEEEELb1EEEvNS_9BwdParamsE,"",@"SHT_CUDA_INFO"
	.sectionflags	@""
	.align	4


	//----- nvinfo : EIATTR_CUDA_API_VERSION
	.align		4
        /*0000*/ 	.byte	0x04, 0x37
        /*0002*/ 	.short	(.L_2389 - .L_2388)
.L_2388:
        /*0004*/ 	.word	0x00000082


	//----- nvinfo : EIATTR_KPARAM_INFO
	.align		4
.L_2389:
        /*0008*/ 	.byte	0x04, 0x17
        /*000a*/ 	.short	(.L_2391 - .L_2390)
.L_2390:
        /*000c*/ 	.word	0x00000000
        /*0010*/ 	.short	0x0000
        /*0012*/ 	.short	0x0000
        /*0014*/ 	.byte	0x00, 0xf0, 0xa1, 0x04


	//----- nvinfo : EIATTR_SPARSE_MMA_MASK
	.align		4
.L_2391:
        /*0018*/ 	.byte	0x03, 0x50
        /*001a*/ 	.short	0x0000


	//----- nvinfo : EIATTR_MAXREG_COUNT
	.align		4
        /*001c*/ 	.byte	0x03, 0x1b
        /*001e*/ 	.short	0x0040


	//----- nvinfo : EIATTR_NUM_BARRIERS
	.align		4
        /*0020*/ 	.byte	0x02, 0x4c
        /*0022*/ 	.byte	0x01
	.zero		1


	//----- nvinfo : EIATTR_MERCURY_ISA_VERSION
	.align		4
        /*0024*/ 	.byte	0x03, 0x5f
        /*0026*/ 	.short	0x0101


	//----- nvinfo : EIATTR_COOP_GROUP_MASK_REGIDS
	.align		4
        /*0028*/ 	.byte	0x04, 0x29
        /*002a*/ 	.short	(.L_2393 - .L_2392)


	//   ....[0]....
.L_2392:
        /*002c*/ 	.word	0xffffffff


	//   ....[1]....
        /*0030*/ 	.word	0xffffffff


	//   ....[2]....
        /*0034*/ 	.word	0xffffffff


	//   ....[3]....
        /*0038*/ 	.word	0xffffffff


	//   ....[4]....
        /*003c*/ 	.word	0xffffffff


	//   ....[5]....
        /*0040*/ 	.word	0xffffffff


	//   ....[6]....
        /*0044*/ 	.word	0xffffffff


	//   ....[7]....
        /*0048*/ 	.word	0xffffffff


	//   ....[8]....
        /*004c*/ 	.word	0xffffffff


	//   ....[9]....
        /*0050*/ 	.word	0xffffffff


	//   ....[10]....
        /*0054*/ 	.word	0xffffffff


	//   ....[11]....
        /*0058*/ 	.word	0xffffffff


	//   ....[12]....
        /*005c*/ 	.word	0xffffffff


	//   ....[13]....
        /*0060*/ 	.word	0xffffffff


	//   ....[14]....
        /*0064*/ 	.word	0xffffffff


	//   ....[15]....
        /*0068*/ 	.word	0xffffffff


	//   ....[16]....
        /*006c*/ 	.word	0xffffffff


	//   ....[17]....
        /*0070*/ 	.word	0xffffffff


	//   ....[18]....
        /*0074*/ 	.word	0xffffffff


	//   ....[19]....
        /*0078*/ 	.word	0xffffffff


	//----- nvinfo : EIATTR_COOP_GROUP_INSTR_OFFSETS
	.align		4
.L_2393:
        /*007c*/ 	.byte	0x04, 0x28
        /*007e*/ 	.short	(.L_2395 - .L_2394)


	//   ....[0]....
.L_2394:
        /*0080*/ 	.word	0x00001410


	//   ....[1]....
        /*0084*/ 	.word	0x00001420


	//   ....[2]....
        /*0088*/ 	.word	0x00001430


	//   ....[3]....
        /*008c*/ 	.word	0x00001440


	//   ....[4]....
        /*0090*/ 	.word	0x00001470


	//   ....[5]....
        /*0094*/ 	.word	0x00001490


	//   ....[6]....
        /*0098*/ 	.word	0x000014b0


	//   ....[7]....
        /*009c*/ 	.word	0x000014c0


	//   ....[8]....
        /*00a0*/ 	.word	0x000014f0


	//   ....[9]....
        /*00a4*/ 	.word	0x00001510


	//   ....[10]....
        /*00a8*/ 	.word	0x00001530


	//   ....[11]....
        /*00ac*/ 	.word	0x00001540


	//   ....[12]....
        /*00b0*/ 	.word	0x00001570


	//   ....[13]....
        /*00b4*/ 	.word	0x00001590


	//   ....[14]....
        /*00b8*/ 	.word	0x000015b0


	//   ....[15]....
        /*00bc*/ 	.word	0x000015c0


	//   ....[16]....
        /*00c0*/ 	.word	0x000015f0


	//   ....[17]....
        /*00c4*/ 	.word	0x00001620


	//   ....[18]....
        /*00c8*/ 	.word	0x00001630


	//   ....[19]....
        /*00cc*/ 	.word	0x00001640


	//----- nvinfo : EIATTR_VRC_CTA_INIT_COUNT
	.align		4
.L_2395:
        /*00d0*/ 	.byte	0x02, 0x4a
	.zero		1
	.zero		1


	//----- nvinfo : EIATTR_EXIT_INSTR_OFFSETS
	.align		4
        /*00d4*/ 	.byte	0x04, 0x1c
        /*00d6*/ 	.short	(.L_2397 - .L_2396)


	//   ....[0]....
.L_2396:
        /*00d8*/ 	.word	0x00000060


	//   ....[1]....
        /*00dc*/ 	.word	0x000016e0


	//   ....[2]....
        /*00e0*/ 	.word	0x00001810


	//----- nvinfo : EIATTR_MAX_THREADS
	.align		4
.L_2397:
        /*00e4*/ 	.byte	0x04, 0x05
        /*00e6*/ 	.short	(.L_2399 - .L_2398)
.L_2398:
        /*00e8*/ 	.word	0x00000400
        /*00ec*/ 	.word	0x00000001
        /*00f0*/ 	.word	0x00000001


	//----- nvinfo : EIATTR_CRS_STACK_SIZE
	.align		4
.L_2399:
        /*00f4*/ 	.byte	0x04, 0x1e
        /*00f6*/ 	.short	(.L_2401 - .L_2400)
.L_2400:
        /*00f8*/ 	.word	0x00000000


	//----- nvinfo : EIATTR_CBANK_PARAM_SIZE
	.align		4
.L_2401:
        /*00fc*/ 	.byte	0x03, 0x19
        /*00fe*/ 	.short	0x0128


	//----- nvinfo : EIATTR_PARAM_CBANK
	.align		4
        /*0100*/ 	.byte	0x04, 0x0a
        /*0102*/ 	.short	(.L_2403 - .L_2402)
	.align		4
.L_2402:
        /*0104*/ 	.word	index@(.nv.constant0._ZN10layer_norm40ln_parallel_residual_bwd_finalize_kernelINS_22Kernel_traits_finalizeILj2048Ef6__halffS2_fjLb0ELj1024ELj4ENS_18Kernel_traits_baseILj2048EfS2_fS2_fjLj1024EEEEELb1EEEvNS_9BwdParamsE)
        /*0108*/ 	.short	0x0380
        /*010a*/ 	.short	0x0128


	//----- nvinfo : EIATTR_SW_WAR
	.align		4
.L_2403:
        /*010c*/ 	.byte	0x04, 0x36
        /*010e*/ 	.short	(.L_2405 - .L_2404)
.L_2404:
        /*0110*/ 	.word	0x00000008
.L_2405:


//--------------------- .nv.info._ZN10layer_norm31ln_parallel_residual_bwd_kernelINS_13Kernel_traitsIf6__halffS2_fjLj2048ELj1ELj1ELj4ELj16ENS_18Kernel_traits_baseILj2048EfS2_fS2_fjLj128EEEEELb1ELb1ELb1EEEvNS_9BwdParamsE --------------------------
	.section	.nv.info._ZN10layer_norm31ln_parallel_residual_bwd_kernelINS_13Kernel_traitsIf6__halffS2_fjLj2048ELj1ELj1ELj4ELj16ENS_18Kernel_traits_baseILj2048EfS2_fS2_fjLj128EEEEELb1ELb1ELb1EEEvNS_9BwdParamsE,"",@"SHT_CUDA_INFO"
	.sectionflags	@""
	.align	4


	//----- nvinfo : EIATTR_CUDA_API_VERSION
	.align		4
        /*0000*/ 	.byte	0x04, 0x37
        /*0002*/ 	.short	(.L_2407 - .L_2406)
.L_2406:
        /*0004*/ 	.word	0x00000082


	//----- nvinfo : EIATTR_KPARAM_INFO
	.align		4
.L_2407:
        /*0008*/ 	.byte	0x04, 0x17
        /*000a*/ 	.short	(.L_2409 - .L_2408)
.L_2408:
        /*000c*/ 	.word	0x00000000
        /*0010*/ 	.short	0x0000
        /*0012*/ 	.short	0x0000
        /*0014*/ 	.byte	0x00, 0xf0, 0xa1, 0x04


	//----- nvinfo : EIATTR_SPARSE_MMA_MASK
	.align		4
.L_2409:
        /*0018*/ 	.byte	0x03, 0x50
        /*001a*/ 	.short	0x0000


	//----- nvinfo : EIATTR_MAXREG_COUNT
	.align		4
        /*001c*/ 	.byte	0x03, 0x1b
        /*001e*/ 	.short	0x00ff


	//----- nvinfo : EIATTR_NUM_BARRIERS
	.align		4
        /*0020*/ 	.byte	0x02, 0x4c
        /*0022*/ 	.byte	0x01
	.zero		1


	//----- nvinfo : EIATTR_MERCURY_ISA_VERSION
	.align		4
        /*0024*/ 	.byte	0x03, 0x5f
        /*0026*/ 	.short	0x0101


	//----- nvinfo : EIATTR_COOP_GROUP_MASK_REGIDS
	.align		4
        /*0028*/ 	.byte	0x04, 0x29
        /*002a*/ 	.short	(.L_2411 - .L_2410)


	//   ....[0]....
.L_2410:
        /*002c*/ 	.word	0xffffffff


	//   ....[1]....
        /*0030*/ 	.word	0xffffffff


	//   ....[2]....
        /*0034*/ 	.word	0xffffffff


	//   ....[3]....
        /*0038*/ 	.word	0xffffffff


	//   ....[4]....
        /*003c*/ 	.word	0xffffffff


	//   ....[5]....
        /*0040*/ 	.word	0xffffffff


	//   ....[6]....
        /*0044*/ 	.word	0xffffffff


	//   ....[7]....
        /*0048*/ 	.word	0xffffffff


	//   ....[8]....
        /*004c*/ 	.word	0xffffffff


	//   ....[9]....
        /*0050*/ 	.word	0xffffffff


	//----- nvinfo : EIATTR_COOP_GROUP_INSTR_OFFSETS
	.align		4
.L_2411:
        /*0054*/ 	.byte	0x04, 0x28
        /*0056*/ 	.short	(.L_2413 - .L_2412)


	//   ....[0]....
.L_2412:
        /*0058*/ 	.word	0x00000ea0


	//   ....[1]....
        /*005c*/ 	.word	0x00000f30


	//   ....[2]....
        /*0060*/ 	.word	0x00000f40


	//   ....[3]....
        /*0064*/ 	.word	0x00000f70


	//   ....[4]....
        /*0068*/ 	.word	0x00000f80


	//   ....[5]....
        /*006c*/ 	.word	0x00000fb0


	//   ....[6]....
        /*0070*/ 	.word	0x00000fc0


	//   ....[7]....
        /*0074*/ 	.word	0x00000ff0


	//   ....[8]....
        /*0078*/ 	.word	0x00001010


	//   ....[9]....
        /*007c*/ 	.word	0x00001030


	//----- nvinfo : EIATTR_VRC_CTA_INIT_COUNT
	.align		4
.L_2413:
        /*0080*/ 	.byte	0x02, 0x4a
	.zero		1
	.zero		1


	//----- nvinfo : EIATTR_EXIT_INSTR_OFFSETS
	.align		4
        /*0084*/ 	.byte	0x04, 0x1c
        /*0086*/ 	.short	(.L_2415 - .L_2414)


	//   ....[0]....
.L_2414:
        /*0088*/ 	.word	0x000059c0


	//----- nvinfo : EIATTR_MAX_THREADS
	.align		4
.L_2415:
        /*008c*/ 	.byte	0x04, 0x05
        /*008e*/ 	.short	(.L_2417 - .L_2416)
.L_2416:
        /*0090*/ 	.word	0x00000080
        /*0094*/ 	.word	0x00000001
        /*0098*/ 	.word	0x00000001


	//----- nvinfo : EIATTR_CRS_STACK_SIZE
	.align		4
.L_2417:
        /*009c*/ 	.byte	0x04, 0x1e
        /*009e*/ 	.short	(.L_2419 - .L_2418)
.L_2418:
        /*00a0*/ 	.word	0x00000000


	//----- nvinfo : EIATTR_CBANK_PARAM_SIZE
	.align		4
.L_2419:
        /*00a4*/ 	.byte	0x03, 0x19
        /*00a6*/ 	.short	0x0128


	//----- nvinfo : EIATTR_PARAM_CBANK
	.align		4
        /*00a8*/ 	.byte	0x04, 0x0a
        /*00aa*/ 	.short	(.L_2421 - .L_2420)
	.align		4
.L_2420:
        /*00ac*/ 	.word	index@(.nv.constant0._ZN10layer_norm31ln_parallel_residual_bwd_kernelINS_13Kernel_traitsIf6__halffS2_fjLj2048ELj1ELj1ELj4ELj16ENS_18Kernel_traits_baseILj2048EfS2_fS2_fjLj128EEEEELb1ELb1ELb1EEEvNS_9BwdParamsE)
        /*00b0*/ 	.short	0x0380
        /*00b2*/ 	.short	0x0128


	//----- nvinfo : EIATTR_SW_WAR
	.align		4
.L_2421:
        /*00b4*/ 	.byte	0x04, 0x36
        /*00b6*/ 	.short	(.L_2423 - .L_2422)
.L_2422:
        /*00b8*/ 	.word	0x00000008
.L_2423:


//--------------------- .nv.info._ZN10layer_norm31ln_parallel_residual_bwd_kernelINS_13Kernel_traitsI6__halfffffjLj2048ELj1ELj1ELj4ELj16ENS_18Kernel_traits_baseILj2048ES2_ffffjLj128EEEEELb0ELb0ELb0EEEvNS_9BwdParamsE --------------------------
	.section	.nv.info._ZN10layer_norm31ln_parallel_residual_bwd_kernelINS_13Kernel_traitsI6__halfffffjLj2048ELj1ELj1ELj4ELj16ENS_18Kernel_traits_baseILj2048ES2_ffffjLj128EEEEELb0ELb0ELb0EEEvNS_9BwdParamsE,"",@"SHT_CUDA_INFO"
	.sectionflags	@""
	.align	4


	//----- nvinfo : EIATTR_CUDA_API_VERSION
	.align		4
        /*0000*/ 	.byte	0x04, 0x37
        /*0002*/ 	.short	(.L_2425 - .L_2424)
.L_2424:
        /*0004*/ 	.word	0x00000082


	//----- nvinfo : EIATTR_KPARAM_INFO
	.align		4
.L_2425:
        /*0008*/ 	.byte	0x04, 0x17
        /*000a*/ 	.short	(.L_2427 - .L_2426)
.L_2426:
        /*000c*/ 	.word	0x00000000
        /*0010*/ 	.short	0x0000
        /*0012*/ 	.short	0x0000
        /*0014*/ 	.byte	0x00, 0xf0, 0xa1, 0x04


	//----- nvinfo : EIATTR_SPARSE_MMA_MASK
	.align		4
.L_2427:
        /*0018*/ 	.byte	0x03, 0x50
        /*001a*/ 	.short	0x0000


	//----- nvinfo : EIATTR_MAXREG_COUNT
	.align		4
        /*001c*/ 	.byte	0x03, 0x1b
        /*001e*/ 	.short	0x00ff


	//----- nvinfo : EIATTR_NUM_BARRIERS
	.align		4
        /*0020*/ 	.byte	0x02, 0x4c
        /*0022*/ 	.byte	0x01
	.zero		1


	//----- nvinfo : EIATTR_MERCURY_ISA_VERSION
	.align		4
        /*0024*/ 	.byte	0x03, 0x5f
        /*0026*/ 	.short	0x0101


	//----- nvinfo : EIATTR_COOP_GROUP_MASK_REGIDS
	.align		4
        /*0028*/ 	.byte	0x04, 0x29
        /*002a*/ 	.short	(.L_2429 - .L_2428)


	//   ....[0]....
.L_2428:
        /*002c*/ 	.word	0xffffffff


	//   ....[1]....
        /*0030*/ 	.word	0xffffffff


	//   ....[2]....
        /*0034*/ 	.word	0xffffffff


	//   ....[3]....
        /*0038*/ 	.word	0xffffffff


	//   ....[4]....
        /*003c*/ 	.word	0xffffffff


	//   ....[5]....
        /*0040*/ 	.word	0xffffffff


	//   ....[6]....
        /*0044*/ 	.word	0xffffffff


	//   ....[7]....
        /*0048*/ 	.word	0xffffffff


	//   ....[8]....
        /*004c*/ 	.word	0xffffffff


	//   ....[9]....
        /*0050*/ 	.word	0xffffffff


	//----- nvinfo : EIATTR_COOP_GROUP_INSTR_OFFSETS
	.align		4
.L_2429:
        /*0054*/ 	.byte	0x04, 0x28
        /*0056*/ 	.short	(.L_2431 - .L_2430)


	//   ....[0]....
.L_2430:
        /*0058*/ 	.word	0x00001c50


	//   ....[1]....
        /*005c*/ 	.word	0x00001c70


	//   ....[2]....
        /*0060*/ 	.word	0x00001cb0


	//   ....[3]....
        /*0064*/ 	.word	0x00001cc0


	//   ....[4]....
        /*0068*/ 	.word	0x00001d00


	//   ....[5]....
        /*006c*/ 	.word	0x00001d10


	//   ....[6]....
        /*0070*/ 	.word	0x00001d40


	//   ....[7]....
        /*0074*/ 	.word	0x00001d50


	//   ....[8]....
        /*0078*/ 	.word	0x00001d80


	//   ....[9]....
        /*007c*/ 	.word	0x00001d90


	//----- nvinfo : EIATTR_VRC_CTA_INIT_COUNT
	.align		4
.L_2431:
        /*0080*/ 	.byte	0x02, 0x4a
	.zero		1
	.zero		1


	//----- nvinfo : EIATTR_EXIT_INSTR_OFFSETS
	.align		4
        /*0084*/ 	.byte	0x04, 0x1c
        /*0086*/ 	.short	(.L_2433 - .L_2432)


	//   ....[0]....
.L_2432:
        /*0088*/ 	.word	0x00004f90


	//   ....[1]....
        /*008c*/ 	.word	0x00005060


	//----- nvinfo : EIATTR_MAX_THREADS
	.align		4
.L_2433:
        /*0090*/ 	.byte	0x04, 0x05
        /*0092*/ 	.short	(.L_2435 - .L_2434)
.L_2434:
        /*0094*/ 	.word	0x00000080
        /*0098*/ 	.word	0x00000001
        /*009c*/ 	.word	0x00000001


	//----- nvinfo : EIATTR_CRS_STACK_SIZE
	.align		4
.L_2435:
        /*00a0*/ 	.byte	0x04, 0x1e
        /*00a2*/ 	.short	(.L_2437 - .L_2436)
.L_2436:
        /*00a4*/ 	.word	0x00000000


	//----- nvinfo : EIATTR_CBANK_PARAM_SIZE
	.align		4
.L_2437:
        /*00a8*/ 	.byte	0x03, 0x19
        /*00aa*/ 	.short	0x0128


	//----- nvinfo : EIATTR_PARAM_CBANK
	.align		4
        /*00ac*/ 	.byte	0x04, 0x0a
        /*00ae*/ 	.short	(.L_2439 - .L_2438)
	.align		4
.L_2438:
        /*00b0*/ 	.word	index@(.nv.constant0._ZN10layer_norm31ln_parallel_residual_bwd_kernelINS_13Kernel_traitsI6__halfffffjLj2048ELj1ELj1ELj4ELj16ENS_18Kernel_traits_baseILj2048ES2_ffffjLj128EEEEELb0ELb0ELb0EEEvNS_9BwdParamsE)
        /*00b4*/ 	.short	0x0380
        /*00b6*/ 	.short	0x0128


	//----- nvinfo : EIATTR_SW_WAR
	.align		4
.L_2439:
        /*00b8*/ 	.byte	0x04, 0x36
        /*00ba*/ 	.short	(.L_2441 - .L_2440)
.L_2440:
        /*00bc*/ 	.word	0x00000008
.L_2441:


//--------------------- .nv.info._ZN10layer_norm31ln_parallel_residual_bwd_kernelINS_13Kernel_traitsI6__halfffffjLj2048ELj1ELj1ELj4ELj16ENS_18Kernel_traits_baseILj2048ES2_ffffjLj128EEEEELb0ELb0ELb1EEEvNS_9BwdParamsE --------------------------
	.section	.nv.info._ZN10layer_norm31ln_parallel_residual_bwd_kernelINS_13Kernel_traitsI6__halfffffjLj2048ELj1ELj1ELj4ELj16ENS_18Kernel_traits_baseILj2048ES2_ffffjLj128EEEEELb0ELb0ELb1EEEvNS_9BwdParamsE,"",@"SHT_CUDA_INFO"
	.sectionflags	@""
	.align	4


	//----- nvinfo : EIATTR_CUDA_API_VERSION
	.align		4
        /*0000*/ 	.byte	0x04, 0x37
        /*0002*/ 	.short	(.L_2443 - .L_2442)
.L_2442:
        /*0004*/ 	.word	0x00000082


	//----- nvinfo : EIATTR_KPARAM_INFO
	.align		4
.L_2443:
        /*0008*/ 	.byte	0x04, 0x17
        /*000a*/ 	.short	(.L_2445 - .L_2444)
.L_2444:
        /*000c*/ 	.word	0x00000000
        /*0010*/ 	.short	0x0000
        /*0012*/ 	.short	0x0000
        /*0014*/ 	.byte	0x00, 0xf0, 0xa1, 0x04


	//----- nvinfo : EIATTR_SPARSE_MMA_MASK
	.align		4
.L_2445:
        /*0018*/ 	.byte	0x03, 0x50
        /*001a*/ 	.short	0x0000


	//----- nvinfo : EIATTR_MAXREG_COUNT
	.align		4
        /*001c*/ 	.byte	0x03, 0x1b
        /*001e*/ 	.short	0x00ff


	//----- nvinfo : EIATTR_NUM_BARRIERS
	.align		4
        /*0020*/ 	.byte	0x02, 0x4c
        /*0022*/ 	.byte	0x01
	.zero		1


	//----- nvinfo : EIATTR_MERCURY_ISA_VERSION
	.align		4
        /*0024*/ 	.byte	0x03, 0x5f
        /*0026*/ 	.short	0x0101


	//----- nvinfo : EIATTR_COOP_GROUP_MASK_REGIDS
	.align		4
        /*0028*/ 	.byte	0x04, 0x29
        /*002a*/ 	.short	(.L_2447 - .L_2446)


	//   ....[0]....
.L_2446:
        /*002c*/ 	.word	0xffffffff


	//   ....[1]....
        /*0030*/ 	.word	0xffffffff


	//   ....[2]....
        /*0034*/ 	.word	0xffffffff


	//   ....[3]....
        /*0038*/ 	.word	0xffffffff


	//   ....[4]....
        /*003c*/ 	.word	0xffffffff


	//   ....[5]....
        /*0040*/ 	.word	0xffffffff


	//   ....[6]....
        /*0044*/ 	.word	0xffffffff


	//   ....[7]....
        /*0048*/ 	.word	0xffffffff


	//   ....[8]....
        /*004c*/ 	.word	0xffffffff


	//   ....[9]....
        /*0050*/ 	.word	0xffffffff


	//----- nvinfo : EIATTR_COOP_GROUP_INSTR_OFFSETS
	.align		4
.L_2447:
        /*0054*/ 	.byte	0x04, 0x28
        /*0056*/ 	.short	(.L_2449 - .L_2448)


	//   ....[0]....
.L_2448:
        /*0058*/ 	.word	0x00001670


	//   ....[1]....
        /*005c*/ 	.word	0x00001680


	//   ....[2]....
        /*0060*/ 	.word	0x000016b0


	//   ....[3]....
        /*0064*/ 	.word	0x000016c0


	//   ....[4]....
        /*0068*/ 	.word	0x000016f0


	//   ....[5]....
        /*006c*/ 	.word	0x00001700


	//   ....[6]....
        /*0070*/ 	.word	0x00001740


	//   ....[7]....
        /*0074*/ 	.word	0x00001750


	//   ....[8]....
        /*0078*/ 	.word	0x00001790


	//   ....[9]....
        /*007c*/ 	.word	0x000017a0


	//----- nvinfo : EIATTR_VRC_CTA_INIT_COUNT
	.align		4
.L_2449:
        /*0080*/ 	.byte	0x02, 0x4a
	.zero		1
	.zero		1


	//----- nvinfo : EIATTR_EXIT_INSTR_OFFSETS
	.align		4
        /*0084*/ 	.byte	0x04, 0x1c
        /*0086*/ 	.short	(.L_2451 - .L_2450)


	//   ....[0]....
.L_2450:
        /*0088*/ 	.word	0x00004770


	//----- nvinfo : EIATTR_MAX_THREADS
	.align		4
.L_2451:
        /*008c*/ 	.byte	0x04, 0x05
        /*008e*/ 	.short	(.L_2453 - .L_2452)
.L_2452:
        /*0090*/ 	.word	0x00000080
        /*0094*/ 	.word	0x00000001
        /*0098*/ 	.word	0x00000001


	//----- nvinfo : EIATTR_CRS_STACK_SIZE
	.align		4
.L_2453:
        /*009c*/ 	.byte	0x04, 0x1e
        /*009e*/ 	.short	(.L_2455 - .L_2454)
.L_2454:
        /*00a0*/ 	.word	0x00000000


	//----- nvinfo : EIATTR_CBANK_PARAM_SIZE
	.align		4
.L_2455:
        /*00a4*/ 	.byte	0x03, 0x19
        /*00a6*/ 	.short	0x0128


	//----- nvinfo : EIATTR_PARAM_CBANK
	.align		4
        /*00a8*/ 	.byte	0x04, 0x0a
        /*00aa*/ 	.short	(.L_2457 - .L_2456)
	.align		4
.L_2456:
        /*00ac*/ 	.word	index@(.nv.constant0._ZN10layer_norm31ln_parallel_residual_bwd_kernelINS_13Kernel_traitsI6__halfffffjLj2048ELj1ELj1ELj4ELj16ENS_18Kernel_traits_baseILj2048ES2_ffffjLj128EEEEELb0ELb0ELb1EEEvNS_9BwdParamsE)
        /*00b0*/ 	.short	0x0380
        /*00b2*/ 	.short	0x0128


	//----- nvinfo : EIATTR_SW_WAR
	.align		4
.L_2457:
        /*00b4*/ 	.byte	0x04, 0x36
        /*00b6*/ 	.short	(.L_2459 - .L_2458)
.L_2458:
        /*00b8*/ 	.word	0x00000008
.L_2459:


//--------------------- .nv.info._ZN10layer_norm31ln_parallel_residual_bwd_kernelINS_13Kernel_traitsI6__halfffffjLj2048ELj1ELj1ELj4ELj16ENS_18Kernel_traits_baseILj2048ES2_ffffjLj128EEEEELb0ELb1ELb0EEEvNS_9BwdParamsE --------------------------
	.section	.nv.info._ZN10layer_norm31ln_parallel_residual_bwd_kernelINS_13Kernel_traitsI6__halfffffjLj2048ELj1ELj1ELj4ELj16ENS_18Kernel_traits_baseILj2048ES2_ffffjLj128EEEEELb0ELb1ELb0EEEvNS_9BwdParamsE,"",@"SHT_CUDA_INFO"
	.sectionflags	@""
	.align	4


	//----- nvinfo : EIATTR_CUDA_API_VERSION
	.align		4
        /*0000*/ 	.byte	0x04, 0x37
        /*0002*/ 	.short	(.L_2461 - .L_2460)
.L_2460:
        /*0004*/ 	.word	0x00000082


	//----- nvinfo : EIATTR_KPARAM_INFO
	.align		4
.L_2461:
        /*0008*/ 	.byte	0x04, 0x17
        /*000a*/ 	.short	(.L_2463 - .L_2462)
.L_2462:
        /*000c*/ 	.word	0x00000000
        /*0010*/ 	.short	0x0000
        /*0012*/ 	.short	0x0000
        /*0014*/ 	.byte	0x00, 0xf0, 0xa1, 0x04


	//----- nvinfo : EIATTR_SPARSE_MMA_MASK
	.align		4
.L_2463:
        /*0018*/ 	.byte	0x03, 0x50
        /*001a*/ 	.short	0x0000


	//----- nvinfo : EIATTR_MAXREG_COUNT
	.align		4
        /*001c*/ 	.byte	0x03, 0x1b
        /*001e*/ 	.short	0x00ff


	//----- nvinfo : EIATTR_NUM_BARRIERS
	.align		4
        /*0020*/ 	.byte	0x02, 0x4c
        /*0022*/ 	.byte	0x01
	.zero		1


	//----- nvinfo : EIATTR_MERCURY_ISA_VERSION
	.align		4
        /*0024*/ 	.byte	0x03, 0x5f
        /*0026*/ 	.short	0x0101


	//----- nvinfo : EIATTR_COOP_GROUP_MASK_REGIDS
	.align		4
        /*0028*/ 	.byte	0x04, 0x29
        /*002a*/ 	.short	(.L_2465 - .L_2464)


	//   ....[0]....
.L_2464:
        /*002c*/ 	.word	0xffffffff


	//   ....[1]....
        /*0030*/ 	.word	0xffffffff


	//   ....[2]....
        /*0034*/ 	.word	0xffffffff


	//   ....[3]....
        /*0038*/ 	.word	0xffffffff


	//   ....[4]....
        /*003c*/ 	.word	0xffffffff


	//   ....[5]....
        /*0040*/ 	.word	0xffffffff


	//   ....[6]....
        /*0044*/ 	.word	0xffffffff


	//   ....[7]....
        /*0048*/ 	.word	0xffffffff


	//   ....[8]....
        /*004c*/ 	.word	0xffffffff


	//   ....[9]....
        /*0050*/ 	.word	0xffffffff


	//----- nvinfo : EIATTR_COOP_GROUP_INSTR_OFFSETS
	.align		4
.L_2465:
        /*0054*/ 	.byte	0x04, 0x28
        /*0056*/ 	.short	(.L_2467 - .L_2466)


	//   ....[0]....
.L_2466:
        /*0058*/ 	.word	0x00001310


	//   ....[1]....
        /*005c*/ 	.word	0x00001330


	//   ....[2]....
        /*0060*/ 	.word	0x00001370


	//   ....[3]....
        /*0064*/ 	.word	0x00001380


	//   ....[4]....
        /*0068*/ 	.word	0x000013c0


	//   ....[5]....
        /*006c*/ 	.word	0x000013d0


	//   ....[6]....
        /*0070*/ 	.word	0x00001400


	//   ....[7]....
        /*0074*/ 	.word	0x00001410


	//   ....[8]....
        /*0078*/ 	.word	0x00001440


	//   ....[9]....
        /*007c*/ 	.word	0x00001450


	//----- nvinfo : EIATTR_VRC_CTA_INIT_COUNT
	.align		4
.L_2467:
        /*0080*/ 	.byte	0x02, 0x4a
	.zero		1
	.zero		1


	//----- nvinfo : EIATTR_EXIT_INSTR_OFFSETS
	.align		4
        /*0084*/ 	.byte	0x04, 0x1c
        /*0086*/ 	.short	(.L_2469 - .L_2468)


	//   ....[0]....
.L_2468:
        /*0088*/ 	.word	0x000043d0


	//   ....[1]....
        /*008c*/ 	.word	0x00004450


	//----- nvinfo : EIATTR_MAX_THREADS
	.align		4
.L_2469:
        /*0090*/ 	.byte	0x04, 0x05
        /*0092*/ 	.short	(.L_2471 - .L_2470)
.L_2470:
        /*0094*/ 	.word	0x00000080
        /*0098*/ 	.word	0x00000001
        /*009c*/ 	.word	0x00000001


	//----- nvinfo : EIATTR_CRS_STACK_SIZE
	.align		4
.L_2471:
        /*00a0*/ 	.byte	0x04, 0x1e
        /*00a2*/ 	.short	(.L_2473 - .L_2472)
.L_2472:
        /*00a4*/ 	.word	0x00000000


	//----- nvinfo : EIATTR_CBANK_PARAM_SIZE
	.align		4
.L_2473:
        /*00a8*/ 	.byte	0x03, 0x19
        /*00aa*/ 	.short	0x0128


	//----- nvinfo : EIATTR_PARAM_CBANK
	.align		4
        /*00ac*/ 	.byte	0x04, 0x0a
        /*00ae*/ 	.short	(.L_2475 - .L_2474)
	.align		4
.L_2474:
        /*00b0*/ 	.word	index@(.nv.constant0._ZN10layer_norm31ln_parallel_residual_bwd_kernelINS_13Kernel_traitsI6__halfffffjLj2048ELj1ELj1ELj4ELj16ENS_18Kernel_traits_baseILj2048ES2_ffffjLj128EEEEELb0ELb1ELb0EEEvNS_9BwdParamsE)
        /*00b4*/ 	.short	0x0380
        /*00b6*/ 	.short	0x0128


	//----- nvinfo : EIATTR_SW_WAR
	.align		4
.L_2475:
        /*00b8*/ 	.byte	0x04, 0x36
        /*00ba*/ 	.short	(.L_2477 - .L_2476)
.L_2476:
        /*00bc*/ 	.word	0x00000008
.L_2477:


//--------------------- .nv.info._ZN10layer_norm31ln_parallel_residual_bwd_kernelINS_13Kernel_traitsI6__halfffffjLj2048ELj1ELj1ELj4ELj16ENS_18Kernel_traits_baseILj2048ES2_ffffjLj128EEEEELb0ELb1ELb1EEEvNS_9BwdParamsE --------------------------
	.section	.nv.info._ZN10layer_norm31ln_parallel_residual_bwd_kernelINS_13Kernel_traitsI6__halfffffjLj2048ELj1ELj1ELj4ELj16ENS_18Kernel_traits_baseILj2048ES2_ffffjLj128EEEEELb0ELb1ELb1EEEvNS_9BwdParamsE,"",@"SHT_CUDA_INFO"
	.sectionflags	@""
	.align	4


	//----- nvinfo : EIATTR_CUDA_API_VERSION
	.align		4
        /*0000*/ 	.byte	0x04, 0x37
        /*0002*/ 	.short	(.L_2479 - .L_2478)
.L_2478:
        /*0004*/ 	.word	0x00000082


	//----- nvinfo : EIATTR_KPARAM_INFO
	.align		4
.L_2479:
        /*0008*/ 	.byte	0x04, 0x17
        /*000a*/ 	.short	(.L_2481 - .L_2480)
.L_2480:
        /*000c*/ 	.word	0x00000000
        /*0010*/ 	.short	0x0000
        /*0012*/ 	.short	0x0000
        /*0014*/ 	.byte	0x00, 0xf0, 0xa1, 0x04


	//----- nvinfo : EIATTR_SPARSE_MMA_MASK
	.align		4
.L_2481:
        /*0018*/ 	.byte	0x03, 0x50
        /*001a*/ 	.short	0x0000


	//----- nvinfo : EIATTR_MAXREG_COUNT
	.align		4
        /*001c*/ 	.byte	0x03, 0x1b
        /*001e*/ 	.short	0x00ff


	//----- nvinfo : EIATTR_NUM_BARRIERS
	.align		4
        /*0020*/ 	.byte	0x02, 0x4c
        /*0022*/ 	.byte	0x01
	.zero		1


	//----- nvinfo : EIATTR_MERCURY_ISA_VERSION
	.align		4
        /*0024*/ 	.byte	0x03, 0x5f
        /*0026*/ 	.short	0x0101


	//----- nvinfo : EIATTR_COOP_GROUP_MASK_REGIDS
	.align		4
        /*0028*/ 	.byte	0x04, 0x29
        /*002a*/ 	.short	(.L_2483 - .L_2482)


	//   ....[0]....
.L_2482:
        /*002c*/ 	.word	0xffffffff


	//   ....[1]....
        /*0030*/ 	.word	0xffffffff


	//   ....[2]....
        /*0034*/ 	.word	0xffffffff


	//   ....[3]....
        /*0038*/ 	.word	0xffffffff


	//   ....[4]....
        /*003c*/ 	.word	0xffffffff


	//   ....[5]....
        /*0040*/ 	.word	0xffffffff


	//   ....[6]....
        /*0044*/ 	.word	0xffffffff


	//   ....[7]....
        /*0048*/ 	.word	0xffffffff


	//   ....[8]....
        /*004c*/ 	.word	0xffffffff


	//   ....[9]....
        /*0050*/ 	.word	0xffffffff


	//----- nvinfo : EIATTR_COOP_GROUP_INSTR_OFFSETS
	.align		4
.L_2483:
        /*0054*/ 	.byte	0x04, 0x28
        /*0056*/ 	.short	(.L_2485 - .L_2484)


	//   ....[0]....
.L_2484:
        /*0058*/ 	.word	0x00000da0


	//   ....[1]....
        /*005c*/ 	.word	0x00000e40


	//   ....[2]....
        /*0060*/ 	.word	0x00000e60


	//   ....[3]....
        /*0064*/ 	.word	0x00000e90


	//   ....[4]....
        /*0068*/ 	.word	0x00000ea0


	//   ....[5]....
        /*006c*/ 	.word	0x00000ec0


	//   ....[6]....
        /*0070*/ 	.word	0x00000ee0


	//   ....[7]....
        /*0074*/ 	.word	0x00000f20


	//   ....[8]....
        /*0078*/ 	.word	0x00000f50


	//   ....[9]....
        /*007c*/ 	.word	0x00000f70


	//----- nvinfo : EIATTR_VRC_CTA_INIT_COUNT
	.align		4
.L_2485:
        /*0080*/ 	.byte	0x02, 0x4a
	.zero		1
	.zero		1


	//----- nvinfo : EIATTR_EXIT_INSTR_OFFSETS
	.align		4
        /*0084*/ 	.byte	0x04, 0x1c
        /*0086*/ 	.short	(.L_2487 - .L_2486)


	//   ....[0]....
.L_2486:
        /*0088*/ 	.word	0x00003d30


	//----- nvinfo : EIATTR_MAX_THREADS
	.align		4
.L_2487:
        /*008c*/ 	.byte	0x04, 0x05
        /*008e*/ 	.short	(.L_2489 - .L_2488)
.L_2488:
        /*0090*/ 	.word	0x00000080
        /*0094*/ 	.word	0x00000001
        /*0098*/ 	.word	0x00000001


	//----- nvinfo : EIATTR_CRS_STACK_SIZE
	.align		4
.L_2489:
        /*009c*/ 	.byte	0x04, 0x1e
        /*009e*/ 	.short	(.L_2491 - .L_2490)
.L_2490:
        /*00a0*/ 	.word	0x00000000


	//----- nvinfo : EIATTR_CBANK_PARAM_SIZE
	.align		4
.L_2491:
        /*00a4*/ 	.byte	0x03, 0x19
        /*00a6*/ 	.short	0x0128


	//----- nvinfo : EIATTR_PARAM_CBANK
	.align		4
        /*00a8*/ 	.byte	0x04, 0x0a
        /*00aa*/ 	.short	(.L_2493 - .L_2492)
	.align		4
.L_2492:
        /*00ac*/ 	.word	index@(.nv.constant0._ZN10layer_norm31ln_parallel_residual_bwd_kernelINS_13Kernel_traitsI6__halfffffjLj2048ELj1ELj1ELj4ELj16ENS_18Kernel_traits_baseILj2048ES2_ffffjLj128EEEEELb0ELb1ELb1EEEvNS_9BwdParamsE)
        /*00b0*/ 	.short	0x0380
        /*00b2*/ 	.short	0x0128


	//----- nvinfo : EIATTR_SW_WAR
	.align		4
.L_2493:
        /*00b4*/ 	.byte	0x04, 0x36
        /*00b6*/ 	.short	(.L_2495 - .L_2494)
.L_2494:
        /*00b8*/ 	.word	0x00000008
.L_2495:


//--------------------- .nv.info._ZN10layer_norm31ln_parallel_residual_bwd_kernelINS_13Kernel_traitsI6__halfffffjLj2048ELj1ELj1ELj4ELj16ENS_18Kernel_traits_baseILj2048ES2_ffffjLj128EEEEELb1ELb0ELb0EEEvNS_9BwdParamsE --------------------------
	.section	.nv.info._ZN10layer_norm31ln_parallel_residual_bwd_kernelINS_13Kernel_traitsI6__halfffffjLj2048ELj1ELj1ELj4ELj16ENS_18Kernel_traits_baseILj2048ES2_ffffjLj128EEEEELb1ELb0ELb0EEEvNS_9BwdParamsE,"",@"SHT_CUDA_INFO"
	.sectionflags	@""
	.align	4


	//----- nvinfo : EIATTR_CUDA_API_VERSION
	.align		4
        /*0000*/ 	.byte	0x04, 0x37
        /*0002*/ 	.short	(.L_2497 - .L_2496)
.L_2496:
        /*0004*/ 	.word	0x00000082


	//----- nvinfo : EIATTR_KPARAM_INFO
	.align		4
.L_2497:
        /*0008*/ 	.byte	0x04, 0x17
        /*000a*/ 	.short	(.L_2499 - .L_2498)
.L_2498:
        /*000c*/ 	.word	0x00000000
        /*0010*/ 	.short	0x0000
        /*0012*/ 	.short	0x0000
        /*0014*/ 	.byte	0x00, 0xf0, 0xa1, 0x04


	//----- nvinfo : EIATTR_SPARSE_MMA_MASK
	.align		4
.L_2499:
        /*0018*/ 	.byte	0x03, 0x50
        /*001a*/ 	.short	0x0000


	//----- nvinfo : EIATTR_MAXREG_COUNT
	.align		4
        /*001c*/ 	.byte	0x03, 0x1b
        /*001e*/ 	.short	0x00ff


	//----- nvinfo : EIATTR_NUM_BARRIERS
	.align		4
        /*0020*/ 	.byte	0x02, 0x4c
        /*0022*/ 	.byte	0x01
	.zero		1


	//----- nvinfo : EIATTR_MERCURY_ISA_VERSION
	.align		4
        /*0024*/ 	.byte	0x03, 0x5f
        /*0026*/ 	.short	0x0101


	//----- nvinfo : EIATTR_COOP_GROUP_MASK_REGIDS
	.align		4
        /*0028*/ 	.byte	0x04, 0x29
        /*002a*/ 	.short	(.L_2501 - .L_2500)


	//   ....[0]....
.L_2500:
        /*002c*/ 	.word	0xffffffff


	//   ....[1]....
        /*0030*/ 	.word	0xffffffff


	//   ....[2]....
        /*0034*/ 	.word	0xffffffff


	//   ....[3]....
        /*0038*/ 	.word	0xffffffff


	//   ....[4]....
        /*003c*/ 	.word	0xffffffff


	//   ....[5]....
        /*0040*/ 	.word	0xffffffff


	//   ....[6]....
        /*0044*/ 	.word	0xffffffff


	//   ....[7]....
        /*0048*/ 	.word	0xffffffff


	//   ....[8]....
        /*004c*/ 	.word	0xffffffff


	//   ....[9]....
        /*0050*/ 	.word	0xffffffff


	//----- nvinfo : EIATTR_COOP_GROUP_INSTR_OFFSETS
	.align		4
.L_2501:
        /*0054*/ 	.byte	0x04, 0x28
        /*0056*/ 	.short	(.L_2503 - .L_2502)


	//   ....[0]....
.L_2502:
        /*0058*/ 	.word	0x00001e10


	//   ....[1]....
        /*005c*/ 	.word	0x00001e30


	//   ....[2]....
        /*0060*/ 	.word	0x00001e70


	//   ....[3]....
        /*0064*/ 	.word	0x00001e80


	//   ....[4]....
        /*0068*/ 	.word	0x00001ec0


	//   ....[5]....
        /*006c*/ 	.word	0x00001ed0


	//   ....[6]....
        /*0070*/ 	.word	0x00001f00


	//   ....[7]....
        /*0074*/ 	.word	0x00001f10


	//   ....[8]....
        /*0078*/ 	.word	0x00001f40


	//   ....[9]....
        /*007c*/ 	.word	0x00001f50


	//----- nvinfo : EIATTR_VRC_CTA_INIT_COUNT
	.align		4
.L_2503:
        /*0080*/ 	.byte	0x02, 0x4a
	.zero		1
	.zero		1


	//----- nvinfo : EIATTR_EXIT_INSTR_OFFSETS
	.align		4
        /*0084*/ 	.byte	0x04, 0x1c
        /*0086*/ 	.short	(.L_2505 - .L_2504)


	//   ....[0]....
.L_2504:
        /*0088*/ 	.word	0x00006900


	//   ....[1]....
        /*008c*/ 	.word	0x000069d0


	//----- nvinfo : EIATTR_MAX_THREADS
	.align		4
.L_2505:
        /*0090*/ 	.byte	0x04, 0x05
        /*0092*/ 	.short	(.L_2507 - .L_2506)
.L_2506:
        /*0094*/ 	.word	0x00000080
        /*0098*/ 	.word	0x00000001
        /*009c*/ 	.word	0x00000001


	//----- nvinfo : EIATTR_CRS_STACK_SIZE
	.align		4
.L_2507:
        /*00a0*/ 	.byte	0x04, 0x1e
        /*00a2*/ 	.short	(.L_2509 - .L_2508)
.L_2508:
        /*00a4*/ 	.word	0x00000000


	//----- nvinfo : EIATTR_CBANK_PARAM_SIZE
	.align		4
.L_2509:
        /*00a8*/ 	.byte	0x03, 0x19
        /*00aa*/ 	.short	0x0128


	//----- nvinfo : EIATTR_PARAM_CBANK
	.align		4
        /*00ac*/ 	.byte	0x04, 0x0a
        /*00ae*/ 	.short	(.L_2511 - .L_2510)
	.align		4
.L_2510:
        /*00b0*/ 	.word	index@(.nv.constant0._ZN10layer_norm31ln_parallel_residual_bwd_kernelINS_13Kernel_traitsI6__halfffffjLj2048ELj1ELj1ELj4ELj16ENS_18Kernel_traits_baseILj2048ES2_ffffjLj128EEEEELb1ELb0ELb0EEEvNS_9BwdParamsE)
        /*00b4*/ 	.short	0x0380
        /*00b6*/ 	.short	0x0128


	//----- nvinfo : EIATTR_SW_WAR
	.align		4
.L_2511:
        /*00b8*/ 	.byte	0x04, 0x36
        /*00ba*/ 	.short	(.L_2513 - .L_2512)
.L_2512:
        /*00bc*/ 	.word	0x00000008
.L_2513:


//--------------------- .nv.info._ZN10layer_norm31ln_parallel_residual_bwd_kernelINS_13Kernel_traitsI6__halfffffjLj2048ELj1ELj1ELj4ELj16ENS_18Kernel_traits_baseILj2048ES2_ffffjLj128EEEEELb1ELb0ELb1EEEvNS_9BwdParamsE --------------------------
	.section	.nv.info._ZN10layer_norm31ln_parallel_residual_bwd_kernelINS_13Kernel_traitsI6__halfffffjLj2048ELj1ELj1ELj4ELj16ENS_18Kernel_traits_baseILj2048ES2_ffffjLj128EEEEELb1ELb0ELb1EEEvNS_9BwdParamsE,"",@"SHT_CUDA_INFO"
	.sectionflags	@""
	.align	4


	//----- nvinfo : EIATTR_CUDA_API_VERSION
	.align		4
        /*0000*/ 	.byte	0x04, 0x37
        /*0002*/ 	.short	(.L_2515 - .L_2514)
.L_2514:
        /*0004*/ 	.word	0x00000082


	//----- nvinfo : EIATTR_KPARAM_INFO
	.align		4
.L_2515:
        /*0008*/ 	.byte	0x04, 0x17
        /*000a*/ 	.short	(.L_2517 - .L_2516)
.L_2516:
        /*000c*/ 	.word	0x00000000
        /*0010*/ 	.short	0x0000
        /*0012*/ 	.short	0x0000
        /*0014*/ 	.byte	0x00, 0xf0, 0xa1, 0x04


	//----- nvinfo : EIATTR_SPARSE_MMA_MASK
	.align		4
.L_2517:
        /*0018*/ 	.byte	0x03, 0x50
        /*001a*/ 	.short	0x0000


	//----- nvinfo : EIATTR_MAXREG_COUNT
	.align		4
        /*001c*/ 	.byte	0x03, 0x1b
        /*001e*/ 	.short	0x00ff


	//----- nvinfo : EIATTR_NUM_BARRIERS
	.align		4
        /*0020*/ 	.byte	0x02, 0x4c
        /*0022*/ 	.byte	0x01
	.zero		1


	//----- nvinfo : EIATTR_MERCURY_ISA_VERSION
	.align		4
        /*0024*/ 	.byte	0x03, 0x5f
        /*0026*/ 	.short	0x0101


	//----- nvinfo : EIATTR_COOP_GROUP_MASK_REGIDS
	.align		4
        /*0028*/ 	.byte	0x04, 0x29
        /*002a*/ 	.short	(.L_2519 - .L_2518)


	//   ....[0]....
.L_2518:
        /*002c*/ 	.word	0xffffffff


	//   ....[1]....
        /*0030*/ 	.word	0xffffffff


	//   ....[2]....
        /*0034*/ 	.word	0xffffffff


	//   ....[3]....
        /*0038*/ 	.word	0xffffffff


	//   ....[4]....
        /*003c*/ 	.word	0xffffffff


	//   ....[5]....
        /*0040*/ 	.word	0xffffffff


	//   ....[6]....
        /*0044*/ 	.word	0xffffffff


	//   ....[7]....
        /*0048*/ 	.word	0xffffffff


	//   ....[8]....
        /*004c*/ 	.word	0xffffffff


	//   ....[9]....
        /*0050*/ 	.word	0xffffffff


	//----- nvinfo : EIATTR_COOP_GROUP_INSTR_OFFSETS
	.align		4
.L_2519:
        /*0054*/ 	.byte	0x04, 0x28
        /*0056*/ 	.short	(.L_2521 - .L_2520)


	//   ....[0]....
.L_2520:
        /*0058*/ 	.word	0x000013c0


	//   ....[1]....
        /*005c*/ 	.word	0x000013d0


	//   ....[2]....
        /*0060*/ 	.word	0x00001400


	//   ....[3]....
        /*0064*/ 	.word	0x00001410


	//   ....[4]....
        /*0068*/ 	.word	0x00001440


	//   ....[5]....
        /*006c*/ 	.word	0x00001450


	//   ....[6]....
        /*0070*/ 	.word	0x00001480


	//   ....[7]....
        /*0074*/ 	.word	0x00001490


	//   ....[8]....
        /*0078*/ 	.word	0x000014d0


	//   ....[9]....
        /*007c*/ 	.word	0x000014e0


	//----- nvinfo : EIATTR_VRC_CTA_INIT_COUNT
	.align		4
.L_2521:
        /*0080*/ 	.byte	0x02, 0x4a
	.zero		1
	.zero		1


	//----- nvinfo : EIATTR_EXIT_INSTR_OFFSETS
	.align		4
        /*0084*/ 	.byte	0x04, 0x1c
        /*0086*/ 	.short	(.L_2523 - .L_2522)


	//   ....[0]....
.L_2522:
        /*0088*/ 	.word	0x00006040


	//----- nvinfo : EIATTR_MAX_THREADS
	.align		4
.L_2523:
        /*008c*/ 	.byte	0x04, 0x05
        /*008e*/ 	.short	(.L_2525 - .L_2524)
.L_2524:
        /*0090*/ 	.word	0x00000080
        /*0094*/ 	.word	0x00000001
        /*0098*/ 	.word	0x00000001


	//----- nvinfo : EIATTR_CRS_STACK_SIZE
	.align		4
.L_2525:
        /*009c*/ 	.byte	0x04, 0x1e
        /*009e*/ 	.short	(.L_2527 - .L_2526)
.L_2526:
        /*00a0*/ 	.word	0x00000000


	//----- nvinfo : EIATTR_CBANK_PARAM_SIZE
	.align		4
.L_2527:
        /*00a4*/ 	.byte	0x03, 0x19
        /*00a6*/ 	.short	0x0128


	//----- nvinfo : EIATTR_PARAM_CBANK
	.align		4
        /*00a8*/ 	.byte	0x04, 0x0a
        /*00aa*/ 	.short	(.L_2529 - .L_2528)
	.align		4
.L_2528:
        /*00ac*/ 	.word	index@(.nv.constant0._ZN10layer_norm31ln_parallel_residual_bwd_kernelINS_13Kernel_traitsI6__halfffffjLj2048ELj1ELj1ELj4ELj16ENS_18Kernel_traits_baseILj2048ES2_ffffjLj128EEEEELb1ELb0ELb1EEEvNS_9BwdParamsE)
        /*00b0*/ 	.short	0x0380
        /*00b2*/ 	.short	0x0128


	//----- nvinfo : EIATTR_SW_WAR
	.align		4
.L_2529:
        /*00b4*/ 	.byte	0x04, 0x36
        /*00b6*/ 	.short	(.L_2531 - .L_2530)
.L_2530:
        /*00b8*/ 	.word	0x00000008
.L_2531:


//--------------------- .nv.info._ZN10layer_norm22ln_bwd_finalize_kernelINS_22Kernel_traits_finalizeILj2048E6__halfffffjLb0ELj1024ELj4ENS_18Kernel_traits_baseILj2048ES2_ffffjLj1024EEEEELb0ELb0EEEvNS_9BwdParamsE --------------------------
	.section	.nv.info._ZN10layer_norm22ln_bwd_finalize_kernelINS_22Kernel_traits_finalizeILj2048E6__halfffffjLb0ELj1024ELj4ENS_18Kernel_traits_baseILj2048ES2_ffffjLj1024EEEEELb0ELb0EEEvNS_9BwdParamsE,"",@"SHT_CUDA_INFO"
	.sectionflags	@""
	.align	4


	//----- nvinfo : EIATTR_CUDA_API_VERSION
	.align		4
        /*0000*/ 	.byte	0x04, 0x37
        /*0002*/ 	.short	(.L_2533 - .L_2532)
.L_2532:
        /*0004*/ 	.word	0x00000082


	//----- nvinfo : EIATTR_KPARAM_INFO
	.align		4
.L_2533:
        /*0008*/ 	.byte	0x04, 0x17
        /*000a*/ 	.short	(.L_2535 - .L_2534)
.L_2534:
        /*000c*/ 	.word	0x00000000
        /*0010*/ 	.short	0x0000
        /*0012*/ 	.short	0x0000
        /*0014*/ 	.byte	0x00, 0xf0, 0xa1, 0x04


	//----- nvinfo : EIATTR_SPARSE_MMA_MASK
	.align		4
.L_2535:
        /*0018*/ 	.byte	0x03, 0x50
        /*001a*/ 	.short	0x0000


	//----- nvinfo : EIATTR_MAXREG_COUNT
	.align		4
        /*001c*/ 	.byte	0x03, 0x1b
        /*001e*/ 	.short	0x0040


	//----- nvinfo : EIATTR_NUM_BARRIERS
	.align		4
        /*0020*/ 	.byte	0x02, 0x4c
        /*0022*/ 	.byte	0x01
	.zero		1


	//----- nvinfo : EIATTR_MERCURY_ISA_VERSION
	.align		4
        /*0024*/ 	.byte	0x03, 0x5f
        /*0026*/ 	.short	0x0101


	//----- nvinfo : EIATTR_COOP_GROUP_MASK_REGIDS
	.align		4
        /*0028*/ 	.byte	0x04, 0x29
        /*002a*/ 	.short	(.L_2537 - .L_2536)


	//   ....[0]....
.L_2536:
        /*002c*/ 	.word	0xffffffff


	//   ....[1]....
        /*0030*/ 	.word	0xffffffff


	//   ....[2]....
        /*0034*/ 	.word	0xffffffff


	//   ....[3]....
        /*0038*/ 	.word	0xffffffff


	//   ....[4]....
        /*003c*/ 	.word	0xffffffff


	//   ....[5]....
        /*0040*/ 	.word	0xffffffff


	//   ....[6]....
        /*0044*/ 	.word	0xffffffff


	//   ....[7]....
        /*0048*/ 	.word	0xffffffff


	//   ....[8]....
        /*004c*/ 	.word	0xffffffff


	//   ....[9]....
        /*0050*/ 	.word	0xffffffff


	//----- nvinfo : EIATTR_COOP_GROUP_INSTR_OFFSETS
	.align		4
.L_2537:
        /*0054*/ 	.byte	0x04, 0x28
        /*0056*/ 	.short	(.L_2539 - .L_2538)


	//   ....[0]....
.L_2538:
        /*0058*/ 	.word	0x000015e0


	//   ....[1]....
        /*005c*/ 	.word	0x000015f0


	//   ....[2]....
        /*0060*/ 	.word	0x00001620


	//   ....[3]....
        /*0064*/ 	.word	0x00001630


	//   ....[4]....
        /*0068*/ 	.word	0x00001660


	//   ....[5]....
        /*006c*/ 	.word	0x00001670


	//   ....[6]....
        /*0070*/ 	.word	0x000016b0


	//   ....[7]....
        /*0074*/ 	.word	0x000016e0


	//   ....[8]....
        /*0078*/ 	.word	0x00001710


	//   ....[9]....
        /*007c*/ 	.word	0x00001720


	//----- nvinfo : EIATTR_VRC_CTA_INIT_COUNT
	.align		4
.L_2539:
        /*0080*/ 	.byte	0x02, 0x4a
	.zero		1
	.zero		1


	//----- nvinfo : EIATTR_EXIT_INSTR_OFFSETS
	.align		4
        /*0084*/ 	.byte	0x04, 0x1c
        /*0086*/ 	.short	(.L_2541 - .L_2540)


	//   ....[0]....
.L_2540:
        /*0088*/ 	.word	0x00000060


	//   ....[1]....
        /*008c*/ 	.word	0x00001780


	//   ....[2]....
        /*0090*/ 	.word	0x000017b0


	//   ....[3]....
        /*0094*/ 	.word	0x00001870


	//----- nvinfo : EIATTR_MAX_THREADS
	.align		4
.L_2541:
        /*0098*/ 	.byte	0x04, 0x05
        /*009a*/ 	.short	(.L_2543 - .L_2542)
.L_2542:
        /*009c*/ 	.word	0x00000400
        /*00a0*/ 	.word	0x00000001
        /*00a4*/ 	.word	0x00000001


	//----- nvinfo : EIATTR_CRS_STACK_SIZE
	.align		4
.L_2543:
        /*00a8*/ 	.byte	0x04, 0x1e
        /*00aa*/ 	.short	(.L_2545 - .L_2544)
.L_2544:
        /*00ac*/ 	.word	0x00000000


	//----- nvinfo : EIATTR_CBANK_PARAM_SIZE
	.align		4
.L_2545:
        /*00b0*/ 	.byte	0x03, 0x19
        /*00b2*/ 	.short	0x0128


	//----- nvinfo : EIATTR_PARAM_CBANK
	.align		4
        /*00b4*/ 	.byte	0x04, 0x0a
        /*00b6*/ 	.short	(.L_2547 - .L_2546)
	.align		4
.L_2546:
        /*00b8*/ 	.word	index@(.nv.constant0._ZN10layer_norm22ln_bwd_finalize_kernelINS_22Kernel_traits_finalizeILj2048E6__halfffffjLb0ELj1024ELj4ENS_18Kernel_traits_baseILj2048ES2_ffffjLj1024EEEEELb0ELb0EEEvNS_9BwdParamsE)
        /*00bc*/ 	.short	0x0380
        /*00be*/ 	.short	0x0128


	//----- nvinfo : EIATTR_SW_WAR
	.align		4
.L_2547:
        /*00c0*/ 	.byte	0x04, 0x36
        /*00c2*/ 	.short	(.L_2549 - .L_2548)
.L_2548:
        /*00c4*/ 	.word	0x00000008
.L_2549:


//--------------------- .nv.info._ZN10layer_norm40ln_parallel_residual_bwd_finalize_kernelINS_22Kernel_traits_finalizeILj2048E6__halfffffjLb0ELj1024ELj4ENS_18Kernel_traits_baseILj2048ES2_ffffjLj1024EEEEELb0EEEvNS_9BwdParamsE --------------------------
	.section	.nv.info._ZN10layer_norm40ln_parallel_residual_bwd_finalize_kernelINS_22Kernel_traits_finalizeILj2048E6__halfffffjLb0ELj1024ELj4ENS_18Kernel_traits_baseILj2048ES2_ffffjLj1024EEEEELb0EEEvNS_9BwdParamsE,"",@"SHT_CUDA_INFO"
	.sectionflags	@""
	.align	4


	//----- nvinfo : EIATTR_CUDA_API_VERSION
	.align		4
        /*0000*/ 	.byte	0x04, 0x37
        /*0002*/ 	.short	(.L_2551 - .L_2550)
.L_2550:
        /*0004*/ 	.word	0x00000082


	//----- nvinfo : EIATTR_KPARAM_INFO
	.align		4
.L_2551:
        /*0008*/ 	.byte	0x04, 0x17
        /*000a*/ 	.short	(.L_2553 - .L_2552)
.L_2552:
        /*000c*/ 	.word	0x00000000
        /*0010*/ 	.short	0x0000
        /*0012*/ 	.short	0x0000
        /*0014*/ 	.byte	0x00, 0xf0, 0xa1, 0x04


	//----- nvinfo : EIATTR_SPARSE_MMA_MASK
	.align		4
.L_2553:
        /*0018*/ 	.byte	0x03, 0x50
        /*001a*/ 	.short	0x0000


	//----- nvinfo : EIATTR_MAXREG_COUNT
	.align		4
        /*001c*/ 	.byte	0x03, 0x1b
        /*001e*/ 	.short	0x0040


	//----- nvinfo : EIATTR_NUM_BARRIERS
	.align		4
        /*0020*/ 	.byte	0x02, 0x4c
        /*0022*/ 	.byte	0x01
	.zero		1


	//----- nvinfo : EIATTR_MERCURY_ISA_VERSION
	.align		4
        /*0024*/ 	.byte	0x03, 0x5f
        /*0026*/ 	.short	0x0101


	//----- nvinfo : EIATTR_COOP_GROUP_MASK_REGIDS
	.align		4
        /*0028*/ 	.byte	0x04, 0x29
        /*002a*/ 	.short	(.L_2555 - .L_2554)


	//   ....[0]....
.L_2554:
        /*002c*/ 	.word	0xffffffff


	//   ....[1]....
        /*0030*/ 	.word	0xffffffff


	//   ....[2]....
        /*0034*/ 	.word	0xffffffff


	//   ....[3]....
        /*0038*/ 	.word	0xffffffff


	//   ....[4]....
        /*003c*/ 	.word	0xffffffff


	//   ....[5]....
        /*0040*/ 	.word	0xffffffff


	//   ....[6]....
        /*0044*/ 	.word	0xffffffff


	//   ....[7]....
        /*0048*/ 	.word	0xffffffff


	//   ....[8]....
        /*004c*/ 	.word	0xffffffff


	//   ....[9]....
        /*0050*/ 	.word	0xffffffff


	//   ....[10]....
        /*0054*/ 	.word	0xffffffff


	//   ....[11]....
        /*0058*/ 	.word	0xffffffff


	//   ....[12]....
        /*005c*/ 	.word	0xffffffff


	//   ....[13]....
        /*0060*/ 	.word	0xffffffff


	//   ....[14]....
        /*0064*/ 	.word	0xffffffff


	//   ....[15]....
        /*0068*/ 	.word	0xffffffff


	//   ....[16]....
        /*006c*/ 	.word	0xffffffff


	//   ....[17]....
        /*0070*/ 	.word	0xffffffff


	//   ....[18]....
        /*0074*/ 	.word	0xffffffff


	//   ....[19]....
        /*0078*/ 	.word	0xffffffff


	//----- nvinfo : EIATTR_COOP_GROUP_INSTR_OFFSETS
	.align		4
.L_2555:
        /*007c*/ 	.byte	0x04, 0x28
        /*007e*/ 	.short	(.L_2557 - .L_2556)


	//   ....[0]....
.L_2556:
        /*0080*/ 	.word	0x000013b0


	//   ....[1]....
        /*0084*/ 	.word	0x000013c0


	//   ....[2]....
        /*0088*/ 	.word	0x000013d0


	//   ....[3]....
        /*008c*/ 	.word	0x000013e0


	//   ....[4]....
        /*0090*/ 	.word	0x00001410


	//   ....[5]....
        /*0094*/ 	.word	0x00001430


	//   ....[6]....
        /*0098*/ 	.word	0x00001450


	//   ....[7]....
        /*009c*/ 	.word	0x00001460


	//   ....[8]....
        /*00a0*/ 	.word	0x000014a0


	//   ....[9]....
        /*00a4*/ 	.word	0x000014c0


	//   ....[10]....
        /*00a8*/ 	.word	0x000014d0


	//   ....[11]....
        /*00ac*/ 	.word	0x000014e0


	//   ....[12]....
        /*00b0*/ 	.word	0x00001510


	//   ....[13]....
        /*00b4*/ 	.word	0x00001530


	//   ....[14]....
        /*00b8*/ 	.word	0x00001550


	//   ....[15]....
        /*00bc*/ 	.word	0x00001560


	//   ....[16]....
        /*00c0*/ 	.word	0x000015a0


	//   ....[17]....
        /*00c4*/ 	.word	0x000015d0


	//   ....[18]....
        /*00c8*/ 	.word	0x00001600


	//   ....[19]....
        /*00cc*/ 	.word	0x00001610


	//----- nvinfo : EIATTR_VRC_CTA_INIT_COUNT
	.align		4
.L_2557:
        /*00d0*/ 	.byte	0x02, 0x4a
	.zero		1
	.zero		1


	//----- nvinfo : EIATTR_EXIT_INSTR_OFFSETS
	.align		4
        /*00d4*/ 	.byte	0x04, 0x1c
        /*00d6*/ 	.short	(.L_2559 - .L_2558)


	//   ....[0]....
.L_2558:
        /*00d8*/ 	.word	0x00000060


	//   ....[1]....
        /*00dc*/ 	.word	0x000016b0


	//   ....[2]....
        /*00e0*/ 	.word	0x000016e0


	//   ....[3]....
        /*00e4*/ 	.word	0x00001840


	//----- nvinfo : EIATTR_MAX_THREADS
	.align		4
.L_2559:
        /*00e8*/ 	.byte	0x04, 0x05
        /*00ea*/ 	.short	(.L_2561 - .L_2560)
.L_2560:
        /*00ec*/ 	.word	0x00000400
        /*00f0*/ 	.word	0x00000001
        /*00f4*/ 	.word	0x00000001


	//----- nvinfo : EIATTR_CRS_STACK_SIZE
	.align		4
.L_2561:
        /*00f8*/ 	.byte	0x04, 0x1e
        /*00fa*/ 	.short	(.L_2563 - .L_2562)
.L_2562:
        /*00fc*/ 	.word	0x00000000


	//----- nvinfo : EIATTR_CBANK_PARAM_SIZE
	.align		4
.L_2563:
        /*0100*/ 	.byte	0x03, 0x19
        /*0102*/ 	.short	0x0128


	//----- nvinfo : EIATTR_PARAM_CBANK
	.align		4
        /*0104*/ 	.byte	0x04, 0x0a
        /*0106*/ 	.short	(.L_2565 - .L_2564)
	.align		4
.L_2564:
        /*0108*/ 	.word	index@(.nv.constant0._ZN10layer_norm40ln_parallel_residual_bwd_finalize_kernelINS_22Kernel_traits_finalizeILj2048E6__halfffffjLb0ELj1024ELj4ENS_18Kernel_traits_baseILj2048ES2_ffffjLj1024EEEEELb0EEEvNS_9BwdParamsE)
        /*010c*/ 	.short	0x0380
        /*010e*/ 	.short	0x0128


	//----- nvinfo : EIATTR_SW_WAR
	.align		4
.L_2565:
        /*0110*/ 	.byte	0x04, 0x36
        /*0112*/ 	.short	(.L_2567 - .L_2566)
.L_2566:
        /*0114*/ 	.word	0x00000008
.L_2567:


//--------------------- .nv.info._ZN10layer_norm31ln_parallel_residual_bwd_kernelINS_13Kernel_traitsI6__halfffffjLj2048ELj1ELj1ELj4ELj16ENS_18Kernel_traits_baseILj2048ES2_ffffjLj128EEEEELb1ELb1ELb0EEEvNS_9BwdParamsE --------------------------
	.section	.nv.info._ZN10layer_norm31ln_parallel_residual_bwd_kernelINS_13Kernel_traitsI6__halfffffjLj2048ELj1ELj1ELj4ELj16ENS_18Kernel_traits_baseILj2048ES2_ffffjLj128EEEEELb1ELb1ELb0EEEvNS_9BwdParamsE,"",@"SHT_CUDA_INFO"
	.sectionflags	@""
	.align	4


	//----- nvinfo : EIATTR_CUDA_API_VERSION
	.align		4
        /*0000*/ 	.byte	0x04, 0x37
        /*0002*/ 	.short	(.L_2569 - .L_2568)
.L_2568:
        /*0004*/ 	.word	0x00000082


	//----- nvinfo : EIATTR_KPARAM_INFO
	.align		4
.L_2569:
        /*0008*/ 	.byte	0x04, 0x17
        /*000a*/ 	.short	(.L_2571 - .L_2570)
.L_2570:
        /*000c*/ 	.word	0x00000000
        /*0010*/ 	.short	0x0000
        /*0012*/ 	.short	0x0000
        /*0014*/ 	.byte	0x00, 0xf0, 0xa1, 0x04


	//----- nvinfo : EIATTR_SPARSE_MMA_MASK
	.align		4
.L_2571:
        /*0018*/ 	.byte	0x03, 0x50
        /*001a*/ 	.short	0x0000


	//----- nvinfo : EIATTR_MAXREG_COUNT
	.align		4
        /*001c*/ 	.byte	0x03, 0x1b
        /*001e*/ 	.short	0x00ff


	//----- nvinfo : EIATTR_NUM_BARRIERS
	.align		4
        /*0020*/ 	.byte	0x02, 0x4c
        /*0022*/ 	.byte	0x01
	.zero		1


	//----- nvinfo : EIATTR_MERCURY_ISA_VERSION
	.align		4
        /*0024*/ 	.byte	0x03, 0x5f
        /*0026*/ 	.short	0x0101


	//----- nvinfo : EIATTR_COOP_GROUP_MASK_REGIDS
	.align		4
        /*0028*/ 	.byte	0x04, 0x29
        /*002a*/ 	.short	(.L_2573 - .L_2572)


	//   ....[0]....
.L_2572:
        /*002c*/ 	.word	0xffffffff


	//   ....[1]....
        /*0030*/ 	.word	0xffffffff


	//   ....[2]....
        /*0034*/ 	.word	0xffffffff


	//   ....[3]....
        /*0038*/ 	.word	0xffffffff


	//   ....[4]....
        /*003c*/ 	.word	0xffffffff


	//   ....[5]....
        /*0040*/ 	.word	0xffffffff


	//   ....[6]....
        /*0044*/ 	.word	0xffffffff


	//   ....[7]....
        /*0048*/ 	.word	0xffffffff


	//   ....[8]....
        /*004c*/ 	.word	0xffffffff


	//   ....[9]....
        /*0050*/ 	.word	0xffffffff


	//----- nvinfo : EIATTR_COOP_GROUP_INSTR_OFFSETS
	.align		4
.L_2573:
        /*0054*/ 	.byte	0x04, 0x28
        /*0056*/ 	.short	(.L_2575 - .L_2574)


	//   ....[0]....
.L_2574:
        /*0058*/ 	.word	0x00001560


	//   ....[1]....
        /*005c*/ 	.word	0x00001580


	//   ....[2]....
        /*0060*/ 	.word	0x000015c0


	//   ....[3]....
        /*0064*/ 	.word	0x000015d0


	//   ....[4]....
        /*0068*/ 	.word	0x00001610


	//   ....[5]....
        /*006c*/ 	.word	0x00001620


	//   ....[6]....
        /*0070*/ 	.word	0x00001650


	//   ....[7]....
        /*0074*/ 	.word	0x00001660


	//   ....[8]....
        /*0078*/ 	.word	0x00001690


	//   ....[9]....
        /*007c*/ 	.word	0x000016a0


	//----- nvinfo : EIATTR_VRC_CTA_INIT_COUNT
	.align		4
.L_2575:
        /*0080*/ 	.byte	0x02, 0x4a
	.zero		1
	.zero		1


	//----- nvinfo : EIATTR_EXIT_INSTR_OFFSETS
	.align		4
        /*0084*/ 	.byte	0x04, 0x1c
        /*0086*/ 	.short	(.L_2577 - .L_2576)


	//   ....[0]....
.L_2576:
        /*0088*/ 	.word	0x00005e40


	//   ....[1]....
        /*008c*/ 	.word	0x00005ec0


	//----- nvinfo : EIATTR_MAX_THREADS
	.align		4
.L_2577:
        /*0090*/ 	.byte	0x04, 0x05
        /*0092*/ 	.short	(.L_2579 - .L_2578)
.L_2578:
        /*0094*/ 	.word	0x00000080
        /*0098*/ 	.word	0x00000001
        /*009c*/ 	.word	0x00000001


	//----- nvinfo : EIATTR_CRS_STACK_SIZE
	.align		4
.L_2579:
        /*00a0*/ 	.byte	0x04, 0x1e
        /*00a2*/ 	.short	(.L_2581 - .L_2580)
.L_2580:
        /*00a4*/ 	.word	0x00000000


	//----- nvinfo : EIATTR_CBANK_PARAM_SIZE
	.align		4
.L_2581:
        /*00a8*/ 	.byte	0x03, 0x19
        /*00aa*/ 	.short	0x0128


	//----- nvinfo : EIATTR_PARAM_CBANK
	.align		4
        /*00ac*/ 	.byte	0x04, 0x0a
        /*00ae*/ 	.short	(.L_2583 - .L_2582)
	.align		4
.L_2582:
        /*00b0*/ 	.word	index@(.nv.constant0._ZN10layer_norm31ln_parallel_residual_bwd_kernelINS_13Kernel_traitsI6__halfffffjLj2048ELj1ELj1ELj4ELj16ENS_18Kernel_traits_baseILj2048ES2_ffffjLj128EEEEELb1ELb1ELb0EEEvNS_9BwdParamsE)
        /*00b4*/ 	.short	0x0380
        /*00b6*/ 	.short	0x0128


	//----- nvinfo : EIATTR_SW_WAR
	.align		4
.L_2583:
        /*00b8*/ 	.byte	0x04, 0x36
        /*00ba*/ 	.short	(.L_2585 - .L_2584)
.L_2584:
        /*00bc*/ 	.word	0x00000008
.L_2585:


//--------------------- .nv.info._ZN10layer_norm22ln_bwd_finalize_kernelINS_22Kernel_traits_finalizeILj2048E6__halfffffjLb0ELj1024ELj4ENS_18Kernel_traits_baseILj2048ES2_ffffjLj1024EEEEELb0ELb1EEEvNS_9BwdParamsE --------------------------
	.section	.nv.info._ZN10layer_norm22ln_bwd_finalize_kernelINS_22Kernel_traits_finalizeILj2048E6__halfffffjLb0ELj1024ELj4ENS_18Kernel_traits_baseILj2048ES2_ffffjLj1024EEEEELb0ELb1EEEvNS_9BwdParamsE,"",@"SHT_CUDA_INFO"
	.sectionflags	@""
	.align	4


	//----- nvinfo : EIATTR_CUDA_API_VERSION
	.align		4
        /*0000*/ 	.byte	0x04, 0x37
        /*0002*/ 	.short	(.L_2587 - .L_2586)
.L_2586:
        /*0004*/ 	.word	0x00000082


	//----- nvinfo : EIATTR_KPARAM_INFO
	.align		4
.L_2587:
        /*0008*/ 	.byte	0x04, 0x17
        /*000a*/ 	.short	(.L_2589 - .L_2588)
.L_2588:
        /*000c*/ 	.word	0x00000000
        /*0010*/ 	.short	0x0000
        /*0012*/ 	.short	0x0000
        /*0014*/ 	.byte	0x00, 0xf0, 0xa1, 0x04


	//----- nvinfo : EIATTR_SPARSE_MMA_MASK
	.align		4
.L_2589:
        /*0018*/ 	.byte	0x03, 0x50
        /*001a*/ 	.short	0x0000


	//----- nvinfo : EIATTR_MAXREG_COUNT
	.align		4
        /*001c*/ 	.byte	0x03, 0x1b
        /*001e*/ 	.short	0x0040


	//----- nvinfo : EIATTR_NUM_BARRIERS
	.align		4
        /*0020*/ 	.byte	0x02, 0x4c
        /*0022*/ 	.byte	0x01
	.zero		1


	//----- nvinfo : EIATTR_MERCURY_ISA_VERSION
	.align		4
        /*0024*/ 	.byte	0x03, 0x5f
        /*0026*/ 	.short	0x0101


	//----- nvinfo : EIATTR_COOP_GROUP_MASK_REGIDS
	.align		4
        /*0028*/ 	.byte	0x04, 0x29
        /*002a*/ 	.short	(.L_2591 - .L_2590)


	//   ....[0]....
.L_2590:
        /*002c*/ 	.word	0xffffffff


	//   ....[1]....
        /*0030*/ 	.word	0xffffffff


	//   ....[2]....
        /*0034*/ 	.word	0xffffffff


	//   ....[3]....
        /*0038*/ 	.word	0xffffffff


	//   ....[4]....
        /*003c*/ 	.word	0xffffffff


	//   ....[5]....
        /*0040*/ 	.word	0xffffffff


	//   ....[6]....
        /*0044*/ 	.word	0xffffffff


	//   ....[7]....
        /*0048*/ 	.word	0xffffffff


	//   ....[8]....
        /*004c*/ 	.word	0xffffffff


	//   ....[9]....
        /*0050*/ 	.word	0xffffffff


	//----- nvinfo : EIATTR_COOP_GROUP_INSTR_OFFSETS
	.align		4
.L_2591:
        /*0054*/ 	.byte	0x04, 0x28
        /*0056*/ 	.short	(.L_2593 - .L_2592)


	//   ....[0]....
.L_2592:
        /*0058*/ 	.word	0x00001630


	//   ....[1]....
        /*005c*/ 	.word	0x00001640


	//   ....[2]....
        /*0060*/ 	.word	0x00001670


	//   ....[3]....
        /*0064*/ 	.word	0x00001680


	//   ....[4]....
        /*0068*/ 	.word	0x000016b0


	//   ....[5]....
        /*006c*/ 	.word	0x000016d0


	//   ....[6]....
        /*0070*/ 	.word	0x00001700


	//   ....[7]....
        /*0074*/ 	.word	0x00001710


	//   ....[8]....
        /*0078*/ 	.word	0x00001740


	//   ....[9]....
        /*007c*/ 	.word	0x00001750


	//----- nvinfo : EIATTR_VRC_CTA_INIT_COUNT
	.align		4
.L_2593:
        /*0080*/ 	.byte	0x02, 0x4a
	.zero		1
	.zero		1


	//----- nvinfo : EIATTR_EXIT_INSTR_OFFSETS
	.align		4
        /*0084*/ 	.byte	0x04, 0x1c
        /*0086*/ 	.short	(.L_2595 - .L_2594)


	//   ....[0]....
.L_2594:
        /*0088*/ 	.word	0x00000070


	//   ....[1]....
        /*008c*/ 	.word	0x000017b0


	//   ....[2]....
        /*0090*/ 	.word	0x00001880


	//----- nvinfo : EIATTR_MAX_THREADS
	.align		4
.L_2595:
        /*0094*/ 	.byte	0x04, 0x05
        /*0096*/ 	.short	(.L_2597 - .L_2596)
.L_2596:
        /*0098*/ 	.word	0x00000400
        /*009c*/ 	.word	0x00000001
        /*00a0*/ 	.word	0x00000001


	//----- nvinfo : EIATTR_CRS_STACK_SIZE
	.align		4
.L_2597:
        /*00a4*/ 	.byte	0x04, 0x1e
        /*00a6*/ 	.short	(.L_2599 - .L_2598)
.L_2598:
        /*00a8*/ 	.word	0x00000000


	//----- nvinfo : EIATTR_CBANK_PARAM_SIZE
	.align		4
.L_2599:
        /*00ac*/ 	.byte	0x03, 0x19
        /*00ae*/ 	.short	0x0128


	//----- nvinfo : EIATTR_PARAM_CBANK
	.align		4
        /*00b0*/ 	.byte	0x04, 0x0a
        /*00b2*/ 	.short	(.L_2601 - .L_2600)
	.align		4
.L_2600:
        /*00b4*/ 	.word	index@(.nv.constant0._ZN10layer_norm22ln_bwd_finalize_kernelINS_22Kernel_traits_finalizeILj2048E6__halfffffjLb0ELj1024ELj4ENS_18Kernel_traits_baseILj2048ES2_ffffjLj1024EEEEELb0ELb1EEEvNS_9BwdParamsE)
        /*00b8*/ 	.short	0x0380
        /*00ba*/ 	.short	0x0128


	//----- nvinfo : EIATTR_SW_WAR
	.align		4
.L_2601:
        /*00bc*/ 	.byte	0x04, 0x36
        /*00be*/ 	.short	(.L_2603 - .L_2602)
.L_2602:
        /*00c0*/ 	.word	0x00000008
.L_2603:


//--------------------- .nv.info._ZN10layer_norm40ln_parallel_residual_bwd_finalize_kernelINS_22Kernel_traits_finalizeILj2048E6__halfffffjLb0ELj1024ELj4ENS_18Kernel_traits_baseILj2048ES2_ffffjLj1024EEEEELb1EEEvNS_9BwdParamsE --------------------------
	.section	.nv.info._ZN10layer_norm40ln_parallel_residual_bwd_finalize_kernelINS_22Kernel_traits_finalizeILj2048E6__halfffffjLb0ELj1024ELj4ENS_18Kernel_traits_baseILj2048ES2_ffffjLj1024EEEEELb1EEEvNS_9BwdParamsE,"",@"SHT_CUDA_INFO"
	.sectionflags	@""
	.align	4


	//----- nvinfo : EIATTR_CUDA_API_VERSION
	.align		4
        /*0000*/ 	.byte	0x04, 0x37
        /*0002*/ 	.short	(.L_2605 - .L_2604)
.L_2604:
        /*0004*/ 	.word	0x00000082


	//----- nvinfo : EIATTR_KPARAM_INFO
	.align		4
.L_2605:
        /*0008*/ 	.byte	0x04, 0x17
        /*000a*/ 	.short	(.L_2607 - .L_2606)
.L_2606:
        /*000c*/ 	.word	0x00000000
        /*0010*/ 	.short	0x0000
        /*0012*/ 	.short	0x0000
        /*0014*/ 	.byte	0x00, 0xf0, 0xa1, 0x04


	//----- nvinfo : EIATTR_SPARSE_MMA_MASK
	.align		4
.L_2607:
        /*0018*/ 	.byte	0x03, 0x50
        /*001a*/ 	.short	0x0000


	//----- nvinfo : EIATTR_MAXREG_COUNT
	.align		4
        /*001c*/ 	.byte	0x03, 0x1b
        /*001e*/ 	.short	0x0040


	//----- nvinfo : EIATTR_NUM_BARRIERS
	.align		4
        /*0020*/ 	.byte	0x02, 0x4c
        /*0022*/ 	.byte	0x01
	.zero		1


	//----- nvinfo : EIATTR_MERCURY_ISA_VERSION
	.align		4
        /*0024*/ 	.byte	0x03, 0x5f
        /*0026*/ 	.short	0x0101


	//----- nvinfo : EIATTR_COOP_GROUP_MASK_REGIDS
	.align		4
        /*0028*/ 	.byte	0x04, 0x29
        /*002a*/ 	.short	(.L_2609 - .L_2608)


	//   ....[0]....
.L_2608:
        /*002c*/ 	.word	0xffffffff


	//   ....[1]....
        /*0030*/ 	.word	0xffffffff


	//   ....[2]....
        /*0034*/ 	.word	0xffffffff


	//   ....[3]....
        /*0038*/ 	.word	0xffffffff


	//   ....[4]....
        /*003c*/ 	.word	0xffffffff


	//   ....[5]....
        /*0040*/ 	.word	0xffffffff


	//   ....[6]....
        /*0044*/ 	.word	0xffffffff


	//   ....[7]....
        /*0048*/ 	.word	0xffffffff


	//   ....[8]....
        /*004c*/ 	.word	0xffffffff


	//   ....[9]....
        /*0050*/ 	.word	0xffffffff


	//   ....[10]....
        /*0054*/ 	.word	0xffffffff


	//   ....[11]....
        /*0058*/ 	.word	0xffffffff


	//   ....[12]....
        /*005c*/ 	.word	0xffffffff


	//   ....[13]....
        /*0060*/ 	.word	0xffffffff


	//   ....[14]....
        /*0064*/ 	.word	0xffffffff


	//   ....[15]....
        /*0068*/ 	.word	0xffffffff


	//   ....[16]....
        /*006c*/ 	.word	0xffffffff


	//   ....[17]....
        /*0070*/ 	.word	0xffffffff


	//   ....[18]....
        /*0074*/ 	.word	0xffffffff


	//   ....[19]....
        /*0078*/ 	.word	0xffffffff


	//----- nvinfo : EIATTR_COOP_GROUP_INSTR_OFFSETS
	.align		4
.L_2609:
        /*007c*/ 	.byte	0x04, 0x28
        /*007e*/ 	.short	(.L_2611 - .L_2610)


	//   ....[0]....
.L_2610:
        /*0080*/ 	.word	0x00001410


	//   ....[1]....
        /*0084*/ 	.word	0x00001420


	//   ....[2]....
        /*0088*/ 	.word	0x00001430


	//   ....[3]....
        /*008c*/ 	.word	0x00001440


	//   ....[4]....
        /*0090*/ 	.word	0x00001480


	//   ....[5]....
        /*0094*/ 	.word	0x000014a0


	//   ....[6]....
        /*0098*/ 	.word	0x000014b0


	//   ....[7]....
        /*009c*/ 	.word	0x000014c0


	//   ....[8]....
        /*00a0*/ 	.word	0x000014f0


	//   ....[9]....
        /*00a4*/ 	.word	0x00001520


	//   ....[10]....
        /*00a8*/ 	.word	0x00001530


	//   ....[11]....
        /*00ac*/ 	.word	0x00001540


	//   ....[12]....
        /*00b0*/ 	.word	0x00001560


	//   ....[13]....
        /*00b4*/ 	.word	0x00001590


	//   ....[14]....
        /*00b8*/ 	.word	0x000015b0


	//   ....[15]....
        /*00bc*/ 	.word	0x000015c0


	//   ....[16]....
        /*00c0*/ 	.word	0x000015e0


	//   ....[17]....
        /*00c4*/ 	.word	0x00001610


	//   ....[18]....
        /*00c8*/ 	.word	0x00001630


	//   ....[19]....
        /*00cc*/ 	.word	0x00001640


	//----- nvinfo : EIATTR_VRC_CTA_INIT_COUNT
	.align		4
.L_2611:
        /*00d0*/ 	.byte	0x02, 0x4a
	.zero		1
	.zero		1


	//----- nvinfo : EIATTR_EXIT_INSTR_OFFSETS
	.align		4
        /*00d4*/ 	.byte	0x04, 0x1c
        /*00d6*/ 	.short	(.L_2613 - .L_2612)


	//   ....[0]....
.L_2612:
        /*00d8*/ 	.word	0x00000060


	//   ....[1]....
        /*00dc*/ 	.word	0x000016e0


	//   ....[2]....
        /*00e0*/ 	.word	0x00001850


	//----- nvinfo : EIATTR_MAX_THREADS
	.align		4
.L_2613:
        /*00e4*/ 	.byte	0x04, 0x05
        /*00e6*/ 	.short	(.L_2615 - .L_2614)
.L_2614:
        /*00e8*/ 	.word	0x00000400
        /*00ec*/ 	.word	0x00000001
        /*00f0*/ 	.word	0x00000001


	//----- nvinfo : EIATTR_CRS_STACK_SIZE
	.align		4
.L_2615:
        /*00f4*/ 	.byte	0x04, 0x1e
        /*00f6*/ 	.short	(.L_2617 - .L_2616)
.L_2616:
        /*00f8*/ 	.word	0x00000000


	//----- nvinfo : EIATTR_CBANK_PARAM_SIZE
	.align		4
.L_2617:
        /*00fc*/ 	.byte	0x03, 0x19
        /*00fe*/ 	.short	0x0128


	//----- nvinfo : EIATTR_PARAM_CBANK
	.align		4
        /*0100*/ 	.byte	0x04, 0x0a
        /*0102*/ 	.short	(.L_2619 - .L_2618)
	.align		4
.L_2618:
        /*0104*/ 	.word	index@(.nv.constant0._ZN10layer_norm40ln_parallel_residual_bwd_finalize_kernelINS_22Kernel_traits_finalizeILj2048E6__halfffffjLb0ELj1024ELj4ENS_18Kernel_traits_baseILj2048ES2_ffffjLj1024EEEEELb1EEEvNS_9BwdParamsE)
        /*0108*/ 	.short	0x0380
        /*010a*/ 	.short	0x0128


	//----- nvinfo : EIATTR_SW_WAR
	.align		4
.L_2619:
        /*010c*/ 	.byte	0x04, 0x36
        /*010e*/ 	.short	(.L_2621 - .L_2620)
.L_2620:
        /*0110*/ 	.word	0x00000008
.L_2621:


//--------------------- .nv.info._ZN10layer_norm31ln_parallel_residual_bwd_kernelINS_13Kernel_traitsI6__halfffffjLj2048ELj1ELj1ELj4ELj16ENS_18Kernel_traits_baseILj2048ES2_ffffjLj128EEEEELb1ELb1ELb1EEEvNS_9BwdParamsE --------------------------
	.section	.nv.info._ZN10layer_norm31ln_parallel_residual_bwd_kernelINS_13Kernel_traitsI6__halfffffjLj2048ELj1ELj1ELj4ELj16ENS_18Kernel_traits_baseILj2048ES2_ffffjLj128EEEEELb1ELb1ELb1EEEvNS_9BwdParamsE,"",@"SHT_CUDA_INFO"
	.sectionflags	@""
	.align	4


	//----- nvinfo : EIATTR_CUDA_API_VERSION
	.align		4
        /*0000*/ 	.byte	0x04, 0x37
        /*0002*/ 	.short	(.L_2623 - .L_2622)
.L_2622:
        /*0004*/ 	.word	0x00000082


	//----- nvinfo : EIATTR_KPARAM_INFO
	.align		4
.L_2623:
        /*0008*/ 	.byte	0x04, 0x17
        /*000a*/ 	.short	(.L_2625 - .L_2624)
.L_2624:
        /*000c*/ 	.word	0x00000000
        /*0010*/ 	.short	0x0000
        /*0012*/ 	.short	0x0000
        /*0014*/ 	.byte	0x00, 0xf0, 0xa1, 0x04


	//----- nvinfo : EIATTR_SPARSE_MMA_MASK
	.align		4
.L_2625:
        /*0018*/ 	.byte	0x03, 0x50
        /*001a*/ 	.short	0x0000


	//----- nvinfo : EIATTR_MAXREG_COUNT
	.align		4
        /*001c*/ 	.byte	0x03, 0x1b
        /*001e*/ 	.short	0x00ff


	//----- nvinfo : EIATTR_NUM_BARRIERS
	.align		4
        /*0020*/ 	.byte	0x02, 0x4c
        /*0022*/ 	.byte	0x01
	.zero		1


	//----- nvinfo : EIATTR_MERCURY_ISA_VERSION
	.align		4
        /*0024*/ 	.byte	0x03, 0x5f
        /*0026*/ 	.short	0x0101


	//----- nvinfo : EIATTR_COOP_GROUP_MASK_REGIDS
	.align		4
        /*0028*/ 	.byte	0x04, 0x29
        /*002a*/ 	.short	(.L_2627 - .L_2626)


	//   ....[0]....
.L_2626:
        /*002c*/ 	.word	0xffffffff


	//   ....[1]....
        /*0030*/ 	.word	0xffffffff


	//   ....[2]....
        /*0034*/ 	.word	0xffffffff


	//   ....[3]....
        /*0038*/ 	.word	0xffffffff


	//   ....[4]....
        /*003c*/ 	.word	0xffffffff


	//   ....[5]....
        /*0040*/ 	.word	0xffffffff


	//   ....[6]....
        /*0044*/ 	.word	0xffffffff


	//   ....[7]....
        /*0048*/ 	.word	0xffffffff


	//   ....[8]....
        /*004c*/ 	.word	0xffffffff


	//   ....[9]....
        /*0050*/ 	.word	0xffffffff


	//----- nvinfo : EIATTR_COOP_GROUP_INSTR_OFFSETS
	.align		4
.L_2627:
        /*0054*/ 	.byte	0x04, 0x28
        /*0056*/ 	.short	(.L_2629 - .L_2628)


	//   ....[0]....
.L_2628:
        /*0058*/ 	.word	0x00001020


	//   ....[1]....
        /*005c*/ 	.word	0x000010b0


	//   ....[2]....
        /*0060*/ 	.word	0x000010c0


	//   ....[3]....
        /*0064*/ 	.word	0x00001110


	//   ....[4]....
        /*0068*/ 	.word	0x00001150


	//   ....[5]....
        /*006c*/ 	.word	0x00001170


	//   ....[6]....
        /*0070*/ 	.word	0x00001180


	//   ....[7]....
        /*0074*/ 	.word	0x000011a0


	//   ....[8]....
        /*0078*/ 	.word	0x000011f0


	//   ....[9]....
        /*007c*/ 	.word	0x00001210


	//----- nvinfo : EIATTR_VRC_CTA_INIT_COUNT
	.align		4
.L_2629:
        /*0080*/ 	.byte	0x02, 0x4a
	.zero		1
	.zero		1


	//----- nvinfo : EIATTR_EXIT_INSTR_OFFSETS
	.align		4
        /*0084*/ 	.byte	0x04, 0x1c
        /*0086*/ 	.short	(.L_2631 - .L_2630)


	//   ....[0]....
.L_2630:
        /*0088*/ 	.word	0x000056c0


	//----- nvinfo : EIATTR_MAX_THREADS
	.align		4
.L_2631:
        /*008c*/ 	.byte	0x04, 0x05
        /*008e*/ 	.short	(.L_2633 - .L_2632)
.L_2632:
        /*0090*/ 	.word	0x00000080
        /*0094*/ 	.word	0x00000001
        /*0098*/ 	.word	0x00000001


	//----- nvinfo : EIATTR_CRS_STACK_SIZE
	.align		4
.L_2633:
        /*009c*/ 	.byte	0x04, 0x1e
        /*009e*/ 	.short	(.L_2635 - .L_2634)
.L_2634:
        /*00a0*/ 	.word	0x00000000


	//----- nvinfo : EIATTR_CBANK_PARAM_SIZE
	.align		4
.L_2635:
        /*00a4*/ 	.byte	0x03, 0x19
        /*00a6*/ 	.short	0x0128


	//----- nvinfo : EIATTR_PARAM_CBANK
	.align		4
        /*00a8*/ 	.byte	0x04, 0x0a
        /*00aa*/ 	.short	(.L_2637 - .L_2636)
	.align		4
.L_2636:
        /*00ac*/ 	.word	index@(.nv.constant0._ZN10layer_norm31ln_parallel_residual_bwd_kernelINS_13Kernel_traitsI6__halfffffjLj2048ELj1ELj1ELj4ELj16ENS_18Kernel_traits_baseILj2048ES2_ffffjLj128EEEEELb1ELb1ELb1EEEvNS_9BwdParamsE)
        /*00b0*/ 	.short	0x0380
        /*00b2*/ 	.short	0x0128


	//----- nvinfo : EIATTR_SW_WAR
	.align		4
.L_2637:
        /*00b4*/ 	.byte	0x04, 0x36
        /*00b6*/ 	.short	(.L_2639 - .L_2638)
.L_2638:
        /*00b8*/ 	.word	0x00000008
.L_2639:


//--------------------- .nv.info._ZN10layer_norm31ln_parallel_residual_bwd_kernelINS_13Kernel_traitsIfffffjLj2048ELj1ELj1ELj4ELj16ENS_18Kernel_traits_baseILj2048EfffffjLj128EEEEELb0ELb0ELb0EEEvNS_9BwdParamsE --------------------------
	.section	.nv.info._ZN10layer_norm31ln_parallel_residual_bwd_kernelINS_13Kernel_traitsIfffffjLj2048ELj1ELj1ELj4ELj16ENS_18Kernel_traits_baseILj2048EfffffjLj128EEEEELb0ELb0ELb0EEEvNS_9BwdParamsE,"",@"SHT_CUDA_INFO"
	.sectionflags	@""
	.align	4


	//----- nvinfo : EIATTR_CUDA_API_VERSION
	.align		4
        /*0000*/ 	.byte	0x04, 0x37
        /*0002*/ 	.short	(.L_2641 - .L_2640)
.L_2640:
        /*0004*/ 	.word	0x00000082


	//----- nvinfo : EIATTR_KPARAM_INFO
	.align		4
.L_2641:
        /*0008*/ 	.byte	0x04, 0x17
        /*000a*/ 	.short	(.L_2643 - .L_2642)
.L_2642:
        /*000c*/ 	.word	0x00000000
        /*0010*/ 	.short	0x0000
        /*0012*/ 	.short	0x0000
        /*0014*/ 	.byte	0x00, 0xf0, 0xa1, 0x04


	//----- nvinfo : EIATTR_SPARSE_MMA_MASK
	.align		4
.L_2643:
        /*0018*/ 	.byte	0x03, 0x50
        /*001a*/ 	.short	0x0000


	//----- nvinfo : EIATTR_MAXREG_COUNT
	.align		4
        /*001c*/ 	.byte	0x03, 0x1b
        /*001e*/ 	.short	0x00ff


	//----- nvinfo : EIATTR_NUM_BARRIERS
	.align		4
        /*0020*/ 	.byte	0x02, 0x4c
        /*0022*/ 	.byte	0x01
	.zero		1


	//----- nvinfo : EIATTR_MERCURY_ISA_VERSION
	.align		4
        /*0024*/ 	.byte	0x03, 0x5f
        /*0026*/ 	.short	0x0101


	//----- nvinfo : EIATTR_COOP_GROUP_MASK_REGIDS
	.align		4
        /*0028*/ 	.byte	0x04, 0x29
        /*002a*/ 	.short	(.L_2645 - .L_2644)


	//   ....[0]....
.L_2644:
        /*002c*/ 	.word	0xffffffff


	//   ....[1]....
        /*0030*/ 	.word	0xffffffff


	//   ....[2]....
        /*0034*/ 	.word	0xffffffff


	//   ....[3]....
        /*0038*/ 	.word	0xffffffff


	//   ....[4]....
        /*003c*/ 	.word	0xffffffff


	//   ....[5]....
        /*0040*/ 	.word	0xffffffff


	//   ....[6]....
        /*0044*/ 	.word	0xffffffff


	//   ....[7]....
        /*0048*/ 	.word	0xffffffff


	//   ....[8]....
        /*004c*/ 	.word	0xffffffff


	//   ....[9]....
        /*0050*/ 	.word	0xffffffff


	//----- nvinfo : EIATTR_COOP_GROUP_INSTR_OFFSETS
	.align		4
.L_2645:
        /*0054*/ 	.byte	0x04, 0x28
        /*0056*/ 	.short	(.L_2647 - .L_2646)


	//   ....[0]....
.L_2646:
        /*0058*/ 	.word	0x00001740


	//   ....[1]....
        /*005c*/ 	.word	0x00001760


	//   ....[2]....
        /*0060*/ 	.word	0x00001790


	//   ....[3]....
        /*0064*/ 	.word	0x000017a0


	//   ....[4]....
        /*0068*/ 	.word	0x000017d0


	//   ....[5]....
        /*006c*/ 	.word	0x000017e0


	//   ....[6]....
        /*0070*/ 	.word	0x00001820


	//   ....[7]....
        /*0074*/ 	.word	0x00001830


	//   ....[8]....
        /*0078*/ 	.word	0x00001860


	//   ....[9]....
        /*007c*/ 	.word	0x00001880


	//----- nvinfo : EIATTR_VRC_CTA_INIT_COUNT
	.align		4
.L_2647:
        /*0080*/ 	.byte	0x02, 0x4a
	.zero		1
	.zero		1


	//----- nvinfo : EIATTR_EXIT_INSTR_OFFSETS
	.align		4
        /*0084*/ 	.byte	0x04, 0x1c
        /*0086*/ 	.short	(.L_2649 - .L_2648)


	//   ....[0]....
.L_2648:
        /*0088*/ 	.word	0x00004a80


	//   ....[1]....
        /*008c*/ 	.word	0x00004b50


	//----- nvinfo : EIATTR_MAX_THREADS
	.align		4
.L_2649:
        /*0090*/ 	.byte	0x04, 0x05
        /*0092*/ 	.short	(.L_2651 - .L_2650)
.L_2650:
        /*0094*/ 	.word	0x00000080
        /*0098*/ 	.word	0x00000001
        /*009c*/ 	.word	0x00000001


	//----- nvinfo : EIATTR_CRS_STACK_SIZE
	.align		4
.L_2651:
        /*00a0*/ 	.byte	0x04, 0x1e
        /*00a2*/ 	.short	(.L_2653 - .L_2652)
.L_2652:
        /*00a4*/ 	.word	0x00000000


	//----- nvinfo : EIATTR_CBANK_PARAM_SIZE
	.align		4
.L_2653:
        /*00a8*/ 	.byte	0x03, 0x19
        /*00aa*/ 	.short	0x0128


	//----- nvinfo : EIATTR_PARAM_CBANK
	.align		4
        /*00ac*/ 	.byte	0x04, 0x0a
        /*00ae*/ 	.short	(.L_2655 - .L_2654)
	.align		4
.L_2654:
        /*00b0*/ 	.word	index@(.nv.constant0._ZN10layer_norm31ln_parallel_residual_bwd_kernelINS_13Kernel_traitsIfffffjLj2048ELj1ELj1ELj4ELj16ENS_18Kernel_traits_baseILj2048EfffffjLj128EEEEELb0ELb0ELb0EEEvNS_9BwdParamsE)
        /*00b4*/ 	.short	0x0380
        /*00b6*/ 	.short	0x0128


	//----- nvinfo : EIATTR_SW_WAR
	.align		4
.L_2655:
        /*00b8*/ 	.byte	0x04, 0x36
        /*00ba*/ 	.short	(.L_2657 - .L_2656)
.L_2656:
        /*00bc*/ 	.word	0x00000008
.L_2657:


//--------------------- .nv.info._ZN10layer_norm31ln_parallel_residual_bwd_kernelINS_13Kernel_traitsIfffffjLj2048ELj1ELj1ELj4ELj16ENS_18Kernel_traits_baseILj2048EfffffjLj128EEEEELb0ELb0ELb1EEEvNS_9BwdParamsE --------------------------
	.section	.nv.info._ZN10layer_norm31ln_parallel_residual_bwd_kernelINS_13Kernel_traitsIfffffjLj2048ELj1ELj1ELj4ELj16ENS_18Kernel_traits_baseILj2048EfffffjLj128EEEEELb0ELb0ELb1EEEvNS_9BwdParamsE,"",@"SHT_CUDA_INFO"
	.sectionflags	@""
	.align	4


	//----- nvinfo : EIATTR_CUDA_API_VERSION
	.align		4
        /*0000*/ 	.byte	0x04, 0x37
        /*0002*/ 	.short	(.L_2659 - .L_2658)
.L_2658:
        /*0004*/ 	.word	0x00000082


	//----- nvinfo : EIATTR_KPARAM_INFO
	.align		4
.L_2659:
        /*0008*/ 	.byte	0x04, 0x17
        /*000a*/ 	.short	(.L_2661 - .L_2660)
.L_2660:
        /*000c*/ 	.word	0x00000000
        /*0010*/ 	.short	0x0000
        /*0012*/ 	.short	0x0000
        /*0014*/ 	.byte	0x00, 0xf0, 0xa1, 0x04


	//----- nvinfo : EIATTR_SPARSE_MMA_MASK
	.align		4
.L_2661:
        /*0018*/ 	.byte	0x03, 0x50
        /*001a*/ 	.short	0x0000


	//----- nvinfo : EIATTR_MAXREG_COUNT
	.align		4
        /*001c*/ 	.byte	0x03, 0x1b
        /*001e*/ 	.short	0x00ff


	//----- nvinfo : EIATTR_NUM_BARRIERS
	.align		4
        /*0020*/ 	.byte	0x02, 0x4c
        /*0022*/ 	.byte	0x01
	.zero		1


	//----- nvinfo : EIATTR_MERCURY_ISA_VERSION
	.align		4
        /*0024*/ 	.byte	0x03, 0x5f
        /*0026*/ 	.short	0x0101


	//----- nvinfo : EIATTR_COOP_GROUP_MASK_REGIDS
	.align		4
        /*0028*/ 	.byte	0x04, 0x29
        /*002a*/ 	.short	(.L_2663 - .L_2662)


	//   ....[0]....
.L_2662:
        /*002c*/ 	.word	0xffffffff


	//   ....[1]....
        /*0030*/ 	.word	0xffffffff


	//   ....[2]....
        /*0034*/ 	.word	0xffffffff


	//   ....[3]....
        /*0038*/ 	.word	0xffffffff


	//   ....[4]....
        /*003c*/ 	.word	0xffffffff


	//   ....[5]....
        /*0040*/ 	.word	0xffffffff


	//   ....[6]....
        /*0044*/ 	.word	0xffffffff


	//   ....[7]....
        /*0048*/ 	.word	0xffffffff


	//   ....[8]....
        /*004c*/ 	.word	0xffffffff


	//   ....[9]....
        /*0050*/ 	.word	0xffffffff


	//----- nvinfo : EIATTR_COOP_GROUP_INSTR_OFFSETS
	.align		4
.L_2663:
        /*0054*/ 	.byte	0x04, 0x28
        /*0056*/ 	.short	(.L_2665 - .L_2664)


	//   ....[0]....
.L_2664:
        /*0058*/ 	.word	0x00001330


	//   ....[1]....
        /*005c*/ 	.word	0x000013b0


	//   ....[2]....
        /*0060*/ 	.word	0x000013d0


	//   ....[3]....
        /*0064*/ 	.word	0x000013f0


	//   ....[4]....
        /*0068*/ 	.word	0x00001410


	//   ....[5]....
        /*006c*/ 	.word	0x00001440


	//   ....[6]....
        /*0070*/ 	.word	0x00001450


	//   ....[7]....
        /*0074*/ 	.word	0x00001470


	//   ....[8]....
        /*0078*/ 	.word	0x000014a0


	//   ....[9]....
        /*007c*/ 	.word	0x000014c0


	//----- nvinfo : EIATTR_VRC_CTA_INIT_COUNT
	.align		4
.L_2665:
        /*0080*/ 	.byte	0x02, 0x4a
	.zero		1
	.zero		1


	//----- nvinfo : EIATTR_EXIT_INSTR_OFFSETS
	.align		4
        /*0084*/ 	.byte	0x04, 0x1c
        /*0086*/ 	.short	(.L_2667 - .L_2666)


	//   ....[0]....
.L_2666:
        /*0088*/ 	.word	0x000044a0


	//----- nvinfo : EIATTR_MAX_THREADS
	.align		4
.L_2667:
        /*008c*/ 	.byte	0x04, 0x05
        /*008e*/ 	.short	(.L_2669 - .L_2668)
.L_2668:
        /*0090*/ 	.word	0x00000080
        /*0094*/ 	.word	0x00000001
        /*0098*/ 	.word	0x00000001


	//----- nvinfo : EIATTR_CRS_STACK_SIZE
	.align		4
.L_2669:
        /*009c*/ 	.byte	0x04, 0x1e
        /*009e*/ 	.short	(.L_2671 - .L_2670)
.L_2670:
        /*00a0*/ 	.word	0x00000000


	//----- nvinfo : EIATTR_CBANK_PARAM_SIZE
	.align		4
.L_2671:
        /*00a4*/ 	.byte	0x03, 0x19
        /*00a6*/ 	.short	0x0128


	//----- nvinfo : EIATTR_PARAM_CBANK
	.align		4
        /*00a8*/ 	.byte	0x04, 0x0a
        /*00aa*/ 	.short	(.L_2673 - .L_2672)
	.align		4
.L_2672:
        /*00ac*/ 	.word	index@(.nv.constant0._ZN10layer_norm31ln_parallel_residual_bwd_kernelINS_13Kernel_traitsIfffffjLj2048ELj1ELj1ELj4ELj16ENS_18Kernel_traits_baseILj2048EfffffjLj128EEEEELb0ELb0ELb1EEEvNS_9BwdParamsE)
        /*00b0*/ 	.short	0x0380
        /*00b2*/ 	.short	0x0128


	//----- nvinfo : EIATTR_SW_WAR
	.align		4
.L_2673:
        /*00b4*/ 	.byte	0x04, 0x36
        /*00b6*/ 	.short	(.L_2675 - .L_2674)
.L_2674:
        /*00b8*/ 	.word	0x00000008
.L_2675:


//--------------------- .nv.info._ZN10layer_norm31ln_parallel_residual_bwd_kernelINS_13Kernel_traitsIfffffjLj2048ELj1ELj1ELj4ELj16ENS_18Kernel_traits_baseILj2048EfffffjLj128EEEEELb0ELb1ELb0EEEvNS_9BwdParamsE --------------------------
	.section	.nv.info._ZN10layer_norm31ln_parallel_residual_bwd_kernelINS_13Kernel_traitsIfffffjLj2048ELj1ELj1ELj4ELj16ENS_18Kernel_traits_baseILj2048EfffffjLj128EEEEELb0ELb1ELb0EEEvNS_9BwdParamsE,"",@"SHT_CUDA_INFO"
	.sectionflags	@""
	.align	4


	//----- nvinfo : EIATTR_CUDA_API_VERSION
	.align		4
        /*0000*/ 	.byte	0x04, 0x37
        /*0002*/ 	.short	(.L_2677 - .L_2676)
.L_2676:
        /*0004*/ 	.word	0x00000082


	//----- nvinfo : EIATTR_KPARAM_INFO
	.align		4
.L_2677:
        /*0008*/ 	.byte	0x04, 0x17
        /*000a*/ 	.short	(.L_2679 - .L_2678)
.L_2678:
        /*000c*/ 	.word	0x00000000
        /*0010*/ 	.short	0x0000
        /*0012*/ 	.short	0x0000
        /*0014*/ 	.byte	0x00, 0xf0, 0xa1, 0x04


	//----- nvinfo : EIATTR_SPARSE_MMA_MASK
	.align		4
.L_2679:
        /*0018*/ 	.byte	0x03, 0x50
        /*001a*/ 	.short	0x0000


	//----- nvinfo : EIATTR_MAXREG_COUNT
	.align		4
        /*001c*/ 	.byte	0x03, 0x1b
        /*001e*/ 	.short	0x00ff


	//----- nvinfo : EIATTR_NUM_BARRIERS
	.align		4
        /*0020*/ 	.byte	0x02, 0x4c
        /*0022*/ 	.byte	0x01
	.zero		1


	//----- nvinfo : EIATTR_MERCURY_ISA_VERSION
	.align		4
        /*0024*/ 	.byte	0x03, 0x5f
        /*0026*/ 	.short	0x0101


	//----- nvinfo : EIATTR_COOP_GROUP_MASK_REGIDS
	.align		4
        /*0028*/ 	.byte	0x04, 0x29
        /*002a*/ 	.short	(.L_2681 - .L_2680)


	//   ....[0]....
.L_2680:
        /*002c*/ 	.word	0xffffffff


	//   ....[1]....
        /*0030*/ 	.word	0xffffffff


	//   ....[2]....
        /*0034*/ 	.word	0xffffffff


	//   ....[3]....
        /*0038*/ 	.word	0xffffffff


	//   ....[4]....
        /*003c*/ 	.word	0xffffffff


	//   ....[5]....
        /*0040*/ 	.word	0xffffffff


	//   ....[6]....
        /*0044*/ 	.word	0xffffffff


	//   ....[7]....
        /*0048*/ 	.word	0xffffffff


	//   ....[8]....
        /*004c*/ 	.word	0xffffffff


	//   ....[9]....
        /*0050*/ 	.word	0xffffffff


	//----- nvinfo : EIATTR_COOP_GROUP_INSTR_OFFSETS
	.align		4
.L_2681:
        /*0054*/ 	.byte	0x04, 0x28
        /*0056*/ 	.short	(.L_2683 - .L_2682)


	//   ....[0]....
.L_2682:
        /*0058*/ 	.word	0x000010d0


	//   ....[1]....
        /*005c*/ 	.word	0x000010f0


	//   ....[2]....
        /*0060*/ 	.word	0x00001130


	//   ....[3]....
        /*0064*/ 	.word	0x00001140


	//   ....[4]....
        /*0068*/ 	.word	0x00001180


	//   ....[5]....
        /*006c*/ 	.word	0x00001190


	//   ....[6]....
        /*0070*/ 	.word	0x000011c0


	//   ....[7]....
        /*0074*/ 	.word	0x000011d0


	//   ....[8]....
        /*0078*/ 	.word	0x00001200


	//   ....[9]....
        /*007c*/ 	.word	0x00001210


	//----- nvinfo : EIATTR_VRC_CTA_INIT_COUNT
	.align		4
.L_2683:
        /*0080*/ 	.byte	0x02, 0x4a
	.zero		1
	.zero		1


	//----- nvinfo : EIATTR_EXIT_INSTR_OFFSETS
	.align		4
        /*0084*/ 	.byte	0x04, 0x1c
        /*0086*/ 	.short	(.L_2685 - .L_2684)


	//   ....[0]....
.L_2684:
        /*0088*/ 	.word	0x00004190


	//   ....[1]....
        /*008c*/ 	.word	0x00004210


	//----- nvinfo : EIATTR_MAX_THREADS
	.align		4
.L_2685:
        /*0090*/ 	.byte	0x04, 0x05
        /*0092*/ 	.short	(.L_2687 - .L_2686)
.L_2686:
        /*0094*/ 	.word	0x00000080
        /*0098*/ 	.word	0x00000001
        /*009c*/ 	.word	0x00000001


	//----- nvinfo : EIATTR_CRS_STACK_SIZE
	.align		4
.L_2687:
        /*00a0*/ 	.byte	0x04, 0x1e
        /*00a2*/ 	.short	(.L_2689 - .L_2688)
.L_2688:
        /*00a4*/ 	.word	0x00000000


	//----- nvinfo : EIATTR_CBANK_PARAM_SIZE
	.align		4
.L_2689:
        /*00a8*/ 	.byte	0x03, 0x19
        /*00aa*/ 	.short	0x0128


	//----- nvinfo : EIATTR_PARAM_CBANK
	.align		4
        /*00ac*/ 	.byte	0x04, 0x0a
        /*00ae*/ 	.short	(.L_2691 - .L_2690)
	.align		4
.L_2690:
        /*00b0*/ 	.word	index@(.nv.constant0._ZN10layer_norm31ln_parallel_residual_bwd_kernelINS_13Kernel_traitsIfffffjLj2048ELj1ELj1ELj4ELj16ENS_18Kernel_traits_baseILj2048EfffffjLj128EEEEELb0ELb1ELb0EEEvNS_9BwdParamsE)
        /*00b4*/ 	.short	0x0380
        /*00b6*/ 	.short	0x0128


	//----- nvinfo : EIATTR_SW_WAR
	.align		4
.L_2691:
        /*00b8*/ 	.byte	0x04, 0x36
        /*00ba*/ 	.short	(.L_2693 - .L_2692)
.L_2692:
        /*00bc*/ 	.word	0x00000008
.L_2693:


//--------------------- .nv.info._ZN10layer_norm31ln_parallel_residual_bwd_kernelINS_13Kernel_traitsIfffffjLj2048ELj1ELj1ELj4ELj16ENS_18Kernel_traits_baseILj2048EfffffjLj128EEEEELb0ELb1ELb1EEEvNS_9BwdParamsE --------------------------
	.section	.nv.info._ZN10layer_norm31ln_parallel_residual_bwd_kernelINS_13Kernel_traitsIfffffjLj2048ELj1ELj1ELj4ELj16ENS_18Kernel_traits_baseILj2048EfffffjLj128EEEEELb0ELb1ELb1EEEvNS_9BwdParamsE,"",@"SHT_CUDA_INFO"
	.sectionflags	@""
	.align	4


	//----- nvinfo : EIATTR_CUDA_API_VERSION
	.align		4
        /*0000*/ 	.byte	0x04, 0x37
        /*0002*/ 	.short	(.L_2695 - .L_2694)
.L_2694:
        /*0004*/ 	.word	0x00000082


	//----- nvinfo : EIATTR_KPARAM_INFO
	.align		4
.L_2695:
        /*0008*/ 	.byte	0x04, 0x17
        /*000a*/ 	.short	(.L_2697 - .L_2696)
.L_2696:
        /*000c*/ 	.word	0x00000000
        /*0010*/ 	.short	0x0000
        /*0012*/ 	.short	0x0000
        /*0014*/ 	.byte	0x00, 0xf0, 0xa1, 0x04


	//----- nvinfo : EIATTR_SPARSE_MMA_MASK
	.align		4
.L_2697:
        /*0018*/ 	.byte	0x03, 0x50
        /*001a*/ 	.short	0x0000


	//----- nvinfo : EIATTR_MAXREG_COUNT
	.align		4
        /*001c*/ 	.byte	0x03, 0x1b
        /*001e*/ 	.short	0x00ff


	//----- nvinfo : EIATTR_NUM_BARRIERS
	.align		4
        /*0020*/ 	.byte	0x02, 0x4c
        /*0022*/ 	.byte	0x01
	.zero		1


	//----- nvinfo : EIATTR_ANNOTATIONS
	.align		4
        /*0024*/ 	.byte	0x04, 0x55
        /*0026*/ 	.short	(.L_2699 - .L_2698)


	//   ....[0]....
.L_2698:
        /*0028*/ 	.word	0x00000001
        /*002c*/ 	.byte	0xa0, 0x01, 0x00, 0x00, 0x01, 0x00, 0x00, 0x00, 0x40, 0x0f, 0x00, 0x00, 0x01, 0x00, 0x00, 0x00
        /*003c*/ 	.byte	0xf0, 0x11, 0x00, 0x00


	//----- nvinfo : EIATTR_MERCURY_ISA_VERSION
	.align		4
.L_2699:
        /*0040*/ 	.byte	0x03, 0x5f
        /*0042*/ 	.short	0x0101


	//----- nvinfo : EIATTR_COOP_GROUP_MASK_REGIDS
	.align		4
        /*0044*/ 	.byte	0x04, 0x29
        /*0046*/ 	.short	(.L_2701 - .L_2700)


	//   ....[0]....
.L_2700:
        /*0048*/ 	.word	0xffffffff


	//   ....[1]....
        /*004c*/ 	.word	0xffffffff


	//   ....[2]....
        /*0050*/ 	.word	0xffffffff


	//   ....[3]....
        /*0054*/ 	.word	0xffffffff


	//   ....[4]....
        /*0058*/ 	.word	0xffffffff


	//   ....[5]....
        /*005c*/ 	.word	0xffffffff


	//   ....[6]....
        /*0060*/ 	.word	0xffffffff


	//   ....[7]....
        /*0064*/ 	.word	0xffffffff


	//   ....[8]....
        /*0068*/ 	.word	0xffffffff


	//   ....[9]....
        /*006c*/ 	.word	0xffffffff


	//----- nvinfo : EIATTR_COOP_GROUP_INSTR_OFFSETS
	.align		4
.L_2701:
        /*0070*/ 	.byte	0x04, 0x28
        /*0072*/ 	.short	(.L_2703 - .L_2702)


	//   ....[0]....
.L_2702:
        /*0074*/ 	.word	0x00000bf0


	//   ....[1]....
        /*0078*/ 	.word	0x00000ca0


	//   ....[2]....
        /*007c*/ 	.word	0x00000cb0


	//   ....[3]....
        /*0080*/ 	.word	0x00000d00


	//   ....[4]....
        /*0084*/ 	.word	0x00000d10


	//   ....[5]....
        /*0088*/ 	.word	0x00000d80


	//   ....[6]....
        /*008c*/ 	.word	0x00000d90


	//   ....[7]....
        /*0090*/ 	.word	0x00000df0


	//   ....[8]....
        /*0094*/ 	.word	0x00000e00


	//   ....[9]....
        /*0098*/ 	.word	0x00000e30


	//----- nvinfo : EIATTR_VRC_CTA_INIT_COUNT
	.align		4
.L_2703:
        /*009c*/ 	.byte	0x02, 0x4a
	.zero		1
	.zero		1


	//----- nvinfo : EIATTR_EXIT_INSTR_OFFSETS
	.align		4
        /*00a0*/ 	.byte	0x04, 0x1c
        /*00a2*/ 	.short	(.L_2705 - .L_2704)


	//   ....[0]....
.L_2704:
        /*00a4*/ 	.word	0x00003af0


	//----- nvinfo : EIATTR_MAX_THREADS
	.align		4
.L_2705:
        /*00a8*/ 	.byte	0x04, 0x05
        /*00aa*/ 	.short	(.L_2707 - .L_2706)
.L_2706:
        /*00ac*/ 	.word	0x00000080
        /*00b0*/ 	.word	0x00000001
        /*00b4*/ 	.word	0x00000001


	//----- nvinfo : EIATTR_CRS_STACK_SIZE
	.align		4
.L_2707:
        /*00b8*/ 	.byte	0x04, 0x1e
        /*00ba*/ 	.short	(.L_2709 - .L_2708)
.L_2708:
        /*00bc*/ 	.word	0x00000000


	//----- nvinfo : EIATTR_CBANK_PARAM_SIZE
	.align		4
.L_2709:
        /*00c0*/ 	.byte	0x03, 0x19
        /*00c2*/ 	.short	0x0128


	//----- nvinfo : EIATTR_PARAM_CBANK
	.align		4
        /*00c4*/ 	.byte	0x04, 0x0a
        /*00c6*/ 	.short	(.L_2711 - .L_2710)
	.align		4
.L_2710:
        /*00c8*/ 	.word	index@(.nv.constant0._ZN10layer_norm31ln_parallel_residual_bwd_kernelINS_13Kernel_traitsIfffffjLj2048ELj1ELj1ELj4ELj16ENS_18Kernel_traits_baseILj2048EfffffjLj128EEEEELb0ELb1ELb1EEEvNS_9BwdParamsE)
        /*00cc*/ 	.short	0x0380
        /*00ce*/ 	.short	0x0128


	//----- nvinfo : EIATTR_SW_WAR
	.align		4
.L_2711:
        /*00d0*/ 	.byte	0x04, 0x36
        /*00d2*/ 	.short	(.L_2713 - .L_2712)
.L_2712:
        /*00d4*/ 	.word	0x00000008
.L_2713:


//--------------------- .nv.info._ZN10layer_norm31ln_parallel_residual_bwd_kernelINS_13Kernel_traitsIfffffjLj2048ELj1ELj1ELj4ELj16ENS_18Kernel_traits_baseILj2048EfffffjLj128EEEEELb1ELb0ELb0EEEvNS_9BwdParamsE --------------------------
	.section	.nv.info._ZN10layer_norm31ln_parallel_residual_bwd_kernelINS_13Kernel_traitsIfffffjLj2048ELj1ELj1ELj4ELj16ENS_18Kernel_traits_baseILj2048EfffffjLj128EEEEELb1ELb0ELb0EEEvNS_9BwdParamsE,"",@"SHT_CUDA_INFO"
	.sectionflags	@""
	.align	4


	//----- nvinfo : EIATTR_CUDA_API_VERSION
	.align		4
        /*0000*/ 	.byte	0x04, 0x37
        /*0002*/ 	.short	(.L_2715 - .L_2714)
.L_2714:
        /*0004*/ 	.word	0x00000082


	//----- nvinfo : EIATTR_KPARAM_INFO
	.align		4
.L_2715:
        /*0008*/ 	.byte	0x04, 0x17
        /*000a*/ 	.short	(.L_2717 - .L_2716)
.L_2716:
        /*000c*/ 	.word	0x00000000
        /*0010*/ 	.short	0x0000
        /*0012*/ 	.short	0x0000
        /*0014*/ 	.byte	0x00, 0xf0, 0xa1, 0x04


	//----- nvinfo : EIATTR_SPARSE_MMA_MASK
	.align		4
.L_2717:
        /*0018*/ 	.byte	0x03, 0x50
        /*001a*/ 	.short	0x0000


	//----- nvinfo : EIATTR_MAXREG_COUNT
	.align		4
        /*001c*/ 	.byte	0x03, 0x1b
        /*001e*/ 	.short	0x00ff


	//----- nvinfo : EIATTR_NUM_BARRIERS
	.align		4
        /*0020*/ 	.byte	0x02, 0x4c
        /*0022*/ 	.byte	0x01
	.zero		1


	//----- nvinfo : EIATTR_MERCURY_ISA_VERSION
	.align		4
        /*0024*/ 	.byte	0x03, 0x5f
        /*0026*/ 	.short	0x0101


	//----- nvinfo : EIATTR_COOP_GROUP_MASK_REGIDS
	.align		4
        /*0028*/ 	.byte	0x04, 0x29
        /*002a*/ 	.short	(.L_2719 - .L_2718)


	//   ....[0]....
.L_2718:
        /*002c*/ 	.word	0xffffffff


	//   ....[1]....
        /*0030*/ 	.word	0xffffffff


	//   ....[2]....
        /*0034*/ 	.word	0xffffffff


	//   ....[3]....
        /*0038*/ 	.word	0xffffffff


	//   ....[4]....
        /*003c*/ 	.word	0xffffffff


	//   ....[5]....
        /*0040*/ 	.word	0xffffffff


	//   ....[6]....
        /*0044*/ 	.word	0xffffffff


	//   ....[7]....
        /*0048*/ 	.word	0xffffffff


	//   ....[8]....
        /*004c*/ 	.word	0xffffffff


	//   ....[9]....
        /*0050*/ 	.word	0xffffffff


	//----- nvinfo : EIATTR_COOP_GROUP_INSTR_OFFSETS
	.align		4
.L_2719:
        /*0054*/ 	.byte	0x04, 0x28
        /*0056*/ 	.short	(.L_2721 - .L_2720)


	//   ....[0]....
.L_2720:
        /*0058*/ 	.word	0x00001920


	//   ....[1]....
        /*005c*/ 	.word	0x00001940


	//   ....[2]....
        /*0060*/ 	.word	0x00001980


	//   ....[3]....
        /*0064*/ 	.word	0x00001990


	//   ....[4]....
        /*0068*/ 	.word	0x000019d0


	//   ....[5]....
        /*006c*/ 	.word	0x000019e0


	//   ....[6]....
        /*0070*/ 	.word	0x00001a10


	//   ....[7]....
        /*0074*/ 	.word	0x00001a20


	//   ....[8]....
        /*0078*/ 	.word	0x00001a50


	//   ....[9]....
        /*007c*/ 	.word	0x00001a60


	//----- nvinfo : EIATTR_VRC_CTA_INIT_COUNT
	.align		4
.L_2721:
        /*0080*/ 	.byte	0x02, 0x4a
	.zero		1
	.zero		1


	//----- nvinfo : EIATTR_EXIT_INSTR_OFFSETS
	.align		4
        /*0084*/ 	.byte	0x04, 0x1c
        /*0086*/ 	.short	(.L_2723 - .L_2722)


	//   ....[0]....
.L_2722:
        /*0088*/ 	.word	0x00006410


	//   ....[1]....
        /*008c*/ 	.word	0x000064e0


	//----- nvinfo : EIATTR_MAX_THREADS
	.align		4
.L_2723:
        /*0090*/ 	.byte	0x04, 0x05
        /*0092*/ 	.short	(.L_2725 - .L_2724)
.L_2724:
        /*0094*/ 	.word	0x00000080
        /*0098*/ 	.word	0x00000001
        /*009c*/ 	.word	0x00000001


	//----- nvinfo : EIATTR_CRS_STACK_SIZE
	.align		4
.L_2725:
        /*00a0*/ 	.byte	0x04, 0x1e
        /*00a2*/ 	.short	(.L_2727 - .L_2726)
.L_2726:
        /*00a4*/ 	.word	0x00000000


	//----- nvinfo : EIATTR_CBANK_PARAM_SIZE
	.align		4
.L_2727:
        /*00a8*/ 	.byte	0x03, 0x19
        /*00aa*/ 	.short	0x0128


	//----- nvinfo : EIATTR_PARAM_CBANK
	.align		4
        /*00ac*/ 	.byte	0x04, 0x0a
        /*00ae*/ 	.short	(.L_2729 - .L_2728)
	.align		4
.L_2728:
        /*00b0*/ 	.word	index@(.nv.constant0._ZN10layer_norm31ln_parallel_residual_bwd_kernelINS_13Kernel_traitsIfffffjLj2048ELj1ELj1ELj4ELj16ENS_18Kernel_traits_baseILj2048EfffffjLj128EEEEELb1ELb0ELb0EEEvNS_9BwdParamsE)
        /*00b4*/ 	.short	0x0380
        /*00b6*/ 	.short	0x0128


	//----- nvinfo : EIATTR_SW_WAR
	.align		4
.L_2729:
        /*00b8*/ 	.byte	0x04, 0x36
        /*00ba*/ 	.short	(.L_2731 - .L_2730)
.L_2730:
        /*00bc*/ 	.word	0x00000008
.L_2731:


//--------------------- .nv.info._ZN10layer_norm31ln_parallel_residual_bwd_kernelINS_13Kernel_traitsIfffffjLj2048ELj1ELj1ELj4ELj16ENS_18Kernel_traits_baseILj2048EfffffjLj128EEEEELb1ELb0ELb1EEEvNS_9BwdParamsE --------------------------
	.section	.nv.info._ZN10layer_norm31ln_parallel_residual_bwd_kernelINS_13Kernel_traitsIfffffjLj2048ELj1ELj1ELj4ELj16ENS_18Kernel_traits_baseILj2048EfffffjLj128EEEEELb1ELb0ELb1EEEvNS_9BwdParamsE,"",@"SHT_CUDA_INFO"
	.sectionflags	@""
	.align	4


	//----- nvinfo : EIATTR_CUDA_API_VERSION
	.align		4
        /*0000*/ 	.byte	0x04, 0x37
        /*0002*/ 	.short	(.L_2733 - .L_2732)
.L_2732:
        /*0004*/ 	.word	0x00000082


	//----- nvinfo : EIATTR_KPARAM_INFO
	.align		4
.L_2733:
        /*0008*/ 	.byte	0x04, 0x17
        /*000a*/ 	.short	(.L_2735 - .L_2734)
.L_2734:
        /*000c*/ 	.word	0x00000000
        /*0010*/ 	.short	0x0000
        /*0012*/ 	.short	0x0000
        /*0014*/ 	.byte	0x00, 0xf0, 0xa1, 0x04


	//----- nvinfo : EIATTR_SPARSE_MMA_MASK
	.align		4
.L_2735:
        /*0018*/ 	.byte	0x03, 0x50
        /*001a*/ 	.short	0x0000


	//----- nvinfo : EIATTR_MAXREG_COUNT
	.align		4
        /*001c*/ 	.byte	0x03, 0x1b
        /*001e*/ 	.short	0x00ff


	//----- nvinfo : EIATTR_NUM_BARRIERS
	.align		4
        /*0020*/ 	.byte	0x02, 0x4c
        /*0022*/ 	.byte	0x01
	.zero		1


	//----- nvinfo : EIATTR_MERCURY_ISA_VERSION
	.align		4
        /*0024*/ 	.byte	0x03, 0x5f
        /*0026*/ 	.short	0x0101


	//----- nvinfo : EIATTR_COOP_GROUP_MASK_REGIDS
	.align		4
        /*0028*/ 	.byte	0x04, 0x29
        /*002a*/ 	.short	(.L_2737 - .L_2736)


	//   ....[0]....
.L_2736:
        /*002c*/ 	.word	0xffffffff


	//   ....[1]....
        /*0030*/ 	.word	0xffffffff


	//   ....[2]....
        /*0034*/ 	.word	0xffffffff


	//   ....[3]....
        /*0038*/ 	.word	0xffffffff


	//   ....[4]....
        /*003c*/ 	.word	0xffffffff


	//   ....[5]....
        /*0040*/ 	.word	0xffffffff


	//   ....[6]....
        /*0044*/ 	.word	0xffffffff


	//   ....[7]....
        /*0048*/ 	.word	0xffffffff


	//   ....[8]....
        /*004c*/ 	.word	0xffffffff


	//   ....[9]....
        /*0050*/ 	.word	0xffffffff


	//----- nvinfo : EIATTR_COOP_GROUP_INSTR_OFFSETS
	.align		4
.L_2737:
        /*0054*/ 	.byte	0x04, 0x28
        /*0056*/ 	.short	(.L_2739 - .L_2738)


	//   ....[0]....
.L_2738:
        /*0058*/ 	.word	0x000010c0


	//   ....[1]....
        /*005c*/ 	.word	0x000010d0


	//   ....[2]....
        /*0060*/ 	.word	0x00001100


	//   ....[3]....
        /*0064*/ 	.word	0x00001110


	//   ....[4]....
        /*0068*/ 	.word	0x00001140


	//   ....[5]....
        /*006c*/ 	.word	0x00001150


	//   ....[6]....
        /*0070*/ 	.word	0x00001190


	//   ....[7]....
        /*0074*/ 	.word	0x000011a0


	//   ....[8]....
        /*0078*/ 	.word	0x000011d0


	//   ....[9]....
        /*007c*/ 	.word	0x000011e0


	//----- nvinfo : EIATTR_VRC_CTA_INIT_COUNT
	.align		4
.L_2739:
        /*0080*/ 	.byte	0x02, 0x4a
	.zero		1
	.zero		1


	//----- nvinfo : EIATTR_EXIT_INSTR_OFFSETS
	.align		4
        /*0084*/ 	.byte	0x04, 0x1c
        /*0086*/ 	.short	(.L_2741 - .L_2740)


	//   ....[0]....
.L_2740:
        /*0088*/ 	.word	0x00005d40


	//----- nvinfo : EIATTR_MAX_THREADS
	.align		4
.L_2741:
        /*008c*/ 	.byte	0x04, 0x05
        /*008e*/ 	.short	(.L_2743 - .L_2742)
.L_2742:
        /*0090*/ 	.word	0x00000080
        /*0094*/ 	.word	0x00000001
        /*0098*/ 	.word	0x00000001


	//----- nvinfo : EIATTR_CRS_STACK_SIZE
	.align		4
.L_2743:
        /*009c*/ 	.byte	0x04, 0x1e
        /*009e*/ 	.short	(.L_2745 - .L_2744)
.L_2744:
        /*00a0*/ 	.word	0x00000000


	//----- nvinfo : EIATTR_CBANK_PARAM_SIZE
	.align		4
.L_2745:
        /*00a4*/ 	.byte	0x03, 0x19
        /*00a6*/ 	.short	0x0128


	//----- nvinfo : EIATTR_PARAM_CBANK
	.align		4
        /*00a8*/ 	.byte	0x04, 0x0a
        /*00aa*/ 	.short	(.L_2747 - .L_2746)
	.align		4
.L_2746:
        /*00ac*/ 	.word	index@(.nv.constant0._ZN10layer_norm31ln_parallel_residual_bwd_kernelINS_13Kernel_traitsIfffffjLj2048ELj1ELj1ELj4ELj16ENS_18Kernel_traits_baseILj2048EfffffjLj128EEEEELb1ELb0ELb1EEEvNS_9BwdParamsE)
        /*00b0*/ 	.short	0x0380
        /*00b2*/ 	.short	0x0128


	//----- nvinfo : EIATTR_SW_WAR
	.align		4
.L_2747:
        /*00b4*/ 	.byte	0x04, 0x36
        /*00b6*/ 	.short	(.L_2749 - .L_2748)
.L_2748:
        /*00b8*/ 	.word	0x00000008
.L_2749:


//--------------------- .nv.info._ZN10layer_norm22ln_bwd_finalize_kernelINS_22Kernel_traits_finalizeILj2048EfffffjLb0ELj1024ELj4ENS_18Kernel_traits_baseILj2048EfffffjLj1024EEEEELb0ELb0EEEvNS_9BwdParamsE --------------------------
	.section	.nv.info._ZN10layer_norm22ln_bwd_finalize_kernelINS_22Kernel_traits_finalizeILj2048EfffffjLb0ELj1024ELj4ENS_18Kernel_traits_baseILj2048EfffffjLj1024EEEEELb0ELb0EEEvNS_9BwdParamsE,"",@"SHT_CUDA_INFO"
	.sectionflags	@""
	.align	4


	//----- nvinfo : EIATTR_CUDA_API_VERSION
	.align		4
        /*0000*/ 	.byte	0x04, 0x37
        /*0002*/ 	.short	(.L_2751 - .L_2750)
.L_2750:
        /*0004*/ 	.word	0x00000082


	//----- nvinfo : EIATTR_KPARAM_INFO
	.align		4
.L_2751:
        /*0008*/ 	.byte	0x04, 0x17
        /*000a*/ 	.short	(.L_2753 - .L_2752)
.L_2752:
        /*000c*/ 	.word	0x00000000
        /*0010*/ 	.short	0x0000
        /*0012*/ 	.short	0x0000
        /*0014*/ 	.byte	0x00, 0xf0, 0xa1, 0x04


	//----- nvinfo : EIATTR_SPARSE_MMA_MASK
	.align		4
.L_2753:
        /*0018*/ 	.byte	0x03, 0x50
        /*001a*/ 	.short	0x0000


	//----- nvinfo : EIATTR_MAXREG_COUNT
	.align		4
        /*001c*/ 	.byte	0x03, 0x1b
        /*001e*/ 	.short	0x0040


	//----- nvinfo : EIATTR_NUM_BARRIERS
	.align		4
        /*0020*/ 	.byte	0x02, 0x4c
        /*0022*/ 	.byte	0x01
	.zero		1


	//----- nvinfo : EIATTR_MERCURY_ISA_VERSION
	.align		4
        /*0024*/ 	.byte	0x03, 0x5f
        /*0026*/ 	.short	0x0101


	//----- nvinfo : EIATTR_COOP_GROUP_MASK_REGIDS
	.align		4
        /*0028*/ 	.byte	0x04, 0x29
        /*002a*/ 	.short	(.L_2755 - .L_2754)


	//   ....[0]....
.L_2754:
        /*002c*/ 	.word	0xffffffff


	//   ....[1]....
        /*0030*/ 	.word	0xffffffff


	//   ....[2]....
        /*0034*/ 	.word	0xffffffff


	//   ....[3]....
        /*0038*/ 	.word	0xffffffff


	//   ....[4]....
        /*003c*/ 	.word	0xffffffff


	//   ....[5]....
        /*0040*/ 	.word	0xffffffff


	//   ....[6]....
        /*0044*/ 	.word	0xffffffff


	//   ....[7]....
        /*0048*/ 	.word	0xffffffff


	//   ....[8]....
        /*004c*/ 	.word	0xffffffff


	//   ....[9]....
        /*0050*/ 	.word	0xffffffff


	//----- nvinfo : EIATTR_COOP_GROUP_INSTR_OFFSETS
	.align		4
.L_2755:
        /*0054*/ 	.byte	0x04, 0x28
        /*0056*/ 	.short	(.L_2757 - .L_2756)


	//   ....[0]....
.L_2756:
        /*0058*/ 	.word	0x000015e0


	//   ....[1]....
        /*005c*/ 	.word	0x000015f0


	//   ....[2]....
        /*0060*/ 	.word	0x00001620


	//   ....[3]....
        /*0064*/ 	.word	0x00001630


	//   ....[4]....
        /*0068*/ 	.word	0x00001660


	//   ....[5]....
        /*006c*/ 	.word	0x00001670


	//   ....[6]....
        /*0070*/ 	.word	0x000016b0


	//   ....[7]....
        /*0074*/ 	.word	0x000016e0


	//   ....[8]....
        /*0078*/ 	.word	0x00001710


	//   ....[9]....
        /*007c*/ 	.word	0x00001720


	//----- nvinfo : EIATTR_VRC_CTA_INIT_COUNT
	.align		4
.L_2757:
        /*0080*/ 	.byte	0x02, 0x4a
	.zero		1
	.zero		1


	//----- nvinfo : EIATTR_EXIT_INSTR_OFFSETS
	.align		4
        /*0084*/ 	.byte	0x04, 0x1c
        /*0086*/ 	.short	(.L_2759 - .L_2758)


	//   ....[0]....
.L_2758:
        /*0088*/ 	.word	0x00000060


	//   ....[1]....
        /*008c*/ 	.word	0x00001780


	//   ....[2]....
        /*0090*/ 	.word	0x000017b0


	//   ....[3]....
        /*0094*/ 	.word	0x00001850


	//----- nvinfo : EIATTR_MAX_THREADS
	.align		4
.L_2759:
        /*0098*/ 	.byte	0x04, 0x05
        /*009a*/ 	.short	(.L_2761 - .L_2760)
.L_2760:
        /*009c*/ 	.word	0x00000400
        /*00a0*/ 	.word	0x00000001
        /*00a4*/ 	.word	0x00000001


	//----- nvinfo : EIATTR_CRS_STACK_SIZE
	.align		4
.L_2761:
        /*00a8*/ 	.byte	0x04, 0x1e
        /*00aa*/ 	.short	(.L_2763 - .L_2762)
.L_2762:
        /*00ac*/ 	.word	0x00000000


	//----- nvinfo : EIATTR_CBANK_PARAM_SIZE
	.align		4
.L_2763:
        /*00b0*/ 	.byte	0x03, 0x19
        /*00b2*/ 	.short	0x0128


	//----- nvinfo : EIATTR_PARAM_CBANK
	.align		4
        /*00b4*/ 	.byte	0x04, 0x0a
        /*00b6*/ 	.short	(.L_2765 - .L_2764)
	.align		4
.L_2764:
        /*00b8*/ 	.word	index@(.nv.constant0._ZN10layer_norm22ln_bwd_finalize_kernelINS_22Kernel_traits_finalizeILj2048EfffffjLb0ELj1024ELj4ENS_18Kernel_traits_baseILj2048EfffffjLj1024EEEEELb0ELb0EEEvNS_9BwdParamsE)
        /*00bc*/ 	.short	0x0380
        /*00be*/ 	.short	0x0128


	//----- nvinfo : EIATTR_SW_WAR
	.align		4
.L_2765:
        /*00c0*/ 	.byte	0x04, 0x36
        /*00c2*/ 	.short	(.L_2767 - .L_2766)
.L_2766:
        /*00c4*/ 	.word	0x00000008
.L_2767:


//--------------------- .nv.info._ZN10layer_norm40ln_parallel_residual_bwd_finalize_kernelINS_22Kernel_traits_finalizeILj2048EfffffjLb0ELj1024ELj4ENS_18Kernel_traits_baseILj2048EfffffjLj1024EEEEELb0EEEvNS_9BwdParamsE --------------------------
	.section	.nv.info._ZN10layer_norm40ln_parallel_residual_bwd_finalize_kernelINS_22Kernel_traits_finalizeILj2048EfffffjLb0ELj1024ELj4ENS_18Kernel_traits_baseILj2048EfffffjLj1024EEEEELb0EEEvNS_9BwdParamsE,"",@"SHT_CUDA_INFO"
	.sectionflags	@""
	.align	4


	//----- nvinfo : EIATTR_CUDA_API_VERSION
	.align		4
        /*0000*/ 	.byte	0x04, 0x37
        /*0002*/ 	.short	(.L_2769 - .L_2768)
.L_2768:
        /*0004*/ 	.word	0x00000082


	//----- nvinfo : EIATTR_KPARAM_INFO
	.align		4
.L_2769:
        /*0008*/ 	.byte	0x04, 0x17
        /*000a*/ 	.short	(.L_2771 - .L_2770)
.L_2770:
        /*000c*/ 	.word	0x00000000
        /*0010*/ 	.short	0x0000
        /*0012*/ 	.short	0x0000
        /*0014*/ 	.byte	0x00, 0xf0, 0xa1, 0x04


	//----- nvinfo : EIATTR_SPARSE_MMA_MASK
	.align		4
.L_2771:
        /*0018*/ 	.byte	0x03, 0x50
        /*001a*/ 	.short	0x0000


	//----- nvinfo : EIATTR_MAXREG_COUNT
	.align		4
        /*001c*/ 	.byte	0x03, 0x1b
        /*001e*/ 	.short	0x0040


	//----- nvinfo : EIATTR_NUM_BARRIERS
	.align		4
        /*0020*/ 	.byte	0x02, 0x4c
        /*0022*/ 	.byte	0x01
	.zero		1


	//----- nvinfo : EIATTR_MERCURY_ISA_VERSION
	.align		4
        /*0024*/ 	.byte	0x03, 0x5f
        /*0026*/ 	.short	0x0101


	//----- nvinfo : EIATTR_COOP_GROUP_MASK_REGIDS
	.align		4
        /*0028*/ 	.byte	0x04, 0x29
        /*002a*/ 	.short	(.L_2773 - .L_2772)


	//   ....[0]....
.L_2772:
        /*002c*/ 	.word	0xffffffff


	//   ....[1]....
        /*0030*/ 	.word	0xffffffff


	//   ....[2]....
        /*0034*/ 	.word	0xffffffff


	//   ....[3]....
        /*0038*/ 	.word	0xffffffff


	//   ....[4]....
        /*003c*/ 	.word	0xffffffff


	//   ....[5]....
        /*0040*/ 	.word	0xffffffff


	//   ....[6]....
        /*0044*/ 	.word	0xffffffff


	//   ....[7]....
        /*0048*/ 	.word	0xffffffff


	//   ....[8]....
        /*004c*/ 	.word	0xffffffff


	//   ....[9]....
        /*0050*/ 	.word	0xffffffff


	//   ....[10]....
        /*0054*/ 	.word	0xffffffff


	//   ....[11]....
        /*0058*/ 	.word	0xffffffff


	//   ....[12]....
        /*005c*/ 	.word	0xffffffff


	//   ....[13]....
        /*0060*/ 	.word	0xffffffff


	//   ....[14]....
        /*0064*/ 	.word	0xffffffff


	//   ....[15]....
        /*0068*/ 	.word	0xffffffff


	//   ....[16]....
        /*006c*/ 	.word	0xffffffff


	//   ....[17]....
        /*0070*/ 	.word	0xffffffff


	//   ....[18]....
        /*0074*/ 	.word	0xffffffff


	//   ....[19]....
        /*0078*/ 	.word	0xffffffff


	//----- nvinfo : EIATTR_COOP_GROUP_INSTR_OFFSETS
	.align		4
.L_2773:
        /*007c*/ 	.byte	0x04, 0x28
        /*007e*/ 	.short	(.L_2775 - .L_2774)


	//   ....[0]....
.L_2774:
        /*0080*/ 	.word	0x000013b0


	//   ....[1]....
        /*0084*/ 	.word	0x000013c0


	//   ....[2]....
        /*0088*/ 	.word	0x000013d0


	//   ....[3]....
        /*008c*/ 	.word	0x000013e0


	//   ....[4]....
        /*0090*/ 	.word	0x00001410


	//   ....[5]....
        /*0094*/ 	.word	0x00001430


	//   ....[6]....
        /*0098*/ 	.word	0x00001450


	//   ....[7]....
        /*009c*/ 	.word	0x00001460


	//   ....[8]....
        /*00a0*/ 	.word	0x000014a0


	//   ....[9]....
        /*00a4*/ 	.word	0x000014c0


	//   ....[10]....
        /*00a8*/ 	.word	0x000014d0


	//   ....[11]....
        /*00ac*/ 	.word	0x000014e0


	//   ....[12]....
        /*00b0*/ 	.word	0x00001510


	//   ....[13]....
        /*00b4*/ 	.word	0x00001530


	//   ....[14]....
        /*00b8*/ 	.word	0x00001550


	//   ....[15]....
        /*00bc*/ 	.word	0x00001560


	//   ....[16]....
        /*00c0*/ 	.word	0x000015a0


	//   ....[17]....
        /*00c4*/ 	.word	0x000015d0


	//   ....[18]....
        /*00c8*/ 	.word	0x00001600


	//   ....[19]....
        /*00cc*/ 	.word	0x00001610


	//----- nvinfo : EIATTR_VRC_CTA_INIT_COUNT
	.align		4
.L_2775:
        /*00d0*/ 	.byte	0x02, 0x4a
	.zero		1
	.zero		1


	//----- nvinfo : EIATTR_EXIT_INSTR_OFFSETS
	.align		4
        /*00d4*/ 	.byte	0x04, 0x1c
        /*00d6*/ 	.short	(.L_2777 - .L_2776)


	//   ....[0]....
.L_2776:
        /*00d8*/ 	.word	0x00000060


	//   ....[1]....
        /*00dc*/ 	.word	0x000016b0


	//   ....[2]....
        /*00e0*/ 	.word	0x000016e0


	//   ....[3]....
        /*00e4*/ 	.word	0x00001800


	//----- nvinfo : EIATTR_MAX_THREADS
	.align		4
.L_2777:
        /*00e8*/ 	.byte	0x04, 0x05
        /*00ea*/ 	.short	(.L_2779 - .L_2778)
.L_2778:
        /*00ec*/ 	.word	0x00000400
        /*00f0*/ 	.word	0x00000001
        /*00f4*/ 	.word	0x00000001


	//----- nvinfo : EIATTR_CRS_STACK_SIZE
	.align		4
.L_2779:
        /*00f8*/ 	.byte	0x04, 0x1e
        /*00fa*/ 	.short	(.L_2781 - .L_2780)
.L_2780:
        /*00fc*/ 	.word	0x00000000


	//----- nvinfo : EIATTR_CBANK_PARAM_SIZE
	.align		4
.L_2781:
        /*0100*/ 	.byte	0x03, 0x19
        /*0102*/ 	.short	0x0128


	//----- nvinfo : EIATTR_PARAM_CBANK
	.align		4
        /*0104*/ 	.byte	0x04, 0x0a
        /*0106*/ 	.short	(.L_2783 - .L_2782)
	.align		4
.L_2782:
        /*0108*/ 	.word	index@(.nv.constant0._ZN10layer_norm40ln_parallel_residual_bwd_finalize_kernelINS_22Kernel_traits_finalizeILj2048EfffffjLb0ELj1024ELj4ENS_18Kernel_traits_baseILj2048EfffffjLj1024EEEEELb0EEEvNS_9BwdParamsE)
        /*010c*/ 	.short	0x0380
        /*010e*/ 	.short	0x0128


	//----- nvinfo : EIATTR_SW_WAR
	.align		4
.L_2783:
        /*0110*/ 	.byte	0x04, 0x36
        /*0112*/ 	.short	(.L_2785 - .L_2784)
.L_2784:
        /*0114*/ 	.word	0x00000008
.L_2785:


//--------------------- .nv.info._ZN10layer_norm31ln_parallel_residual_bwd_kernelINS_13Kernel_traitsIfffffjLj2048ELj1ELj1ELj4ELj16ENS_18Kernel_traits_baseILj2048EfffffjLj128EEEEELb1ELb1ELb0EEEvNS_9BwdParamsE --------------------------
	.section	.nv.info._ZN10layer_norm31ln_parallel_residual_bwd_kernelINS_13Kernel_traitsIfffffjLj2048ELj1ELj1ELj4ELj16ENS_18Kernel_traits_baseILj2048EfffffjLj128EEEEELb1ELb1ELb0EEEvNS_9BwdParamsE,"",@"SHT_CUDA_INFO"
	.sectionflags	@""
	.align	4


	//----- nvinfo : EIATTR_CUDA_API_VERSION
	.align		4
        /*0000*/ 	.byte	0x04, 0x37
        /*0002*/ 	.short	(.L_2787 - .L_2786)
.L_2786:
        /*0004*/ 	.word	0x00000082


	//----- nvinfo : EIATTR_KPARAM_INFO
	.align		4
.L_2787:
        /*0008*/ 	.byte	0x04, 0x17
        /*000a*/ 	.short	(.L_2789 - .L_2788)
.L_2788:
        /*000c*/ 	.word	0x00000000
        /*0010*/ 	.short	0x0000
        /*0012*/ 	.short	0x0000
        /*0014*/ 	.byte	0x00, 0xf0, 0xa1, 0x04


	//----- nvinfo : EIATTR_SPARSE_MMA_MASK
	.align		4
.L_2789:
        /*0018*/ 	.byte	0x03, 0x50
        /*001a*/ 	.short	0x0000


	//----- nvinfo : EIATTR_MAXREG_COUNT
	.align		4
        /*001c*/ 	.byte	0x03, 0x1b
        /*001e*/ 	.short	0x00ff


	//----- nvinfo : EIATTR_NUM_BARRIERS
	.align		4
        /*0020*/ 	.byte	0x02, 0x4c
        /*0022*/ 	.byte	0x01
	.zero		1


	//----- nvinfo : EIATTR_MERCURY_ISA_VERSION
	.align		4
        /*0024*/ 	.byte	0x03, 0x5f
        /*0026*/ 	.short	0x0101


	//----- nvinfo : EIATTR_COOP_GROUP_MASK_REGIDS
	.align		4
        /*0028*/ 	.byte	0x04, 0x29
        /*002a*/ 	.short	(.L_2791 - .L_2790)


	//   ....[0]....
.L_2790:
        /*002c*/ 	.word	0xffffffff


	//   ....[1]....
        /*0030*/ 	.word	0xffffffff


	//   ....[2]....
        /*0034*/ 	.word	0xffffffff


	//   ....[3]....
        /*0038*/ 	.word	0xffffffff


	//   ....[4]....
        /*003c*/ 	.word	0xffffffff


	//   ....[5]....
        /*0040*/ 	.word	0xffffffff


	//   ....[6]....
        /*0044*/ 	.word	0xffffffff


	//   ....[7]....
        /*0048*/ 	.word	0xffffffff


	//   ....[8]....
        /*004c*/ 	.word	0xffffffff


	//   ....[9]....
        /*0050*/ 	.word	0xffffffff


	//----- nvinfo : EIATTR_COOP_GROUP_INSTR_OFFSETS
	.align		4
.L_2791:
        /*0054*/ 	.byte	0x04, 0x28
        /*0056*/ 	.short	(.L_2793 - .L_2792)


	//   ....[0]....
.L_2792:
        /*0058*/ 	.word	0x000012e0


	//   ....[1]....
        /*005c*/ 	.word	0x00001300


	//   ....[2]....
        /*0060*/ 	.word	0x00001330


	//   ....[3]....
        /*0064*/ 	.word	0x00001340


	//   ....[4]....
        /*0068*/ 	.word	0x00001370


	//   ....[5]....
        /*006c*/ 	.word	0x00001380


	//   ....[6]....
        /*0070*/ 	.word	0x000013b0


	//   ....[7]....
        /*0074*/ 	.word	0x000013c0


	//   ....[8]....
        /*0078*/ 	.word	0x00001400


	//   ....[9]....
        /*007c*/ 	.word	0x00001410


	//----- nvinfo : EIATTR_VRC_CTA_INIT_COUNT
	.align		4
.L_2793:
        /*0080*/ 	.byte	0x02, 0x4a
	.zero		1
	.zero		1


	//----- nvinfo : EIATTR_EXIT_INSTR_OFFSETS
	.align		4
        /*0084*/ 	.byte	0x04, 0x1c
        /*0086*/ 	.short	(.L_2795 - .L_2794)


	//   ....[0]....
.L_2794:
        /*0088*/ 	.word	0x00005bc0


	//   ....[1]....
        /*008c*/ 	.word	0x00005c40


	//----- nvinfo : EIATTR_MAX_THREADS
	.align		4
.L_2795:
        /*0090*/ 	.byte	0x04, 0x05
        /*0092*/ 	.short	(.L_2797 - .L_2796)
.L_2796:
        /*0094*/ 	.word	0x00000080
        /*0098*/ 	.word	0x00000001
        /*009c*/ 	.word	0x00000001


	//----- nvinfo : EIATTR_CRS_STACK_SIZE
	.align		4
.L_2797:
        /*00a0*/ 	.byte	0x04, 0x1e
        /*00a2*/ 	.short	(.L_2799 - .L_2798)
.L_2798:
        /*00a4*/ 	.word	0x00000000


	//----- nvinfo : EIATTR_CBANK_PARAM_SIZE
	.align		4
.L_2799:
        /*00a8*/ 	.byte	0x03, 0x19
        /*00aa*/ 	.short	0x0128


	//----- nvinfo : EIATTR_PARAM_CBANK
	.align		4
        /*00ac*/ 	.byte	0x04, 0x0a
        /*00ae*/ 	.short	(.L_2801 - .L_2800)
	.align		4
.L_2800:
        /*00b0*/ 	.word	index@(.nv.constant0._ZN10layer_norm31ln_parallel_residual_bwd_kernelINS_13Kernel_traitsIfffffjLj2048ELj1ELj1ELj4ELj16ENS_18Kernel_traits_baseILj2048EfffffjLj128EEEEELb1ELb1ELb0EEEvNS_9BwdParamsE)
        /*00b4*/ 	.short	0x0380
        /*00b6*/ 	.short	0x0128


	//----- nvinfo : EIATTR_SW_WAR
	.align		4
.L_2801:
        /*00b8*/ 	.byte	0x04, 0x36
        /*00ba*/ 	.short	(.L_2803 - .L_2802)
.L_2802:
        /*00bc*/ 	.word	0x00000008
.L_2803:


//--------------------- .nv.info._ZN10layer_norm22ln_bwd_finalize_kernelINS_22Kernel_traits_finalizeILj2048EfffffjLb0ELj1024ELj4ENS_18Kernel_traits_baseILj2048EfffffjLj1024EEEEELb0ELb1EEEvNS_9BwdParamsE --------------------------
	.section	.nv.info._ZN10layer_norm22ln_bwd_finalize_kernelINS_22Kernel_traits_finalizeILj2048EfffffjLb0ELj1024ELj4ENS_18Kernel_traits_baseILj2048EfffffjLj1024EEEEELb0ELb1EEEvNS_9BwdParamsE,"",@"SHT_CUDA_INFO"
	.sectionflags	@""
	.align	4


	//----- nvinfo : EIATTR_CUDA_API_VERSION
	.align		4
        /*0000*/ 	.byte	0x04, 0x37
        /*0002*/ 	.short	(.L_2805 - .L_2804)
.L_2804:
        /*0004*/ 	.word	0x00000082


	//----- nvinfo : EIATTR_KPARAM_INFO
	.align		4
.L_2805:
        /*0008*/ 	.byte	0x04, 0x17
        /*000a*/ 	.short	(.L_2807 - .L_2806)
.L_2806:
        /*000c*/ 	.word	0x00000000
        /*0010*/ 	.short	0x0000
        /*0012*/ 	.short	0x0000
        /*0014*/ 	.byte	0x00, 0xf0, 0xa1, 0x04


	//----- nvinfo : EIATTR_SPARSE_MMA_MASK
	.align		4
.L_2807:
        /*0018*/ 	.byte	0x03, 0x50
        /*001a*/ 	.short	0x0000


	//----- nvinfo : EIATTR_MAXREG_COUNT
	.align		4
        /*001c*/ 	.byte	0x03, 0x1b
        /*001e*/ 	.short	0x0040


	//----- nvinfo : EIATTR_NUM_BARRIERS
	.align		4
        /*0020*/ 	.byte	0x02, 0x4c
        /*0022*/ 	.byte	0x01
	.zero		1


	//----- nvinfo : EIATTR_MERCURY_ISA_VERSION
	.align		4
        /*0024*/ 	.byte	0x03, 0x5f
        /*0026*/ 	.short	0x0101


	//----- nvinfo : EIATTR_COOP_GROUP_MASK_REGIDS
	.align		4
        /*0028*/ 	.byte	0x04, 0x29
        /*002a*/ 	.short	(.L_2809 - .L_2808)


	//   ....[0]....
.L_2808:
        /*002c*/ 	.word	0xffffffff


	//   ....[1]....
        /*0030*/ 	.word	0xffffffff


	//   ....[2]....
        /*0034*/ 	.word	0xffffffff


	//   ....[3]....
        /*0038*/ 	.word	0xffffffff


	//   ....[4]....
        /*003c*/ 	.word	0xffffffff


	//   ....[5]....
        /*0040*/ 	.word	0xffffffff


	//   ....[6]....
        /*0044*/ 	.word	0xffffffff


	//   ....[7]....
        /*0048*/ 	.word	0xffffffff


	//   ....[8]....
        /*004c*/ 	.word	0xffffffff


	//   ....[9]....
        /*0050*/ 	.word	0xffffffff


	//----- nvinfo : EIATTR_COOP_GROUP_INSTR_OFFSETS
	.align		4
.L_2809:
        /*0054*/ 	.byte	0x04, 0x28
        /*0056*/ 	.short	(.L_2811 - .L_2810)


	//   ....[0]....
.L_2810:
        /*0058*/ 	.word	0x00001630


	//   ....[1]....
        /*005c*/ 	.word	0x00001640


	//   ....[2]....
        /*0060*/ 	.word	0x00001670


	//   ....[3]....
        /*0064*/ 	.word	0x00001680


	//   ....[4]....
        /*0068*/ 	.word	0x000016b0


	//   ....[5]....
        /*006c*/ 	.word	0x000016c0


	//   ....[6]....
        /*0070*/ 	.word	0x000016f0


	//   ....[7]....
        /*0074*/ 	.word	0x00001710


	//   ....[8]....
        /*0078*/ 	.word	0x00001740


	//   ....[9]....
        /*007c*/ 	.word	0x00001750


	//----- nvinfo : EIATTR_VRC_CTA_INIT_COUNT
	.align		4
.L_2811:
        /*0080*/ 	.byte	0x02, 0x4a
	.zero		1
	.zero		1


	//----- nvinfo : EIATTR_EXIT_INSTR_OFFSETS
	.align		4
        /*0084*/ 	.byte	0x04, 0x1c
        /*0086*/ 	.short	(.L_2813 - .L_2812)


	//   ....[0]....
.L_2812:
        /*0088*/ 	.word	0x00000070


	//   ....[1]....
        /*008c*/ 	.word	0x000017b0


	//   ....[2]....
        /*0090*/ 	.word	0x00001860


	//----- nvinfo : EIATTR_MAX_THREADS
	.align		4
.L_2813:
        /*0094*/ 	.byte	0x04, 0x05
        /*0096*/ 	.short	(.L_2815 - .L_2814)
.L_2814:
        /*0098*/ 	.word	0x00000400
        /*009c*/ 	.word	0x00000001
        /*00a0*/ 	.word	0x00000001


	//----- nvinfo : EIATTR_CRS_STACK_SIZE
	.align		4
.L_2815:
        /*00a4*/ 	.byte	0x04, 0x1e
        /*00a6*/ 	.short	(.L_2817 - .L_2816)
.L_2816:
        /*00a8*/ 	.word	0x00000000


	//----- nvinfo : EIATTR_CBANK_PARAM_SIZE
	.align		4
.L_2817:
        /*00ac*/ 	.byte	0x03, 0x19
        /*00ae*/ 	.short	0x0128


	//----- nvinfo : EIATTR_PARAM_CBANK
	.align		4
        /*00b0*/ 	.byte	0x04, 0x0a
        /*00b2*/ 	.short	(.L_2819 - .L_2818)
	.align		4
.L_2818:
        /*00b4*/ 	.word	index@(.nv.constant0._ZN10layer_norm22ln_bwd_finalize_kernelINS_22Kernel_traits_finalizeILj2048EfffffjLb0ELj1024ELj4ENS_18Kernel_traits_baseILj2048EfffffjLj1024EEEEELb0ELb1EEEvNS_9BwdParamsE)
        /*00b8*/ 	.short	0x0380
        /*00ba*/ 	.short	0x0128


	//----- nvinfo : EIATTR_SW_WAR
	.align		4
.L_2819:
        /*00bc*/ 	.byte	0x04, 0x36
        /*00be*/ 	.short	(.L_2821 - .L_2820)
.L_2820:
        /*00c0*/ 	.word	0x00000008
.L_2821:


//--------------------- .nv.info._ZN10layer_norm40ln_parallel_residual_bwd_finalize_kernelINS_22Kernel_traits_finalizeILj2048EfffffjLb0ELj1024ELj4ENS_18Kernel_traits_baseILj2048EfffffjLj1024EEEEELb1EEEvNS_9BwdParamsE --------------------------
	.section	.nv.info._ZN10layer_norm40ln_parallel_residual_bwd_finalize_kernelINS_22Kernel_traits_finalizeILj2048EfffffjLb0ELj1024ELj4ENS_18Kernel_traits_baseILj2048EfffffjLj1024EEEEELb1EEEvNS_9BwdParamsE,"",@"SHT_CUDA_INFO"
	.sectionflags	@""
	.align	4


	//----- nvinfo : EIATTR_CUDA_API_VERSION
	.align		4
        /*0000*/ 	.byte	0x04, 0x37
        /*0002*/ 	.short	(.L_2823 - .L_2822)
.L_2822:
        /*0004*/ 	.word	0x00000082


	//----- nvinfo : EIATTR_KPARAM_INFO
	.align		4
.L_2823:
        /*0008*/ 	.byte	0x04, 0x17
        /*000a*/ 	.short	(.L_2825 - .L_2824)
.L_2824:
        /*000c*/ 	.word	0x00000000
        /*0010*/ 	.short	0x0000
        /*0012*/ 	.short	0x0000
        /*0014*/ 	.byte	0x00, 0xf0, 0xa1, 0x04


	//----- nvinfo : EIATTR_SPARSE_MMA_MASK
	.align		4
.L_2825:
        /*0018*/ 	.byte	0x03, 0x50
        /*001a*/ 	.short	0x0000


	//----- nvinfo : EIATTR_MAXREG_COUNT
	.align		4
        /*001c*/ 	.byte	0x03, 0x1b
        /*001e*/ 	.short	0x0040


	//----- nvinfo : EIATTR_NUM_BARRIERS
	.align		4
        /*0020*/ 	.byte	0x02, 0x4c
        /*0022*/ 	.byte	0x01
	.zero		1


	//----- nvinfo : EIATTR_MERCURY_ISA_VERSION
	.align		4
        /*0024*/ 	.byte	0x03, 0x5f
        /*0026*/ 	.short	0x0101


	//----- nvinfo : EIATTR_COOP_GROUP_MASK_REGIDS
	.align		4
        /*0028*/ 	.byte	0x04, 0x29
        /*002a*/ 	.short	(.L_2827 - .L_2826)


	//   ....[0]....
.L_2826:
        /*002c*/ 	.word	0xffffffff


	//   ....[1]....
        /*0030*/ 	.word	0xffffffff


	//   ....[2]....
        /*0034*/ 	.word	0xffffffff


	//   ....[3]....
        /*0038*/ 	.word	0xffffffff


	//   ....[4]....
        /*003c*/ 	.word	0xffffffff


	//   ....[5]....
        /*0040*/ 	.word	0xffffffff


	//   ....[6]....
        /*0044*/ 	.word	0xffffffff


	//   ....[7]....
        /*0048*/ 	.word	0xffffffff


	//   ....[8]....
        /*004c*/ 	.word	0xffffffff


	//   ....[9]....
        /*0050*/ 	.word	0xffffffff


	//   ....[10]....
        /*0054*/ 	.word	0xffffffff


	//   ....[11]....
        /*0058*/ 	.word	0xffffffff


	//   ....[12]....
        /*005c*/ 	.word	0xffffffff


	//   ....[13]....
        /*0060*/ 	.word	0xffffffff


	//   ....[14]....
        /*0064*/ 	.word	0xffffffff


	//   ....[15]....
        /*0068*/ 	.word	0xffffffff


	//   ....[16]....
        /*006c*/ 	.word	0xffffffff


	//   ....[17]....
        /*0070*/ 	.word	0xffffffff


	//   ....[18]....
        /*0074*/ 	.word	0xffffffff


	//   ....[19]....
        /*0078*/ 	.word	0xffffffff


	//----- nvinfo : EIATTR_COOP_GROUP_INSTR_OFFSETS
	.align		4
.L_2827:
        /*007c*/ 	.byte	0x04, 0x28
        /*007e*/ 	.short	(.L_2829 - .L_2828)


	//   ....[0]....
.L_2828:
        /*0080*/ 	.word	0x00001410


	//   ....[1]....
        /*0084*/ 	.word	0x00001420


	//   ....[2]....
        /*0088*/ 	.word	0x00001430


	//   ....[3]....
        /*008c*/ 	.word	0x00001440


	//   ....[4]....
        /*0090*/ 	.word	0x00001470


	//   ....[5]....
        /*0094*/ 	.word	0x00001490


	//   ....[6]....
        /*0098*/ 	.word	0x000014b0


	//   ....[7]....
        /*009c*/ 	.word	0x000014c0


	//   ....[8]....
        /*00a0*/ 	.word	0x000014f0


	//   ....[9]....
        /*00a4*/ 	.word	0x00001510


	//   ....[10]....
        /*00a8*/ 	.word	0x00001530


	//   ....[11]....
        /*00ac*/ 	.word	0x00001540


	//   ....[12]....
        /*00b0*/ 	.word	0x00001570


	//   ....[13]....
        /*00b4*/ 	.word	0x00001590


	//   ....[14]....
        /*00b8*/ 	.word	0x000015b0


	//   ....[15]....
        /*00bc*/ 	.word	0x000015c0


	//   ....[16]....
        /*00c0*/ 	.word	0x000015f0


	//   ....[17]....
        /*00c4*/ 	.word	0x00001620


	//   ....[18]....
        /*00c8*/ 	.word	0x00001630


	//   ....[19]....
        /*00cc*/ 	.word	0x00001640


	//----- nvinfo : EIATTR_VRC_CTA_INIT_COUNT
	.align		4
.L_2829:
        /*00d0*/ 	.byte	0x02, 0x4a
	.zero		1
	.zero		1


	//----- nvinfo : EIATTR_EXIT_INSTR_OFFSETS
	.align		4
        /*00d4*/ 	.byte	0x04, 0x1c
        /*00d6*/ 	.short	(.L_2831 - .L_2830)


	//   ....[0]....
.L_2830:
        /*00d8*/ 	.word	0x00000060


	//   ....[1]....
        /*00dc*/ 	.word	0x000016e0


	//   ....[2]....
        /*00e0*/ 	.word	0x00001810


	//----- nvinfo : EIATTR_MAX_THREADS
	.align		4
.L_2831:
        /*00e4*/ 	.byte	0x04, 0x05
        /*00e6*/ 	.short	(.L_2833 - .L_2832)
.L_2832:
        /*00e8*/ 	.word	0x00000400
        /*00ec*/ 	.word	0x00000001
        /*00f0*/ 	.word	0x00000001


	//----- nvinfo : EIATTR_CRS_STACK_SIZE
	.align		4
.L_2833:
        /*00f4*/ 	.byte	0x04, 0x1e
        /*00f6*/ 	.short	(.L_2835 - .L_2834)
.L_2834:
        /*00f8*/ 	.word	0x00000000


	//----- nvinfo : EIATTR_CBANK_PARAM_SIZE
	.align		4
.L_2835:
        /*00fc*/ 	.byte	0x03, 0x19
        /*00fe*/ 	.short	0x0128


	//----- nvinfo : EIATTR_PARAM_CBANK
	.align		4
        /*0100*/ 	.byte	0x04, 0x0a
        /*0102*/ 	.short	(.L_2837 - .L_2836)
	.align		4
.L_2836:
        /*0104*/ 	.word	index@(.nv.constant0._ZN10layer_norm40ln_parallel_residual_bwd_finalize_kernelINS_22Kernel_traits_finalizeILj2048EfffffjLb0ELj1024ELj4ENS_18Kernel_traits_baseILj2048EfffffjLj1024EEEEELb1EEEvNS_9BwdParamsE)
        /*0108*/ 	.short	0x0380
        /*010a*/ 	.short	0x0128


	//----- nvinfo : EIATTR_SW_WAR
	.align		4
.L_2837:
        /*010c*/ 	.byte	0x04, 0x36
        /*010e*/ 	.short	(.L_2839 - .L_2838)
.L_2838:
        /*0110*/ 	.word	0x00000008
.L_2839:


//--------------------- .nv.info._ZN10layer_norm31ln_parallel_residual_bwd_kernelINS_13Kernel_traitsIfffffjLj2048ELj1ELj1ELj4ELj16ENS_18Kernel_traits_baseILj2048EfffffjLj128EEEEELb1ELb1ELb1EEEvNS_9BwdParamsE --------------------------
	.section	.nv.info._ZN10layer_norm31ln_parallel_residual_bwd_kernelINS_13Kernel_traitsIfffffjLj2048ELj1ELj1ELj4ELj16ENS_18Kernel_traits_baseILj2048EfffffjLj128EEEEELb1ELb1ELb1EEEvNS_9BwdParamsE,"",@"SHT_CUDA_INFO"
	.sectionflags	@""
	.align	4


	//----- nvinfo : EIATTR_CUDA_API_VERSION
	.align		4
        /*0000*/ 	.byte	0x04, 0x37
        /*0002*/ 	.short	(.L_2841 - .L_2840)
.L_2840:
        /*0004*/ 	.word	0x00000082


	//----- nvinfo : EIATTR_KPARAM_INFO
	.align		4
.L_2841:
        /*0008*/ 	.byte	0x04, 0x17
        /*000a*/ 	.short	(.L_2843 - .L_2842)
.L_2842:
        /*000c*/ 	.word	0x00000000
        /*0010*/ 	.short	0x0000
        /*0012*/ 	.short	0x0000
        /*0014*/ 	.byte	0x00, 0xf0, 0xa1, 0x04


	//----- nvinfo : EIATTR_SPARSE_MMA_MASK
	.align		4
.L_2843:
        /*0018*/ 	.byte	0x03, 0x50
        /*001a*/ 	.short	0x0000


	//----- nvinfo : EIATTR_MAXREG_COUNT
	.align		4
        /*001c*/ 	.byte	0x03, 0x1b
        /*001e*/ 	.short	0x00ff


	//----- nvinfo : EIATTR_NUM_BARRIERS
	.align		4
        /*0020*/ 	.byte	0x02, 0x4c
        /*0022*/ 	.byte	0x01
	.zero		1


	//----- nvinfo : EIATTR_MERCURY_ISA_VERSION
	.align		4
        /*0024*/ 	.byte	0x03, 0x5f
        /*0026*/ 	.short	0x0101


	//----- nvinfo : EIATTR_COOP_GROUP_MASK_REGIDS
	.align		4
        /*0028*/ 	.byte	0x04, 0x29
        /*002a*/ 	.short	(.L_2845 - .L_2844)


	//   ....[0]....
.L_2844:
        /*002c*/ 	.word	0xffffffff


	//   ....[1]....
        /*0030*/ 	.word	0xffffffff


	//   ....[2]....
        /*0034*/ 	.word	0xffffffff


	//   ....[3]....
        /*0038*/ 	.word	0xffffffff


	//   ....[4]....
        /*003c*/ 	.word	0xffffffff


	//   ....[5]....
        /*0040*/ 	.word	0xffffffff


	//   ....[6]....
        /*0044*/ 	.word	0xffffffff


	//   ....[7]....
        /*0048*/ 	.word	0xffffffff


	//   ....[8]....
        /*004c*/ 	.word	0xffffffff


	//   ....[9]....
        /*0050*/ 	.word	0xffffffff


	//----- nvinfo : EIATTR_COOP_GROUP_INSTR_OFFSETS
	.align		4
.L_2845:
        /*0054*/ 	.byte	0x04, 0x28
        /*0056*/ 	.short	(.L_2847 - .L_2846)


	//   ....[0]....
.L_2846:
        /*0058*/ 	.word	0x00000eb0


	//   ....[1]....
        /*005c*/ 	.word	0x00000f50


	//   ....[2]....
        /*0060*/ 	.word	0x00000f60


	//   ....[3]....
        /*0064*/ 	.word	0x00000fb0


	//   ....[4]....
        /*0068*/ 	.word	0x00000fd0


	//   ....[5]....
        /*006c*/ 	.word	0x00000ff0


	//   ....[6]....
        /*0070*/ 	.word	0x00001000


	//   ....[7]....
        /*0074*/ 	.word	0x00001020


	//   ....[8]....
        /*0078*/ 	.word	0x00001070


	//   ....[9]....
        /*007c*/ 	.word	0x00001090


	//----- nvinfo : EIATTR_VRC_CTA_INIT_COUNT
	.align		4
.L_2847:
        /*0080*/ 	.byte	0x02, 0x4a
	.zero		1
	.zero		1


	//----- nvinfo : EIATTR_EXIT_INSTR_OFFSETS
	.align		4
        /*0084*/ 	.byte	0x04, 0x1c
        /*0086*/ 	.short	(.L_2849 - .L_2848)


	//   ....[0]....
.L_2848:
        /*0088*/ 	.word	0x00005460


	//----- nvinfo : EIATTR_MAX_THREADS
	.align		4
.L_2849:
        /*008c*/ 	.byte	0x04, 0x05
        /*008e*/ 	.short	(.L_2851 - .L_2850)
.L_2850:
        /*0090*/ 	.word	0x00000080
        /*0094*/ 	.word	0x00000001
        /*0098*/ 	.word	0x00000001


	//----- nvinfo : EIATTR_CRS_STACK_SIZE
	.align		4
.L_2851:
        /*009c*/ 	.byte	0x04, 0x1e
        /*009e*/ 	.short	(.L_2853 - .L_2852)
.L_2852:
        /*00a0*/ 	.word	0x00000000


	//----- nvinfo : EIATTR_CBANK_PARAM_SIZE
	.align		4
.L_2853:
        /*00a4*/ 	.byte	0x03, 0x19
        /*00a6*/ 	.short	0x0128


	//----- nvinfo : EIATTR_PARAM_CBANK
	.align		4
        /*00a8*/ 	.byte	0x04, 0x0a
        /*00aa*/ 	.short	(.L_2855 - .L_2854)
	.align		4
.L_2854:
        /*00ac*/ 	.word	index@(.nv.constant0._ZN10layer_norm31ln_parallel_residual_bwd_kernelINS_13Kernel_traitsIfffffjLj2048ELj1ELj1ELj4ELj16ENS_18Kernel_traits_baseILj2048EfffffjLj128EEEEELb1ELb1ELb1EEEvNS_9BwdParamsE)
        /*00b0*/ 	.short	0x0380
        /*00b2*/ 	.short	0x0128


	//----- nvinfo : EIATTR_SW_WAR
	.align		4
.L_2855:
        /*00b4*/ 	.byte	0x04, 0x36
        /*00b6*/ 	.short	(.L_2857 - .L_2856)
.L_2856:
        /*00b8*/ 	.word	0x00000008
.L_2857:


//--------------------- .nv.callgraph             --------------------------
	.section	.nv.callgraph,"",@"SHT_CUDA_CALLGRAPH"
	.align	4
	.sectionentsize	8
	.align		4
        /*0000*/ 	.word	0x00000000
	.align		4
        /*0004*/ 	.word	0xffffffff
	.align		4
        /*0008*/ 	.word	0x00000000
	.align		4
        /*000c*/ 	.word	0xfffffffe
	.align		4
        /*0010*/ 	.word	0x00000000
	.align		4
        /*0014*/ 	.word	0xfffffffd
	.align		4
        /*0018*/ 	.word	0x00000000
	.align		4
        /*001c*/ 	.word	0xfffffffc


//--------------------- .text._ZN10layer_norm31ln_parallel_residual_bwd_kernelINS_13Kernel_traitsI13__nv_bfloat16S2_S2_S2_fjLj2048ELj1ELj1ELj4ELj16ENS_18Kernel_traits_baseILj2048ES2_S2_S2_S2_fjLj128EEEEELb0ELb0ELb0EEEvNS_9BwdParamsE --------------------------
	.section	.text._ZN10layer_norm31ln_parallel_residual_bwd_kernelINS_13Kernel_traitsI13__nv_bfloat16S2_S2_S2_fjLj2048ELj1ELj1ELj4ELj16ENS_18Kernel_traits_baseILj2048ES2_S2_S2_S2_fjLj128EEEEELb0ELb0ELb0EEEvNS_9BwdParamsE,"ax",@progbits
	.align	128
        .global         _ZN10layer_norm31ln_parallel_residual_bwd_kernelINS_13Kernel_traitsI13__nv_bfloat16S2_S2_S2_fjLj2048ELj1ELj1ELj4ELj16ENS_18Kernel_traits_baseILj2048ES2_S2_S2_S2_fjLj128EEEEELb0ELb0ELb0EEEvNS_9BwdParamsE
        .type           _ZN10layer_norm31ln_parallel_residual_bwd_kernelINS_13Kernel_traitsI13__nv_bfloat16S2_S2_S2_fjLj2048ELj1ELj1ELj4ELj16ENS_18Kernel_traits_baseILj2048ES2_S2_S2_S2_fjLj128EEEEELb0ELb0ELb0EEEvNS_9BwdParamsE,@function
        .size           _ZN10layer_norm31ln_parallel_residual_bwd_kernelINS_13Kernel_traitsI13__nv_bfloat16S2_S2_S2_fjLj2048ELj1ELj1ELj4ELj16ENS_18Kernel_traits_baseILj2048ES2_S2_S2_S2_fjLj128EEEEELb0ELb0ELb0EEEvNS_9BwdParamsE,(.L_x_2756 - _ZN10layer_norm31ln_parallel_residual_bwd_kernelINS_13Kernel_traitsI13__nv_bfloat16S2_S2_S2_fjLj2048ELj1ELj1ELj4ELj16ENS_18Kernel_traits_baseILj2048ES2_S2_S2_S2_fjLj128EEEEELb0ELb0ELb0EEEvNS_9BwdParamsE)
        .other          _ZN10layer_norm31ln_parallel_residual_bwd_kernelINS_13Kernel_traitsI13__nv_bfloat16S2_S2_S2_fjLj2048ELj1ELj1ELj4ELj16ENS_18Kernel_traits_baseILj2048ES2_S2_S2_S2_fjLj128EEEEELb0ELb0ELb0EEEvNS_9BwdParamsE,@"STO_CUDA_ENTRY STV_DEFAULT"
_ZN10layer_norm31ln_parallel_residual_bwd_kernelINS_13Kernel_traitsI13__nv_bfloat16S2_S2_S2_fjLj2048ELj1ELj1ELj4ELj16ENS_18Kernel_traits_baseILj2048ES2_S2_S2_S2_fjLj128EEEEELb0ELb0ELb0EEEvNS_9BwdParamsE:
.text._ZN10layer_norm31ln_parallel_residual_bwd_kernelINS_13Kernel_traitsI13__nv_bfloat16S2_S2_S2_fjLj2048ELj1ELj1ELj4ELj16ENS_18Kernel_traits_baseILj2048ES2_S2_S2_S2_fjLj128EEEEELb0ELb0ELb0EEEvNS_9BwdParamsE:
[----:B------:R-:W-:Y:S01]  /*0000*/  LDC R1, c[0x0][0x37c] ;  /* 0x0000df00ff017b82 */ /* 0x000fe20000000800 */
[----:B------:R-:W0:Y:S01]  /*0010*/  S2R R143, SR_TID.X ;  /* 0x00000000008f7919 */ /* 0x000e220000002100 */
[----:B------:R-:W1:Y:S06]  /*0020*/  LDCU UR4, c[0x0][0x388] ;  /* 0x00007100ff0477ac */ /* 0x000e6c0008000800 */
[----:B------:R-:W2:Y:S01]  /*0030*/  LDC.64 R6, c[0x0][0x3d0] ;  /* 0x0000f400ff067b82 */ /* 0x000ea20000000a00 */
[----:B------:R-:W3:Y:S01]  /*0040*/  LDCU.64 UR12, c[0x0][0x358] ;  /* 0x00006b00ff0c77ac */ /* 0x000ee20008000a00 */
[----:B------:R-:W4:Y:S06]  /*0050*/  LDCU UR5, c[0x0][0x384] ;  /* 0x00007080ff0577ac */ /* 0x000f2c0008000800 */
[----:B------:R-:W3:Y:S08]  /*0060*/  LDC.64 R8, c[0x0][0x3d8] ;  /* 0x0000f600ff087b82 */ /* 0x000ef00000000a00 */
[----:B------:R-:W4:Y:S01]  /*0070*/  LDC.64 R10, c[0x0][0x3d0] ;  /* 0x0000f400ff0a7b82 */ /* 0x000f220000000a00 */
[----:B-1----:R-:W-:-:S04]  /*0080*/  MOV R5, UR4 ;  /* 0x0000000400057c02 */ /* 0x002fc80008000f00 */
[----:B------:R-:W-:-:S03]  /*0090*/  SHF.R.S32.HI R0, RZ, 0x1f, R5 ;  /* 0x0000001fff007819 */ /* 0x000fc60000011405 */
[----:B------:R-:W1:Y:S01]  /*00a0*/  LDC.64 R12, c[0x0][0x3d8] ;  /* 0x0000f600ff0c7b82 */ /* 0x000e620000000a00 */
[----:B------:R-:W-:Y:S02]  /*00b0*/  LEA.HI R0, R0, R5, RZ, 0x3 ;  /* 0x0000000500007211 */ /* 0x000fe400078f18ff */
[----:B0-----:R-:W-:-:S04]  /*00c0*/  LOP3.LUT R3, R143, 0x7f, RZ, 0x3c, !PT ;  /* 0x0000007f8f037812 */ /* 0x001fc800078e3cff */
[----:B------:R-:W-:Y:S02]  /*00d0*/  LEA.HI.SX32 R2, R0, R3, 0x1d ;  /* 0x0000000300027211 */ /* 0x000fe400078feaff */
[----:B------:R-:W-:Y:S02]  /*00e0*/  MOV R3, R143 ;  /* 0x0000008f00037202 */ /* 0x000fe40000000f00 */
[C---:B------:R-:W-:Y:S02]  /*00f0*/  ISETP.GE.U32.AND P5, PT, R2.reuse, 0x80, PT ;  /* 0x000000800200780c */ /* 0x040fe40003fa6070 */
[----:B------:R-:W-:-:S11]  /*0100*/  ISETP.GE.U32.AND P4, PT, R2, 0x100, PT ;  /* 0x000001000200780c */ /* 0x000fd60003f86070 */
[----:B--2---:R-:W-:-:S04]  /*0110*/  @P5 IMAD.WIDE.U32 R6, R3, 0x10, R6 ;  /* 0x0000001003065825 */ /* 0x004fc800078e0006 */
[C---:B---3--:R-:W-:Y:S01]  /*0120*/  @P5 IMAD.WIDE.U32 R8, R3.reuse, 0x10, R8 ;  /* 0x0000001003085825 */ /* 0x048fe200078e0008 */
[----:B------:R-:W-:Y:S01]  /*0130*/  @P5 LOP3.LUT R3, R3, 0x80, RZ, 0xfc, !PT ;  /* 0x0000008003035812 */ /* 0x000fe200078efcff */
[----:B------:R0:W5:Y:S04]  /*0140*/  @P5 LDG.E.128 R96, desc[UR12][R6.64] ;  /* 0x0000000c06605981 */ /* 0x000168000c1e1d00 */
[C---:B----4-:R-:W-:Y:S01]  /*0150*/  @P4 IMAD.WIDE.U32 R10, R3.reuse, 0x10, R10 ;  /* 0x00000010030a4825 */ /* 0x050fe200078e000a */
[----:B------:R0:W5:Y:S03]  /*0160*/  @P5 LDG.E.128 R92, desc[UR12][R8.64] ;  /* 0x0000000c085c5981 */ /* 0x000166000c1e1d00 */
[----:B-1----:R-:W-:Y:S01]  /*0170*/  @P4 IMAD.WIDE.U32 R12, R3, 0x10, R12 ;  /* 0x00000010030c4825 */ /* 0x002fe200078e000c */
[----:B------:R0:W5:Y:S04]  /*0180*/  @P4 LDG.E.128 R88, desc[UR12][R10.64] ;  /* 0x0000000c0a584981 */ /* 0x000168000c1e1d00 */
[----:B------:R0:W5:Y:S01]  /*0190*/  @P4 LDG.E.128 R84, desc[UR12][R12.64] ;  /* 0x0000000c0c544981 */ /* 0x000162000c1e1d00 */
[----:B------:R-:W1:Y:S01]  /*01a0*/  S2UR UR4, SR_CTAID.X ;  /* 0x00000000000479c3 */ /* 0x000e620000002500 */
[----:B------:R-:W-:-:S02]  /*01b0*/  CS2R R80, SRZ ;  /* 0x0000000000507805 */ /* 0x000fc4000001ff00 */
[----:B------:R-:W-:Y:S02]  /*01c0*/  CS2R R82, SRZ ;  /* 0x0000000000527805 */ /* 0x000fe4000001ff00 */
[----:B------:R-:W-:Y:S02]  /*01d0*/  CS2R R76, SRZ ;  /* 0x00000000004c7805 */ /* 0x000fe4000001ff00 */
[----:B------:R-:W-:Y:S02]  /*01e0*/  CS2R R78, SRZ ;  /* 0x00000000004e7805 */ /* 0x000fe4000001ff00 */
[----:B------:R-:W-:Y:S02]  /*01f0*/  CS2R R72, SRZ ;  /* 0x0000000000487805 */ /* 0x000fe4000001ff00 */
[----:B-1----:R-:W-:-:S04]  /*0200*/  MOV R0, UR4 ;  /* 0x0000000400007c02 */ /* 0x002fc80008000f00 */
[----:B------:R-:W-:Y:S02]  /*0210*/  ISETP.GE.AND P0, PT, R0, UR5, PT ;  /* 0x0000000500007c0c */ /* 0x000fe4000bf06270 */
[----:B------:R-:W-:Y:S02]  /*0220*/  CS2R R74, SRZ ;  /* 0x00000000004a7805 */ /* 0x000fe4000001ff00 */
[----:B------:R-:W-:Y:S02]  /*0230*/  CS2R R68, SRZ ;  /* 0x0000000000447805 */ /* 0x000fe4000001ff00 */
[----:B------:R-:W-:Y:S02]  /*0240*/  CS2R R70, SRZ ;  /* 0x0000000000467805 */ /* 0x000fe4000001ff00 */
[----:B------:R-:W-:Y:S02]  /*0250*/  CS2R R64, SRZ ;  /* 0x0000000000407805 */ /* 0x000fe4000001ff00 */
[----:B------:R-:W-:-:S02]  /*0260*/  CS2R R66, SRZ ;  /* 0x0000000000427805 */ /* 0x000fc4000001ff00 */
[----:B------:R-:W-:Y:S02]  /*0270*/  CS2R R60, SRZ ;  /* 0x00000000003c7805 */ /* 0x000fe4000001ff00 */
        /* <DEDUP_REMOVED lines=20> */
[----:B------:R-:W-:Y:S01]  /*03c0*/  CS2R R22, SRZ ;  /* 0x0000000000167805 */ /* 0x000fe2000001ff00 */
[----:B0-----:R-:W-:Y:S06]  /*03d0*/  @P0 BRA `(.L_x_0) ;  /* 0x0000004400c00947 */ /* 0x001fec0003800000 */
[----:B------:R-:W0:Y:S01]  /*03e0*/  LDCU.U8 UR4, c[0x0][0x410] ;  /* 0x00008200ff0477ac */ /* 0x000e220008000000 */
[----:B-----5:R-:W-:Y:S02]  /*03f0*/  PRMT R4, R88, 0x7632, R4 ;  /* 0x0000763258047816 */ /* 0x020fe40000000004 */
        /* <DEDUP_REMOVED lines=15> */
[----:B------:R-:W-:Y:S01]  /*04f0*/  CS2R R54, SRZ ;  /* 0x0000000000367805 */ /* 0x000fe2000001ff00 */
[----:B0-----:R-:W-:Y:S01]  /*0500*/  UISETP.NE.AND UP0, UPT, UR4, URZ, UPT ;  /* 0x000000ff0400728c */ /* 0x001fe2000bf05270 */
        /* <DEDUP_REMOVED lines=13> */
[----:B------:R-:W-:Y:S02]  /*05e0*/  PLOP3.LUT P3, PT, PT, PT, UP0, 0x80, 0x8 ;  /* 0x000000000008781c */ /* 0x000fe40003f6f008 */
[----:B------:R-:W-:Y:S02]  /*05f0*/  CS2R R26, SRZ ;  /* 0x00000000001a7805 */ /* 0x000fe4000001ff00 */
[----:B------:R-:W-:Y:S02]  /*0600*/  CS2R R20, SRZ ;  /* 0x0000000000147805 */ /* 0x000fe4000001ff00 */
[----:B------:R-:W-:Y:S01]  /*0610*/  CS2R R22, SRZ ;  /* 0x0000000000167805 */ /* 0x000fe2000001ff00 */
[----:B------:R-:W-:Y:S01]  /*0620*/  UPLOP3.LUT UP1, UPT, UPT, UPT, UPT, 0x40, 0x4 ;  /* 0x000000000004789c */ /* 0x000fe20003f2e870 */
[----:B------:R-:W0:Y:S01]  /*0630*/  LDCU UR11, c[0x0][0x400] ;  /* 0x00008000ff0b77ac */ /* 0x000e220008000800 */
[----:B------:R-:W1:Y:S01]  /*0640*/  LDCU.64 UR6, c[0x0][0x470] ;  /* 0x00008e00ff0677ac */ /* 0x000e620008000a00 */
[----:B------:R-:W2:Y:S01]  /*0650*/  LDCU.64 UR14, c[0x0][0x438] ;  /* 0x00008700ff0e77ac */ /* 0x000ea20008000a00 */
[----:B------:R-:W3:Y:S07]  /*0660*/  LDCU.64 UR8, c[0x0][0x478] ;  /* 0x00008f00ff0877ac */ /* 0x000eee0008000a00 */
.L_x_27:
[----:B0--3--:R-:W4:Y:S08]  /*0670*/  LDC.64 R112, c[0x0][0x3c0] ;  /* 0x0000f000ff707b82 */ /* 0x009f300000000a00 */
[----:B------:R-:W0:Y:S01]  /*0680*/  LDC R5, c[0x0][0x388] ;  /* 0x0000e200ff057b82 */ /* 0x000e220000000800 */
[----:B----4-:R-:W-:-:S07]  /*0690*/  IMAD.WIDE R114, R0, 0x4, R112 ;  /* 0x0000000400727825 */ /* 0x010fce00078e0270 */
[----:B------:R-:W4:Y:S01]  /*06a0*/  LDC.64 R112, c[0x0][0x3c8] ;  /* 0x0000f200ff707b82 */ /* 0x000f220000000a00 */
[----:B------:R-:W2:Y:S01]  /*06b0*/  LDG.E R114, desc[UR12][R114.64] ;  /* 0x0000000c72727981 */ /* 0x000ea2000c1e1900 */
[----:B----4-:R-:W-:-:S05]  /*06c0*/  IMAD.WIDE R112, R0, 0x4, R112 ;  /* 0x0000000400707825 */ /* 0x010fca00078e0270 */
[----:B-----5:R4:W5:Y:S01]  /*06d0*/  LDG.E R126, desc[UR12][R112.64] ;  /* 0x0000000c707e7981 */ /* 0x020962000c1e1900 */
[----:B0-----:R-:W-:Y:S01]  /*06e0*/  IMAD R6, R0, R5, RZ ;  /* 0x0000000500067224 */ /* 0x001fe200078e02ff */
[----:B------:R-:W-:Y:S01]  /*06f0*/  BSSY.RECONVERGENT B0, `(.L_x_1) ;  /* 0x00000a5000007945 */ /* 0x000fe20003800200 */
[----:B------:R-:W-:Y:S01]  /*0700*/  HFMA2 R150, -RZ, RZ, 0, 0 ;  /* 0x00000000ff967431 */ /* 0x000fe200000001ff */
[----:B------:R-:W-:Y:S02]  /*0710*/  ISETP.GE.U32.AND P4, PT, R2, 0x100, PT ;  /* 0x000001000200780c */ /* 0x000fe40003f86070 */
[----:B------:R-:W-:Y:S02]  /*0720*/  SHF.R.S32.HI R117, RZ, 0x1f, R6 ;  /* 0x0000001fff757819 */ /* 0x000fe40000011406 */
[----:B------:R-:W-:Y:S02]  /*0730*/  MOV R148, RZ ;  /* 0x000000ff00947202 */ /* 0x000fe40000000f00 */
[----:B------:R-:W-:-:S04]  /*0740*/  LEA.HI R6, R117, R6, RZ, 0x3 ;  /* 0x0000000675067211 */ /* 0x000fc800078f18ff */
[----:B------:R-:W-:-:S04]  /*0750*/  LEA.HI.SX32 R6, R6, R143, 0x1d ;  /* 0x0000008f06067211 */ /* 0x000fc800078feaff */
[----:B------:R-:W-:Y:S02]  /*0760*/  MOV R137, R6 ;  /* 0x0000000600897202 */ /* 0x000fe40000000f00 */
[----:B--2---:R-:W-:Y:S01]  /*0770*/  FSEL R136, R114, RZ, !P3 ;  /* 0x000000ff72887208 */ /* 0x004fe20005800000 */
[----:B----4-:R-:W-:Y:S06]  /*0780*/  @!P5 BRA `(.L_x_2) ;  /* 0x00000008006cd947 */ /* 0x010fec0003800000 */
[----:B------:R-:W0:Y:S08]  /*0790*/  LDC.64 R116, c[0x0][0x430] ;  /* 0x00010c00ff747b82 */ /* 0x000e300000000a00 */
[----:B------:R-:W2:Y:S08]  /*07a0*/  LDC.64 R12, c[0x0][0x428] ;  /* 0x00010a00ff0c7b82 */ /* 0x000eb00000000a00 */
[----:B------:R-:W4:Y:S01]  /*07b0*/  LDC.64 R112, c[0x0][0x3a8] ;  /* 0x0000ea00ff707b82 */ /* 0x000f220000000a00 */
[----:B0-----:R-:W-:-:S06]  /*07c0*/  IMAD.WIDE.U32 R116, R6, 0x10, R116 ;  /* 0x0000001006747825 */ /* 0x001fcc00078e0074 */
[----:B------:R-:W3:Y:S01]  /*07d0*/  LDG.E.128 R116, desc[UR12][R116.64] ;  /* 0x0000000c74747981 */ /* 0x000ee2000c1e1d00 */
[----:B--2---:R-:W-:-:S06]  /*07e0*/  IMAD.WIDE.U32 R12, R6, 0x10, R12 ;  /* 0x00000010060c7825 */ /* 0x004fcc00078e000c */
[----:B------:R-:W2:Y:S01]  /*07f0*/  LDG.E.128 R12, desc[UR12][R12.64] ;  /* 0x0000000c0c0c7981 */ /* 0x000ea2000c1e1d00 */
[----:B----4-:R-:W-:-:S06]  /*0800*/  IMAD.WIDE.U32 R112, R6, 0x10, R112 ;  /* 0x0000001006707825 */ /* 0x010fcc00078e0070 */
[----:B------:R-:W4:Y:S01]  /*0810*/  LDG.E.128 R112, desc[UR12][R112.64] ;  /* 0x0000000c70707981 */ /* 0x000f22000c1e1d00 */
[----:B------:R-:W-:-:S04]  /*0820*/  ISETP.NE.U32.AND P0, PT, RZ, UR14, PT ;  /* 0x0000000eff007c0c */ /* 0x000fc8000bf05070 */
[----:B------:R-:W-:-:S13]  /*0830*/  ISETP.NE.AND.EX P0, PT, RZ, UR15, PT, P0 ;  /* 0x0000000fff007c0c */ /* 0x000fda000bf05300 */
[----:B------:R-:W0:Y:S01]  /*0840*/  @P0 LDC.64 R10, c[0x0][0x438] ;  /* 0x00010e00ff0a0b82 */ /* 0x000e220000000a00 */
[----:B------:R-:W-:Y:S02]  /*0850*/  SHF.L.U32 R124, R92, 0x10, RZ ;  /* 0x000000105c7c7819 */ /* 0x000fe400000006ff */
[----:B------:R-:W-:Y:S02]  /*0860*/  SHF.L.U32 R144, R97, 0x10, RZ ;  /* 0x0000001061907819 */ /* 0x000fe400000006ff */
[----:B------:R-:W-:Y:S01]  /*0870*/  PRMT R151, R94, 0x7632, R151 ;  /* 0x000076325e977816 */ /* 0x000fe20000000097 */
[----:B0-----:R-:W-:-:S05]  /*0880*/  @P0 IMAD.WIDE.U32 R10, R6, 0x10, R10 ;  /* 0x00000010060a0825 */ /* 0x001fca00078e000a */
[----:B------:R0:W5:Y:S02]  /*0890*/  @P0 LDG.E.128 R16, desc[UR12][R10.64] ;  /* 0x0000000c0a100981 */ /* 0x000164000c1e1d00 */
[----:B0-----:R-:W-:Y:S02]  /*08a0*/  SHF.L.U32 R10, R93, 0x10, RZ ;  /* 0x000000105d0a7819 */ /* 0x001fe400000006ff */
[----:B------:R-:W-:Y:S02]  /*08b0*/  PRMT R149, R98, 0x7632, R149 ;  /* 0x0000763262957816 */ /* 0x000fe40000000095 */
[----:B------:R-:W-:Y:S02]  /*08c0*/  SHF.L.U32 R151, R151, 0x10, RZ ;  /* 0x0000001097977819 */ /* 0x000fe400000006ff */
[----:B------:R-:W-:Y:S02]  /*08d0*/  PRMT R147, R93, 0x7632, R147 ;  /* 0x000076325d937816 */ /* 0x000fe40000000093 */
[----:B------:R-:W-:-:S02]  /*08e0*/  SHF.L.U32 R149, R149, 0x10, RZ ;  /* 0x0000001095957819 */ /* 0x000fc400000006ff */
[----:B------:R-:W-:Y:S02]  /*08f0*/  PRMT R125, R97, 0x7632, R125 ;  /* 0x00007632617d7816 */ /* 0x000fe4000000007d */
[----:B------:R-:W-:Y:S02]  /*0900*/  SHF.L.U32 R147, R147, 0x10, RZ ;  /* 0x0000001093937819 */ /* 0x000fe400000006ff */
[----:B------:R-:W-:Y:S02]  /*0910*/  SHF.L.U32 R125, R125, 0x10, RZ ;  /* 0x000000107d7d7819 */ /* 0x000fe400000006ff */
[----:B---3--:R-:W-:Y:S02]  /*0920*/  SHF.L.U32 R141, R116, 0x10, RZ ;  /* 0x00000010748d7819 */ /* 0x008fe400000006ff */
[----:B------:R-:W-:-:S03]  /*0930*/  SHF.L.U32 R145, R117, 0x10, RZ ;  /* 0x0000001075917819 */ /* 0x000fc600000006ff */
[----:B------:R-:W-:Y:S01]  /*0940*/  FMUL.FTZ R11, R124, R141 ;  /* 0x0000008d7c0b7220 */ /* 0x000fe20000410000 */
[C---:B--2---:R-:W-:Y:S02]  /*0950*/  PRMT R148, R14.reuse, 0x7632, R148 ;  /* 0x000076320e947816 */ /* 0x044fe40000000094 */
[----:B------:R-:W-:Y:S02]  /*0960*/  SHF.L.U32 R139, R14, 0x10, RZ ;  /* 0x000000100e8b7819 */ /* 0x000fe400000006ff */
[----:B------:R-:W-:Y:S02]  /*0970*/  SHF.L.U32 R127, R12, 0x10, RZ ;  /* 0x000000100c7f7819 */ /* 0x000fe400000006ff */
[----:B------:R-:W-:Y:S02]  /*0980*/  SHF.L.U32 R14, R96, 0x10, RZ ;  /* 0x00000010600e7819 */ /* 0x000fe400000006ff */
[----:B------:R-:W-:Y:S02]  /*0990*/  PRMT R3, R12, 0x7632, R3 ;  /* 0x000076320c037816 */ /* 0x000fe40000000003 */
[----:B------:R-:W-:-:S02]  /*09a0*/  PRMT R12, R13, 0x7632, R12 ;  /* 0x000076320d0c7816 */ /* 0x000fc4000000000c */
[----:B------:R-:W-:Y:S01]  /*09b0*/  SHF.L.U32 R137, R13, 0x10, RZ ;  /* 0x000000100d897819 */ /* 0x000fe200000006ff */
[----:B------:R-:W-:Y:S01]  /*09c0*/  FMUL.FTZ R13, R10, R145 ;  /* 0x000000910a0d7220 */ /* 0x000fe20000410000 */
[----:B------:R-:W-:Y:S01]  /*09d0*/  PRMT R152, R117, 0x7632, R152 ;  /* 0x0000763275987816 */ /* 0x000fe20000000098 */
[----:B------:R-:W-:Y:S01]  /*09e0*/  FFMA.FTZ R10, R14, R127, R11 ;  /* 0x0000007f0e0a7223 */ /* 0x000fe2000001000b */
[----:B------:R-:W-:Y:S02]  /*09f0*/  SHF.L.U32 R117, R118, 0x10, RZ ;  /* 0x0000001076757819 */ /* 0x000fe400000006ff */
[----:B------:R-:W-:Y:S01]  /*0a00*/  SHF.L.U32 R14, R94, 0x10, RZ ;  /* 0x000000105e0e7819 */ /* 0x000fe200000006ff */
[----:B------:R-:W-:Y:S01]  /*0a10*/  FFMA.FTZ R11, R144, R137, R13 ;  /* 0x00000089900b7223 */ /* 0x000fe2000001000d */
[----:B------:R-:W-:Y:S02]  /*0a20*/  PRMT R142, R116, 0x7632, R142 ;  /* 0x00007632748e7816 */ /* 0x000fe4000000008e */
[----:B------:R-:W-:-:S02]  /*0a30*/  PRMT R128, R118, 0x7632, R128 ;  /* 0x0000763276807816 */ /* 0x000fc40000000080 */
[----:B------:R-:W-:Y:S02]  /*0a40*/  SHF.L.U32 R144, R98, 0x10, RZ ;  /* 0x0000001062907819 */ /* 0x000fe400000006ff */
[----:B------:R-:W-:Y:S01]  /*0a50*/  SHF.L.U32 R116, R3, 0x10, RZ ;  /* 0x0000001003747819 */ /* 0x000fe200000006ff */
[----:B------:R-:W-:Y:S01]  /*0a60*/  FMUL.FTZ R3, R14, R117 ;  /* 0x000000750e037220 */ /* 0x000fe20000410000 */
[C---:B------:R-:W-:Y:S02]  /*0a70*/  PRMT R154, R15.reuse, 0x7632, R154 ;  /* 0x000076320f9a7816 */ /* 0x040fe4000000009a */
[----:B------:R-:W-:Y:S02]  /*0a80*/  SHF.L.U32 R143, R15, 0x10, RZ ;  /* 0x000000100f8f7819 */ /* 0x000fe400000006ff */
[----:B------:R-:W-:Y:S02]  /*0a90*/  PRMT R15, R92, 0x7632, R15 ;  /* 0x000076325c0f7816 */ /* 0x000fe4000000000f */
[----:B------:R-:W-:Y:S01]  /*0aa0*/  SHF.L.U32 R118, R12, 0x10, RZ ;  /* 0x000000100c767819 */ /* 0x000fe200000006ff */
[----:B------:R-:W-:Y:S01]  /*0ab0*/  FFMA.FTZ R12, R144, R139, R3 ;  /* 0x0000008b900c7223 */ /* 0x000fe20000010003 */
[----:B------:R-:W-:-:S02]  /*0ac0*/  SHF.L.U32 R128, R128, 0x10, RZ ;  /* 0x0000001080807819 */ /* 0x000fc400000006ff */
[----:B----4-:R-:W-:Y:S02]  /*0ad0*/  SHF.L.U32 R3, R112, 0x10, RZ ;  /* 0x0000001070037819 */ /* 0x010fe400000006ff */
[----:B------:R-:W-:Y:S02]  /*0ae0*/  SHF.L.U32 R15, R15, 0x10, RZ ;  /* 0x000000100f0f7819 */ /* 0x000fe400000006ff */
[----:B------:R-:W-:Y:S01]  /*0af0*/  SHF.L.U32 R142, R142, 0x10, RZ ;  /* 0x000000108e8e7819 */ /* 0x000fe200000006ff */
[----:B------:R-:W-:Y:S01]  /*0b00*/  FMUL.FTZ R146, R151, R128 ;  /* 0x0000008097927220 */ /* 0x000fe20000410000 */
[----:B------:R-:W-:Y:S01]  /*0b10*/  SHF.L.U32 R148, R148, 0x10, RZ ;  /* 0x0000001094947819 */ /* 0x000fe200000006ff */
[----:B------:R-:W-:Y:S01]  /*0b20*/  FADD.FTZ R3, -R136, R3 ;  /* 0x0000000388037221 */ /* 0x000fe20000010100 */
[----:B------:R-:W-:Y:S01]  /*0b30*/  PRMT R13, R96, 0x7632, R13 ;  /* 0x00007632600d7816 */ /* 0x000fe2000000000d */
[----:B------:R-:W-:Y:S01]  /*0b40*/  FMUL.FTZ R14, R15, R142 ;  /* 0x0000008e0f0e7220 */ /* 0x000fe20000410000 */
[----:B------:R-:W-:Y:S01]  /*0b50*/  SHF.L.U32 R152, R152, 0x10, RZ ;  /* 0x0000001098987819 */ /* 0x000fe200000006ff */
[----:B------:R-:W-:Y:S01]  /*0b60*/  FFMA.FTZ R15, R149, R148, R146 ;  /* 0x00000094950f7223 */ /* 0x000fe20000010092 */
[----:B------:R-:W-:Y:S01]  /*0b70*/  PRMT R150, R119, 0x7632, R150 ;  /* 0x0000763277967816 */ /* 0x000fe20000000096 */
[----:B-----5:R-:W-:Y:S01]  /*0b80*/  FMUL.FTZ R3, R126, R3 ;  /* 0x000000037e037220 */ /* 0x020fe20000410000 */
[----:B------:R-:W-:-:S02]  /*0b90*/  PRMT R149, R95, 0x7632, R149 ;  /* 0x000076325f957816 */ /* 0x000fc40000000095 */
[----:B------:R-:W-:Y:S01]  /*0ba0*/  SHF.L.U32 R13, R13, 0x10, RZ ;  /* 0x000000100d0d7819 */ /* 0x000fe200000006ff */
[----:B------:R-:W-:Y:S01]  /*0bb0*/  FMUL.FTZ R124, R147, R152 ;  /* 0x00000098937c7220 */ /* 0x000fe20000410000 */
[----:B------:R-:W-:Y:S02]  /*0bc0*/  SHF.L.U32 R119, R119, 0x10, RZ ;  /* 0x0000001077777819 */ /* 0x000fe400000006ff */
[----:B------:R-:W-:Y:S01]  /*0bd0*/  SHF.L.U32 R144, R95, 0x10, RZ ;  /* 0x000000105f907819 */ /* 0x000fe200000006ff */
[----:B------:R-:W-:Y:S01]  /*0be0*/  FADD.FTZ R32, R32, R141 ;  /* 0x0000008d20207221 */ /* 0x000fe20000010000 */
[----:B------:R-:W-:Y:S01]  /*0bf0*/  SHF.L.U32 R149, R149, 0x10, RZ ;  /* 0x0000001095957819 */ /* 0x000fe200000006ff */
[----:B------:R-:W-:Y:S01]  /*0c00*/  FFMA.FTZ R48, R3, R141, R48 ;  /* 0x0000008d03307223 */ /* 0x000fe20000010030 */
[----:B------:R-:W-:Y:S01]  /*0c10*/  SHF.L.U32 R150, R150, 0x10, RZ ;  /* 0x0000001096967819 */ /* 0x000fe200000006ff */
[----:B------:R-:W-:Y:S01]  /*0c20*/  FFMA.FTZ R13, R13, R116, R14 ;  /* 0x000000740d0d7223 */ /* 0x000fe2000001000e */
[----:B------:R-:W-:Y:S01]  /*0c30*/  SHF.L.U32 R141, R114, 0x10, RZ ;  /* 0x00000010728d7819 */ /* 0x000fe200000006ff */
[----:B------:R-:W-:Y:S01]  /*0c40*/  FFMA.FTZ R14, R125, R118, R124 ;  /* 0x000000767d0e7223 */ /* 0x000fe2000001007c */
[----:B------:R-:W-:Y:S01]  /*0c50*/  FMUL.FTZ R125, R144, R119 ;  /* 0x00000077907d7220 */ /* 0x000fe20000410000 */
[----:B------:R-:W-:Y:S01]  /*0c60*/  FMUL.FTZ R144, R149, R150 ;  /* 0x0000009695907220 */ /* 0x000fe20000410000 */
[----:B------:R-:W-:Y:S01]  /*0c70*/  PRMT R112, R112, 0x7632, R112 ;  /* 0x0000763270707816 */ /* 0x000fe20000000070 */
[----:B------:R-:W-:Y:S01]  /*0c80*/  FADD.FTZ R64, R64, R127 ;  /* 0x0000007f40407221 */ /* 0x000fe20000010000 */
[----:B------:R-:W-:Y:S01]  /*0c90*/  PRMT R149, R115, 0x7632, R149 ;  /* 0x0000763273957816 */ /* 0x000fe20000000095 */
[----:B------:R-:W-:Y:S01]  /*0ca0*/  FFMA.FTZ R80, R3, R127, R80 ;  /* 0x0000007f03507223 */ /* 0x000fe20000010050 */
[----:B------:R-:W-:Y:S01]  /*0cb0*/  FADD.FTZ R141, -R136, R141 ;  /* 0x0000008d888d7221 */ /* 0x000fe20000010100 */
[----:B------:R-:W-:-:S02]  /*0cc0*/  SHF.L.U32 R115, R115, 0x10, RZ ;  /* 0x0000001073737819 */ /* 0x000fc400000006ff */
[C---:B------:R-:W-:Y:S02]  /*0cd0*/  SHF.L.U32 R127, R113.reuse, 0x10, RZ ;  /* 0x00000010717f7819 */ /* 0x040fe400000006ff */
[----:B------:R-:W-:Y:S02]  /*0ce0*/  PRMT R114, R113, 0x7632, R114 ;  /* 0x0000763271727816 */ /* 0x000fe40000000072 */
[----:B------:R-:W-:Y:S01]  /*0cf0*/  SHF.L.U32 R113, R112, 0x10, RZ ;  /* 0x0000001070717819 */ /* 0x000fe200000006ff */
[----:B------:R-:W-:Y:S01]  /*0d00*/  FMUL.FTZ R141, R126, R141 ;  /* 0x0000008d7e8d7220 */ /* 0x000fe20000410000 */
[C---:B------:R-:W-:Y:S01]  /*0d10*/  PRMT R147, R99.reuse, 0x7632, R147 ;  /* 0x0000763263937816 */ /* 0x040fe20000000093 */
[C---:B------:R-:W-:Y:S01]  /*0d20*/  FADD.FTZ R115, -R136.reuse, R115 ;  /* 0x0000007388737221 */ /* 0x040fe20000010100 */
[----:B------:R-:W-:Y:S01]  /*0d30*/  SHF.L.U32 R124, R99, 0x10, RZ ;  /* 0x00000010637c7819 */ /* 0x000fe200000006ff */
[----:B------:R-:W-:Y:S01]  /*0d40*/  FADD.FTZ R113, -R136, R113 ;  /* 0x0000007188717221 */ /* 0x000fe20000010100 */
[----:B------:R-:W-:Y:S01]  /*0d50*/  FADD.FTZ R60, R60, R139 ;  /* 0x0000008b3c3c7221 */ /* 0x000fe20000010000 */
[----:B------:R-:W-:Y:S01]  /*0d60*/  FFMA.FTZ R76, R141, R139, R76 ;  /* 0x0000008b8d4c7223 */ /* 0x000fe2000001004c */
[----:B------:R-:W-:Y:S01]  /*0d70*/  SHF.L.U32 R147, R147, 0x10, RZ ;  /* 0x0000001093937819 */ /* 0x000fe200000006ff */
[----:B------:R-:W-:Y:S01]  /*0d80*/  FMUL.FTZ R139, R126, R115 ;  /* 0x000000737e8b7220 */ /* 0x000fe20000410000 */
[----:B------:R-:W-:Y:S01]  /*0d90*/  SHF.L.U32 R154, R154, 0x10, RZ ;  /* 0x000000109a9a7819 */ /* 0x000fe200000006ff */
[----:B------:R-:W-:Y:S01]  /*0da0*/  FMUL.FTZ R146, R126, R113 ;  /* 0x000000717e927220 */ /* 0x000fe20000410000 */
[----:B------:R-:W-:Y:S01]  /*0db0*/  SHF.L.U32 R115, R114, 0x10, RZ ;  /* 0x0000001072737819 */ /* 0x000fe200000006ff */
[----:B------:R-:W-:Y:S01]  /*0dc0*/  FADD.FTZ R112, RZ, R10 ;  /* 0x0000000aff707221 */ /* 0x000fe20000010000 */
[----:B------:R-:W-:Y:S01]  /*0dd0*/  FADD.FTZ R127, -R136, R127 ;  /* 0x0000007f887f7221 */ /* 0x000fe20000010100 */
[----:B------:R-:W-:Y:S01]  /*0de0*/  FFMA.FTZ R113, R3, R10, RZ ;  /* 0x0000000a03717223 */ /* 0x000fe200000100ff */
[----:B------:R-:W-:Y:S01]  /*0df0*/  FFMA.FTZ R124, R124, R143, R125 ;  /* 0x0000008f7c7c7223 */ /* 0x000fe2000001007d */
[----:B------:R-:W-:Y:S01]  /*0e00*/  FFMA.FTZ R125, R147, R154, R144 ;  /* 0x0000009a937d7223 */ /* 0x000fe20000010090 */
[----:B------:R-:W-:Y:S01]  /*0e10*/  PRMT R147, R114, 0x7632, R147 ;  /* 0x0000763272937816 */ /* 0x000fe20000000093 */
[----:B------:R-:W-:Y:S01]  /*0e20*/  FADD.FTZ R115, -R136, R115 ;  /* 0x0000007388737221 */ /* 0x000fe20000010100 */
[----:B------:R-:W-:Y:S01]  /*0e30*/  FADD.FTZ R112, R112, R13 ;  /* 0x0000000d70707221 */ /* 0x000fe20000010000 */
[----:B------:R-:W-:Y:S01]  /*0e40*/  FMUL.FTZ R127, R126, R127 ;  /* 0x0000007f7e7f7220 */ /* 0x000fe20000410000 */
[----:B------:R-:W-:Y:S01]  /*0e50*/  FFMA.FTZ R114, R146, R13, R113 ;  /* 0x0000000d92727223 */ /* 0x000fe20000010071 */
[----:B------:R-:W-:Y:S01]  /*0e60*/  FMUL.FTZ R144, R126, R115 ;  /* 0x000000737e907220 */ /* 0x000fe20000410000 */
[----:B------:R-:W-:Y:S01]  /*0e70*/  SHF.L.U32 R147, R147, 0x10, RZ ;  /* 0x0000001093937819 */ /* 0x000fe200000006ff */
[----:B------:R-:W-:Y:S01]  /*0e80*/  FADD.FTZ R113, R112, R11 ;  /* 0x0000000b70717221 */ /* 0x000fe20000010000 */
[----:B------:R-:W-:-:S03]  /*0e90*/  FFMA.FTZ R115, R127, R11, R114 ;  /* 0x0000000b7f737223 */ /* 0x000fc60000010072 */
[----:B------:R-:W-:Y:S01]  /*0ea0*/  FADD.FTZ R113, R113, R14 ;  /* 0x0000000e71717221 */ /* 0x000fe20000010000 */
[----:B------:R-:W-:Y:S01]  /*0eb0*/  FADD.FTZ R147, -R136, R147 ;  /* 0x0000009388937221 */ /* 0x000fe20000010100 */
[----:B------:R-:W-:Y:S01]  /*0ec0*/  FFMA.FTZ R112, R144, R14, R115 ;  /* 0x0000000e90707223 */ /* 0x000fe20000010073 */
[----:B------:R-:W-:Y:S01]  /*0ed0*/  SHF.L.U32 R149, R149, 0x10, RZ ;  /* 0x0000001095957819 */ /* 0x000fe200000006ff */
[----:B------:R-:W-:Y:S01]  /*0ee0*/  FADD.FTZ R33, R33, R142 ;  /* 0x0000008e21217221 */ /* 0x000fe20000010000 */
[----:B------:R-:W-:Y:S01]  /*0ef0*/  FFMA.FTZ R49, R146, R142, R49 ;  /* 0x0000008e92317223 */ /* 0x000fe20000010031 */
[----:B------:R-:W-:Y:S01]  /*0f00*/  FADD.FTZ R114, R113, R12 ;  /* 0x0000000c71727221 */ /* 0x000fe20000010000 */
[----:B------:R-:W-:Y:S01]  /*0f10*/  FMUL.FTZ R142, R126, R147 ;  /* 0x000000937e8e7220 */ /* 0x000fe20000410000 */
[----:B------:R-:W-:Y:S01]  /*0f20*/  FFMA.FTZ R113, R141, R12, R112 ;  /* 0x0000000c8d717223 */ /* 0x000fe20000010070 */
[----:B------:R-:W-:Y:S01]  /*0f30*/  FADD.FTZ R149, -R136, R149 ;  /* 0x0000009588957221 */ /* 0x000fe20000010100 */
[----:B------:R-:W-:-:S02]  /*0f40*/  FADD.FTZ R115, R114, R15 ;  /* 0x0000000f72737221 */ /* 0x000fc40000010000 */
[C---:B------:R-:W-:Y:S01]  /*0f50*/  FFMA.FTZ R112, R142.reuse, R15, R113 ;  /* 0x0000000f8e707223 */ /* 0x040fe20000010071 */
[----:B------:R-:W-:Y:S01]  /*0f60*/  FADD.FTZ R29, R29, R128 ;  /* 0x000000801d1d7221 */ /* 0x000fe20000010000 */
[----:B------:R-:W-:Y:S01]  /*0f70*/  FFMA.FTZ R45, R142, R128, R45 ;  /* 0x000000808e2d7223 */ /* 0x000fe2000001002d */
[----:B------:R-:W-:Y:S01]  /*0f80*/  FMUL.FTZ R128, R126, R149 ;  /* 0x000000957e807220 */ /* 0x000fe20000410000 */
[----:B------:R-:W-:Y:S01]  /*0f90*/  FADD.FTZ R114, R115, R124 ;  /* 0x0000007c73727221 */ /* 0x000fe20000010000 */
[----:B------:R-:W-:Y:S01]  /*0fa0*/  FFMA.FTZ R112, R139, R124, R112 ;  /* 0x0000007c8b707223 */ /* 0x000fe20000010070 */
        /* <DEDUP_REMOVED lines=11> */
[C---:B------:R-:W-:Y:S01]  /*1060*/  FFMA.FTZ R78, R139.reuse, R143, R78 ;  /* 0x0000008f8b4e7223 */ /* 0x040fe2000001004e */
        /* <DEDUP_REMOVED lines=10> */
[----:B------:R-:W-:Y:S01]  /*1110*/  IADD3 R137, PT, PT, R6, 0x80, RZ ;  /* 0x0000008006897810 */ /* 0x000fe20007ffe0ff */
[----:B------:R-:W-:Y:S01]  /*1120*/  FADD.FTZ R150, R114, R125 ;  /* 0x0000007d72967221 */ /* 0x000fe20000010000 */
[----:B------:R-:W-:-:S07]  /*1130*/  FFMA.FTZ R148, R128, R125, R112 ;  /* 0x0000007d80947223 */ /* 0x000fce0000010070 */
.L_x_2:
[----:B-1-3--:R-:W-:Y:S05]  /*1140*/  BSYNC.RECONVERGENT B0 ;  /* 0x0000000000007941 */ /* 0x00afea0003800200 */
.L_x_1:
[----:B------:R-:W-:Y:S04]  /*1150*/  BSSY.RECONVERGENT B0, `(.L_x_3) ;  /* 0x000009b000007945 */ /* 0x000fe80003800200 */
[----:B------:R-:W-:Y:S05]  /*1160*/  @!P4 BRA `(.L_x_4) ;  /* 0x000000080064c947 */ /* 0x000fea0003800000 */
[----:B------:R-:W0:Y:S08]  /*1170*/  LDC.64 R116, c[0x0][0x430] ;  /* 0x00010c00ff747b82 */ /* 0x000e300000000a00 */
[----:B------:R-:W1:Y:S08]  /*1180*/  LDC.64 R112, c[0x0][0x428] ;  /* 0x00010a00ff707b82 */ /* 0x000e700000000a00 */
[----:B------:R-:W2:Y:S01]  /*1190*/  LDC.64 R8, c[0x0][0x3a8] ;  /* 0x0000ea00ff087b82 */ /* 0x000ea20000000a00 */
[----:B0-----:R-:W-:-:S06]  /*11a0*/  IMAD.WIDE.U32 R116, R137, 0x10, R116 ;  /* 0x0000001089747825 */ /* 0x001fcc00078e0074 */
[----:B------:R-:W3:Y:S01]  /*11b0*/  LDG.E.128 R116, desc[UR12][R116.64] ;  /* 0x0000000c74747981 */ /* 0x000ee2000c1e1d00 */
[----:B-1----:R-:W-:-:S06]  /*11c0*/  IMAD.WIDE.U32 R112, R137, 0x10, R112 ;  /* 0x0000001089707825 */ /* 0x002fcc00078e0070 */
[----:B------:R-:W4:Y:S01]  /*11d0*/  LDG.E.128 R112, desc[UR12][R112.64] ;  /* 0x0000000c70707981 */ /* 0x000f22000c1e1d00 */
[----:B--2---:R-:W-:-:S06]  /*11e0*/  IMAD.WIDE.U32 R120, R137, 0x10, R8 ;  /* 0x0000001089787825 */ /* 0x004fcc00078e0008 */
[----:B------:R-:W2:Y:S01]  /*11f0*/  LDG.E.128 R120, desc[UR12][R120.64] ;  /* 0x0000000c78787981 */ /* 0x000ea2000c1e1d00 */
[----:B------:R-:W-:-:S04]  /*1200*/  ISETP.NE.U32.AND P0, PT, RZ, UR14, PT ;  /* 0x0000000eff007c0c */ /* 0x000fc8000bf05070 */
[----:B------:R-:W-:-:S13]  /*1210*/  ISETP.NE.AND.EX P0, PT, RZ, UR15, PT, P0 ;  /* 0x0000000fff007c0c */ /* 0x000fda000bf05300 */
[----:B------:R-:W0:Y:S01]  /*1220*/  @P0 LDC.64 R8, c[0x0][0x438] ;  /* 0x00010e00ff080b82 */ /* 0x000e220000000a00 */
[----:B------:R-:W-:Y:S02]  /*1230*/  PRMT R129, R85, 0x7632, R129 ;  /* 0x0000763255817816 */ /* 0x000fe40000000081 */
[----:B------:R-:W-:Y:S02]  /*1240*/  PRMT R133, R86, 0x7632, R133 ;  /* 0x0000763256857816 */ /* 0x000fe40000000085 */
[----:B------:R-:W-:Y:S02]  /*1250*/  PRMT R7, R89, 0x7632, R7 ;  /* 0x0000763259077816 */ /* 0x000fe40000000007 */
[----:B------:R-:W-:Y:S02]  /*1260*/  SHF.L.U32 R129, R129, 0x10, RZ ;  /* 0x0000001081817819 */ /* 0x000fe400000006ff */
[----:B------:R-:W-:Y:S02]  /*1270*/  PRMT R131, R90, 0x7632, R131 ;  /* 0x000076325a837816 */ /* 0x000fe40000000083 */
[----:B------:R-:W-:-:S02]  /*1280*/  PRMT R135, R87, 0x7632, R135 ;  /* 0x0000763257877816 */ /* 0x000fc40000000087 */
[----:B------:R-:W-:Y:S02]  /*1290*/  PRMT R130, R91, 0x7632, R130 ;  /* 0x000076325b827816 */ /* 0x000fe40000000082 */
[----:B------:R-:W-:Y:S02]  /*12a0*/  SHF.L.U32 R133, R133, 0x10, RZ ;  /* 0x0000001085857819 */ /* 0x000fe400000006ff */
[----:B------:R-:W-:Y:S01]  /*12b0*/  SHF.L.U32 R7, R7, 0x10, RZ ;  /* 0x0000001007077819 */ /* 0x000fe200000006ff */
[----:B0-----:R-:W-:Y:S01]  /*12c0*/  @P0 IMAD.WIDE.U32 R8, R137, 0x10, R8 ;  /* 0x0000001089080825 */ /* 0x001fe200078e0008 */
[----:B------:R-:W-:Y:S02]  /*12d0*/  SHF.L.U32 R131, R131, 0x10, RZ ;  /* 0x0000001083837819 */ /* 0x000fe400000006ff */
[----:B------:R-:W-:Y:S02]  /*12e0*/  SHF.L.U32 R135, R135, 0x10, RZ ;  /* 0x0000001087877819 */ /* 0x000fe400000006ff */
[----:B------:R0:W5:Y:S02]  /*12f0*/  @P0 LDG.E.128 R100, desc[UR12][R8.64] ;  /* 0x0000000c08640981 */ /* 0x000164000c1e1d00 */
[----:B0-----:R-:W-:-:S02]  /*1300*/  SHF.L.U32 R9, R130, 0x10, RZ ;  /* 0x0000001082097819 */ /* 0x001fc400000006ff */
[----:B---3--:R-:W-:Y:S02]  /*1310*/  PRMT R138, R117, 0x7632, R138 ;  /* 0x00007632758a7816 */ /* 0x008fe4000000008a */
[----:B------:R-:W-:Y:S02]  /*1320*/  PRMT R140, R118, 0x7632, R140 ;  /* 0x00007632768c7816 */ /* 0x000fe4000000008c */
[----:B------:R-:W-:Y:S02]  /*1330*/  SHF.L.U32 R138, R138, 0x10, RZ ;  /* 0x000000108a8a7819 */ /* 0x000fe400000006ff */
[----:B------:R-:W-:Y:S02]  /*1340*/  PRMT R152, R119, 0x7632, R152 ;  /* 0x0000763277987816 */ /* 0x000fe40000000098 */
[----:B----4-:R-:W-:Y:S02]  /*1350*/  PRMT R158, R113, 0x7632, R158 ;  /* 0x00007632719e7816 */ /* 0x010fe4000000009e */
[----:B------:R-:W-:-:S02]  /*1360*/  PRMT R156, R114, 0x7632, R156 ;  /* 0x00007632729c7816 */ /* 0x000fc4000000009c */
[----:B------:R-:W-:Y:S01]  /*1370*/  SHF.L.U32 R140, R140, 0x10, RZ ;  /* 0x000000108c8c7819 */ /* 0x000fe200000006ff */
[----:B------:R-:W-:Y:S01]  /*1380*/  FMUL.FTZ R8, R129, R138 ;  /* 0x0000008a81087220 */ /* 0x000fe20000410000 */
[----:B------:R-:W-:Y:S02]  /*1390*/  SHF.L.U32 R158, R158, 0x10, RZ ;  /* 0x000000109e9e7819 */ /* 0x000fe400000006ff */
[----:B------:R-:W-:Y:S01]  /*13a0*/  PRMT R154, R115, 0x7632, R154 ;  /* 0x00007632739a7816 */ /* 0x000fe2000000009a */
[----:B------:R-:W-:Y:S01]  /*13b0*/  FMUL.FTZ R130, R133, R140 ;  /* 0x0000008c85827220 */ /* 0x000fe20000410000 */
[----:B------:R-:W-:Y:S02]  /*13c0*/  SHF.L.U32 R152, R152, 0x10, RZ ;  /* 0x0000001098987819 */ /* 0x000fe400000006ff */
[----:B------:R-:W-:Y:S01]  /*13d0*/  SHF.L.U32 R156, R156, 0x10, RZ ;  /* 0x000000109c9c7819 */ /* 0x000fe200000006ff */
[----:B------:R-:W-:Y:S01]  /*13e0*/  FFMA.FTZ R7, R7, R158, R8 ;  /* 0x0000009e07077223 */ /* 0x000fe20000010008 */
[----:B------:R-:W-:Y:S01]  /*13f0*/  SHF.L.U32 R154, R154, 0x10, RZ ;  /* 0x000000109a9a7819 */ /* 0x000fe200000006ff */
[----:B------:R-:W-:Y:S01]  /*1400*/  FMUL.FTZ R132, R135, R152 ;  /* 0x0000009887847220 */ /* 0x000fe20000410000 */
[----:B--2---:R-:W-:Y:S01]  /*1410*/  PRMT R134, R122, 0x7632, R134 ;  /* 0x000076327a867816 */ /* 0x004fe20000000086 */
[----:B------:R-:W-:Y:S01]  /*1420*/  FFMA.FTZ R8, R131, R156, R130 ;  /* 0x0000009c83087223 */ /* 0x000fe20000010082 */
[----:B------:R-:W-:-:S02]  /*1430*/  SHF.L.U32 R131, R120, 0x10, RZ ;  /* 0x0000001078837819 */ /* 0x000fc400000006ff */
[C---:B------:R-:W-:Y:S02]  /*1440*/  PRMT R130, R121.reuse, 0x7632, R130 ;  /* 0x0000763279827816 */ /* 0x040fe40000000082 */
[----:B------:R-:W-:Y:S02]  /*1450*/  SHF.L.U32 R133, R122, 0x10, RZ ;  /* 0x000000107a857819 */ /* 0x000fe400000006ff */
[----:B------:R-:W-:Y:S02]  /*1460*/  PRMT R120, R120, 0x7632, R120 ;  /* 0x0000763278787816 */ /* 0x000fe40000000078 */
[----:B------:R-:W-:Y:S02]  /*1470*/  SHF.L.U32 R121, R121, 0x10, RZ ;  /* 0x0000001079797819 */ /* 0x000fe400000006ff */
[----:B------:R-:W-:Y:S02]  /*1480*/  SHF.L.U32 R122, R84, 0x10, RZ ;  /* 0x00000010547a7819 */ /* 0x000fe400000006ff */
[----:B------:R-:W-:Y:S01]  /*1490*/  SHF.L.U32 R129, R116, 0x10, RZ ;  /* 0x0000001074817819 */ /* 0x000fe200000006ff */
[----:B------:R-:W-:Y:S01]  /*14a0*/  FFMA.FTZ R9, R9, R154, R132 ;  /* 0x0000009a09097223 */ /* 0x000fe20000010084 */
[----:B------:R-:W-:-:S02]  /*14b0*/  PRMT R145, R123, 0x7632, R145 ;  /* 0x000076327b917816 */ /* 0x000fc40000000091 */
[----:B------:R-:W-:Y:S01]  /*14c0*/  SHF.L.U32 R149, R123, 0x10, RZ ;  /* 0x000000107b957819 */ /* 0x000fe200000006ff */
[C---:B------:R-:W-:Y:S01]  /*14d0*/  FADD.FTZ R123, -R136.reuse, R131 ;  /* 0x00000083887b7221 */ /* 0x040fe20000010100 */
[----:B------:R-:W-:Y:S02]  /*14e0*/  SHF.L.U32 R132, R85, 0x10, RZ ;  /* 0x0000001055847819 */ /* 0x000fe400000006ff */
[----:B------:R-:W-:Y:S01]  /*14f0*/  SHF.L.U32 R135, R117, 0x10, RZ ;  /* 0x0000001075877819 */ /* 0x000fe200000006ff */
[----:B------:R-:W-:Y:S01]  /*1500*/  FADD.FTZ R131, -R136, R121 ;  /* 0x0000007988837221 */ /* 0x000fe20000010100 */
[----:B------:R-:W-:Y:S01]  /*1510*/  SHF.L.U32 R147, R120, 0x10, RZ ;  /* 0x0000001078937819 */ /* 0x000fe200000006ff */
[----:B------:R-:W-:Y:S01]  /*1520*/  FMUL.FTZ R120, R122, R129 ;  /* 0x000000817a787220 */ /* 0x000fe20000410000 */
[----:B------:R-:W-:Y:S02]  /*1530*/  SHF.L.U32 R143, R130, 0x10, RZ ;  /* 0x00000010828f7819 */ /* 0x000fe400000006ff */
[----:B------:R-:W-:-:S02]  /*1540*/  SHF.L.U32 R121, R88, 0x10, RZ ;  /* 0x0000001058797819 */ /* 0x000fc400000006ff */
[----:B------:R-:W-:Y:S02]  /*1550*/  SHF.L.U32 R130, R113, 0x10, RZ ;  /* 0x0000001071827819 */ /* 0x000fe400000006ff */
[----:B------:R-:W-:Y:S01]  /*1560*/  SHF.L.U32 R122, R112, 0x10, RZ ;  /* 0x00000010707a7819 */ /* 0x000fe200000006ff */
[----:B------:R-:W-:Y:S01]  /*1570*/  FMUL.FTZ R132, R132, R135 ;  /* 0x0000008784847220 */ /* 0x000fe20000410000 */
[----:B------:R-:W-:Y:S01]  /*1580*/  SHF.L.U32 R113, R89, 0x10, RZ ;  /* 0x0000001059717819 */ /* 0x000fe200000006ff */
[----:B-----5:R-:W-:Y:S02]  /*1590*/  FMUL.FTZ R123, R126, R123 ;  /* 0x0000007b7e7b7220 */ /* 0x020fe40000410000 */
[----:B------:R-:W-:Y:S02]  /*15a0*/  FFMA.FTZ R121, R121, R122, R120 ;  /* 0x0000007a79797223 */ /* 0x000fe40000010078 */
[----:B------:R-:W-:Y:S01]  /*15b0*/  FFMA.FTZ R120, R113, R130, R132 ;  /* 0x0000008271787223 */ /* 0x000fe20000010084 */
[----:B------:R-:W-:-:S02]  /*15c0*/  SHF.L.U32 R113, R118, 0x10, RZ ;  /* 0x0000001076717819 */ /* 0x000fc400000006ff */
[----:B------:R-:W-:Y:S01]  /*15d0*/  SHF.L.U32 R132, R86, 0x10, RZ ;  /* 0x0000001056847819 */ /* 0x000fe200000006ff */
[----:B------:R-:W-:Y:S01]  /*15e0*/  FADD.FTZ R56, R56, R122 ;  /* 0x0000007a38387221 */ /* 0x000fe20000010000 */
[----:B------:R-:W-:Y:S01]  /*15f0*/  SHF.L.U32 R117, R145, 0x10, RZ ;  /* 0x0000001091757819 */ /* 0x000fe200000006ff */
[----:B------:R-:W-:Y:S01]  /*1600*/  FADD.FTZ R145, -R136, R149 ;  /* 0x0000009588917221 */ /* 0x000fe20000010100 */
[----:B------:R-:W-:Y:S01]  /*1610*/  PRMT R116, R116, 0x7632, R116 ;  /* 0x0000763274747816 */ /* 0x000fe20000000074 */
[C---:B------:R-:W-:Y:S01]  /*1620*/  FFMA.FTZ R72, R123.reuse, R122, R72 ;  /* 0x0000007a7b487223 */ /* 0x040fe20000010048 */
[----:B------:R-:W-:Y:S01]  /*1630*/  PRMT R118, R84, 0x7632, R118 ;  /* 0x0000763254767816 */ /* 0x000fe20000000076 */
[----:B------:R-:W-:Y:S01]  /*1640*/  FADD.FTZ R24, R24, R129 ;  /* 0x0000008118187221 */ /* 0x000fe20000010000 */
[----:B------:R-:W-:Y:S01]  /*1650*/  FFMA.FTZ R40, R123, R129, R40 ;  /* 0x000000817b287223 */ /* 0x000fe20000010028 */
[----:B------:R-:W-:Y:S01]  /*1660*/  FMUL.FTZ R129, R126, R131 ;  /* 0x000000837e817220 */ /* 0x000fe20000410000 */
[----:B------:R-:W-:Y:S01]  /*1670*/  SHF.L.U32 R122, R90, 0x10, RZ ;  /* 0x000000105a7a7819 */ /* 0x000fe200000006ff */
[----:B------:R-:W-:Y:S01]  /*1680*/  FMUL.FTZ R131, R132, R113 ;  /* 0x0000007184837220 */ /* 0x000fe20000410000 */
[----:B------:R-:W-:Y:S01]  /*1690*/  SHF.L.U32 R149, R114, 0x10, RZ ;  /* 0x0000001072957819 */ /* 0x000fe200000006ff */
[----:B------:R-:W-:Y:S01]  /*16a0*/  FADD.FTZ R133, -R136, R133 ;  /* 0x0000008588857221 */ /* 0x000fe20000010100 */
[----:B------:R-:W-:-:S02]  /*16b0*/  SHF.L.U32 R118, R118, 0x10, RZ ;  /* 0x0000001076767819 */ /* 0x000fc400000006ff */
[----:B------:R-:W-:Y:S02]  /*16c0*/  PRMT R112, R112, 0x7632, R112 ;  /* 0x0000763270707816 */ /* 0x000fe40000000070 */
[----:B------:R-:W-:Y:S01]  /*16d0*/  SHF.L.U32 R116, R116, 0x10, RZ ;  /* 0x0000001074747819 */ /* 0x000fe200000006ff */
[----:B------:R-:W-:Y:S01]  /*16e0*/  FFMA.FTZ R122, R122, R149, R131 ;  /* 0x000000957a7a7223 */ /* 0x000fe20000010083 */
[----:B------:R-:W-:Y:S01]  /*16f0*/  SHF.L.U32 R119, R119, 0x10, RZ ;  /* 0x0000001077777819 */ /* 0x000fe200000006ff */
[----:B------:R-:W-:Y:S01]  /*1700*/  FADD.FTZ R147, -R136, R147 ;  /* 0x0000009388937221 */ /* 0x000fe20000010100 */
[----:B------:R-:W-:Y:S01]  /*1710*/  SHF.L.U32 R114, R87, 0x10, RZ ;  /* 0x0000001057727819 */ /* 0x000fe200000006ff */
[----:B------:R-:W-:Y:S01]  /*1720*/  FMUL.FTZ R133, R126, R133 ;  /* 0x000000857e857220 */ /* 0x000fe20000410000 */
[----:B------:R-:W-:Y:S01]  /*1730*/  SHF.L.U32 R112, R112, 0x10, RZ ;  /* 0x0000001070707819 */ /* 0x000fe200000006ff */
[----:B------:R-:W-:Y:S01]  /*1740*/  FMUL.FTZ R118, R118, R116 ;  /* 0x0000007476767220 */ /* 0x000fe20000410000 */
[----:B------:R-:W-:Y:S01]  /*1750*/  SHF.L.U32 R131, R4, 0x10, RZ ;  /* 0x0000001004837819 */ /* 0x000fe200000006ff */
[----:B------:R-:W-:Y:S01]  /*1760*/  FADD.FTZ R58, R58, R130 ;  /* 0x000000823a3a7221 */ /* 0x000fe20000010000 */
[----:B------:R-:W-:Y:S01]  /*1770*/  FFMA.FTZ R74, R129, R130, R74 ;  /* 0x00000082814a7223 */ /* 0x000fe2000001004a */
[----:B------:R-:W-:Y:S01]  /*1780*/  SHF.L.U32 R115, R115, 0x10, RZ ;  /* 0x0000001073737819 */ /* 0x000fe200000006ff */
[----:B------:R-:W-:Y:S01]  /*1790*/  FADD.FTZ R26, R26, R135 ;  /* 0x000000871a1a7221 */ /* 0x000fe20000010000 */
[----:B------:R-:W-:Y:S01]  /*17a0*/  SHF.L.U32 R130, R91, 0x10, RZ ;  /* 0x000000105b827819 */ /* 0x000fe200000006ff */
[----:B------:R-:W-:Y:S01]  /*17b0*/  FFMA.FTZ R42, R129, R135, R42 ;  /* 0x00000087812a7223 */ /* 0x000fe2000001002a */
[----:B------:R-:W-:Y:S01]  /*17c0*/  FMUL.FTZ R151, R114, R119 ;  /* 0x0000007772977220 */ /* 0x000fe20000410000 */
[----:B------:R-:W-:Y:S01]  /*17d0*/  FMUL.FTZ R135, R126, R145 ;  /* 0x000000917e877220 */ /* 0x000fe20000410000 */
[----:B------:R-:W-:Y:S01]  /*17e0*/  FADD.FTZ R20, R20, R113 ;  /* 0x0000007114147221 */ /* 0x000fe20000010000 */
[----:B------:R-:W-:Y:S01]  /*17f0*/  FFMA.FTZ R36, R133, R113, R36 ;  /* 0x0000007185247223 */ /* 0x000fe20000010024 */
[----:B------:R-:W-:Y:S01]  /*1800*/  FMUL.FTZ R132, R126, R147 ;  /* 0x000000937e847220 */ /* 0x000fe20000410000 */
[-C--:B------:R-:W-:Y:S01]  /*1810*/  FFMA.FTZ R131, R131, R112.reuse, R118 ;  /* 0x0000007083837223 */ /* 0x080fe20000010076 */
[----:B------:R-:W-:Y:S01]  /*1820*/  FADD.FTZ R150, R150, R121 ;  /* 0x0000007996967221 */ /* 0x000fe20000010000 */
[----:B------:R-:W-:Y:S01]  /*1830*/  FFMA.FTZ R113, R123, R121, R148 ;  /* 0x000000797b717223 */ /* 0x000fe20000010094 */
[-C--:B------:R-:W-:Y:S01]  /*1840*/  FFMA.FTZ R130, R130, R115.reuse, R151 ;  /* 0x0000007382827223 */ /* 0x080fe20000010097 */
[----:B------:R-:W-:Y:S01]  /*1850*/  FADD.FTZ R54, R54, R115 ;  /* 0x0000007336367221 */ /* 0x000fe20000010000 */
[----:B------:R-:W-:Y:S01]  /*1860*/  FFMA.FTZ R70, R135, R115, R70 ;  /* 0x0000007387467223 */ /* 0x000fe20000010046 */
[----:B------:R-:W-:Y:S01]  /*1870*/  FADD.FTZ R57, R57, R112 ;  /* 0x0000007039397221 */ /* 0x000fe20000010000 */
[----:B------:R-:W-:Y:S01]  /*1880*/  FFMA.FTZ R73, R132, R112, R73 ;  /* 0x0000007084497223 */ /* 0x000fe20000010049 */
[----:B------:R-:W-:Y:S01]  /*1890*/  FADD.FTZ R143, -R136, R143 ;  /* 0x0000008f888f7221 */ /* 0x000fe20000010100 */
[----:B------:R-:W-:Y:S01]  /*18a0*/  FADD.FTZ R115, R150, R131 ;  /* 0x0000008396737221 */ /* 0x000fe20000010000 */
[----:B------:R-:W-:Y:S01]  /*18b0*/  FFMA.FTZ R112, R132, R131, R113 ;  /* 0x0000008384707223 */ /* 0x000fe20000010071 */
[----:B------:R-:W-:Y:S01]  /*18c0*/  SHF.L.U32 R137, R134, 0x10, RZ ;  /* 0x0000001086897819 */ /* 0x000fe200000006ff */
[----:B------:R-:W-:Y:S01]  /*18d0*/  FMUL.FTZ R134, R126, R143 ;  /* 0x0000008f7e867220 */ /* 0x000fe20000410000 */
[----:B------:R-:W-:Y:S01]  /*18e0*/  FADD.FTZ R114, R115, R120 ;  /* 0x0000007873727221 */ /* 0x000fe20000010000 */
[----:B------:R-:W-:-:S02]  /*18f0*/  FFMA.FTZ R113, R129, R120, R112 ;  /* 0x0000007881717223 */ /* 0x000fc40000010070 */
[----:B------:R-:W-:Y:S01]  /*1900*/  FADD.FTZ R137, -R136, R137 ;  /* 0x0000008988897221 */ /* 0x000fe20000010100 */
[----:B------:R-:W-:Y:S01]  /*1910*/  FADD.FTZ R115, R114, R7 ;  /* 0x0000000772737221 */ /* 0x000fe20000010000 */
[C---:B------:R-:W-:Y:S01]  /*1920*/  FFMA.FTZ R112, R134.reuse, R7, R113 ;  /* 0x0000000786707223 */ /* 0x040fe20000010071 */
[----:B------:R-:W-:Y:S01]  /*1930*/  FADD.FTZ R27, R27, R138 ;  /* 0x0000008a1b1b7221 */ /* 0x000fe20000010000 */
[----:B------:R-:W-:Y:S01]  /*1940*/  FFMA.FTZ R43, R134, R138, R43 ;  /* 0x0000008a862b7223 */ /* 0x000fe2000001002b */
[----:B------:R-:W-:Y:S01]  /*1950*/  FMUL.FTZ R138, R126, R137 ;  /* 0x000000897e8a7220 */ /* 0x000fe20000410000 */
[----:B------:R-:W-:Y:S01]  /*1960*/  FADD.FTZ R115, R115, R122 ;  /* 0x0000007a73737221 */ /* 0x000fe20000010000 */
[----:B------:R-:W-:Y:S01]  /*1970*/  FFMA.FTZ R113, R133, R122, R112 ;  /* 0x0000007a85717223 */ /* 0x000fe20000010070 */
[----:B------:R-:W-:Y:S02]  /*1980*/  FADD.FTZ R117, -R136, R117 ;  /* 0x0000007588757221 */ /* 0x000fe40000010100 */
[----:B------:R-:W-:Y:S01]  /*1990*/  FADD.FTZ R115, R115, R8 ;  /* 0x0000000873737221 */ /* 0x000fe20000010000 */
        /* <DEDUP_REMOVED lines=21> */
[----:B------:R-:W-:-:S07]  /*1af0*/  FFMA.FTZ R148, R140, R9, R112 ;  /* 0x000000098c947223 */ /* 0x000fce0000010070 */
.L_x_4:
[----:B------:R-:W-:Y:S05]  /*1b00*/  BSYNC.RECONVERGENT B0 ;  /* 0x0000000000007941 */ /* 0x000fea0003800200 */
.L_x_3:
[----:B------:R-:W0:Y:S01]  /*1b10*/  SHFL.DOWN PT, R113, R150, 0x10, 0x1f ;  /* 0x0a001f0096717f89 */ /* 0x000e2200000e0000 */
[----:B------:R-:W-:Y:S03]  /*1b20*/  BSSY.RECONVERGENT B0, `(.L_x_5) ;  /* 0x000001f000007945 */ /* 0x000fe60003800200 */
[----:B------:R-:W1:Y:S01]  /*1b30*/  SHFL.DOWN PT, R115, R148, 0x10, 0x1f ;  /* 0x0a001f0094737f89 */ /* 0x000e6200000e0000 */
[----:B------:R-:W2:Y:S01]  /*1b40*/  S2R R143, SR_TID.X ;  /* 0x00000000008f7919 */ /* 0x000ea20000002100 */
[----:B0-----:R-:W-:Y:S01]  /*1b50*/  FADD.FTZ R113, R113, R150 ;  /* 0x0000009671717221 */ /* 0x001fe20000010000 */
[----:B-1----:R-:W-:-:S04]  /*1b60*/  FADD.FTZ R115, R115, R148 ;  /* 0x0000009473737221 */ /* 0x002fc80000010000 */
[----:B------:R-:W0:Y:S04]  /*1b70*/  SHFL.DOWN PT, R112, R113, 0x8, 0x1f ;  /* 0x09001f0071707f89 */ /* 0x000e2800000e0000 */
[----:B------:R-:W1:Y:S01]  /*1b80*/  SHFL.DOWN PT, R114, R115, 0x8, 0x1f ;  /* 0x09001f0073727f89 */ /* 0x000e6200000e0000 */
[----:B--2---:R-:W-:Y:S01]  /*1b90*/  LOP3.LUT P0, RZ, R143, 0x1f, RZ, 0xc0, !PT ;  /* 0x0000001f8fff7812 */ /* 0x004fe2000780c0ff */
[----:B0-----:R-:W-:Y:S01]  /*1ba0*/  FADD.FTZ R112, R113, R112 ;  /* 0x0000007071707221 */ /* 0x001fe20000010000 */
[----:B-1----:R-:W-:-:S04]  /*1bb0*/  FADD.FTZ R114, R115, R114 ;  /* 0x0000007273727221 */ /* 0x002fc80000010000 */
[----:B------:R-:W0:Y:S04]  /*1bc0*/  SHFL.DOWN PT, R117, R112, 0x4, 0x1f ;  /* 0x08801f0070757f89 */ /* 0x000e2800000e0000 */
[----:B------:R-:W1:Y:S01]  /*1bd0*/  SHFL.DOWN PT, R119, R114, 0x4, 0x1f ;  /* 0x08801f0072777f89 */ /* 0x000e6200000e0000 */
        /* <DEDUP_REMOVED lines=9> */
[----:B-1----:R-:W-:Y:S01]  /*1c70*/  FADD.FTZ R113, R118, R115 ;  /* 0x0000007376717221 */ /* 0x002fe20000010000 */
[----:B------:R-:W-:Y:S06]  /*1c80*/  @P0 BRA `(.L_x_6) ;  /* 0x0000000000200947 */ /* 0x000fec0003800000 */
[----:B------:R-:W0:Y:S01]  /*1c90*/  S2UR UR5, SR_CgaCtaId ;  /* 0x00000000000579c3 */ /* 0x000e220000008800 */
[----:B------:R-:W-:Y:S01]  /*1ca0*/  UMOV UR4, 0x400 ;  /* 0x0000040000047882 */ /* 0x000fe20000000000 */
[----:B------:R-:W-:-:S04]  /*1cb0*/  SHF.R.U32.HI R114, RZ, 0x2, R143 ;  /* 0x00000002ff727819 */ /* 0x000fc8000001168f */
[----:B------:R-:W-:Y:S01]  /*1cc0*/  LOP3.LUT R114, R114, 0x18, RZ, 0xc0, !PT ;  /* 0x0000001872727812 */ /* 0x000fe200078ec0ff */
[----:B0-----:R-:W-:-:S04]  /*1cd0*/  ULEA UR4, UR5, UR4, 0x18 ;  /* 0x0000000405047291 */ /* 0x001fc8000f8ec0ff */
[----:B------:R-:W-:Y:S02]  /*1ce0*/  UIADD3 UR5, UPT, UPT, UR4, 0x2020, URZ ;  /* 0x0000202004057890 */ /* 0x000fe4000fffe0ff */
[----:B------:R-:W-:-:S09]  /*1cf0*/  @!UP1 UIADD3 UR5, UPT, UPT, UR4, 0x2000, URZ ;  /* 0x0000200004059890 */ /* 0x000fd2000fffe0ff */
[----:B------:R0:W-:Y:S03]  /*1d00*/  STS.64 [R114+UR5], R112 ;  /* 0x0000007072007988 */ /* 0x0001e60008000a05 */
.L_x_6:
[----:B------:R-:W-:Y:S05]  /*1d10*/  BSYNC.RECONVERGENT B0 ;  /* 0x0000000000007941 */ /* 0x000fea0003800200 */
.L_x_5:
[----:B------:R-:W1:Y:S08]  /*1d20*/  S2UR UR5, SR_CgaCtaId ;  /* 0x00000000000579c3 */ /* 0x000e700000008800 */
[----:B------:R-:W-:Y:S01]  /*1d30*/  BAR.SYNC.DEFER_BLOCKING 0x0 ;  /* 0x0000000000007b1d */ /* 0x000fe20000010000 */
[----:B------:R-:W-:-:S05]  /*1d40*/  ISETP.GE.U32.AND P5, PT, R2, 0x80, PT ;  /* 0x000000800200780c */ /* 0x000fca0003fa6070 */
[----:B------:R-:W-:Y:S02]  /*1d50*/  UMOV UR4, 0x400 ;  /* 0x0000040000047882 */ /* 0x000fe40000000000 */
[----:B------:R-:W2:Y:S01]  /*1d60*/  LDC.64 R136, c[0x0][0x380] ;  /* 0x0000e000ff887b82 */ /* 0x000ea20000000a00 */
[----:B------:R-:W-:Y:S07]  /*1d70*/  BSSY.RECONVERGENT B0, `(.L_x_7) ;  /* 0x0000176000007945 */ /* 0x000fee0003800200 */
[----:B------:R-:W3:Y:S01]  /*1d80*/  LDC.U8 R147, c[0x0][0x410] ;  /* 0x00010400ff937b82 */ /* 0x000ee20000000000 */
[----:B-1----:R-:W-:-:S04]  /*1d90*/  ULEA UR4, UR5, UR4, 0x18 ;  /* 0x0000000405047291 */ /* 0x002fc8000f8ec0ff */
[----:B------:R-:W-:Y:S02]  /*1da0*/  UIADD3 UR5, UPT, UPT, UR4, 0x2020, URZ ;  /* 0x0000202004057890 */ /* 0x000fe4000fffe0ff */
[----:B------:R-:W-:Y:S02]  /*1db0*/  @!UP1 UIADD3 UR5, UPT, UPT, UR4, 0x2000, URZ ;  /* 0x0000200004059890 */ /* 0x000fe4000fffe0ff */
[----:B------:R-:W-:Y:S01]  /*1dc0*/  UIADD3 UR10, UPT, UPT, UR4, 0x2030, URZ ;  /* 0x00002030040a7890 */ /* 0x000fe2000fffe0ff */
[----:B--2---:R-:W-:Y:S01]  /*1dd0*/  IADD3 R0, PT, PT, R0, R136, RZ ;  /* 0x0000008800007210 */ /* 0x004fe20007ffe0ff */
[----:B------:R-:W-:-:S03]  /*1de0*/  @!UP1 UIADD3 UR10, UPT, UPT, UR4, 0x2010, URZ ;  /* 0x00002010040a9890 */ /* 0x000fc6000fffe0ff */
[----:B------:R-:W-:Y:S02]  /*1df0*/  ISETP.GE.AND P2, PT, R0, R137, PT ;  /* 0x000000890000720c */ /* 0x000fe40003f46270 */
[----:B0-----:R-:W0:Y:S01]  /*1e00*/  LDS.128 R112, [UR5] ;  /* 0x00000005ff707984 */ /* 0x001e220008000c00 */
[----:B---3--:R-:W-:-:S03]  /*1e10*/  ISETP.NE.AND P3, PT, R147, RZ, PT ;  /* 0x000000ff9300720c */ /* 0x008fc60003f65270 */
[----:B------:R-:W1:Y:S01]  /*1e20*/  LDS.128 R116, [UR10] ;  /* 0x0000000aff747984 */ /* 0x000e620008000c00 */
[----:B0-----:R-:W-:Y:S01]  /*1e30*/  FADD.FTZ R145, RZ, R112 ;  /* 0x00000070ff917221 */ /* 0x001fe20000010000 */
[----:B------:R-:W-:-:S03]  /*1e40*/  FADD.FTZ R112, RZ, R113 ;  /* 0x00000071ff707221 */ /* 0x000fc60000010000 */
[----:B------:R-:W-:Y:S01]  /*1e50*/  FADD.FTZ R145, R114, R145 ;  /* 0x0000009172917221 */ /* 0x000fe20000010000 */
[----:B------:R-:W-:-:S03]  /*1e60*/  FADD.FTZ R112, R115, R112 ;  /* 0x0000007073707221 */ /* 0x000fc60000010000 */
[----:B-1----:R-:W-:Y:S01]  /*1e70*/  FADD.FTZ R145, R145, R116 ;  /* 0x0000007491917221 */ /* 0x002fe20000010000 */
[----:B------:R-:W-:-:S03]  /*1e80*/  FADD.FTZ R112, R112, R117 ;  /* 0x0000007570707221 */ /* 0x000fc60000010000 */
[----:B------:R-:W-:Y:S01]  /*1e90*/  FADD.FTZ R118, R118, R145 ;  /* 0x0000009176767221 */ /* 0x000fe20000010000 */
[----:B------:R-:W-:-:S03]  /*1ea0*/  FADD.FTZ R112, R119, R112 ;  /* 0x0000007077707221 */ /* 0x000fc60000010000 */
[----:B------:R-:W-:Y:S01]  /*1eb0*/  FMUL.FTZ R118, R118, UR11 ;  /* 0x0000000b76767c20 */ /* 0x000fe20008410000 */
[----:B------:R-:W-:-:S04]  /*1ec0*/  FMUL.FTZ R145, R112, UR11 ;  /* 0x0000000b70917c20 */ /* 0x000fc80008410000 */
[----:B------:R-:W-:Y:S01]  /*1ed0*/  FSEL R148, R118, RZ, !P3 ;  /* 0x000000ff76947208 */ /* 0x000fe20005800000 */
[----:B------:R-:W-:Y:S06]  /*1ee0*/  @!P5 BRA `(.L_x_8) ;  /* 0x000000140078d947 */ /* 0x000fec0003800000 */
[----:B------:R-:W-:-:S04]  /*1ef0*/  UISETP.NE.U32.AND UP0, UPT, UR14, URZ, UPT ;  /* 0x000000ff0e00728c */ /* 0x000fc8000bf05070 */
[----:B------:R-:W-:-:S09]  /*1f00*/  UISETP.NE.AND.EX UP0, UPT, UR15, URZ, UPT, UP0 ;  /* 0x000000ff0f00728c */ /* 0x000fd2000bf05300 */
[----:B------:R-:W-:Y:S05]  /*1f10*/  BRA.U UP0, `(.L_x_9) ;  /* 0x00000009003c7547 */ /* 0x000fea000b800000 */
[----:B------:R-:W-:Y:S01]  /*1f20*/  UMOV UR4, UR8 ;  /* 0x0000000800047c82 */ /* 0x000fe20008000000 */
[----:B------:R-:W-:Y:S01]  /*1f30*/  UMOV UR5, UR9 ;  /* 0x0000000900057c82 */ /* 0x000fe20008000000 */
[----:B------:R-:W-:-:S04]  /*1f40*/  UISETP.NE.U32.AND UP0, UPT, UR4, URZ, UPT ;  /* 0x000000ff0400728c */ /* 0x000fc8000bf05070 */
[----:B------:R-:W-:-:S09]  /*1f50*/  UISETP.NE.AND.EX UP0, UPT, UR5, URZ, UPT, UP0 ;  /* 0x000000ff0500728c */ /* 0x000fd2000bf05300 */
[----:B------:R-:W-:Y:S05]  /*1f60*/  BRA.U UP0, `(.L_x_10) ;  /* 0x0000000500047547 */ /* 0x000fea000b800000 */
[----:B------:R-:W-:-:S04]  /*1f70*/  UISETP.NE.U32.AND UP0, UPT, UR6, URZ, UPT ;  /* 0x000000ff0600728c */ /* 0x000fc8000bf05070 */
[----:B------:R-:W-:-:S09]  /*1f80*/  UISETP.NE.AND.EX UP0, UPT, UR7, URZ, UPT, UP0 ;  /* 0x000000ff0700728c */ /* 0x000fd2000bf05300 */
[----:B------:R-:W-:Y:S05]  /*1f90*/  BRA.U UP0, `(.L_x_11) ;  /* 0x0000000100747547 */ /* 0x000fea000b800000 */
[-CC-:B------:R-:W-:Y:S01]  /*1fa0*/  FFMA.FTZ R113, R3, R145.reuse, R148.reuse ;  /* 0x0000009103717223 */ /* 0x180fe20000010094 */
[-CC-:B------:R-:W-:Y:S01]  /*1fb0*/  FFMA.FTZ R112, R146, R145.reuse, R148.reuse ;  /* 0x0000009192707223 */ /* 0x180fe20000010094 */
[-CC-:B------:R-:W-:Y:S01]  /*1fc0*/  FFMA.FTZ R114, R127, R145.reuse, R148.reuse ;  /* 0x000000917f727223 */ /* 0x180fe20000010094 */
[-CC-:B------:R-:W-:Y:S01]  /*1fd0*/  FFMA.FTZ R119, R144, R145.reuse, R148.reuse ;  /* 0x0000009190777223 */ /* 0x180fe20000010094 */
[-CC-:B------:R-:W-:Y:S01]  /*1fe0*/  FFMA.FTZ R137, R141, R145.reuse, R148.reuse ;  /* 0x000000918d897223 */ /* 0x180fe20000010094 */
[-CC-:B------:R-:W-:Y:S01]  /*1ff0*/  FFMA.FTZ R116, R142, R145.reuse, R148.reuse ;  /* 0x000000918e747223 */ /* 0x180fe20000010094 */
[-CC-:B------:R-:W-:Y:S01]  /*2000*/  FFMA.FTZ R149, R139, R145.reuse, R148.reuse ;  /* 0x000000918b957223 */ /* 0x180fe20000010094 */
[----:B------:R-:W-:Y:S01]  /*2010*/  FFMA.FTZ R118, R128, R145, R148 ;  /* 0x0000009180767223 */ /* 0x000fe20000010094 */
[----:B------:R-:W-:Y:S01]  /*2020*/  FADD.FTZ R113, R10, -R113 ;  /* 0x800000710a717221 */ /* 0x000fe20000010000 */
[----:B------:R-:W-:Y:S01]  /*2030*/  FADD.FTZ R115, R13, -R112 ;  /* 0x800000700d737221 */ /* 0x000fe20000010000 */
[----:B------:R-:W-:Y:S01]  /*2040*/  FADD.FTZ R117, R11, -R114 ;  /* 0x800000720b757221 */ /* 0x000fe20000010000 */
[----:B------:R-:W-:Y:S01]  /*2050*/  FADD.FTZ R119, R14, -R119 ;  /* 0x800000770e777221 */ /* 0x000fe20000010000 */
[----:B------:R-:W-:Y:S01]  /*2060*/  FADD.FTZ R137, R12, -R137 ;  /* 0x800000890c897221 */ /* 0x000fe20000010000 */
[----:B------:R-:W-:Y:S01]  /*2070*/  FADD.FTZ R147, R15, -R116 ;  /* 0x800000740f937221 */ /* 0x000fe20000010000 */
[----:B------:R-:W-:Y:S01]  /*2080*/  FADD.FTZ R149, R124, -R149 ;  /* 0x800000957c957221 */ /* 0x000fe20000010000 */
[----:B------:R-:W-:Y:S01]  /*2090*/  FADD.FTZ R151, R125, -R118 ;  /* 0x800000767d977221 */ /* 0x000fe20000010000 */
[C---:B-----5:R-:W-:Y:S01]  /*20a0*/  FMUL.FTZ R112, R126.reuse, R113 ;  /* 0x000000717e707220 */ /* 0x060fe20000410000 */
[C---:B------:R-:W-:Y:S01]  /*20b0*/  FMUL.FTZ R115, R126.reuse, R115 ;  /* 0x000000737e737220 */ /* 0x040fe20000410000 */
[C---:B------:R-:W-:Y:S01]  /*20c0*/  FMUL.FTZ R113, R126.reuse, R117 ;  /* 0x000000757e717220 */ /* 0x040fe20000410000 */
[C---:B------:R-:W-:Y:S01]  /*20d0*/  FMUL.FTZ R114, R126.reuse, R119 ;  /* 0x000000777e727220 */ /* 0x040fe20000410000 */
[C---:B------:R-:W-:Y:S01]  /*20e0*/  FMUL.FTZ R137, R126.reuse, R137 ;  /* 0x000000897e897220 */ /* 0x040fe20000410000 */
[C---:B------:R-:W-:Y:S01]  /*20f0*/  FMUL.FTZ R116, R126.reuse, R147 ;  /* 0x000000937e747220 */ /* 0x040fe20000410000 */
[C---:B------:R-:W-:Y:S01]  /*2100*/  FMUL.FTZ R149, R126.reuse, R149 ;  /* 0x000000957e957220 */ /* 0x040fe20000410000 */
[----:B------:R-:W-:Y:S01]  /*2110*/  FMUL.FTZ R118, R126, R151 ;  /* 0x000000977e767220 */ /* 0x000fe20000410000 */
[----:B------:R-:W-:-:S02]  /*2120*/  F2FP.BF16.F32.PACK_AB R112, R115, R112 ;  /* 0x000000707370723e */ /* 0x000fc400000010ff */
[----:B------:R-:W-:Y:S02]  /*2130*/  F2FP.BF16.F32.PACK_AB R113, R114, R113 ;  /* 0x000000717271723e */ /* 0x000fe400000010ff */
[----:B------:R-:W-:Y:S02]  /*2140*/  F2FP.BF16.F32.PACK_AB R114, R116, R137 ;  /* 0x000000897472723e */ /* 0x000fe400000010ff */
[----:B------:R-:W-:Y:S01]  /*2150*/  F2FP.BF16.F32.PACK_AB R115, R118, R149 ;  /* 0x000000957673723e */ /* 0x000fe200000010ff */
[----:B------:R-:W-:Y:S06]  /*2160*/  BRA `(.L_x_12) ;  /* 0x0000001000a07947 */ /* 0x000fec0003800000 */
.L_x_11:
        /* <DEDUP_REMOVED lines=23> */
[----:B------:R-:W-:-:S02]  /*22e0*/  FMUL.FTZ R112, R126, R107 ;  /* 0x0000006b7e707220 */ /* 0x000fc40000410000 */
[----:B------:R-:W-:Y:S02]  /*22f0*/  F2FP.BF16.F32.PACK_AB R115, R106, R137 ;  /* 0x000000896a73723e */ /* 0x000fe400000010ff */
[----:B------:R-:W-:Y:S02]  /*2300*/  F2FP.BF16.F32.PACK_AB R114, R119, R114 ;  /* 0x000000727772723e */ /* 0x000fe400000010ff */
[----:B------:R-:W-:Y:S02]  /*2310*/  F2FP.BF16.F32.PACK_AB R113, R104, R113 ;  /* 0x000000716871723e */ /* 0x000fe400000010ff */
[----:B------:R-:W-:Y:S02]  /*2320*/  F2FP.BF16.F32.PACK_AB R112, R112, R105 ;  /* 0x000000697070723e */ /* 0x000fe400000010ff */
[----:B------:R-:W-:Y:S02]  /*2330*/  MOV R107, R115 ;  /* 0x00000073006b7202 */ /* 0x000fe40000000f00 */
[----:B------:R-:W-:-:S02]  /*2340*/  MOV R106, R114 ;  /* 0x00000072006a7202 */ /* 0x000fc40000000f00 */
[----:B------:R-:W-:Y:S02]  /*2350*/  MOV R105, R113 ;  /* 0x0000007100697202 */ /* 0x000fe40000000f00 */
[----:B------:R-:W-:Y:S01]  /*2360*/  MOV R104, R112 ;  /* 0x0000007000687202 */ /* 0x000fe20000000f00 */
[----:B------:R-:W-:Y:S06]  /*2370*/  BRA `(.L_x_12) ;  /* 0x00000010001c7947 */ /* 0x000fec0003800000 */
.L_x_10:
        /* <DEDUP_REMOVED lines=36> */
.L_x_13:
        /* <DEDUP_REMOVED lines=27> */
[----:B------:R-:W-:Y:S02]  /*2770*/  F2FP.BF16.F32.PACK_AB R112, R112, R105 ;  /* 0x000000697070723e */ /* 0x000fe400000010ff */
[----:B------:R-:W-:Y:S02]  /*2780*/  MOV R107, R115 ;  /* 0x00000073006b7202 */ /* 0x000fe40000000f00 */
[----:B------:R-:W-:Y:S02]  /*2790*/  MOV R106, R114 ;  /* 0x00000072006a7202 */ /* 0x000fe40000000f00 */
[----:B------:R-:W-:-:S02]  /*27a0*/  MOV R105, R113 ;  /* 0x0000007100697202 */ /* 0x000fc40000000f00 */
[----:B------:R-:W-:Y:S02]  /*27b0*/  MOV R104, R112 ;  /* 0x0000007000687202 */ /* 0x000fe40000000f00 */
[----:B------:R-:W-:Y:S02]  /*27c0*/  MOV R111, R115 ;  /* 0x00000073006f7202 */ /* 0x000fe40000000f00 */
[----:B------:R-:W-:Y:S02]  /*27d0*/  MOV R110, R114 ;  /* 0x00000072006e7202 */ /* 0x000fe40000000f00 */
[----:B------:R-:W-:Y:S02]  /*27e0*/  MOV R109, R113 ;  /* 0x00000071006d7202 */ /* 0x000fe40000000f00 */
[----:B------:R-:W-:Y:S01]  /*27f0*/  MOV R108, R112 ;  /* 0x00000070006c7202 */ /* 0x000fe20000000f00 */
[----:B------:R-:W-:Y:S06]  /*2800*/  BRA `(.L_x_12) ;  /* 0x0000000800f87947 */ /* 0x000fec0003800000 */
.L_x_9:
        /* <DEDUP_REMOVED lines=9> */
[-C--:B------:R-:W-:Y:S01]  /*28a0*/  FFMA.FTZ R118, R128, R145.reuse, R148 ;  /* 0x0000009180767223 */ /* 0x080fe20000010094 */
[----:B------:R-:W-:Y:S01]  /*28b0*/  PRMT R114, R19, 0x7632, R114 ;  /* 0x0000763213727816 */ /* 0x000fe20000000072 */
[-C--:B------:R-:W-:Y:S01]  /*28c0*/  FFMA.FTZ R115, R141, R145.reuse, R148 ;  /* 0x000000918d737223 */ /* 0x080fe20000010094 */
[----:B------:R-:W-:Y:S01]  /*28d0*/  PRMT R112, R18, 0x7632, R112 ;  /* 0x0000763212707816 */ /* 0x000fe20000000070 */
[-C--:B------:R-:W-:Y:S01]  /*28e0*/  FFMA.FTZ R116, R142, R145.reuse, R148 ;  /* 0x000000918e747223 */ /* 0x080fe20000010094 */
[----:B------:R-:W-:Y:S01]  /*28f0*/  FADD.FTZ R136, R124, -R119 ;  /* 0x800000777c887221 */ /* 0x000fe20000010000 */
[----:B------:R-:W-:Y:S01]  /*2900*/  FADD.FTZ R150, R125, -R118 ;  /* 0x800000767d967221 */ /* 0x000fe20000010000 */
[----:B------:R-:W-:Y:S01]  /*2910*/  SHF.L.U32 R119, R114, 0x10, RZ ;  /* 0x0000001072777819 */ /* 0x000fe200000006ff */
[----:B------:R-:W-:Y:S01]  /*2920*/  FADD.FTZ R118, R12, -R115 ;  /* 0x800000730c767221 */ /* 0x000fe20000010000 */
[----:B------:R-:W-:Y:S01]  /*2930*/  SHF.L.U32 R115, R112, 0x10, RZ ;  /* 0x0000001070737819 */ /* 0x000fe200000006ff */
[----:B------:R-:W-:Y:S01]  /*2940*/  FADD.FTZ R116, R15, -R116 ;  /* 0x800000740f747221 */ /* 0x000fe20000010000 */
[----:B------:R-:W-:Y:S01]  /*2950*/  SHF.L.U32 R117, R19, 0x10, RZ ;  /* 0x0000001013757819 */ /* 0x000fe200000006ff */
[----:B-----5:R-:W-:Y:S01]  /*2960*/  FFMA.FTZ R147, R126, R150, R119 ;  /* 0x000000967e937223 */ /* 0x020fe20000010077 */
[-C--:B------:R-:W-:Y:S01]  /*2970*/  FFMA.FTZ R119, R144, R145.reuse, R148 ;  /* 0x0000009190777223 */ /* 0x080fe20000010094 */
[----:B------:R-:W-:Y:S01]  /*2980*/  SHF.L.U32 R113, R18, 0x10, RZ ;  /* 0x0000001012717819 */ /* 0x000fe200000006ff */
[----:B------:R-:W-:Y:S01]  /*2990*/  FFMA.FTZ R137, R126, R116, R115 ;  /* 0x000000747e897223 */ /* 0x000fe20000010073 */
[----:B------:R-:W-:Y:S01]  /*29a0*/  PRMT R114, R17, 0x7632, R114 ;  /* 0x0000763211727816 */ /* 0x000fe20000000072 */
[-CC-:B------:R-:W-:Y:S01]  /*29b0*/  FFMA.FTZ R115, R3, R145.reuse, R148.reuse ;  /* 0x0000009103737223 */ /* 0x180fe20000010094 */
[-C--:B------:R-:W-:Y:S01]  /*29c0*/  FFMA.FTZ R150, R127, R145.reuse, R148 ;  /* 0x000000917f967223 */ /* 0x080fe20000010094 */
[----:B------:R-:W-:Y:S01]  /*29d0*/  PRMT R112, R16, 0x7632, R112 ;  /* 0x0000763210707816 */ /* 0x000fe20000000070 */
[----:B------:R-:W-:Y:S01]  /*29e0*/  FFMA.FTZ R116, R146, R145, R148 ;  /* 0x0000009192747223 */ /* 0x000fe20000010094 */
[----:B------:R-:W-:Y:S01]  /*29f0*/  FADD.FTZ R152, R14, -R119 ;  /* 0x800000770e987221 */ /* 0x000fe20000010000 */
[----:B------:R-:W-:Y:S01]  /*2a00*/  FFMA.FTZ R136, R126, R136, R117 ;  /* 0x000000887e887223 */ /* 0x000fe20000010075 */
[----:B------:R-:W-:Y:S01]  /*2a10*/  SHF.L.U32 R119, R114, 0x10, RZ ;  /* 0x0000001072777819 */ /* 0x000fe200000006ff */
[----:B------:R-:W-:Y:S01]  /*2a20*/  FFMA.FTZ R118, R126, R118, R113 ;  /* 0x000000767e767223 */ /* 0x000fe20000010071 */
[----:B------:R-:W-:Y:S01]  /*2a30*/  SHF.L.U32 R117, R17, 0x10, RZ ;  /* 0x0000001011757819 */ /* 0x000fe200000006ff */
[----:B------:R-:W-:Y:S01]  /*2a40*/  FADD.FTZ R114, R10, -R115 ;  /* 0x800000730a727221 */ /* 0x000fe20000010000 */
[----:B------:R-:W-:Y:S01]  /*2a50*/  SHF.L.U32 R113, R16, 0x10, RZ ;  /* 0x0000001010717819 */ /* 0x000fe200000006ff */
[----:B------:R-:W-:Y:S01]  /*2a60*/  FADD.FTZ R149, R11, -R150 ;  /* 0x800000960b957221 */ /* 0x000fe20000010000 */
[----:B------:R-:W-:Y:S01]  /*2a70*/  SHF.L.U32 R115, R112, 0x10, RZ ;  /* 0x0000001070737819 */ /* 0x000fe200000006ff */
[----:B------:R-:W-:Y:S01]  /*2a80*/  FADD.FTZ R150, R13, -R116 ;  /* 0x800000740d967221 */ /* 0x000fe20000010000 */
[C---:B------:R-:W-:Y:S01]  /*2a90*/  FFMA.FTZ R119, R126.reuse, R152, R119 ;  /* 0x000000987e777223 */ /* 0x040fe20000010077 */
[C---:B------:R-:W-:Y:S01]  /*2aa0*/  FFMA.FTZ R116, R126.reuse, R149, R117 ;  /* 0x000000957e747223 */ /* 0x040fe20000010075 */
[C---:B------:R-:W-:Y:S01]  /*2ab0*/  FFMA.FTZ R112, R126.reuse, R114, R113 ;  /* 0x000000727e707223 */ /* 0x040fe20000010071 */
[----:B------:R-:W-:Y:S01]  /*2ac0*/  FFMA.FTZ R117, R126, R150, R115 ;  /* 0x000000967e757223 */ /* 0x000fe20000010073 */
[----:B------:R-:W-:-:S02]  /*2ad0*/  F2FP.BF16.F32.PACK_AB R115, R147, R136 ;  /* 0x000000889373723e */ /* 0x000fc400000010ff */
[----:B------:R-:W-:Y:S02]  /*2ae0*/  F2FP.BF16.F32.PACK_AB R114, R137, R118 ;  /* 0x000000768972723e */ /* 0x000fe400000010ff */
[----:B------:R-:W-:Y:S02]  /*2af0*/  F2FP.BF16.F32.PACK_AB R113, R119, R116 ;  /* 0x000000747771723e */ /* 0x000fe400000010ff */
[----:B------:R-:W-:Y:S01]  /*2b00*/  F2FP.BF16.F32.PACK_AB R112, R117, R112 ;  /* 0x000000707570723e */ /* 0x000fe200000010ff */
[----:B------:R-:W-:Y:S06]  /*2b10*/  BRA `(.L_x_12) ;  /* 0x0000000800347947 */ /* 0x000fec0003800000 */
.L_x_15:
[-CC-:B------:R-:W-:Y:S01]  /*2b20*/  FFMA.FTZ R117, R139, R145.reuse, R148.reuse ;  /* 0x000000918b757223 */ /* 0x180fe20000010094 */
[-CC-:B------:R-:W-:Y:S01]  /*2b30*/  FFMA.FTZ R105, R3, R145.reuse, R148.reuse ;  /* 0x0000009103697223 */ /* 0x180fe20000010094 */
[-CC-:B------:R-:W-:Y:S01]  /*2b40*/  FFMA.FTZ R115, R141, R145.reuse, R148.reuse ;  /* 0x000000918d737223 */ /* 0x180fe20000010094 */
[----:B------:R-:W-:Y:S01]  /*2b50*/  FFMA.FTZ R104, R127, R145, R148 ;  /* 0x000000917f687223 */ /* 0x000fe20000010094 */
[----:B------:R-:W-:Y:S01]  /*2b60*/  SHF.L.U32 R118, R19, 0x10, RZ ;  /* 0x0000001013767819 */ /* 0x000fe200000006ff */
[----:B------:R-:W-:Y:S01]  /*2b70*/  FADD.FTZ R117, R124, -R117 ;  /* 0x800000757c757221 */ /* 0x000fe20000010000 */
[----:B------:R-:W-:Y:S01]  /*2b80*/  SHF.L.U32 R107, R16, 0x10, RZ ;  /* 0x00000010106b7819 */ /* 0x000fe200000006ff */
[----:B------:R-:W-:Y:S01]  /*2b90*/  FADD.FTZ R105, R10, -R105 ;  /* 0x800000690a697221 */ /* 0x000fe20000010000 */
[----:B------:R-:W-:Y:S01]  /*2ba0*/  SHF.L.U32 R114, R18, 0x10, RZ ;  /* 0x0000001012727819 */ /* 0x000fe200000006ff */
[----:B------:R-:W-:Y:S01]  /*2bb0*/  FADD.FTZ R115, R12, -R115 ;  /* 0x800000730c737221 */ /* 0x000fe20000010000 */
[----:B------:R-:W-:Y:S01]  /*2bc0*/  SHF.L.U32 R106, R17, 0x10, RZ ;  /* 0x00000010116a7819 */ /* 0x000fe200000006ff */
[----:B------:R-:W-:Y:S01]  /*2bd0*/  FADD.FTZ R113, R11, -R104 ;  /* 0x800000680b717221 */ /* 0x000fe20000010000 */
[C---:B-----5:R-:W-:Y:S01]  /*2be0*/  FFMA.FTZ R119, R126.reuse, R117, R118 ;  /* 0x000000757e777223 */ /* 0x060fe20000010076 */
[C---:B------:R-:W-:Y:S01]  /*2bf0*/  FFMA.FTZ R112, R126.reuse, R105, R107 ;  /* 0x000000697e707223 */ /* 0x040fe2000001006b */
[C---:B------:R-:W-:Y:S01]  /*2c00*/  FFMA.FTZ R116, R126.reuse, R115, R114 ;  /* 0x000000737e747223 */ /* 0x040fe20000010072 */
[----:B------:R-:W-:Y:S01]  /*2c10*/  PRMT R117, R19, 0x7632, R117 ;  /* 0x0000763213757816 */ /* 0x000fe20000000075 */
[----:B------:R-:W-:Y:S01]  /*2c20*/  FFMA.FTZ R113, R126, R113, R106 ;  /* 0x000000717e717223 */ /* 0x000fe2000001006a */
[----:B------:R-:W-:Y:S01]  /*2c30*/  PRMT R104, R16, 0x7632, R104 ;  /* 0x0000763210687816 */ /* 0x000fe20000000068 */
[-CC-:B------:R-:W-:Y:S01]  /*2c40*/  FFMA.FTZ R150, R128, R145.reuse, R148.reuse ;  /* 0x0000009180967223 */ /* 0x180fe20000010094 */
[----:B------:R-:W-:Y:S01]  /*2c50*/  PRMT R105, R17, 0x7632, R105 ;  /* 0x0000763211697816 */ /* 0x000fe20000000069 */
[-CC-:B------:R-:W-:Y:S01]  /*2c60*/  FFMA.FTZ R106, R146, R145.reuse, R148.reuse ;  /* 0x00000091926a7223 */ /* 0x180fe20000010094 */
[----:B------:R-:W-:Y:S01]  /*2c70*/  PRMT R115, R18, 0x7632, R115 ;  /* 0x0000763212737816 */ /* 0x000fe20000000073 */
        /* <DEDUP_REMOVED lines=13> */
[----:B------:R-:W-:-:S02]  /*2d50*/  FFMA.FTZ R117, R126, R115, R136 ;  /* 0x000000737e757223 */ /* 0x000fc40000010088 */
        /* <DEDUP_REMOVED lines=9> */
.L_x_14:
[----:B------:R-:W-:-:S04]  /*2df0*/  UISETP.NE.U32.AND UP0, UPT, UR6, URZ, UPT ;  /* 0x000000ff0600728c */ /* 0x000fc8000bf05070 */
[----:B------:R-:W-:-:S09]  /*2e00*/  UISETP.NE.AND.EX UP0, UPT, UR7, URZ, UPT, UP0 ;  /* 0x000000ff0700728c */ /* 0x000fd2000bf05300 */
[----:B------:R-:W-:Y:S05]  /*2e10*/  BRA.U UP0, `(.L_x_16) ;  /* 0x0000000100b47547 */ /* 0x000fea000b800000 */
        /* <DEDUP_REMOVED lines=45> */
.L_x_16:
        /* <DEDUP_REMOVED lines=12> */
[C-C-:B-----5:R-:W-:Y:S01]  /*31b0*/  FFMA.FTZ R115, R126.reuse, R113, R110.reuse ;  /* 0x000000717e737223 */ /* 0x160fe2000001006e */
[----:B------:R-:W-:Y:S01]  /*31c0*/  FFMA.FTZ R105, R126, R105, R107 ;  /* 0x000000697e697223 */ /* 0x000fe2000001006b */
[----:B------:R-:W-:Y:S01]  /*31d0*/  PRMT R110, R18, 0x7632, R110 ;  /* 0x00007632126e7816 */ /* 0x000fe2000000006e */
[C---:B------:R-:W-:Y:S01]  /*31e0*/  FFMA.FTZ R109, R126.reuse, R109, R106 ;  /* 0x0000006d7e6d7223 */ /* 0x040fe2000001006a */
[----:B------:R-:W-:Y:S01]  /*31f0*/  PRMT R113, R19, 0x7632, R113 ;  /* 0x0000763213717816 */ /* 0x000fe20000000071 */
[----:B------:R-:W-:Y:S01]  /*3200*/  FFMA.FTZ R114, R126, R111, R108 ;  /* 0x0000006f7e727223 */ /* 0x000fe2000001006c */
[----:B------:R-:W-:Y:S01]  /*3210*/  PRMT R104, R16, 0x7632, R104 ;  /* 0x0000763210687816 */ /* 0x000fe20000000068 */
[-CC-:B------:R-:W-:Y:S01]  /*3220*/  FFMA.FTZ R112, R142, R145.reuse, R148.reuse ;  /* 0x000000918e707223 */ /* 0x180fe20000010094 */
[----:B------:R-:W-:Y:S01]  /*3230*/  PRMT R107, R17, 0x7632, R107 ;  /* 0x00007632116b7816 */ /* 0x000fe2000000006b */
[-CC-:B------:R-:W-:Y:S01]  /*3240*/  FFMA.FTZ R106, R146, R145.reuse, R148.reuse ;  /* 0x00000091926a7223 */ /* 0x180fe20000010094 */
[-CC-:B------:R-:W-:Y:S01]  /*3250*/  FFMA.FTZ R111, R144, R145.reuse, R148.reuse ;  /* 0x00000091906f7223 */ /* 0x180fe20000010094 */
[----:B------:R-:W-:Y:S01]  /*3260*/  FFMA.FTZ R116, R128, R145, R148 ;  /* 0x0000009180747223 */ /* 0x000fe20000010094 */
[----:B------:R-:W-:-:S02]  /*3270*/  SHF.L.U32 R110, R110, 0x10, RZ ;  /* 0x000000106e6e7819 */ /* 0x000fc400000006ff */
[----:B------:R-:W-:Y:S01]  /*3280*/  SHF.L.U32 R119, R113, 0x10, RZ ;  /* 0x0000001071777819 */ /* 0x000fe200000006ff */
[----:B------:R-:W-:Y:S01]  /*3290*/  FADD.FTZ R113, R15, -R112 ;  /* 0x800000700f717221 */ /* 0x000fe20000010000 */
[----:B------:R-:W-:Y:S01]  /*32a0*/  SHF.L.U32 R104, R104, 0x10, RZ ;  /* 0x0000001068687819 */ /* 0x000fe200000006ff */
[----:B------:R-:W-:Y:S01]  /*32b0*/  FADD.FTZ R117, R125, -R116 ;  /* 0x800000747d757221 */ /* 0x000fe20000010000 */
[----:B------:R-:W-:Y:S01]  /*32c0*/  SHF.L.U32 R108, R107, 0x10, RZ ;  /* 0x000000106b6c7819 */ /* 0x000fe200000006ff */
[----:B------:R-:W-:Y:S01]  /*32d0*/  FADD.FTZ R111, R14, -R111 ;  /* 0x8000006f0e6f7221 */ /* 0x000fe20000010000 */
        /* <DEDUP_REMOVED lines=12> */
[----:B------:R-:W-:Y:S02]  /*33a0*/  MOV R104, R112 ;  /* 0x0000007000687202 */ /* 0x000fe40000000f00 */
[----:B------:R-:W-:Y:S02]  /*33b0*/  MOV R111, R115 ;  /* 0x00000073006f7202 */ /* 0x000fe40000000f00 */
[----:B------:R-:W-:Y:S02]  /*33c0*/  MOV R110, R114 ;  /* 0x00000072006e7202 */ /* 0x000fe40000000f00 */
[----:B------:R-:W-:Y:S02]  /*33d0*/  MOV R109, R113 ;  /* 0x00000071006d7202 */ /* 0x000fe40000000f00 */
[----:B------:R-:W-:-:S07]  /*33e0*/  MOV R108, R112 ;  /* 0x00000070006c7202 */ /* 0x000fce0000000f00 */
.L_x_12:
[----:B------:R-:W-:Y:S01]  /*33f0*/  ISETP.NE.U32.AND P0, PT, RZ, UR4, PT ;  /* 0x00000004ff007c0c */ /* 0x000fe2000bf05070 */
[----:B------:R-:W0:Y:S01]  /*3400*/  LDC.64 R118, c[0x0][0x468] ;  /* 0x00011a00ff767b82 */ /* 0x000e220000000a00 */
[----:B------:R-:W-:Y:S02]  /*3410*/  ISETP.NE.U32.AND P1, PT, RZ, UR6, PT ;  /* 0x00000006ff007c0c */ /* 0x000fe4000bf25070 */
[----:B------:R-:W-:Y:S02]  /*3420*/  ISETP.NE.AND.EX P0, PT, RZ, UR5, PT, P0 ;  /* 0x00000005ff007c0c */ /* 0x000fe4000bf05300 */
[----:B------:R-:W-:-:S11]  /*3430*/  ISETP.NE.AND.EX P1, PT, RZ, UR7, PT, P1 ;  /* 0x00000007ff007c0c */ /* 0x000fd6000bf25310 */
[----:B------:R-:W1:Y:S08]  /*3440*/  @P0 LDC.64 R136, c[0x0][0x478] ;  /* 0x00011e00ff880b82 */ /* 0x000e700000000a00 */
[----:B------:R-:W2:Y:S01]  /*3450*/  @P1 LDC.64 R116, c[0x0][0x470] ;  /* 0x00011c00ff741b82 */ /* 0x000ea20000000a00 */
[----:B0-----:R-:W-:-:S04]  /*3460*/  IMAD.WIDE.U32 R118, R6, 0x10, R118 ;  /* 0x0000001006767825 */ /* 0x001fc800078e0076 */
[----:B-1----:R-:W-:-:S05]  /*3470*/  @P0 IMAD.WIDE.U32 R136, R6, 0x10, R136 ;  /* 0x0000001006880825 */ /* 0x002fca00078e0088 */
[----:B------:R0:W-:Y:S01]  /*3480*/  @P0 STG.E.128 desc[UR12][R136.64], R108 ;  /* 0x0000006c88000986 */ /* 0x0001e2000c101d0c */
[----:B--2---:R-:W-:-:S03]  /*3490*/  @P1 IMAD.WIDE.U32 R116, R6, 0x10, R116 ;  /* 0x0000001006741825 */ /* 0x004fc600078e0074 */
[----:B------:R0:W-:Y:S01]  /*34a0*/  STG.E.128 desc[UR12][R118.64], R112 ;  /* 0x0000007076007986 */ /* 0x0001e2000c101d0c */
[----:B------:R-:W-:-:S03]  /*34b0*/  IADD3 R6, PT, PT, R6, 0x80, RZ ;  /* 0x0000008006067810 */ /* 0x000fc60007ffe0ff */
[----:B------:R0:W-:Y:S04]  /*34c0*/  @P1 STG.E.128 desc[UR12][R116.64], R104 ;  /* 0x0000006874001986 */ /* 0x0001e8000c101d0c */
.L_x_8:
[----:B------:R-:W-:Y:S05]  /*34d0*/  BSYNC.RECONVERGENT B0 ;  /* 0x0000000000007941 */ /* 0x000fea0003800200 */
.L_x_7:
[----:B------:R-:W-:Y:S04]  /*34e0*/  BSSY.RECONVERGENT B0, `(.L_x_17) ;  /* 0x000015d000007945 */ /* 0x000fe80003800200 */
[----:B------:R-:W-:Y:S05]  /*34f0*/  @!P4 BRA `(.L_x_18) ;  /* 0x00000014006cc947 */ /* 0x000fea0003800000 */
[----:B------:R-:W-:-:S04]  /*3500*/  UISETP.NE.U32.AND UP0, UPT, UR14, URZ, UPT ;  /* 0x000000ff0e00728c */ /* 0x000fc8000bf05070 */
[----:B------:R-:W-:-:S09]  /*3510*/  UISETP.NE.AND.EX UP0, UPT, UR15, URZ, UPT, UP0 ;  /* 0x000000ff0f00728c */ /* 0x000fd2000bf05300 */
[----:B------:R-:W-:Y:S05]  /*3520*/  BRA.U !UP0, `(.L_x_19) ;  /* 0x0000000d08007547 */ /* 0x000fea000b800000 */
[----:B------:R-:W-:-:S04]  /*3530*/  UISETP.NE.U32.AND UP0, UPT, UR8, URZ, UPT ;  /* 0x000000ff0800728c */ /* 0x000fc8000bf05070 */
[----:B------:R-:W-:-:S06]  /*3540*/  UISETP.NE.AND.EX UP0, UPT, UR9, URZ, UPT, UP0 ;  /* 0x000000ff0900728c */ /* 0x000fcc000bf05300 */
[----:B------:R-:W-:-:S13]  /*3550*/  PLOP3.LUT P0, PT, PT, PT, UP0, 0x80, 0x8 ;  /* 0x000000000008781c */ /* 0x000fda0003f0f008 */
[----:B------:R-:W-:Y:S05]  /*3560*/  @!P0 BRA `(.L_x_20) ;  /* 0x0000000400888947 */ /* 0x000fea0003800000 */
[----:B------:R-:W-:-:S04]  /*3570*/  UISETP.NE.U32.AND UP0, UPT, UR6, URZ, UPT ;  /* 0x000000ff0600728c */ /* 0x000fc8000bf05070 */
[----:B------:R-:W-:-:S06]  /*3580*/  UISETP.NE.AND.EX UP0, UPT, UR7, URZ, UPT, UP0 ;  /* 0x000000ff0700728c */ /* 0x000fcc000bf05300 */
[----:B------:R-:W-:-:S13]  /*3590*/  PLOP3.LUT P1, PT, PT, PT, UP0, 0x80, 0x8 ;  /* 0x000000000008781c */ /* 0x000fda0003f2f008 */
[----:B------:R-:W-:Y:S05]  /*35a0*/  @!P1 BRA `(.L_x_21) ;  /* 0x0000000000c49947 */ /* 0x000fea0003800000 */
[-CC-:B0-----:R-:W-:Y:S01]  /*35b0*/  FFMA.FTZ R104, R123, R145.reuse, R148.reuse ;  /* 0x000000917b687223 */ /* 0x181fe20000010094 */
[-CC-:B------:R-:W-:Y:S01]  /*35c0*/  FFMA.FTZ R109, R129, R145.reuse, R148.reuse ;  /* 0x00000091816d7223 */ /* 0x180fe20000010094 */
[----:B------:R-:W-:Y:S01]  /*35d0*/  SHF.L.U32 R107, R100, 0x10, RZ ;  /* 0x00000010646b7819 */ /* 0x000fe200000006ff */
[-CC-:B------:R-:W-:Y:S01]  /*35e0*/  FFMA.FTZ R111, R133, R145.reuse, R148.reuse ;  /* 0x00000091856f7223 */ /* 0x180fe20000010094 */
[----:B------:R-:W-:Y:S01]  /*35f0*/  SHF.L.U32 R108, R101, 0x10, RZ ;  /* 0x00000010656c7819 */ /* 0x000fe200000006ff */
[----:B------:R-:W-:Y:S01]  /*3600*/  FFMA.FTZ R116, R140, R145, R148 ;  /* 0x000000918c747223 */ /* 0x000fe20000010094 */
[----:B------:R-:W-:Y:S01]  /*3610*/  PRMT R114, R103, 0x7632, R114 ;  /* 0x0000763267727816 */ /* 0x000fe20000000072 */
[----:B------:R-:W-:Y:S01]  /*3620*/  FADD.FTZ R105, R121, -R104 ;  /* 0x8000006879697221 */ /* 0x000fe20000010000 */
[----:B------:R-:W-:Y:S01]  /*3630*/  FADD.FTZ R109, R120, -R109 ;  /* 0x8000006d786d7221 */ /* 0x000fe20000010000 */
[----:B------:R-:W-:Y:S01]  /*3640*/  SHF.L.U32 R112, R102, 0x10, RZ ;  /* 0x0000001066707819 */ /* 0x000fe200000006ff */
[----:B------:R-:W-:Y:S01]  /*3650*/  FADD.FTZ R111, R122, -R111 ;  /* 0x8000006f7a6f7221 */ /* 0x000fe20000010000 */
[----:B------:R-:W-:Y:S01]  /*3660*/  SHF.L.U32 R114, R114, 0x10, RZ ;  /* 0x0000001072727819 */ /* 0x000fe200000006ff */
[----:B------:R-:W-:Y:S01]  /*3670*/  FADD.FTZ R115, R9, -R116 ;  /* 0x8000007409737221 */ /* 0x000fe20000010000 */
[C-C-:B-----5:R-:W-:Y:S01]  /*3680*/  FFMA.FTZ R105, R126.reuse, R105, R107.reuse ;  /* 0x000000697e697223 */ /* 0x160fe2000001006b */
[----:B------:R-:W-:Y:S01]  /*3690*/  FFMA.FTZ R108, R126, R109, R108 ;  /* 0x0000006d7e6c7223 */ /* 0x000fe2000001006c */
[-CC-:B------:R-:W-:Y:S01]  /*36a0*/  FFMA.FTZ R106, R132, R145.reuse, R148.reuse ;  /* 0x00000091846a7223 */ /* 0x180fe20000010094 */
[-CC-:B------:R-:W-:Y:S01]  /*36b0*/  FFMA.FTZ R110, R134, R145.reuse, R148.reuse ;  /* 0x00000091866e7223 */ /* 0x180fe20000010094 */
[-C--:B------:R-:W-:Y:S01]  /*36c0*/  FFMA.FTZ R113, R138, R145.reuse, R148 ;  /* 0x000000918a717223 */ /* 0x080fe20000010094 */
[----:B------:R-:W-:Y:S01]  /*36d0*/  PRMT R104, R100, 0x7632, R104 ;  /* 0x0000763264687816 */ /* 0x000fe20000000068 */
[----:B------:R-:W-:Y:S01]  /*36e0*/  FFMA.FTZ R145, R135, R145, R148 ;  /* 0x0000009187917223 */ /* 0x000fe20000010094 */
[----:B------:R-:W-:Y:S01]  /*36f0*/  PRMT R107, R101, 0x7632, R107 ;  /* 0x00007632656b7816 */ /* 0x000fe2000000006b */
[----:B------:R-:W-:Y:S01]  /*3700*/  FFMA.FTZ R111, R126, R111, R112 ;  /* 0x0000006f7e6f7223 */ /* 0x000fe20000010070 */
[----:B------:R-:W-:Y:S01]  /*3710*/  PRMT R109, R102, 0x7632, R109 ;  /* 0x00007632666d7816 */ /* 0x000fe2000000006d */
        /* <DEDUP_REMOVED lines=10> */
[----:B------:R-:W-:-:S02]  /*37c0*/  FFMA.FTZ R104, R126, R107, R104 ;  /* 0x0000006b7e687223 */ /* 0x000fc40000010068 */
[C---:B------:R-:W-:Y:S01]  /*37d0*/  FFMA.FTZ R114, R126.reuse, R113, R114 ;  /* 0x000000717e727223 */ /* 0x040fe20000010072 */
[----:B------:R-:W-:Y:S01]  /*37e0*/  FFMA.FTZ R109, R126, R109, R112 ;  /* 0x0000006d7e6d7223 */ /* 0x000fe20000010070 */
[----:B------:R-:W-:Y:S02]  /*37f0*/  F2FP.BF16.F32.PACK_AB R115, R116, R115 ;  /* 0x000000737473723e */ /* 0x000fe400000010ff */
[----:B------:R-:W-:Y:S02]  /*3800*/  F2FP.BF16.F32.PACK_AB R112, R104, R105 ;  /* 0x000000696870723e */ /* 0x000fe400000010ff */
[----:B------:R-:W-:Y:S02]  /*3810*/  F2FP.BF16.F32.PACK_AB R114, R114, R111 ;  /* 0x0000006f7272723e */ /* 0x000fe400000010ff */
[----:B------:R-:W-:Y:S02]  /*3820*/  F2FP.BF16.F32.PACK_AB R113, R109, R108 ;  /* 0x0000006c6d71723e */ /* 0x000fe400000010ff */
[----:B------:R-:W-:-:S02]  /*3830*/  MOV R107, R115 ;  /* 0x00000073006b7202 */ /* 0x000fc40000000f00 */
[----:B------:R-:W-:Y:S02]  /*3840*/  MOV R106, R114 ;  /* 0x00000072006a7202 */ /* 0x000fe40000000f00 */
[----:B------:R-:W-:Y:S02]  /*3850*/  MOV R105, R113 ;  /* 0x0000007100697202 */ /* 0x000fe40000000f00 */
[----:B------:R-:W-:Y:S02]  /*3860*/  MOV R104, R112 ;  /* 0x0000007000687202 */ /* 0x000fe40000000f00 */
[----:B------:R-:W-:Y:S02]  /*3870*/  MOV R111, R115 ;  /* 0x00000073006f7202 */ /* 0x000fe40000000f00 */
[----:B------:R-:W-:Y:S02]  /*3880*/  MOV R110, R114 ;  /* 0x00000072006e7202 */ /* 0x000fe40000000f00 */
[----:B------:R-:W-:-:S02]  /*3890*/  MOV R109, R113 ;  /* 0x00000071006d7202 */ /* 0x000fc40000000f00 */
[----:B------:R-:W-:Y:S01]  /*38a0*/  MOV R108, R112 ;  /* 0x00000070006c7202 */ /* 0x000fe20000000f00 */
[----:B------:R-:W-:Y:S06]  /*38b0*/  BRA `(.L_x_22) ;  /* 0x0000001000587947 */ /* 0x000fec0003800000 */
.L_x_21:
        /* <DEDUP_REMOVED lines=16> */
[-CC-:B------:R-:W-:Y:S01]  /*39c0*/  FFMA.FTZ R110, R132, R145.reuse, R148.reuse ;  /* 0x00000091846e7223 */ /* 0x180fe20000010094 */
[----:B------:R-:W-:Y:S01]  /*39d0*/  PRMT R115, R102, 0x7632, R115 ;  /* 0x0000763266737816 */ /* 0x000fe20000000073 */
[-CC-:B------:R-:W-:Y:S01]  /*39e0*/  FFMA.FTZ R114, R134, R145.reuse, R148.reuse ;  /* 0x0000009186727223 */ /* 0x180fe20000010094 */
[-C--:B------:R-:W-:Y:S01]  /*39f0*/  FFMA.FTZ R117, R138, R145.reuse, R148 ;  /* 0x000000918a757223 */ /* 0x080fe20000010094 */
[----:B------:R-:W-:Y:S01]  /*3a00*/  PRMT R108, R100, 0x7632, R108 ;  /* 0x00007632646c7816 */ /* 0x000fe2000000006c */
[----:B------:R-:W-:Y:S01]  /*3a10*/  FFMA.FTZ R145, R135, R145, R148 ;  /* 0x0000009187917223 */ /* 0x000fe20000010094 */
[C---:B------:R-:W-:Y:S01]  /*3a20*/  FFMA.FTZ R113, R126.reuse, R113, R112 ;  /* 0x000000717e717223 */ /* 0x040fe20000010070 */
        /* <DEDUP_REMOVED lines=22> */
.L_x_20:
[----:B0-----:R-:W0:Y:S02]  /*3b90*/  LDC.64 R112, c[0x0][0x470] ;  /* 0x00011c00ff707b82 */ /* 0x001e240000000a00 */
[----:B0-----:R-:W-:-:S04]  /*3ba0*/  ISETP.NE.U32.AND P1, PT, R112, RZ, PT ;  /* 0x000000ff7000720c */ /* 0x001fc80003f25070 */
[----:B------:R-:W-:-:S13]  /*3bb0*/  ISETP.NE.AND.EX P1, PT, R113, RZ, PT, P1 ;  /* 0x000000ff7100720c */ /* 0x000fda0003f25310 */
[----:B------:R-:W-:Y:S05]  /*3bc0*/  @!P1 BRA `(.L_x_23) ;  /* 0x0000000000b49947 */ /* 0x000fea0003800000 */
[-CC-:B------:R-:W-:Y:S01]  /*3bd0*/  FFMA.FTZ R104, R123, R145.reuse, R148.reuse ;  /* 0x000000917b687223 */ /* 0x180fe20000010094 */
        /* <DEDUP_REMOVED lines=44> */
.L_x_23:
[----:B------:R-:W-:Y:S01]  /*3ea0*/  PRMT R136, R103, 0x7632, R136 ;  /* 0x0000763267887816 */ /* 0x000fe20000000088 */
[-C--:B------:R-:W-:Y:S01]  /*3eb0*/  FFMA.FTZ R152, R140, R145.reuse, R148 ;  /* 0x000000918c987223 */ /* 0x080fe20000010094 */
[----:B------:R-:W-:Y:S01]  /*3ec0*/  PRMT R114, R102, 0x7632, R114 ;  /* 0x0000763266727816 */ /* 0x000fe20000000072 */
[-CC-:B------:R-:W-:Y:S01]  /*3ed0*/  FFMA.FTZ R119, R135, R145.reuse, R148.reuse ;  /* 0x0000009187777223 */ /* 0x180fe20000010094 */
[-CC-:B------:R-:W-:Y:S01]  /*3ee0*/  FFMA.FTZ R115, R133, R145.reuse, R148.reuse ;  /* 0x0000009185737223 */ /* 0x180fe20000010094 */
[-CC-:B------:R-:W-:Y:S01]  /*3ef0*/  FFMA.FTZ R117, R138, R145.reuse, R148.reuse ;  /* 0x000000918a757223 */ /* 0x180fe20000010094 */
        /* <DEDUP_REMOVED lines=18> */
[----:B------:R-:W-:Y:S01]  /*4020*/  FADD.FTZ R137, R7, -R118 ;  /* 0x8000007607897221 */ /* 0x000fe20000010000 */
[----:B------:R-:W-:Y:S01]  /*4030*/  SHF.L.U32 R119, R101, 0x10, RZ ;  /* 0x0000001065777819 */ /* 0x000fe200000006ff */
[----:B------:R-:W-:Y:S01]  /*4040*/  FADD.FTZ R117, R120, -R113 ;  /* 0x8000007178757221 */ /* 0x000fe20000010000 */
[----:B------:R-:W-:Y:S01]  /*4050*/  SHF.L.U32 R116, R100, 0x10, RZ ;  /* 0x0000001064747819 */ /* 0x000fe200000006ff */
[----:B------:R-:W-:Y:S01]  /*4060*/  FADD.FTZ R113, R121, -R112 ;  /* 0x8000007079717221 */ /* 0x000fe20000010000 */
[----:B------:R-:W-:Y:S01]  /*4070*/  SHF.L.U32 R118, R115, 0x10, RZ ;  /* 0x0000001073767819 */ /* 0x000fe200000006ff */
[----:B------:R-:W-:Y:S01]  /*4080*/  FADD.FTZ R115, R131, -R148 ;  /* 0x8000009483737221 */ /* 0x000fe20000010000 */
[----:B------:R-:W-:Y:S01]  /*4090*/  SHF.L.U32 R114, R114, 0x10, RZ ;  /* 0x0000001072727819 */ /* 0x000fe200000006ff */
[C---:B------:R-:W-:Y:S01]  /*40a0*/  FFMA.FTZ R119, R126.reuse, R117, R119 ;  /* 0x000000757e777223 */ /* 0x040fe20000010077 */
[C---:B------:R-:W-:Y:S01]  /*40b0*/  FFMA.FTZ R112, R126.reuse, R113, R116 ;  /* 0x000000717e707223 */ /* 0x040fe20000010074 */
[----:B------:R-:W-:-:S02]  /*40c0*/  FFMA.FTZ R118, R126, R137, R118 ;  /* 0x000000897e767223 */ /* 0x000fc40000010076 */
[----:B------:R-:W-:Y:S01]  /*40d0*/  FFMA.FTZ R117, R126, R115, R114 ;  /* 0x000000737e757223 */ /* 0x000fe20000010072 */
[----:B------:R-:W-:Y:S02]  /*40e0*/  F2FP.BF16.F32.PACK_AB R115, R147, R150 ;  /* 0x000000969373723e */ /* 0x000fe400000010ff */
[----:B------:R-:W-:Y:S02]  /*40f0*/  F2FP.BF16.F32.PACK_AB R114, R145, R136 ;  /* 0x000000889172723e */ /* 0x000fe400000010ff */
[----:B------:R-:W-:Y:S02]  /*4100*/  F2FP.BF16.F32.PACK_AB R113, R118, R119 ;  /* 0x000000777671723e */ /* 0x000fe400000010ff */
[----:B------:R-:W-:Y:S01]  /*4110*/  F2FP.BF16.F32.PACK_AB R112, R117, R112 ;  /* 0x000000707570723e */ /* 0x000fe200000010ff */
[----:B------:R-:W-:Y:S06]  /*4120*/  BRA `(.L_x_22) ;  /* 0x00000008003c7947 */ /* 0x000fec0003800000 */
.L_x_19:
[----:B0-----:R-:W0:Y:S02]  /*4130*/  LDC.64 R112, c[0x0][0x478] ;  /* 0x00011e00ff707b82 */ /* 0x001e240000000a00 */
[----:B0-----:R-:W-:-:S04]  /*4140*/  ISETP.NE.U32.AND P0, PT, R112, RZ, PT ;  /* 0x000000ff7000720c */ /* 0x001fc80003f05070 */
[----:B------:R-:W-:-:S13]  /*4150*/  ISETP.NE.AND.EX P0, PT, R113, RZ, PT, P0 ;  /* 0x000000ff7100720c */ /* 0x000fda0003f05300 */
[----:B------:R-:W-:Y:S05]  /*4160*/  @!P0 BRA `(.L_x_24) ;  /* 0x0000000400288947 */ /* 0x000fea0003800000 */
[----:B------:R-:W0:Y:S02]  /*4170*/  LDC.64 R108, c[0x0][0x470] ;  /* 0x00011c00ff6c7b82 */ /* 0x000e240000000a00 */
[----:B0-----:R-:W-:-:S04]  /*4180*/  ISETP.NE.U32.AND P1, PT, R108, RZ, PT ;  /* 0x000000ff6c00720c */ /* 0x001fc80003f25070 */
[----:B------:R-:W-:-:S13]  /*4190*/  ISETP.NE.AND.EX P1, PT, R109, RZ, PT, P1 ;  /* 0x000000ff6d00720c */ /* 0x000fda0003f25310 */
[----:B------:R-:W-:Y:S05]  /*41a0*/  @!P1 BRA `(.L_x_25) ;  /* 0x0000000000949947 */ /* 0x000fea0003800000 */
        /* <DEDUP_REMOVED lines=35> */
[----:B------:R-:W-:Y:S01]  /*43e0*/  MOV R108, R112 ;  /* 0x00000070006c7202 */ /* 0x000fe20000000f00 */
[----:B------:R-:W-:Y:S06]  /*43f0*/  BRA `(.L_x_22) ;  /* 0x0000000400887947 */ /* 0x000fec0003800000 */
.L_x_25:
        /* <DEDUP_REMOVED lines=33> */
.L_x_24:
        /* <DEDUP_REMOVED lines=37> */
.L_x_26:
        /* <DEDUP_REMOVED lines=27> */
[----:B------:R-:W-:-:S07]  /*4a10*/  F2FP.BF16.F32.PACK_AB R115, R118, R145 ;  /* 0x000000917673723e */ /* 0x000fce00000010ff */
.L_x_22:
[----:B------:R-:W0:Y:S08]  /*4a20*/  @P0 LDC.64 R136, c[0x0][0x478] ;  /* 0x00011e00ff880b82 */ /* 0x000e300000000a00 */
[----:B------:R-:W1:Y:S08]  /*4a30*/  LDC.64 R118, c[0x0][0x468] ;  /* 0x00011a00ff767b82 */ /* 0x000e700000000a00 */
[----:B------:R-:W2:Y:S01]  /*4a40*/  @P1 LDC.64 R116, c[0x0][0x470] ;  /* 0x00011c00ff741b82 */ /* 0x000ea20000000a00 */
[----:B0-----:R-:W-:-:S05]  /*4a50*/  @P0 IMAD.WIDE.U32 R136, R6, 0x10, R136 ;  /* 0x0000001006880825 */ /* 0x001fca00078e0088 */
[----:B------:R3:W-:Y:S01]  /*4a60*/  @P0 STG.E.128 desc[UR12][R136.64], R108 ;  /* 0x0000006c88000986 */ /* 0x0007e2000c101d0c */
[----:B-1----:R-:W-:-:S05]  /*4a70*/  IMAD.WIDE.U32 R118, R6, 0x10, R118 ;  /* 0x0000001006767825 */ /* 0x002fca00078e0076 */
[----:B------:R3:W-:Y:S01]  /*4a80*/  STG.E.128 desc[UR12][R118.64], R112 ;  /* 0x0000007076007986 */ /* 0x0007e2000c101d0c */
[----:B--2---:R-:W-:-:S05]  /*4a90*/  @P1 IMAD.WIDE.U32 R116, R6, 0x10, R116 ;  /* 0x0000001006741825 */ /* 0x004fca00078e0074 */
[----:B------:R3:W-:Y:S02]  /*4aa0*/  @P1 STG.E.128 desc[UR12][R116.64], R104 ;  /* 0x0000006874001986 */ /* 0x0007e4000c101d0c */
.L_x_18:
[----:B------:R-:W-:Y:S05]  /*4ab0*/  BSYNC.RECONVERGENT B0 ;  /* 0x0000000000007941 */ /* 0x000fea0003800200 */
.L_x_17:
[----:B------:R-:W-:Y:S01]  /*4ac0*/  UPLOP3.LUT UP1, UPT, UPT, UPT, UP1, 0x40, 0x4 ;  /* 0x000000000004789c */ /* 0x000fe20003f2e810 */
[----:B------:R-:W-:Y:S10]  /*4ad0*/  @!P2 BRA `(.L_x_27) ;  /* 0xffffffb800e4a947 */ /* 0x000ff4000383ffff */
.L_x_0:
[----:B------:R-:W1:Y:S01]  /*4ae0*/  S2UR UR4, SR_CTAID.X ;  /* 0x00000000000479c3 */ /* 0x000e620000002500 */
[----:B------:R-:W-:Y:S01]  /*4af0*/  BSSY.RECONVERGENT B0, `(.L_x_28) ;  /* 0x0000015000007945 */ /* 0x000fe20003800200 */
[----:B-1----:R-:W-:-:S05]  /*4b00*/  IMAD R0, R5, UR4, RZ ;  /* 0x0000000405007c24 */ /* 0x002fca000f8e02ff */
[----:B------:R-:W-:Y:S01]  /*4b10*/  LEA.HI R143, R0, R143, RZ, 0x1d ;  /* 0x0000008f008f7211 */ /* 0x000fe200078fe8ff */
[----:B------:R-:W-:Y:S06]  /*4b20*/  @!P5 BRA `(.L_x_29) ;  /* 0x000000000044d947 */ /* 0x000fec0003800000 */
[----:B------:R-:W1:Y:S08]  /*4b30*/  LDC.64 R2, c[0x0][0x440] ;  /* 0x00011000ff027b82 */ /* 0x000e700000000a00 */
[----:B------:R-:W2:Y:S08]  /*4b40*/  LDC.64 R4, c[0x0][0x448] ;  /* 0x00011200ff047b82 */ /* 0x000eb00000000a00 */
[----:B------:R-:W4:Y:S08]  /*4b50*/  LDC.64 R6, c[0x0][0x450] ;  /* 0x00011400ff067b82 */ /* 0x000f300000000a00 */
[----:B------:R-:W0:Y:S01]  /*4b60*/  LDC.64 R8, c[0x0][0x458] ;  /* 0x00011600ff087b82 */ /* 0x000e220000000a00 */
[----:B-1----:R-:W-:-:S05]  /*4b70*/  IMAD.WIDE.U32 R2, R143, 0x20, R2 ;  /* 0x000000208f027825 */ /* 0x002fca00078e0002 */
[----:B------:R1:W-:Y:S01]  /*4b80*/  STG.E.128 desc[UR12][R2.64], R64 ;  /* 0x0000004002007986 */ /* 0x0003e2000c101d0c */
[----:B--2---:R-:W-:-:S03]  /*4b90*/  IMAD.WIDE.U32 R4, R143, 0x20, R4 ;  /* 0x000000208f047825 */ /* 0x004fc600078e0004 */
[----:B------:R1:W-:Y:S04]  /*4ba0*/  STG.E.128 desc[UR12][R2.64+0x10], R60 ;  /* 0x0000103c02007986 */ /* 0x0003e8000c101d0c */
[----:B------:R1:W-:Y:S01]  /*4bb0*/  STG.E.128 desc[UR12][R4.64], R80 ;  /* 0x0000005004007986 */ /* 0x0003e2000c101d0c */
[----:B----4-:R-:W-:-:S03]  /*4bc0*/  IMAD.WIDE.U32 R6, R143, 0x20, R6 ;  /* 0x000000208f067825 */ /* 0x010fc600078e0006 */
[----:B------:R1:W-:Y:S04]  /*4bd0*/  STG.E.128 desc[UR12][R4.64+0x10], R76 ;  /* 0x0000104c04007986 */ /* 0x0003e8000c101d0c */
[----:B------:R1:W-:Y:S01]  /*4be0*/  STG.E.128 desc[UR12][R6.64], R32 ;  /* 0x0000002006007986 */ /* 0x0003e2000c101d0c */
[C---:B0-----:R-:W-:Y:S01]  /*4bf0*/  IMAD.WIDE.U32 R8, R143.reuse, 0x20, R8 ;  /* 0x000000208f087825 */ /* 0x041fe200078e0008 */
[----:B------:R-:W-:Y:S02]  /*4c00*/  IADD3 R143, PT, PT, R143, 0x80, RZ ;  /* 0x000000808f8f7810 */ /* 0x000fe40007ffe0ff */
[----:B------:R1:W-:Y:S04]  /*4c10*/  STG.E.128 desc[UR12][R6.64+0x10], R28 ;  /* 0x0000101c06007986 */ /* 0x0003e8000c101d0c */
[----:B------:R1:W-:Y:S04]  /*4c20*/  STG.E.128 desc[UR12][R8.64], R48 ;  /* 0x0000003008007986 */ /* 0x0003e8000c101d0c */
[----:B------:R1:W-:Y:S02]  /*4c30*/  STG.E.128 desc[UR12][R8.64+0x10], R44 ;  /* 0x0000102c08007986 */ /* 0x0003e4000c101d0c */
.L_x_29:
[----:B------:R-:W-:Y:S05]  /*4c40*/  BSYNC.RECONVERGENT B0 ;  /* 0x0000000000007941 */ /* 0x000fea0003800200 */
.L_x_28:
[----:B------:R-:W-:Y:S05]  /*4c50*/  @!P4 EXIT ;  /* 0x000000000000c94d */ /* 0x000fea0003800000 */
[----:B-1----:R-:W1:Y:S08]  /*4c60*/  LDC.64 R2, c[0x0][0x440] ;  /* 0x00011000ff027b82 */ /* 0x002e700000000a00 */
[----:B------:R-:W2:Y:S08]  /*4c70*/  LDC.64 R4, c[0x0][0x448] ;  /* 0x00011200ff047b82 */ /* 0x000eb00000000a00 */
[----:B------:R-:W4:Y:S08]  /*4c80*/  LDC.64 R6, c[0x0][0x450] ;  /* 0x00011400ff067b82 */ /* 0x000f300000000a00 */
[----:B------:R-:W0:Y:S01]  /*4c90*/  LDC.64 R8, c[0x0][0x458] ;  /* 0x00011600ff087b82 */ /* 0x000e220000000a00 */
[----:B-1----:R-:W-:-:S05]  /*4ca0*/  IMAD.WIDE.U32 R2, R143, 0x20, R2 ;  /* 0x000000208f027825 */ /* 0x002fca00078e0002 */
[----:B------:R-:W-:Y:S01]  /*4cb0*/  STG.E.128 desc[UR12][R2.64], R56 ;  /* 0x0000003802007986 */ /* 0x000fe2000c101d0c */
[----:B--2---:R-:W-:-:S03]  /*4cc0*/  IMAD.WIDE.U32 R4, R143, 0x20, R4 ;  /* 0x000000208f047825 */ /* 0x004fc600078e0004 */
[----:B------:R-:W-:Y:S04]  /*4cd0*/  STG.E.128 desc[UR12][R2.64+0x10], R52 ;  /* 0x0000103402007986 */ /* 0x000fe8000c101d0c */
[----:B------:R-:W-:Y:S01]  /*4ce0*/  STG.E.128 desc[UR12][R4.64], R72 ;  /* 0x0000004804007986 */ /* 0x000fe2000c101d0c */
[----:B----4-:R-:W-:-:S03]  /*4cf0*/  IMAD.WIDE.U32 R6, R143, 0x20, R6 ;  /* 0x000000208f067825 */ /* 0x010fc600078e0006 */
[----:B------:R-:W-:Y:S04]  /*4d00*/  STG.E.128 desc[UR12][R4.64+0x10], R68 ;  /* 0x0000104404007986 */ /* 0x000fe8000c101d0c */
[----:B------:R-:W-:Y:S01]  /*4d10*/  STG.E.128 desc[UR12][R6.64], R24 ;  /* 0x0000001806007986 */ /* 0x000fe2000c101d0c */
[----:B0-----:R-:W-:-:S03]  /*4d20*/  IMAD.WIDE.U32 R8, R143, 0x20, R8 ;  /* 0x000000208f087825 */ /* 0x001fc600078e0008 */
[----:B------:R-:W-:Y:S04]  /*4d30*/  STG.E.128 desc[UR12][R6.64+0x10], R20 ;  /* 0x0000101406007986 */ /* 0x000fe8000c101d0c */
[----:B------:R-:W-:Y:S04]  /*4d40*/  STG.E.128 desc[UR12][R8.64], R40 ;  /* 0x0000002808007986 */ /* 0x000fe8000c101d0c */
[----:B------:R-:W-:Y:S01]  /*4d50*/  STG.E.128 desc[UR12][R8.64+0x10], R36 ;  /* 0x0000102408007986 */ /* 0x000fe2000c101d0c */
[----:B------:R-:W-:Y:S05]  /*4d60*/  EXIT ;  /* 0x000000000000794d */ /* 0x000fea0003800000 */
.L_x_30:
[----:B------:R-:W-:-:S00]  /*4d70*/  BRA `(.L_x_30) ;  /* 0xfffffffc00fc7947 */ /* 0x000fc0000383ffff */
[----:B------:R-:W-:-:S00]  /*4d80*/  NOP ;  /* 0x0000000000007918 */ /* 0x000fc00000000000 */
[----:B------:R-:W-:-:S00]  /*4d90*/  NOP ;  /* 0x0000000000007918 */ /* 0x000fc00000000000 */
[----:B------:R-:W-:-:S00]  /*4da0*/  NOP ;  /* 0x0000000000007918 */ /* 0x000fc00000000000 */
[----:B------:R-:W-:-:S00]  /*4db0*/  NOP ;  /* 0x0000000000007918 */ /* 0x000fc00000000000 */
[----:B------:R-:W-:-:S00]  /*4dc0*/  NOP ;  /* 0x0000000000007918 */ /* 0x000fc00000000000 */
[----:B------:R-:W-:-:S00]  /*4dd0*/  NOP ;  /* 0x0000000000007918 */ /* 0x000fc00000000000 */
[----:B------:R-:W-:-:S00]  /*4de0*/  NOP ;  /* 0x0000000000007918 */ /* 0x000fc00000000000 */
[----:B------:R-:W-:-:S00]  /*4df0*/  NOP ;  /* 0x0000000000007918 */ /* 0x000fc00000000000 */
.L_x_2756:


//--------------------- .text._ZN10layer_norm31ln_parallel_residual_bwd_kernelINS_13Kernel_traitsI13__nv_bfloat16S2_S2_S2_fjLj2048ELj1ELj1ELj4ELj16ENS_18Kernel_traits_baseILj2048ES2_S2_S2_S2_fjLj128EEEEELb0ELb0ELb1EEEvNS_9BwdParamsE --------------------------
	.section	.text._ZN10layer_norm31ln_parallel_residual_bwd_kernelINS_13Kernel_traitsI13__nv_bfloat16S2_S2_S2_fjLj2048ELj1ELj1ELj4ELj16ENS_18Kernel_traits_baseILj2048ES2_S2_S2_S2_fjLj128EEEEELb0ELb0ELb1EEEvNS_9BwdParamsE,"ax",@progbits
	.align	128
        .global         _ZN10layer_norm31ln_parallel_residual_bwd_kernelINS_13Kernel_traitsI13__nv_bfloat16S2_S2_S2_fjLj2048ELj1ELj1ELj4ELj16ENS_18Kernel_traits_baseILj2048ES2_S2_S2_S2_fjLj128EEEEELb0ELb0ELb1EEEvNS_9BwdParamsE
        .type           _ZN10layer_norm31ln_parallel_residual_bwd_kernelINS_13Kernel_traitsI13__nv_bfloat16S2_S2_S2_fjLj2048ELj1ELj1ELj4ELj16ENS_18Kernel_traits_baseILj2048ES2_S2_S2_S2_fjLj128EEEEELb0ELb0ELb1EEEvNS_9BwdParamsE,@function
        .size           _ZN10layer_norm31ln_parallel_residual_bwd_kernelINS_13Kernel_traitsI13__nv_bfloat16S2_S2_S2_fjLj2048ELj1ELj1ELj4ELj16ENS_18Kernel_traits_baseILj2048ES2_S2_S2_S2_fjLj128EEEEELb0ELb0ELb1EEEvNS_9BwdParamsE,(.L_x_2757 - _ZN10layer_norm31ln_parallel_residual_bwd_kernelINS_13Kernel_traitsI13__nv_bfloat16S2_S2_S2_fjLj2048ELj1ELj1ELj4ELj16ENS_18Kernel_traits_baseILj2048ES2_S2_S2_S2_fjLj128EEEEELb0ELb0ELb1EEEvNS_9BwdParamsE)
        .other          _ZN10layer_norm31ln_parallel_residual_bwd_kernelINS_13Kernel_traitsI13__nv_bfloat16S2_S2_S2_fjLj2048ELj1ELj1ELj4ELj16ENS_18Kernel_traits_baseILj2048ES2_S2_S2_S2_fjLj128EEEEELb0ELb0ELb1EEEvNS_9BwdParamsE,@"STO_CUDA_ENTRY STV_DEFAULT"
_ZN10layer_norm31ln_parallel_residual_bwd_kernelINS_13Kernel_traitsI13__nv_bfloat16S2_S2_S2_fjLj2048ELj1ELj1ELj4ELj16ENS_18Kernel_traits_baseILj2048ES2_S2_S2_S2_fjLj128EEEEELb0ELb0ELb1EEEvNS_9BwdParamsE:
.text._ZN10layer_norm31ln_parallel_residual_bwd_kernelINS_13Kernel_traitsI13__nv_bfloat16S2_S2_S2_fjLj2048ELj1ELj1ELj4ELj16ENS_18Kernel_traits_baseILj2048ES2_S2_S2_S2_fjLj128EEEEELb0ELb0ELb1EEEvNS_9BwdParamsE:
[----:B------:R-:W-:Y:S08]  /*0000*/  LDC R1, c[0x0][0x37c] ;  /* 0x0000df00ff017b82 */ /* 0x000ff00000000800 */
[----:B------:R-:W0:Y:S01]  /*0010*/  S2UR UR4, SR_CTAID.X ;  /* 0x00000000000479c3 */ /* 0x000e220000002500 */
[----:B------:R-:W0:Y:S01]  /*0020*/  LDCU UR5, c[0x0][0x384] ;  /* 0x00007080ff0577ac */ /* 0x000e220008000800 */
[----:B------:R-:W1:Y:S01]  /*0030*/  S2R R81, SR_TID.X ;  /* 0x0000000000517919 */ /* 0x000e620000002100 */
        /* <DEDUP_REMOVED lines=20> */
[----:B------:R-:W-:Y:S01]  /*0180*/  CS2R R46, SRZ ;  /* 0x00000000002e7805 */ /* 0x000fe2000001ff00 */
[----:B0-----:R-:W-:Y:S01]  /*0190*/  UISETP.GE.AND UP0, UPT, UR4, UR5, UPT ;  /* 0x000000050400728c */ /* 0x001fe2000bf06270 */
        /* <DEDUP_REMOVED lines=10> */
[----:B------:R-:W-:Y:S01]  /*0240*/  CS2R R32, SRZ ;  /* 0x0000000000207805 */ /* 0x000fe2000001ff00 */
[----:B------:R-:W0:Y:S01]  /*0250*/  LDCU.64 UR14, c[0x0][0x358] ;  /* 0x00006b00ff0e77ac */ /* 0x000e220008000a00 */
[----:B-1----:R-:W-:Y:S05]  /*0260*/  BRA.U UP0, `(.L_x_31) ;  /* 0x00000049005c7547 */ /* 0x002fea000b800000 */
[----:B------:R-:W1:Y:S08]  /*0270*/  LDC.64 R2, c[0x0][0x3d0] ;  /* 0x0000f400ff027b82 */ /* 0x000e700000000a00 */
[----:B------:R-:W2:Y:S01]  /*0280*/  LDC.64 R4, c[0x0][0x3d8] ;  /* 0x0000f600ff047b82 */ /* 0x000ea20000000a00 */
[----:B------:R-:W-:Y:S01]  /*0290*/  HFMA2 R80, -RZ, RZ, 0, 0 ;  /* 0x00000000ff507431 */ /* 0x000fe200000001ff */
        /* <DEDUP_REMOVED lines=14> */
[----:B-1----:R-:W-:Y:S01]  /*0380*/  IMAD.WIDE.U32 R2, R81, 0x10, R2 ;  /* 0x0000001051027825 */ /* 0x002fe200078e0002 */
[----:B------:R-:W-:Y:S02]  /*0390*/  CS2R R100, SRZ ;  /* 0x0000000000647805 */ /* 0x000fe4000001ff00 */
[----:B------:R-:W-:Y:S02]  /*03a0*/  CS2R R104, SRZ ;  /* 0x0000000000687805 */ /* 0x000fe4000001ff00 */
[----:B------:R-:W-:Y:S02]  /*03b0*/  CS2R R6, SRZ ;  /* 0x0000000000067805 */ /* 0x000fe4000001ff00 */
[----:B------:R-:W-:Y:S01]  /*03c0*/  CS2R R24, SRZ ;  /* 0x0000000000187805 */ /* 0x000fe2000001ff00 */
[----:B0-----:R-:W3:Y:S01]  /*03d0*/  LDG.E.128 R20, desc[UR14][R2.64] ;  /* 0x0000000e02147981 */ /* 0x001ee2000c1e1d00 */
[----:B------:R-:W-:-:S02]  /*03e0*/  CS2R R28, SRZ ;  /* 0x00000000001c7805 */ /* 0x000fc4000001ff00 */
[----:B------:R-:W-:Y:S01]  /*03f0*/  CS2R R72, SRZ ;  /* 0x0000000000487805 */ /* 0x000fe2000001ff00 */
[----:B--2---:R-:W-:Y:S01]  /*0400*/  IMAD.WIDE.U32 R4, R81, 0x10, R4 ;  /* 0x0000001051047825 */ /* 0x004fe200078e0004 */
[----:B------:R0:W2:Y:S01]  /*0410*/  LDG.E.128 R12, desc[UR14][R2.64+0x800] ;  /* 0x0008000e020c7981 */ /* 0x0000a2000c1e1d00 */
[----:B------:R-:W-:Y:S02]  /*0420*/  CS2R R76, SRZ ;  /* 0x00000000004c7805 */ /* 0x000fe4000001ff00 */
[----:B------:R-:W-:Y:S01]  /*0430*/  MOV R123, RZ ;  /* 0x000000ff007b7202 */ /* 0x000fe20000000f00 */
[----:B------:R-:W-:Y:S01]  /*0440*/  UPLOP3.LUT UP1, UPT, UPT, UPT, UPT, 0x40, 0x4 ;  /* 0x000000000004789c */ /* 0x000fe20003f2e870 */
[----:B------:R-:W4:Y:S01]  /*0450*/  LDG.E.128 R16, desc[UR14][R4.64] ;  /* 0x0000000e04107981 */ /* 0x000f22000c1e1d00 */
[----:B------:R-:W1:Y:S03]  /*0460*/  LDCU UR21, c[0x0][0x388] ;  /* 0x00007100ff1577ac */ /* 0x000e660008000800 */
[----:B------:R5:W2:Y:S01]  /*0470*/  LDG.E.128 R8, desc[UR14][R4.64+0x800] ;  /* 0x0008000e04087981 */ /* 0x000aa2000c1e1d00 */
[----:B------:R-:W1:Y:S01]  /*0480*/  LDCU.U8 UR20, c[0x0][0x410] ;  /* 0x00008200ff1477ac */ /* 0x000e620008000000 */
[----:B0-----:R-:W-:Y:S01]  /*0490*/  CS2R R2, SRZ ;  /* 0x0000000000027805 */ /* 0x001fe2000001ff00 */
[----:B------:R-:W0:Y:S01]  /*04a0*/  LDCU UR26, c[0x0][0x400] ;  /* 0x00008000ff1a77ac */ /* 0x000e220008000800 */
[----:B------:R-:W0:Y:S01]  /*04b0*/  LDCU.64 UR12, c[0x0][0x470] ;  /* 0x00008e00ff0c77ac */ /* 0x000e220008000a00 */
[----:B-----5:R-:W-:Y:S01]  /*04c0*/  CS2R R4, SRZ ;  /* 0x0000000000047805 */ /* 0x020fe2000001ff00 */
[----:B------:R-:W0:Y:S01]  /*04d0*/  LDCU.64 UR10, c[0x0][0x478] ;  /* 0x00008f00ff0a77ac */ /* 0x000e220008000a00 */
[----:B------:R-:W0:Y:S01]  /*04e0*/  LDCU.128 UR16, c[0x0][0x3c0] ;  /* 0x00007800ff1077ac */ /* 0x000e220008000c00 */
[----:B------:R-:W0:Y:S01]  /*04f0*/  LDCU.64 UR22, c[0x0][0x438] ;  /* 0x00008700ff1677ac */ /* 0x000e220008000a00 */
[----:B------:R-:W0:Y:S01]  /*0500*/  LDCU.64 UR24, c[0x0][0x380] ;  /* 0x00007000ff1877ac */ /* 0x000e220008000a00 */
[----:B---3--:R-:W-:-:S02]  /*0510*/  PRMT R122, R20, 0x7632, R122 ;  /* 0x00007632147a7816 */ /* 0x008fc4000000007a */
[----:B------:R-:W-:Y:S02]  /*0520*/  PRMT R121, R21, 0x7632, R121 ;  /* 0x0000763215797816 */ /* 0x000fe40000000079 */
[----:B------:R-:W-:Y:S02]  /*0530*/  PRMT R120, R22, 0x7632, R120 ;  /* 0x0000763216787816 */ /* 0x000fe40000000078 */
[----:B------:R-:W-:Y:S02]  /*0540*/  PRMT R119, R23, 0x7632, R119 ;  /* 0x0000763217777816 */ /* 0x000fe40000000077 */
[----:B----4-:R-:W-:Y:S02]  /*0550*/  PRMT R118, R16, 0x7632, R118 ;  /* 0x0000763210767816 */ /* 0x010fe40000000076 */
[----:B------:R-:W-:Y:S02]  /*0560*/  PRMT R117, R17, 0x7632, R117 ;  /* 0x0000763211757816 */ /* 0x000fe40000000075 */
[----:B------:R-:W-:-:S02]  /*0570*/  PRMT R116, R18, 0x7632, R116 ;  /* 0x0000763212747816 */ /* 0x000fc40000000074 */
[----:B------:R-:W-:Y:S02]  /*0580*/  PRMT R115, R19, 0x7632, R115 ;  /* 0x0000763213737816 */ /* 0x000fe40000000073 */
[----:B--2---:R-:W-:Y:S02]  /*0590*/  PRMT R114, R12, 0x7632, R114 ;  /* 0x000076320c727816 */ /* 0x004fe40000000072 */
[----:B------:R-:W-:Y:S02]  /*05a0*/  PRMT R113, R13, 0x7632, R113 ;  /* 0x000076320d717816 */ /* 0x000fe40000000071 */
[----:B------:R-:W-:Y:S02]  /*05b0*/  PRMT R112, R14, 0x7632, R112 ;  /* 0x000076320e707816 */ /* 0x000fe40000000070 */
[----:B------:R-:W-:Y:S02]  /*05c0*/  PRMT R111, R15, 0x7632, R111 ;  /* 0x000076320f6f7816 */ /* 0x000fe4000000006f */
[----:B------:R-:W-:-:S02]  /*05d0*/  PRMT R110, R8, 0x7632, R110 ;  /* 0x00007632086e7816 */ /* 0x000fc4000000006e */
[----:B------:R-:W-:Y:S02]  /*05e0*/  PRMT R109, R9, 0x7632, R109 ;  /* 0x00007632096d7816 */ /* 0x000fe4000000006d */
[----:B------:R-:W-:Y:S02]  /*05f0*/  PRMT R108, R10, 0x7632, R108 ;  /* 0x000076320a6c7816 */ /* 0x000fe4000000006c */
[----:B------:R-:W-:Y:S02]  /*0600*/  PRMT R107, R11, 0x7632, R107 ;  /* 0x000076320b6b7816 */ /* 0x000fe4000000006b */
[----:B------:R-:W-:Y:S02]  /*0610*/  SHF.L.U32 R139, R20, 0x10, RZ ;  /* 0x00000010148b7819 */ /* 0x000fe400000006ff */
[----:B------:R-:W-:Y:S02]  /*0620*/  SHF.L.U32 R138, R21, 0x10, RZ ;  /* 0x00000010158a7819 */ /* 0x000fe400000006ff */
[----:B------:R-:W-:-:S02]  /*0630*/  CS2R R20, SRZ ;  /* 0x0000000000147805 */ /* 0x000fc4000001ff00 */
[----:B------:R-:W-:Y:S02]  /*0640*/  SHF.L.U32 R137, R22, 0x10, RZ ;  /* 0x0000001016897819 */ /* 0x000fe400000006ff */
[----:B------:R-:W-:Y:S02]  /*0650*/  SHF.L.U32 R136, R23, 0x10, RZ ;  /* 0x0000001017887819 */ /* 0x000fe400000006ff */
[----:B------:R-:W-:Y:S02]  /*0660*/  CS2R R22, SRZ ;  /* 0x0000000000167805 */ /* 0x000fe4000001ff00 */
        /* <DEDUP_REMOVED lines=20> */
[----:B------:R-:W-:-:S02]  /*07b0*/  SHF.L.U32 R120, R120, 0x10, RZ ;  /* 0x0000001078787819 */ /* 0x000fc400000006ff */
[----:B------:R-:W-:Y:S02]  /*07c0*/  SHF.L.U32 R119, R119, 0x10, RZ ;  /* 0x0000001077777819 */ /* 0x000fe400000006ff */
[----:B------:R-:W-:Y:S02]  /*07d0*/  SHF.L.U32 R118, R118, 0x10, RZ ;  /* 0x0000001076767819 */ /* 0x000fe400000006ff */
[----:B------:R-:W-:Y:S02]  /*07e0*/  SHF.L.U32 R117, R117, 0x10, RZ ;  /* 0x0000001075757819 */ /* 0x000fe400000006ff */
        /* <DEDUP_REMOVED lines=9> */
[----:B01----:R-:W-:-:S07]  /*0880*/  SHF.L.U32 R107, R107, 0x10, RZ ;  /* 0x000000106b6b7819 */ /* 0x003fce00000006ff */
.L_x_50:
[----:B0-----:R-:W0:Y:S01]  /*0890*/  LDC.64 R60, c[0x0][0x3a8] ;  /* 0x0000ea00ff3c7b82 */ /* 0x001e220000000a00 */
[----:B------:R-:W-:Y:S02]  /*08a0*/  UIMAD UR5, UR4, UR21, URZ ;  /* 0x00000015040572a4 */ /* 0x000fe4000f8e02ff */
[----:B------:R-:W-:Y:S02]  /*08b0*/  UIMAD.WIDE UR8, UR4, 0x4, UR18 ;  /* 0x00000004040878a5 */ /* 0x000fe4000f8e0212 */
[----:B------:R-:W-:-:S03]  /*08c0*/  USHF.R.S32.HI UR6, URZ, 0x1f, UR5 ;  /* 0x0000001fff067899 */ /* 0x000fc60008011405 */
[----:B------:R-:W1:Y:S01]  /*08d0*/  LDC.64 R64, c[0x0][0x430] ;  /* 0x00010c00ff407b82 */ /* 0x000e620000000a00 */
[----:B------:R-:W-:Y:S01]  /*08e0*/  ULEA.HI UR6, UR6, UR5, URZ, 0x3 ;  /* 0x0000000506067291 */ /* 0x000fe2000f8f18ff */
[----:B------:R-:W-:Y:S02]  /*08f0*/  MOV R68, UR8 ;  /* 0x0000000800447c02 */ /* 0x000fe40008000f00 */
[----:B------:R-:W-:-:S03]  /*0900*/  MOV R69, UR9 ;  /* 0x0000000900457c02 */ /* 0x000fc60008000f00 */
[----:B------:R-:W-:Y:S01]  /*0910*/  MOV R140, UR6 ;  /* 0x00000006008c7c02 */ /* 0x000fe20008000f00 */
[----:B------:R-:W2:Y:S01]  /*0920*/  LDC.64 R66, c[0x0][0x428] ;  /* 0x00010a00ff427b82 */ /* 0x000ea20000000a00 */
[----:B------:R-:W-:Y:S01]  /*0930*/  UIMAD.WIDE UR6, UR4, 0x4, UR16 ;  /* 0x00000004040678a5 */ /* 0x000fe2000f8e0210 */
[----:B------:R3:W4:Y:S01]  /*0940*/  LDG.E R0, desc[UR14][R68.64] ;  /* 0x0000000e44007981 */ /* 0x000722000c1e1900 */
[----:B------:R-:W-:-:S04]  /*0950*/  LEA.HI.SX32 R140, R140, R81, 0x1d ;  /* 0x000000518c8c7211 */ /* 0x000fc800078feaff */
[----:B------:R-:W-:Y:S01]  /*0960*/  MOV R70, UR6 ;  /* 0x0000000600467c02 */ /* 0x000fe20008000f00 */
[----:B0-----:R-:W-:Y:S01]  /*0970*/  IMAD.WIDE.U32 R48, R140, 0x10, R60 ;  /* 0x000000108c307825 */ /* 0x001fe200078e003c */
[----:B------:R-:W-:-:S05]  /*0980*/  MOV R71, UR7 ;  /* 0x0000000700477c02 */ /* 0x000fca0008000f00 */
[----:B------:R-:W4:Y:S01]  /*0990*/  LDG.E R81, desc[UR14][R70.64] ;  /* 0x0000000e46517981 */ /* 0x000f22000c1e1900 */
[----:B-1----:R-:W-:-:S03]  /*09a0*/  IMAD.WIDE.U32 R56, R140, 0x10, R64 ;  /* 0x000000108c387825 */ /* 0x002fc600078e0040 */
[----:B------:R-:W4:Y:S04]  /*09b0*/  LDG.E.128 R48, desc[UR14][R48.64] ;  /* 0x0000000e30307981 */ /* 0x000f28000c1e1d00 */
[----:B------:R-:W4:Y:S01]  /*09c0*/  LDG.E.128 R56, desc[UR14][R56.64] ;  /* 0x0000000e38387981 */ /* 0x000f22000c1e1d00 */
[----:B--2---:R-:W-:-:S06]  /*09d0*/  IMAD.WIDE.U32 R52, R140, 0x10, R66 ;  /* 0x000000108c347825 */ /* 0x004fcc00078e0042 */
[----:B------:R-:W2:Y:S01]  /*09e0*/  LDG.E.128 R52, desc[UR14][R52.64] ;  /* 0x0000000e34347981 */ /* 0x000ea2000c1e1d00 */
[----:B------:R-:W-:-:S05]  /*09f0*/  IADD3 R106, PT, PT, R140, 0x80, RZ ;  /* 0x000000808c6a7810 */ /* 0x000fca0007ffe0ff */
[----:B------:R-:W-:-:S04]  /*0a00*/  IMAD.WIDE.U32 R60, R106, 0x10, R60 ;  /* 0x000000106a3c7825 */ /* 0x000fc800078e003c */
[C---:B---3--:R-:W-:Y:S02]  /*0a10*/  IMAD.WIDE.U32 R68, R106.reuse, 0x10, R64 ;  /* 0x000000106a447825 */ /* 0x048fe400078e0040 */
[----:B------:R-:W3:Y:S02]  /*0a20*/  LDG.E.128 R60, desc[UR14][R60.64] ;  /* 0x0000000e3c3c7981 */ /* 0x000ee4000c1e1d00 */
[----:B------:R-:W-:Y:S02]  /*0a30*/  IMAD.WIDE.U32 R66, R106, 0x10, R66 ;  /* 0x000000106a427825 */ /* 0x000fe400078e0042 */
[----:B------:R-:W3:Y:S04]  /*0a40*/  LDG.E.128 R68, desc[UR14][R68.64] ;  /* 0x0000000e44447981 */ /* 0x000ee8000c1e1d00 */
[----:B------:R-:W3:Y:S01]  /*0a50*/  LDG.E.128 R64, desc[UR14][R66.64] ;  /* 0x0000000e42407981 */ /* 0x000ee2000c1e1d00 */
[----:B------:R-:W-:-:S02]  /*0a60*/  ISETP.NE.AND P0, PT, RZ, UR20, PT ;  /* 0x00000014ff007c0c */ /* 0x000fc4000bf05270 */
[----:B------:R-:W-:-:S04]  /*0a70*/  ISETP.NE.U32.AND P1, PT, RZ, UR22, PT ;  /* 0x00000016ff007c0c */ /* 0x000fc8000bf25070 */
[----:B------:R-:W-:Y:S02]  /*0a80*/  ISETP.NE.AND.EX P1, PT, RZ, UR23, PT, P1 ;  /* 0x00000017ff007c0c */ /* 0x000fe4000bf25310 */
[----:B----4-:R-:W-:Y:S02]  /*0a90*/  R2UR UR9, R0 ;  /* 0x00000000000972ca */ /* 0x010fe400000e0000 */
[----:B------:R-:W-:Y:S02]  /*0aa0*/  FSEL R81, R81, RZ, !P0 ;  /* 0x000000ff51517208 */ /* 0x000fe40004000000 */
[----:B------:R-:W-:Y:S02]  /*0ab0*/  SHF.L.U32 R0, R48, 0x10, RZ ;  /* 0x0000001030007819 */ /* 0x000fe400000006ff */
[----:B------:R-:W-:Y:S02]  /*0ac0*/  SHF.L.U32 R144, R49, 0x10, RZ ;  /* 0x0000001031907819 */ /* 0x000fe400000006ff */
[----:B------:R-:W-:Y:S01]  /*0ad0*/  SHF.L.U32 R142, R56, 0x10, RZ ;  /* 0x00000010388e7819 */ /* 0x000fe200000006ff */
[----:B------:R-:W-:Y:S01]  /*0ae0*/  FADD.FTZ R0, -R81, R0 ;  /* 0x0000000051007221 */ /* 0x000fe20000010100 */
[----:B------:R-:W-:Y:S01]  /*0af0*/  SHF.L.U32 R143, R57, 0x10, RZ ;  /* 0x00000010398f7819 */ /* 0x000fe200000006ff */
[----:B------:R-:W-:-:S02]  /*0b00*/  FADD.FTZ R149, -R81, R144 ;  /* 0x0000009051957221 */ /* 0x000fc40000010100 */
[----:B------:R-:W-:Y:S01]  /*0b10*/  FMUL.FTZ R0, R0, UR9 ;  /* 0x0000000900007c20 */ /* 0x000fe20008410000 */
[-C--:B------:R-:W-:Y:S01]  /*0b20*/  FMUL.FTZ R144, R135, R142.reuse ;  /* 0x0000008e87907220 */ /* 0x080fe20000410000 */
[----:B--2---:R-:W-:Y:S01]  /*0b30*/  SHF.L.U32 R147, R52, 0x10, RZ ;  /* 0x0000001034937819 */ /* 0x004fe200000006ff */
[----:B------:R-:W-:Y:S01]  /*0b40*/  FMUL.FTZ R145, R134, R143 ;  /* 0x0000008f86917220 */ /* 0x000fe20000410000 */
[----:B------:R-:W-:Y:S02]  /*0b50*/  SHF.L.U32 R141, R53, 0x10, RZ ;  /* 0x00000010358d7819 */ /* 0x000fe400000006ff */
[----:B------:R-:W-:Y:S01]  /*0b60*/  SHF.L.U32 R146, R50, 0x10, RZ ;  /* 0x0000001032927819 */ /* 0x000fe200000006ff */
[----:B------:R-:W-:Y:S01]  /*0b70*/  FADD.FTZ R104, R147, R104 ;  /* 0x0000006893687221 */ /* 0x000fe20000010000 */
[----:B------:R-:W-:Y:S01]  /*0b80*/  SHF.L.U32 R148, R58, 0x10, RZ ;  /* 0x000000103a947819 */ /* 0x000fe200000006ff */
[-C--:B------:R-:W-:Y:S01]  /*0b90*/  FFMA.FTZ R123, R0, R147.reuse, R123 ;  /* 0x00000093007b7223 */ /* 0x080fe2000001007b */
[----:B------:R-:W-:Y:S01]  /*0ba0*/  FFMA.FTZ R147, R139, R147, R144 ;  /* 0x000000938b937223 */ /* 0x000fe20000010090 */
[----:B------:R-:W-:Y:S01]  /*0bb0*/  FFMA.FTZ R144, R138, R141, R145 ;  /* 0x0000008d8a907223 */ /* 0x000fe20000010091 */
[----:B------:R-:W-:Y:S01]  /*0bc0*/  FADD.FTZ R103, R142, R103 ;  /* 0x000000678e677221 */ /* 0x000fe20000010000 */
[----:B------:R-:W-:Y:S01]  /*0bd0*/  FFMA.FTZ R105, R0, R142, R105 ;  /* 0x0000008e00697223 */ /* 0x000fe20000010069 */
[----:B------:R-:W-:Y:S01]  /*0be0*/  FMUL.FTZ R149, R149, UR9 ;  /* 0x0000000995957c20 */ /* 0x000fe20008410000 */
[----:B------:R-:W-:Y:S01]  /*0bf0*/  SHF.L.U32 R150, R51, 0x10, RZ ;  /* 0x0000001033967819 */ /* 0x000fe200000006ff */
[----:B------:R-:W-:Y:S01]  /*0c00*/  FADD.FTZ R145, -R81, R146 ;  /* 0x0000009251917221 */ /* 0x000fe20000010100 */
[----:B------:R-:W-:Y:S01]  /*0c10*/  SHF.L.U32 R142, R54, 0x10, RZ ;  /* 0x00000010368e7819 */ /* 0x000fe200000006ff */
[----:B------:R-:W-:Y:S01]  /*0c20*/  FMUL.FTZ R146, R133, R148 ;  /* 0x0000009485927220 */ /* 0x000fe20000410000 */
[----:B------:R-:W-:Y:S01]  /*0c30*/  PRMT R48, R48, 0x7632, R48 ;  /* 0x0000763230307816 */ /* 0x000fe20000000030 */
[----:B------:R-:W-:Y:S01]  /*0c40*/  FADD.FTZ R95, R143, R95 ;  /* 0x0000005f8f5f7221 */ /* 0x000fe20000010000 */
[----:B------:R-:W-:Y:S01]  /*0c50*/  PRMT R56, R56, 0x7632, R56 ;  /* 0x0000763238387816 */ /* 0x000fe20000000038 */
[----:B------:R-:W-:Y:S01]  /*0c60*/  FFMA.FTZ R96, R149, R143, R96 ;  /* 0x0000008f95607223 */ /* 0x000fe20000010060 */
[----:B------:R-:W-:Y:S01]  /*0c70*/  FMUL.FTZ R145, R145, UR9 ;  /* 0x0000000991917c20 */ /* 0x000fe20008410000 */
[----:B------:R-:W-:Y:S01]  /*0c80*/  SHF.L.U32 R153, R59, 0x10, RZ ;  /* 0x000000103b997819 */ /* 0x000fe200000006ff */
[----:B------:R-:W-:Y:S01]  /*0c90*/  FADD.FTZ R150, -R81, R150 ;  /* 0x0000009651967221 */ /* 0x000fe20000010100 */
[-C--:B------:R-:W-:Y:S01]  /*0ca0*/  FFMA.FTZ R143, R137, R142.reuse, R146 ;  /* 0x0000008e898f7223 */ /* 0x080fe20000010092 */
[----:B------:R-:W-:Y:S01]  /*0cb0*/  SHF.L.U32 R146, R48, 0x10, RZ ;  /* 0x0000001030927819 */ /* 0x000fe200000006ff */
[----:B------:R-:W-:Y:S01]  /*0cc0*/  FADD.FTZ R97, R141, R97 ;  /* 0x000000618d617221 */ /* 0x000fe20000010000 */
[----:B------:R-:W-:Y:S01]  /*0cd0*/  FFMA.FTZ R98, R149, R141, R98 ;  /* 0x0000008d95627223 */ /* 0x000fe20000010062 */
[----:B------:R-:W-:Y:S01]  /*0ce0*/  PRMT R49, R49, 0x7632, R49 ;  /* 0x0000763231317816 */ /* 0x000fe20000000031 */
[----:B------:R-:W-:Y:S01]  /*0cf0*/  FADD.FTZ R89, R142, R89 ;  /* 0x000000598e597221 */ /* 0x000fe20000010000 */
[----:B------:R-:W-:Y:S01]  /*0d00*/  PRMT R52, R52, 0x7632, R52 ;  /* 0x0000763234347816 */ /* 0x000fe20000000034 */
[----:B------:R-:W-:Y:S01]  /*0d10*/  FFMA.FTZ R90, R145, R142, R90 ;  /* 0x0000008e915a7223 */ /* 0x000fe2000001005a */
[----:B------:R-:W-:Y:S01]  /*0d20*/  SHF.L.U32 R48, R56, 0x10, RZ ;  /* 0x0000001038307819 */ /* 0x000fe200000006ff */
[----:B------:R-:W-:Y:S01]  /*0d30*/  FMUL.FTZ R142, R150, UR9 ;  /* 0x00000009968e7c20 */ /* 0x000fe20008410000 */
[----:B------:R-:W-:Y:S01]  /*0d40*/  SHF.L.U32 R141, R55, 0x10, RZ ;  /* 0x00000010378d7819 */ /* 0x000fe200000006ff */
[----:B------:R-:W-:Y:S01]  /*0d50*/  FMUL.FTZ R151, R132, R153 ;  /* 0x0000009984977220 */ /* 0x000fe20000410000 */
[----:B------:R-:W-:Y:S01]  /*0d60*/  SHF.L.U32 R150, R49, 0x10, RZ ;  /* 0x0000001031967819 */ /* 0x000fe200000006ff */
[----:B------:R-:W-:Y:S01]  /*0d70*/  FADD.FTZ R146, -R81, R146 ;  /* 0x0000009251927221 */ /* 0x000fe20000010100 */
[----:B------:R-:W-:Y:S01]  /*0d80*/  SHF.L.U32 R52, R52, 0x10, RZ ;  /* 0x0000001034347819 */ /* 0x000fe200000006ff */
[----:B------:R-:W-:Y:S01]  /*0d90*/  FMUL.FTZ R49, R118, R48 ;  /* 0x0000003076317220 */ /* 0x000fe20000410000 */
[----:B------:R-:W-:Y:S01]  /*0da0*/  PRMT R53, R53, 0x7632, R53 ;  /* 0x0000763235357816 */ /* 0x000fe20000000035 */
[----:B------:R-:W-:Y:S01]  /*0db0*/  FADD.FTZ R80, R141, R80 ;  /* 0x000000508d507221 */ /* 0x000fe20000010000 */
[-C--:B------:R-:W-:Y:S01]  /*0dc0*/  FFMA.FTZ R82, R142, R141.reuse, R82 ;  /* 0x0000008d8e527223 */ /* 0x080fe20000010052 */
[----:B------:R-:W-:Y:S01]  /*0dd0*/  FFMA.FTZ R141, R136, R141, R151 ;  /* 0x0000008d888d7223 */ /* 0x000fe20000010097 */
[----:B------:R-:W-:Y:S01]  /*0de0*/  FMUL.FTZ R151, R146, UR9 ;  /* 0x0000000992977c20 */ /* 0x000fe20008410000 */
[----:B------:R-:W-:Y:S01]  /*0df0*/  PRMT R57, R57, 0x7632, R57 ;  /* 0x0000763239397816 */ /* 0x000fe20000000039 */
[----:B------:R-:W-:Y:S01]  /*0e00*/  FFMA.FTZ R146, R122, R52, R49 ;  /* 0x000000347a927223 */ /* 0x000fe20000010031 */
[----:B------:R-:W-:-:S02]  /*0e10*/  SHF.L.U32 R56, R53, 0x10, RZ ;  /* 0x0000001035387819 */ /* 0x000fc400000006ff */
[----:B------:R-:W-:Y:S02]  /*0e20*/  PRMT R49, R50, 0x7632, R49 ;  /* 0x0000763232317816 */ /* 0x000fe40000000031 */
[----:B------:R-:W-:Y:S02]  /*0e30*/  PRMT R53, R51, 0x7632, R53 ;  /* 0x0000763233357816 */ /* 0x000fe40000000035 */
[----:B------:R-:W0:Y:S01]  /*0e40*/  @P1 LDC.64 R50, c[0x0][0x438] ;  /* 0x00010e00ff321b82 */ /* 0x000e220000000a00 */
[----:B------:R-:W-:Y:S01]  /*0e50*/  SHF.L.U32 R152, R57, 0x10, RZ ;  /* 0x0000001039987819 */ /* 0x000fe200000006ff */
[----:B------:R-:W-:Y:S01]  /*0e60*/  FADD.FTZ R57, -R81, R150 ;  /* 0x0000009651397221 */ /* 0x000fe20000010100 */
[----:B------:R-:W-:Y:S01]  /*0e70*/  FADD.FTZ R101, R52, R101 ;  /* 0x0000006534657221 */ /* 0x000fe20000010000 */
[----:B------:R-:W-:Y:S02]  /*0e80*/  FFMA.FTZ R102, R151, R52, R102 ;  /* 0x0000003497667223 */ /* 0x000fe40000010066 */
[----:B------:R-:W-:Y:S01]  /*0e90*/  FMUL.FTZ R57, R57, UR9 ;  /* 0x0000000939397c20 */ /* 0x000fe20008410000 */
[----:B------:R-:W-:Y:S01]  /*0ea0*/  FMUL.FTZ R52, R117, R152 ;  /* 0x0000009875347220 */ /* 0x000fe20000410000 */
[----:B------:R-:W-:-:S02]  /*0eb0*/  FADD.FTZ R93, R56, R93 ;  /* 0x0000005d385d7221 */ /* 0x000fc40000010000 */
[-C--:B------:R-:W-:Y:S01]  /*0ec0*/  FFMA.FTZ R94, R57, R56.reuse, R94 ;  /* 0x00000038395e7223 */ /* 0x080fe2000001005e */
[----:B------:R-:W-:Y:S01]  /*0ed0*/  FFMA.FTZ R56, R121, R56, R52 ;  /* 0x0000003879387223 */ /* 0x000fe20000010034 */
[----:B------:R-:W-:Y:S01]  /*0ee0*/  SHF.L.U32 R52, R49, 0x10, RZ ;  /* 0x0000001031347819 */ /* 0x000fe200000006ff */
[----:B------:R-:W-:Y:S01]  /*0ef0*/  FADD.FTZ R87, R148, R87 ;  /* 0x0000005794577221 */ /* 0x000fe20000010000 */
[----:B------:R-:W-:Y:S01]  /*0f00*/  FFMA.FTZ R88, R145, R148, R88 ;  /* 0x0000009491587223 */ /* 0x000fe20000010058 */
[----:B------:R-:W-:Y:S01]  /*0f10*/  SHF.L.U32 R148, R53, 0x10, RZ ;  /* 0x0000001035947819 */ /* 0x000fe200000006ff */
[----:B------:R-:W-:Y:S01]  /*0f20*/  FADD.FTZ R99, R48, R99 ;  /* 0x0000006330637221 */ /* 0x000fe20000010000 */
[----:B------:R-:W-:Y:S01]  /*0f30*/  PRMT R58, R58, 0x7632, R58 ;  /* 0x000076323a3a7816 */ /* 0x000fe2000000003a */
[----:B------:R-:W-:Y:S01]  /*0f40*/  FFMA.FTZ R100, R151, R48, R100 ;  /* 0x0000003097647223 */ /* 0x000fe20000010064 */
[----:B------:R-:W-:Y:S01]  /*0f50*/  PRMT R59, R59, 0x7632, R59 ;  /* 0x000076323b3b7816 */ /* 0x000fe2000000003b */
[----:B------:R-:W1:Y:S01]  /*0f60*/  @P1 LDC.64 R48, c[0x0][0x438] ;  /* 0x00010e00ff301b82 */ /* 0x000e620000000a00 */
[----:B------:R-:W-:Y:S01]  /*0f70*/  FADD.FTZ R52, -R81, R52 ;  /* 0x0000003451347221 */ /* 0x000fe20000010100 */
[----:B------:R-:W-:Y:S01]  /*0f80*/  PRMT R55, R55, 0x7632, R55 ;  /* 0x0000763237377816 */ /* 0x000fe20000000037 */
[----:B------:R-:W-:Y:S01]  /*0f90*/  FADD.FTZ R148, -R81, R148 ;  /* 0x0000009451947221 */ /* 0x000fe20000010100 */
[----:B------:R-:W-:Y:S01]  /*0fa0*/  SHF.L.U32 R58, R58, 0x10, RZ ;  /* 0x000000103a3a7819 */ /* 0x000fe200000006ff */
[----:B------:R-:W-:Y:S01]  /*0fb0*/  FMUL.FTZ R155, R52, UR9 ;  /* 0x00000009349b7c20 */ /* 0x000fe20008410000 */
[----:B------:R-:W-:Y:S01]  /*0fc0*/  SHF.L.U32 R59, R59, 0x10, RZ ;  /* 0x000000103b3b7819 */ /* 0x000fe200000006ff */
[----:B0-----:R-:W-:-:S04]  /*0fd0*/  @P1 IMAD.WIDE.U32 R50, R140, 0x10, R50 ;  /* 0x000000108c321825 */ /* 0x001fc800078e0032 */
[----:B------:R-:W-:Y:S01]  /*0fe0*/  FADD.FTZ R78, R153, R78 ;  /* 0x0000004e994e7221 */ /* 0x000fe20000010000 */
[----:B------:R-:W-:Y:S01]  /*0ff0*/  FFMA.FTZ R79, R142, R153, R79 ;  /* 0x000000998e4f7223 */ /* 0x000fe2000001004f */
[----:B------:R-:W-:Y:S01]  /*1000*/  FADD.FTZ R91, R152, R91 ;  /* 0x0000005b985b7221 */ /* 0x000fe20000010000 */
[----:B------:R-:W-:Y:S01]  /*1010*/  FFMA.FTZ R92, R57, R152, R92 ;  /* 0x00000098395c7223 */ /* 0x000fe2000001005c */
[----:B------:R-:W-:Y:S01]  /*1020*/  SHF.L.U32 R55, R55, 0x10, RZ ;  /* 0x0000001037377819 */ /* 0x000fe200000006ff */
[----:B------:R-:W-:Y:S01]  /*1030*/  FMUL.FTZ R154, R148, UR9 ;  /* 0x00000009949a7c20 */ /* 0x000fe20008410000 */
[-C--:B------:R-:W-:Y:S01]  /*1040*/  FMUL.FTZ R153, R116, R58.reuse ;  /* 0x0000003a74997220 */ /* 0x080fe20000410000 */
[----:B------:R-:W-:Y:S01]  /*1050*/  FMUL.FTZ R152, R115, R59 ;  /* 0x0000003b73987220 */ /* 0x000fe20000410000 */
[----:B------:R-:W-:Y:S01]  /*1060*/  FADD.FTZ R83, R58, R83 ;  /* 0x000000533a537221 */ /* 0x000fe20000010000 */
[----:B------:R-:W-:Y:S01]  /*1070*/  FFMA.FTZ R84, R155, R58, R84 ;  /* 0x0000003a9b547223 */ /* 0x000fe20000010054 */
[----:B---3--:R-:W-:Y:S01]  /*1080*/  PRMT R53, R60, 0x7632, R53 ;  /* 0x000076323c357816 */ /* 0x008fe20000000035 */
[----:B-----5:R0:W5:Y:S01]  /*1090*/  @P1 LDG.E.128 R32, desc[UR14][R50.64] ;  /* 0x0000000e32201981 */ /* 0x020162000c1e1d00 */
[----:B------:R-:W-:-:S02]  /*10a0*/  PRMT R148, R63, 0x7632, R148 ;  /* 0x000076323f947816 */ /* 0x000fc40000000094 */
[----:B------:R-:W-:Y:S02]  /*10b0*/  SHF.L.U32 R58, R61, 0x10, RZ ;  /* 0x000000103d3a7819 */ /* 0x000fe400000006ff */
[----:B------:R-:W-:Y:S01]  /*10c0*/  PRMT R54, R54, 0x7632, R54 ;  /* 0x0000763236367816 */ /* 0x000fe20000000036 */
[----:B------:R-:W-:Y:S01]  /*10d0*/  FADD.FTZ R76, R55, R76 ;  /* 0x0000004c374c7221 */ /* 0x000fe20000010000 */
[-C--:B------:R-:W-:Y:S01]  /*10e0*/  FFMA.FTZ R77, R154, R55.reuse, R77 ;  /* 0x000000379a4d7223 */ /* 0x080fe2000001004d */
[----:B------:R-:W-:Y:S01]  /*10f0*/  FFMA.FTZ R152, R119, R55, R152 ;  /* 0x0000003777987223 */ /* 0x000fe20000010098 */
[----:B------:R-:W-:Y:S02]  /*1100*/  SHF.L.U32 R148, R148, 0x10, RZ ;  /* 0x0000001094947819 */ /* 0x000fe400000006ff */
[----:B0-----:R-:W-:Y:S01]  /*1110*/  SHF.L.U32 R50, R53, 0x10, RZ ;  /* 0x0000001035327819 */ /* 0x001fe200000006ff */
[----:B------:R-:W-:Y:S01]  /*1120*/  FADD.FTZ R58, -R81, R58 ;  /* 0x0000003a513a7221 */ /* 0x000fe20000010100 */
[----:B------:R-:W-:-:S02]  /*1130*/  PRMT R55, R62, 0x7632, R55 ;  /* 0x000076323e377816 */ /* 0x000fc40000000037 */
[----:B------:R-:W-:Y:S02]  /*1140*/  SHF.L.U32 R53, R69, 0x10, RZ ;  /* 0x0000001045357819 */ /* 0x000fe400000006ff */
[----:B------:R-:W-:Y:S02]  /*1150*/  SHF.L.U32 R54, R54, 0x10, RZ ;  /* 0x0000001036367819 */ /* 0x000fe400000006ff */
[----:B------:R-:W-:Y:S01]  /*1160*/  SHF.L.U32 R150, R63, 0x10, RZ ;  /* 0x000000103f967819 */ /* 0x000fe200000006ff */
[----:B------:R-:W-:Y:S01]  /*1170*/  FADD.FTZ R162, -R81, R148 ;  /* 0x0000009451a27221 */ /* 0x000fe20000010100 */
[----:B------:R-:W-:Y:S01]  /*1180*/  SHF.L.U32 R62, R62, 0x10, RZ ;  /* 0x000000103e3e7819 */ /* 0x000fe200000006ff */
[----:B------:R-:W-:Y:S01]  /*1190*/  FMUL.FTZ R148, R58, UR9 ;  /* 0x000000093a947c20 */ /* 0x000fe20008410000 */
[----:B------:R-:W-:Y:S01]  /*11a0*/  SHF.L.U32 R160, R55, 0x10, RZ ;  /* 0x0000001037a07819 */ /* 0x000fe200000006ff */
[----:B------:R-:W-:Y:S01]  /*11b0*/  FMUL.FTZ R55, R126, R53 ;  /* 0x000000357e377220 */ /* 0x000fe20000410000 */
[----:B------:R-:W-:Y:S01]  /*11c0*/  SHF.L.U32 R51, R65, 0x10, RZ ;  /* 0x0000001041337819 */ /* 0x000fe200000006ff */
[----:B------:R-:W-:Y:S01]  /*11d0*/  FADD.FTZ R85, R54, R85 ;  /* 0x0000005536557221 */ /* 0x000fe20000010000 */
[-C--:B------:R-:W-:Y:S01]  /*11e0*/  FFMA.FTZ R86, R155, R54.reuse, R86 ;  /* 0x000000369b567223 */ /* 0x080fe20000010056 */
[----:B------:R-:W-:Y:S01]  /*11f0*/  FFMA.FTZ R153, R120, R54, R153 ;  /* 0x0000003678997223 */ /* 0x000fe20000010099 */
[----:B------:R-:W-:Y:S01]  /*1200*/  FADD.FTZ R74, R59, R74 ;  /* 0x0000004a3b4a7221 */ /* 0x000fe20000010000 */
[----:B------:R-:W-:Y:S01]  /*1210*/  FFMA.FTZ R75, R154, R59, R75 ;  /* 0x0000003b9a4b7223 */ /* 0x000fe2000001004b */
[----:B------:R-:W-:Y:S01]  /*1220*/  SHF.L.U32 R156, R71, 0x10, RZ ;  /* 0x00000010479c7819 */ /* 0x000fe200000006ff */
[----:B------:R-:W-:Y:S01]  /*1230*/  FADD.FTZ R59, -R81, R150 ;  /* 0x00000096513b7221 */ /* 0x000fe20000010100 */
[----:B------:R-:W-:Y:S01]  /*1240*/  PRMT R54, R61, 0x7632, R54 ;  /* 0x000076323d367816 */ /* 0x000fe20000000036 */
[----:B------:R-:W-:Y:S01]  /*1250*/  FADD.FTZ R61, -R81, R62 ;  /* 0x0000003e513d7221 */ /* 0x000fe20000010100 */
[----:B------:R-:W-:Y:S01]  /*1260*/  SHF.L.U32 R60, R60, 0x10, RZ ;  /* 0x000000103c3c7819 */ /* 0x000fe200000006ff */
[----:B------:R-:W-:Y:S01]  /*1270*/  FADD.FTZ R24, R51, R24 ;  /* 0x0000001833187221 */ /* 0x000fe20000010000 */
[-C--:B------:R-:W-:Y:S01]  /*1280*/  FFMA.FTZ R25, R148, R51.reuse, R25 ;  /* 0x0000003394197223 */ /* 0x080fe20000010019 */
[----:B------:R-:W-:Y:S01]  /*1290*/  FFMA.FTZ R62, R130, R51, R55 ;  /* 0x00000033823e7223 */ /* 0x000fe20000010037 */
[----:B------:R-:W-:Y:S01]  /*12a0*/  SHF.L.U32 R51, R67, 0x10, RZ ;  /* 0x0000001043337819 */ /* 0x000fe200000006ff */
[----:B-1----:R-:W-:-:S04]  /*12b0*/  @P1 IMAD.WIDE.U32 R48, R106, 0x10, R48 ;  /* 0x000000106a301825 */ /* 0x002fc800078e0030 */
[----:B------:R-:W-:Y:S01]  /*12c0*/  FMUL.FTZ R59, R59, UR9 ;  /* 0x000000093b3b7c20 */ /* 0x000fe20008410000 */
[----:B------:R-:W-:Y:S01]  /*12d0*/  FMUL.FTZ R55, R124, R156 ;  /* 0x0000009c7c377220 */ /* 0x000fe20000410000 */
[----:B------:R-:W-:Y:S01]  /*12e0*/  SHF.L.U32 R52, R68, 0x10, RZ ;  /* 0x0000001044347819 */ /* 0x000fe200000006ff */
[----:B------:R-:W-:Y:S01]  /*12f0*/  FADD.FTZ R60, -R81, R60 ;  /* 0x0000003c513c7221 */ /* 0x000fe20000010100 */
[----:B------:R-:W-:Y:S01]  /*1300*/  FADD.FTZ R8, R51, R8 ;  /* 0x0000000833087221 */ /* 0x000fe20000010000 */
[-C--:B------:R-:W-:Y:S01]  /*1310*/  FFMA.FTZ R4, R59, R51.reuse, R4 ;  /* 0x000000333b047223 */ /* 0x080fe20000010004 */
[----:B------:R-:W-:Y:S01]  /*1320*/  FFMA.FTZ R58, R128, R51, R55 ;  /* 0x00000033803a7223 */ /* 0x000fe20000010037 */
[----:B------:R0:W5:Y:S01]  /*1330*/  @P1 LDG.E.128 R36, desc[UR14][R48.64] ;  /* 0x0000000e30241981 */ /* 0x000162000c1e1d00 */
[----:B------:R-:W-:Y:S01]  /*1340*/  SHF.L.U32 R63, R64, 0x10, RZ ;  /* 0x00000010403f7819 */ /* 0x000fe200000006ff */
[----:B------:R-:W-:Y:S01]  /*1350*/  FADD.FTZ R51, RZ, R147 ;  /* 0x00000093ff337221 */ /* 0x000fe20000010000 */
[----:B------:R-:W-:Y:S01]  /*1360*/  FMUL.FTZ R150, R60, UR9 ;  /* 0x000000093c967c20 */ /* 0x000fe20008410000 */
[----:B------:R-:W-:-:S02]  /*1370*/  SHF.L.U32 R158, R70, 0x10, RZ ;  /* 0x00000010469e7819 */ /* 0x000fc400000006ff */
[----:B------:R-:W-:Y:S01]  /*1380*/  FADD.FTZ R51, R146, R51 ;  /* 0x0000003392337221 */ /* 0x000fe20000010000 */
[----:B0-----:R-:W-:Y:S01]  /*1390*/  FADD.FTZ R49, -R81, R50 ;  /* 0x0000003251317221 */ /* 0x001fe20000010100 */
[----:B------:R-:W-:Y:S01]  /*13a0*/  FMUL.FTZ R50, R127, R52 ;  /* 0x000000347f327220 */ /* 0x000fe20000410000 */
[----:B------:R-:W-:Y:S01]  /*13b0*/  FADD.FTZ R72, R63, R72 ;  /* 0x000000483f487221 */ /* 0x000fe20000010000 */
[-C--:B------:R-:W-:Y:S01]  /*13c0*/  FFMA.FTZ R73, R150, R63.reuse, R73 ;  /* 0x0000003f96497223 */ /* 0x080fe20000010049 */
[----:B------:R-:W-:Y:S01]  /*13d0*/  SHF.L.U32 R60, R66, 0x10, RZ ;  /* 0x00000010423c7819 */ /* 0x000fe200000006ff */
[----:B------:R-:W-:Y:S01]  /*13e0*/  FFMA.FTZ R63, R131, R63, R50 ;  /* 0x0000003f833f7223 */ /* 0x000fe20000010032 */
[----:B------:R-:W-:Y:S01]  /*13f0*/  FMUL.FTZ R61, R61, UR9 ;  /* 0x000000093d3d7c20 */ /* 0x000fe20008410000 */
[----:B------:R-:W-:Y:S01]  /*1400*/  FMUL.FTZ R50, R125, R158 ;  /* 0x0000009e7d327220 */ /* 0x000fe20000410000 */
[----:B------:R-:W-:Y:S01]  /*1410*/  FADD.FTZ R51, R144, R51 ;  /* 0x0000003390337221 */ /* 0x000fe20000010000 */
[----:B------:R-:W-:Y:S01]  /*1420*/  FADD.FTZ R6, R60, R6 ;  /* 0x000000063c067221 */ /* 0x000fe20000010000 */
[-C--:B------:R-:W-:Y:S01]  /*1430*/  FFMA.FTZ R2, R61, R60.reuse, R2 ;  /* 0x0000003c3d027223 */ /* 0x080fe20000010002 */
[----:B------:R-:W-:Y:S01]  /*1440*/  PRMT R157, R68, 0x7632, R157 ;  /* 0x00007632449d7816 */ /* 0x000fe2000000009d */
[----:B------:R-:W-:Y:S01]  /*1450*/  FFMA.FTZ R60, R129, R60, R50 ;  /* 0x0000003c813c7223 */ /* 0x000fe20000010032 */
[----:B------:R-:W-:Y:S01]  /*1460*/  FADD.FTZ R50, R56, R51 ;  /* 0x0000003338327221 */ /* 0x000fe20000010000 */
[----:B------:R-:W-:-:S02]  /*1470*/  PRMT R64, R64, 0x7632, R64 ;  /* 0x0000763240407816 */ /* 0x000fc40000000040 */
[----:B------:R-:W-:Y:S01]  /*1480*/  SHF.L.U32 R157, R157, 0x10, RZ ;  /* 0x000000109d9d7819 */ /* 0x000fe200000006ff */
[----:B------:R-:W-:Y:S01]  /*1490*/  FADD.FTZ R164, R143, R50 ;  /* 0x000000328fa47221 */ /* 0x000fe20000010000 */
[----:B------:R-:W-:Y:S01]  /*14a0*/  SHF.L.U32 R55, R64, 0x10, RZ ;  /* 0x0000001040377819 */ /* 0x000fe200000006ff */
[----:B------:R-:W-:Y:S02]  /*14b0*/  FMUL.FTZ R68, R49, UR9 ;  /* 0x0000000931447c20 */ /* 0x000fe40008410000 */
[----:B------:R-:W-:Y:S01]  /*14c0*/  FMUL.FTZ R49, R110, R157 ;  /* 0x0000009d6e317220 */ /* 0x000fe20000410000 */
[----:B------:R-:W-:Y:S01]  /*14d0*/  FADD.FTZ R164, R153, R164 ;  /* 0x000000a499a47221 */ /* 0x000fe20000010000 */
[----:B------:R-:W-:Y:S01]  /*14e0*/  PRMT R50, R66, 0x7632, R50 ;  /* 0x0000763242327816 */ /* 0x000fe20000000032 */
[----:B------:R-:W-:Y:S01]  /*14f0*/  FFMA.FTZ R66, R0, R147, RZ ;  /* 0x0000009300427223 */ /* 0x000fe200000100ff */
[----:B------:R-:W-:Y:S01]  /*1500*/  FFMA.FTZ R64, R114, R55, R49 ;  /* 0x0000003772407223 */ /* 0x000fe20000010031 */
[----:B------:R-:W-:Y:S01]  /*1510*/  FADD.FTZ R49, R141, R164 ;  /* 0x000000a48d317221 */ /* 0x000fe20000010000 */
[----:B------:R-:W-:Y:S01]  /*1520*/  PRMT R69, R69, 0x7632, R69 ;  /* 0x0000763245457816 */ /* 0x000fe20000000045 */
[----:B------:R-:W-:-:S02]  /*1530*/  FFMA.FTZ R164, R151, R146, R66 ;  /* 0x0000009297a47223 */ /* 0x000fc40000010042 */
[----:B------:R-:W-:Y:S01]  /*1540*/  FADD.FTZ R66, R152, R49 ;  /* 0x0000003198427221 */ /* 0x000fe20000010000 */
[----:B------:R-:W-:Y:S01]  /*1550*/  PRMT R65, R65, 0x7632, R65 ;  /* 0x0000763241417816 */ /* 0x000fe20000000041 */
[----:B------:R-:W-:Y:S01]  /*1560*/  FFMA.FTZ R164, R149, R144, R164 ;  /* 0x0000009095a47223 */ /* 0x000fe200000100a4 */
[----:B------:R-:W-:Y:S01]  /*1570*/  SHF.L.U32 R69, R69, 0x10, RZ ;  /* 0x0000001045457819 */ /* 0x000fe200000006ff */
[----:B------:R-:W-:Y:S01]  /*1580*/  FADD.FTZ R51, R63, R66 ;  /* 0x000000423f337221 */ /* 0x000fe20000010000 */
[----:B------:R-:W-:Y:S01]  /*1590*/  SHF.L.U32 R49, R65, 0x10, RZ ;  /* 0x0000001041317819 */ /* 0x000fe200000006ff */
[----:B------:R-:W-:Y:S01]  /*15a0*/  FFMA.FTZ R164, R57, R56, R164 ;  /* 0x0000003839a47223 */ /* 0x000fe200000100a4 */
[----:B------:R-:W-:Y:S01]  /*15b0*/  PRMT R159, R70, 0x7632, R159 ;  /* 0x00007632469f7816 */ /* 0x000fe2000000009f */
[----:B------:R-:W-:Y:S01]  /*15c0*/  FMUL.FTZ R66, R109, R69 ;  /* 0x000000456d427220 */ /* 0x000fe20000410000 */
[----:B------:R-:W-:Y:S01]  /*15d0*/  FADD.FTZ R51, R51, R64 ;  /* 0x0000004033337221 */ /* 0x000fe20000010000 */
[----:B------:R-:W-:Y:S01]  /*15e0*/  SHF.L.U32 R54, R54, 0x10, RZ ;  /* 0x0000001036367819 */ /* 0x000fe200000006ff */
[----:B------:R-:W-:Y:S01]  /*15f0*/  FFMA.FTZ R164, R145, R143, R164 ;  /* 0x0000008f91a47223 */ /* 0x000fe200000100a4 */
[----:B------:R-:W-:Y:S01]  /*1600*/  SHF.L.U32 R159, R159, 0x10, RZ ;  /* 0x000000109f9f7819 */ /* 0x000fe200000006ff */
[----:B------:R-:W-:Y:S01]  /*1610*/  FFMA.FTZ R65, R113, R49, R66 ;  /* 0x0000003171417223 */ /* 0x000fe20000010042 */
[----:B------:R-:W-:Y:S01]  /*1620*/  FADD.FTZ R66, R51, R62 ;  /* 0x0000003e33427221 */ /* 0x000fe20000010000 */
[----:B------:R-:W-:Y:S01]  /*1630*/  FADD.FTZ R48, -R81, R54 ;  /* 0x0000003651307221 */ /* 0x000fe20000010100 */
[----:B------:R-:W-:Y:S01]  /*1640*/  PRMT R71, R71, 0x7632, R71 ;  /* 0x0000763247477816 */ /* 0x000fe20000000047 */
[----:B------:R-:W-:Y:S01]  /*1650*/  FADD.FTZ R28, R55, R28 ;  /* 0x0000001c371c7221 */ /* 0x000fe20000010000 */
[----:B------:R-:W-:Y:S01]  /*1660*/  FFMA.FTZ R29, R68, R55, R29 ;  /* 0x00000037441d7223 */ /* 0x000fe2000001001d */
[----:B------:R-:W-:Y:S01]  /*1670*/  PRMT R54, R67, 0x7632, R54 ;  /* 0x0000763243367816 */ /* 0x000fe20000000036 */
[----:B------:R-:W-:Y:S01]  /*1680*/  FFMA.FTZ R51, R155, R153, R164 ;  /* 0x000000999b337223 */ /* 0x000fe200000100a4 */
[----:B------:R-:W-:Y:S01]  /*1690*/  SHF.L.U32 R50, R50, 0x10, RZ ;  /* 0x0000001032327819 */ /* 0x000fe200000006ff */
[----:B------:R-:W-:Y:S01]  /*16a0*/  FADD.FTZ R55, R66, R65 ;  /* 0x0000004142377221 */ /* 0x000fe20000010000 */
[----:B------:R-:W-:Y:S01]  /*16b0*/  FMUL.FTZ R67, R108, R159 ;  /* 0x0000009f6c437220 */ /* 0x000fe20000410000 */
[----:B------:R-:W-:Y:S01]  /*16c0*/  SHF.L.U32 R71, R71, 0x10, RZ ;  /* 0x0000001047477819 */ /* 0x000fe200000006ff */
[----:B------:R-:W-:Y:S01]  /*16d0*/  FFMA.FTZ R51, R142, R141, R51 ;  /* 0x0000008d8e337223 */ /* 0x000fe20000010033 */
[----:B------:R-:W-:Y:S01]  /*16e0*/  FADD.FTZ R55, R55, R60 ;  /* 0x0000003c37377221 */ /* 0x000fe20000010000 */
[----:B------:R-:W-:Y:S01]  /*16f0*/  FFMA.FTZ R66, R112, R50, R67 ;  /* 0x0000003270427223 */ /* 0x000fe20000010043 */
[----:B------:R-:W-:Y:S01]  /*1700*/  SHF.L.U32 R54, R54, 0x10, RZ ;  /* 0x0000001036367819 */ /* 0x000fe200000006ff */
[----:B------:R-:W-:Y:S01]  /*1710*/  FFMA.FTZ R51, R154, R152, R51 ;  /* 0x000000989a337223 */ /* 0x000fe20000010033 */
[----:B------:R-:W-:Y:S01]  /*1720*/  FMUL.FTZ R70, R107, R71 ;  /* 0x000000476b467220 */ /* 0x000fe20000410000 */
[----:B------:R-:W-:-:S02]  /*1730*/  FADD.FTZ R55, R55, R66 ;  /* 0x0000004237377221 */ /* 0x000fc40000010000 */
[----:B------:R-:W-:Y:S01]  /*1740*/  FFMA.FTZ R51, R150, R63, R51 ;  /* 0x0000003f96337223 */ /* 0x000fe20000010033 */
[----:B------:R-:W-:Y:S01]  /*1750*/  FFMA.FTZ R67, R111, R54, R70 ;  /* 0x000000366f437223 */ /* 0x000fe20000010046 */
[----:B------:R-:W-:Y:S02]  /*1760*/  FADD.FTZ R70, R55, R58 ;  /* 0x0000003a37467221 */ /* 0x000fe40000010000 */
[----:B------:R-:W-:Y:S02]  /*1770*/  FFMA.FTZ R55, R68, R64, R51 ;  /* 0x0000004044377223 */ /* 0x000fe40000010033 */
[----:B------:R-:W-:Y:S01]  /*1780*/  FADD.FTZ R51, R70, R67 ;  /* 0x0000004346337221 */ /* 0x000fe20000010000 */
[----:B------:R-:W-:Y:S01]  /*1790*/  FMUL.FTZ R70, R48, UR9 ;  /* 0x0000000930467c20 */ /* 0x000fe20008410000 */
[----:B------:R-:W-:-:S03]  /*17a0*/  FFMA.FTZ R55, R148, R62, R55 ;  /* 0x0000003e94377223 */ /* 0x000fc60000010037 */
[----:B------:R-:W0:Y:S01]  /*17b0*/  SHFL.DOWN PT, R48, R51, 0x10, 0x1f ;  /* 0x0a001f0033307f89 */ /* 0x000e2200000e0000 */
[----:B------:R-:W-:Y:S01]  /*17c0*/  FADD.FTZ R160, -R81, R160 ;  /* 0x000000a051a07221 */ /* 0x000fe20000010100 */
[----:B------:R-:W-:-:S03]  /*17d0*/  FFMA.FTZ R164, R70, R65, R55 ;  /* 0x0000004146a47223 */ /* 0x000fc60000010037 */
[----:B------:R-:W-:Y:S01]  /*17e0*/  FMUL.FTZ R160, R160, UR9 ;  /* 0x00000009a0a07c20 */ /* 0x000fe20008410000 */
[----:B------:R-:W-:-:S04]  /*17f0*/  FFMA.FTZ R55, R61, R60, R164 ;  /* 0x0000003c3d377223 */ /* 0x000fc800000100a4 */
[----:B------:R-:W-:Y:S01]  /*1800*/  FFMA.FTZ R164, R160, R66, R55 ;  /* 0x00000042a0a47223 */ /* 0x000fe20000010037 */
[----:B------:R-:W-:-:S03]  /*1810*/  FMUL.FTZ R162, R162, UR9 ;  /* 0x00000009a2a27c20 */ /* 0x000fc60008410000 */
[----:B------:R-:W-:-:S04]  /*1820*/  FFMA.FTZ R55, R59, R58, R164 ;  /* 0x0000003a3b377223 */ /* 0x000fc800000100a4 */
[----:B------:R-:W-:Y:S01]  /*1830*/  FFMA.FTZ R55, R162, R67, R55 ;  /* 0x00000043a2377223 */ /* 0x000fe20000010037 */
[----:B0-----:R-:W-:-:S04]  /*1840*/  FADD.FTZ R81, R51, R48 ;  /* 0x0000003033517221 */ /* 0x001fc80000010000 */
        /* <DEDUP_REMOVED lines=10> */
[----:B------:R-:W2:Y:S01]  /*18f0*/  S2R R81, SR_TID.X ;  /* 0x0000000000517919 */ /* 0x000ea20000002100 */
[----:B0-----:R-:W-:-:S05]  /*1900*/  FADD.FTZ R161, R51, R161 ;  /* 0x000000a133a17221 */ /* 0x001fca0000010000 */
[----:B------:R-:W0:Y:S01]  /*1910*/  SHFL.DOWN PT, R55, R161, 0x2, 0x1f ;  /* 0x08401f00a1377f89 */ /* 0x000e2200000e0000 */
[----:B-1----:R-:W-:-:S05]  /*1920*/  FADD.FTZ R165, R163, R165 ;  /* 0x000000a5a3a57221 */ /* 0x002fca0000010000 */
[----:B------:R-:W1:Y:S01]  /*1930*/  SHFL.DOWN PT, R48, R165, 0x1, 0x1f ;  /* 0x08201f00a5307f89 */ /* 0x000e6200000e0000 */
[----:B0-----:R-:W-:-:S05]  /*1940*/  FADD.FTZ R55, R161, R55 ;  /* 0x00000037a1377221 */ /* 0x001fca0000010000 */
[----:B------:R-:W0:Y:S01]  /*1950*/  SHFL.DOWN PT, R164, R55, 0x1, 0x1f ;  /* 0x08201f0037a47f89 */ /* 0x000e2200000e0000 */
[----:B--2---:R-:W-:Y:S01]  /*1960*/  LOP3.LUT P2, RZ, R81, 0x1f, RZ, 0xc0, !PT ;  /* 0x0000001f51ff7812 */ /* 0x004fe2000784c0ff */
[----:B------:R-:W-:Y:S01]  /*1970*/  BSSY.RECONVERGENT B0, `(.L_x_32) ;  /* 0x000000e000007945 */ /* 0x000fe20003800200 */
[----:B------:R-:W-:Y:S01]  /*1980*/  FADD.FTZ R20, R49, R20 ;  /* 0x0000001431147221 */ /* 0x000fe20000010000 */
[----:B------:R-:W-:Y:S01]  /*1990*/  FFMA.FTZ R21, R70, R49, R21 ;  /* 0x0000003146157223 */ /* 0x000fe20000010015 */
[----:B-1----:R-:W-:Y:S01]  /*19a0*/  FADD.FTZ R48, R165, R48 ;  /* 0x00000030a5307221 */ /* 0x002fe20000010000 */
[----:B0-----:R-:W-:-:S08]  /*19b0*/  FADD.FTZ R49, R55, R164 ;  /* 0x000000a437317221 */ /* 0x001fd00000010000 */
[----:B------:R-:W-:Y:S05]  /*19c0*/  @P2 BRA `(.L_x_33) ;  /* 0x0000000000202947 */ /* 0x000fea0003800000 */
        /* <DEDUP_REMOVED lines=8> */
.L_x_33:
[----:B------:R-:W-:Y:S05]  /*1a50*/  BSYNC.RECONVERGENT B0 ;  /* 0x0000000000007941 */ /* 0x000fea0003800200 */
.L_x_32:
[----:B------:R-:W1:Y:S08]  /*1a60*/  S2UR UR6, SR_CgaCtaId ;  /* 0x00000000000679c3 */ /* 0x000e700000008800 */
[----:B------:R-:W-:Y:S01]  /*1a70*/  BAR.SYNC.DEFER_BLOCKING 0x0 ;  /* 0x0000000000007b1d */ /* 0x000fe20000010000 */
[----:B------:R-:W-:Y:S01]  /*1a80*/  FADD.FTZ R7, R50, R7 ;  /* 0x0000000732077221 */ /* 0x000fe20000010000 */
[----:B------:R-:W-:Y:S01]  /*1a90*/  FFMA.FTZ R3, R160, R50, R3 ;  /* 0x00000032a0037223 */ /* 0x000fe20000010003 */
[----:B------:R-:W-:Y:S01]  /*1aa0*/  FADD.FTZ R30, R52, R30 ;  /* 0x0000001e341e7221 */ /* 0x000fe20000010000 */
[----:B------:R-:W-:Y:S01]  /*1ab0*/  FFMA.FTZ R31, R150, R52, R31 ;  /* 0x00000034961f7223 */ /* 0x000fe2000001001f */
[----:B------:R-:W-:Y:S01]  /*1ac0*/  FADD.FTZ R9, R54, R9 ;  /* 0x0000000936097221 */ /* 0x000fe20000010000 */
[----:B------:R-:W-:Y:S01]  /*1ad0*/  UMOV UR5, 0x400 ;  /* 0x0000040000057882 */ /* 0x000fe20000000000 */
[----:B------:R-:W-:Y:S01]  /*1ae0*/  FFMA.FTZ R5, R162, R54, R5 ;  /* 0x00000036a2057223 */ /* 0x000fe20000010005 */
[----:B------:R-:W-:Y:S01]  /*1af0*/  FADD.FTZ R22, R53, R22 ;  /* 0x0000001635167221 */ /* 0x000fe20000010000 */
[----:B------:R-:W-:Y:S01]  /*1b00*/  FFMA.FTZ R23, R148, R53, R23 ;  /* 0x0000003594177223 */ /* 0x000fe20000010017 */
[----:B------:R-:W-:Y:S01]  /*1b10*/  UISETP.NE.U32.AND UP0, UPT, UR22, URZ, UPT ;  /* 0x000000ff1600728c */ /* 0x000fe2000bf05070 */
[----:B------:R-:W-:Y:S01]  /*1b20*/  FADD.FTZ R18, R69, R18 ;  /* 0x0000001245127221 */ /* 0x000fe20000010000 */
[----:B------:R-:W-:Y:S01]  /*1b30*/  FFMA.FTZ R19, R70, R69, R19 ;  /* 0x0000004546137223 */ /* 0x000fe20000010013 */
[----:B------:R-:W-:Y:S01]  /*1b40*/  UIADD3 UR4, UPT, UPT, UR4, UR24, URZ ;  /* 0x0000001804047290 */ /* 0x000fe2000fffe0ff */
[----:B------:R-:W-:Y:S01]  /*1b50*/  FADD.FTZ R17, R158, R17 ;  /* 0x000000119e117221 */ /* 0x000fe20000010000 */
[----:B------:R-:W-:Y:S01]  /*1b60*/  UISETP.NE.AND.EX UP0, UPT, UR23, URZ, UPT, UP0 ;  /* 0x000000ff1700728c */ /* 0x000fe2000bf05300 */
[----:B------:R-:W-:Y:S01]  /*1b70*/  FFMA.FTZ R10, R61, R158, R10 ;  /* 0x0000009e3d0a7223 */ /* 0x000fe2000001000a */
[----:B------:R-:W-:Y:S01]  /*1b80*/  FADD.FTZ R15, R156, R15 ;  /* 0x0000000f9c0f7221 */ /* 0x000fe20000010000 */
[----:B------:R-:W-:Y:S01]  /*1b90*/  FFMA.FTZ R12, R59, R156, R12 ;  /* 0x0000009c3b0c7223 */ /* 0x000fe2000001000c */
[----:B------:R-:W-:Y:S01]  /*1ba0*/  FADD.FTZ R26, R157, R26 ;  /* 0x0000001a9d1a7221 */ /* 0x000fe20000010000 */
[----:B------:R-:W-:Y:S01]  /*1bb0*/  FFMA.FTZ R27, R68, R157, R27 ;  /* 0x0000009d441b7223 */ /* 0x000fe2000001001b */
[----:B------:R-:W-:Y:S01]  /*1bc0*/  FADD.FTZ R16, R159, R16 ;  /* 0x000000109f107221 */ /* 0x000fe20000010000 */
[----:B------:R-:W-:Y:S01]  /*1bd0*/  FFMA.FTZ R11, R160, R159, R11 ;  /* 0x0000009fa00b7223 */ /* 0x000fe2000001000b */
[----:B-1----:R-:W-:Y:S01]  /*1be0*/  ULEA UR5, UR6, UR5, 0x18 ;  /* 0x0000000506057291 */ /* 0x002fe2000f8ec0ff */
[----:B------:R-:W-:Y:S01]  /*1bf0*/  FADD.FTZ R14, R71, R14 ;  /* 0x0000000e470e7221 */ /* 0x000fe20000010000 */
[----:B------:R-:W-:Y:S01]  /*1c00*/  FFMA.FTZ R13, R162, R71, R13 ;  /* 0x00000047a20d7223 */ /* 0x000fe2000001000d */
[----:B------:R-:W-:-:S02]  /*1c10*/  UISETP.GE.AND UP2, UPT, UR4, UR25, UPT ;  /* 0x000000190400728c */ /* 0x000fc4000bf46270 */
[----:B------:R-:W-:Y:S02]  /*1c20*/  UIADD3 UR6, UPT, UPT, UR5, 0x2020, URZ ;  /* 0x0000202005067890 */ /* 0x000fe4000fffe0ff */
[----:B------:R-:W-:-:S09]  /*1c30*/  @!UP1 UIADD3 UR6, UPT, UPT, UR5, 0x2000, URZ ;  /* 0x0000200005069890 */ /* 0x000fd2000fffe0ff */
[----:B0-----:R-:W0:Y:S01]  /*1c40*/  LDS.128 R48, [UR6] ;  /* 0x00000006ff307984 */ /* 0x001e220008000c00 */
[----:B------:R-:W-:Y:S02]  /*1c50*/  UIADD3 UR6, UPT, UPT, UR5, 0x2030, URZ ;  /* 0x0000203005067890 */ /* 0x000fe4000fffe0ff */
[----:B------:R-:W-:Y:S01]  /*1c60*/  @!UP1 UIADD3 UR6, UPT, UPT, UR5, 0x2010, URZ ;  /* 0x0000201005069890 */ /* 0x000fe2000fffe0ff */
[----:B0-----:R-:W-:Y:S01]  /*1c70*/  FADD.FTZ R52, RZ, R49 ;  /* 0x00000031ff347221 */ /* 0x001fe20000010000 */
[----:B------:R-:W-:-:S03]  /*1c80*/  FADD.FTZ R49, RZ, R48 ;  /* 0x00000030ff317221 */ /* 0x000fc60000010000 */
[----:B------:R-:W-:Y:S01]  /*1c90*/  FADD.FTZ R164, R51, R52 ;  /* 0x0000003433a47221 */ /* 0x000fe20000010000 */
[----:B------:R-:W-:-:S03]  /*1ca0*/  FADD.FTZ R49, R50, R49 ;  /* 0x0000003132317221 */ /* 0x000fc60000010000 */
[----:B------:R-:W0:Y:S02]  /*1cb0*/  LDS.128 R52, [UR6] ;  /* 0x00000006ff347984 */ /* 0x000e240008000c00 */
[----:B0-----:R-:W-:Y:S01]  /*1cc0*/  FADD.FTZ R164, R164, R53 ;  /* 0x00000035a4a47221 */ /* 0x001fe20000010000 */
[----:B------:R-:W-:-:S03]  /*1cd0*/  FADD.FTZ R49, R49, R52 ;  /* 0x0000003431317221 */ /* 0x000fc60000010000 */
[----:B------:R-:W-:Y:S01]  /*1ce0*/  FADD.FTZ R55, R55, R164 ;  /* 0x000000a437377221 */ /* 0x000fe20000010000 */
[----:B------:R-:W-:-:S03]  /*1cf0*/  FADD.FTZ R49, R54, R49 ;  /* 0x0000003136317221 */ /* 0x000fc60000010000 */
[----:B------:R-:W-:Y:S01]  /*1d00*/  FMUL.FTZ R55, R55, UR26 ;  /* 0x0000001a37377c20 */ /* 0x000fe20008410000 */
[----:B------:R-:W-:-:S04]  /*1d10*/  FMUL.FTZ R49, R49, UR26 ;  /* 0x0000001a31317c20 */ /* 0x000fc80008410000 */
[----:B------:R-:W-:Y:S02]  /*1d20*/  R2UR UR27, R55 ;  /* 0x00000000371b72ca */ /* 0x000fe400000e0000 */
[----:B------:R-:W-:Y:S01]  /*1d30*/  FSEL R69, R49, RZ, !P0 ;  /* 0x000000ff31457208 */ /* 0x000fe20004000000 */
[----:B------:R-:W-:-:S12]  /*1d40*/  BRA.U UP0, `(.L_x_34) ;  /* 0x00000009004c7547 */ /* 0x000fd8000b800000 */
[----:B------:R-:W-:Y:S01]  /*1d50*/  UMOV UR5, UR10 ;  /* 0x0000000a00057c82 */ /* 0x000fe20008000000 */
[----:B------:R-:W-:Y:S01]  /*1d60*/  UMOV UR6, UR11 ;  /* 0x0000000b00067c82 */ /* 0x000fe20008000000 */
        /* <DEDUP_REMOVED lines=8> */
[--C-:B------:R-:W-:Y:S01]  /*1df0*/  FFMA.FTZ R48, R145, UR27, R69.reuse ;  /* 0x0000001b91307c23 */ /* 0x100fe20008010045 */
[--C-:B------:R-:W-:Y:S01]  /*1e00*/  FFMA.FTZ R149, R149, UR27, R69.reuse ;  /* 0x0000001b95957c23 */ /* 0x100fe20008010045 */
[--C-:B------:R-:W-:Y:S01]  /*1e10*/  FFMA.FTZ R57, R57, UR27, R69.reuse ;  /* 0x0000001b39397c23 */ /* 0x100fe20008010045 */
[--C-:B------:R-:W-:Y:S01]  /*1e20*/  FFMA.FTZ R0, R0, UR27, R69.reuse ;  /* 0x0000001b00007c23 */ /* 0x100fe20008010045 */
[--C-:B------:R-:W-:Y:S01]  /*1e30*/  FFMA.FTZ R151, R151, UR27, R69.reuse ;  /* 0x0000001b97977c23 */ /* 0x100fe20008010045 */
[--C-:B------:R-:W-:Y:S01]  /*1e40*/  FFMA.FTZ R50, R155, UR27, R69.reuse ;  /* 0x0000001b9b327c23 */ /* 0x100fe20008010045 */
[--C-:B------:R-:W-:Y:S01]  /*1e50*/  FFMA.FTZ R142, R142, UR27, R69.reuse ;  /* 0x0000001b8e8e7c23 */ /* 0x100fe20008010045 */
[----:B------:R-:W-:Y:S01]  /*1e60*/  FFMA.FTZ R49, R154, UR27, R69 ;  /* 0x0000001b9a317c23 */ /* 0x000fe20008010045 */
        /* <DEDUP_REMOVED lines=8> */
[----:B------:R-:W-:Y:S01]  /*1ef0*/  FMUL.FTZ R50, R48, UR9 ;  /* 0x0000000930327c20 */ /* 0x000fe20008410000 */
[----:B------:R-:W-:Y:S01]  /*1f00*/  FMUL.FTZ R49, R149, UR9 ;  /* 0x0000000995317c20 */ /* 0x000fe20008410000 */
[----:B------:R-:W-:Y:S01]  /*1f10*/  FMUL.FTZ R48, R57, UR9 ;  /* 0x0000000939307c20 */ /* 0x000fe20008410000 */
[----:B------:R-:W-:Y:S01]  /*1f20*/  FMUL.FTZ R0, R0, UR9 ;  /* 0x0000000900007c20 */ /* 0x000fe20008410000 */
[----:B------:R-:W-:Y:S01]  /*1f30*/  FMUL.FTZ R51, R142, UR9 ;  /* 0x000000098e337c20 */ /* 0x000fe20008410000 */
[----:B------:R-:W-:Y:S01]  /*1f40*/  FMUL.FTZ R152, R152, UR9 ;  /* 0x0000000998987c20 */ /* 0x000fe20008410000 */
[----:B------:R-:W-:Y:S01]  /*1f50*/  FMUL.FTZ R153, R153, UR9 ;  /* 0x0000000999997c20 */ /* 0x000fe20008410000 */
[----:B------:R-:W-:Y:S01]  /*1f60*/  FMUL.FTZ R151, R151, UR9 ;  /* 0x0000000997977c20 */ /* 0x000fe20008410000 */
[----:B------:R-:W-:-:S02]  /*1f70*/  F2FP.BF16.F32.PACK_AB R49, R48, R49 ;  /* 0x000000313031723e */ /* 0x000fc400000010ff */
[----:B------:R-:W-:Y:S02]  /*1f80*/  F2FP.BF16.F32.PACK_AB R51, R152, R51 ;  /* 0x000000339833723e */ /* 0x000fe400000010ff */
[----:B------:R-:W-:Y:S02]  /*1f90*/  F2FP.BF16.F32.PACK_AB R50, R153, R50 ;  /* 0x000000329932723e */ /* 0x000fe400000010ff */
[----:B------:R-:W-:Y:S01]  /*1fa0*/  F2FP.BF16.F32.PACK_AB R48, R151, R0 ;  /* 0x000000009730723e */ /* 0x000fe200000010ff */
[----:B------:R-:W-:Y:S06]  /*1fb0*/  BRA `(.L_x_37) ;  /* 0x0000001000b87947 */ /* 0x000fec0003800000 */
.L_x_36:
        /* <DEDUP_REMOVED lines=27> */
[----:B------:R-:W-:Y:S02]  /*2170*/  F2FP.BF16.F32.PACK_AB R48, R151, R0 ;  /* 0x000000009730723e */ /* 0x000fe400000010ff */
[----:B------:R-:W-:Y:S02]  /*2180*/  MOV R43, R51 ;  /* 0x00000033002b7202 */ /* 0x000fe40000000f00 */
[----:B------:R-:W-:Y:S02]  /*2190*/  MOV R42, R50 ;  /* 0x00000032002a7202 */ /* 0x000fe40000000f00 */
[----:B------:R-:W-:-:S02]  /*21a0*/  MOV R41, R49 ;  /* 0x0000003100297202 */ /* 0x000fc40000000f00 */
[----:B------:R-:W-:Y:S01]  /*21b0*/  MOV R40, R48 ;  /* 0x0000003000287202 */ /* 0x000fe20000000f00 */
[----:B------:R-:W-:Y:S06]  /*21c0*/  BRA `(.L_x_37) ;  /* 0x0000001000347947 */ /* 0x000fec0003800000 */
.L_x_35:
        /* <DEDUP_REMOVED lines=38> */
.L_x_38:
        /* <DEDUP_REMOVED lines=23> */
[----:B------:R-:W-:-:S02]  /*25a0*/  FMUL.FTZ R151, R151, UR9 ;  /* 0x0000000997977c20 */ /* 0x000fc40008410000 */
        /* <DEDUP_REMOVED lines=13> */
.L_x_34:
        /* <DEDUP_REMOVED lines=14> */
[----:B------:R-:W-:Y:S01]  /*2760*/  FADD.FTZ R147, R147, -R0 ;  /* 0x8000000093937221 */ /* 0x000fe20000010000 */
[--C-:B------:R-:W-:Y:S01]  /*2770*/  FFMA.FTZ R0, R145, UR27, R69.reuse ;  /* 0x0000001b91007c23 */ /* 0x100fe20008010045 */
[----:B-----5:R-:W-:Y:S01]  /*2780*/  SHF.L.U32 R48, R35, 0x10, RZ ;  /* 0x0000001023307819 */ /* 0x020fe200000006ff */
[----:B------:R-:W-:Y:S01]  /*2790*/  FADD.FTZ R141, R141, -R142 ;  /* 0x8000008e8d8d7221 */ /* 0x000fe20000010000 */
[----:B------:R-:W-:Y:S01]  /*27a0*/  FFMA.FTZ R50, R155, UR27, R69 ;  /* 0x0000001b9b327c23 */ /* 0x000fe20008010045 */
[--C-:B------:R-:W-:Y:S01]  /*27b0*/  FADD.FTZ R143, R143, -R0.reuse ;  /* 0x800000008f8f7221 */ /* 0x100fe20000010000 */
[----:B------:R-:W-:Y:S01]  /*27c0*/  PRMT R0, R35, 0x7632, R0 ;  /* 0x0000763223007816 */ /* 0x000fe20000000000 */
[----:B------:R-:W-:Y:S01]  /*27d0*/  FADD.FTZ R152, R152, -R51 ;  /* 0x8000003398987221 */ /* 0x000fe20000010000 */
[----:B------:R-:W-:Y:S01]  /*27e0*/  FADD.FTZ R56, R56, -R57 ;  /* 0x8000003938387221 */ /* 0x000fe20000010000 */
[----:B------:R-:W-:Y:S01]  /*27f0*/  FADD.FTZ R57, R153, -R50 ;  /* 0x8000003299397221 */ /* 0x000fe20000010000 */
[----:B------:R-:W-:Y:S01]  /*2800*/  SHF.L.U32 R49, R0, 0x10, RZ ;  /* 0x0000001000317819 */ /* 0x000fe200000006ff */
[--C-:B------:R-:W-:Y:S01]  /*2810*/  FFMA.FTZ R54, R141, UR9, R48.reuse ;  /* 0x000000098d367c23 */ /* 0x100fe20008010030 */
[----:B------:R-:W-:Y:S01]  /*2820*/  SHF.L.U32 R0, R34, 0x10, RZ ;  /* 0x0000001022007819 */ /* 0x000fe200000006ff */
[----:B------:R-:W-:Y:S01]  /*2830*/  FFMA.FTZ R151, R151, UR27, R69 ;  /* 0x0000001b97977c23 */ /* 0x000fe20008010045 */
[----:B------:R-:W-:Y:S01]  /*2840*/  PRMT R48, R33, 0x7632, R48 ;  /* 0x0000763221307816 */ /* 0x000fe20000000030 */
[--C-:B------:R-:W-:Y:S01]  /*2850*/  FFMA.FTZ R71, R152, UR9, R49.reuse ;  /* 0x0000000998477c23 */ /* 0x100fe20008010031 */
[----:B------:R-:W-:Y:S01]  /*2860*/  PRMT R49, R34, 0x7632, R49 ;  /* 0x0000763222317816 */ /* 0x000fe20000000031 */
[--C-:B------:R-:W-:Y:S01]  /*2870*/  FFMA.FTZ R50, R143, UR9, R0.reuse ;  /* 0x000000098f327c23 */ /* 0x100fe20008010000 */
[----:B------:R-:W-:Y:S01]  /*2880*/  PRMT R0, R32, 0x7632, R0 ;  /* 0x0000763220007816 */ /* 0x000fe20000000000 */
[----:B------:R-:W-:Y:S01]  /*2890*/  FFMA.FTZ R149, R149, UR27, R69 ;  /* 0x0000001b95957c23 */ /* 0x000fe20008010045 */
[----:B------:R-:W-:Y:S01]  /*28a0*/  SHF.L.U32 R52, R49, 0x10, RZ ;  /* 0x0000001031347819 */ /* 0x000fe200000006ff */
[----:B------:R-:W-:Y:S01]  /*28b0*/  FADD.FTZ R146, R146, -R151 ;  /* 0x8000009792927221 */ /* 0x000fe20000010000 */
[----:B------:R-:W-:Y:S01]  /*28c0*/  SHF.L.U32 R53, R48, 0x10, RZ ;  /* 0x0000001030357819 */ /* 0x000fe200000006ff */
[----:B------:R-:W-:Y:S01]  /*28d0*/  FADD.FTZ R144, R144, -R149 ;  /* 0x8000009590907221 */ /* 0x000fe20000010000 */
[----:B------:R-:W-:Y:S01]  /*28e0*/  SHF.L.U32 R51, R33, 0x10, RZ ;  /* 0x0000001021337819 */ /* 0x000fe200000006ff */
[----:B------:R-:W-:Y:S01]  /*28f0*/  FFMA.FTZ R57, R57, UR9, R52 ;  /* 0x0000000939397c23 */ /* 0x000fe20008010034 */
[----:B------:R-:W-:Y:S01]  /*2900*/  SHF.L.U32 R48, R32, 0x10, RZ ;  /* 0x0000001020307819 */ /* 0x000fe200000006ff */
[----:B------:R-:W-:Y:S01]  /*2910*/  FFMA.FTZ R55, R56, UR9, R53 ;  /* 0x0000000938377c23 */ /* 0x000fe20008010035 */
[----:B------:R-:W-:Y:S01]  /*2920*/  SHF.L.U32 R49, R0, 0x10, RZ ;  /* 0x0000001000317819 */ /* 0x000fe200000006ff */
[----:B------:R-:W-:Y:S01]  /*2930*/  FFMA.FTZ R144, R144, UR9, R51 ;  /* 0x0000000990907c23 */ /* 0x000fe20008010033 */
[----:B------:R-:W-:Y:S01]  /*2940*/  F2FP.BF16.F32.PACK_AB R51, R71, R54 ;  /* 0x000000364733723e */ /* 0x000fe200000010ff */
[----:B------:R-:W-:Y:S01]  /*2950*/  FFMA.FTZ R48, R147, UR9, R48 ;  /* 0x0000000993307c23 */ /* 0x000fe20008010030 */
[----:B------:R-:W-:Y:S01]  /*2960*/  F2FP.BF16.F32.PACK_AB R50, R57, R50 ;  /* 0x000000323932723e */ /* 0x000fe200000010ff */
[----:B------:R-:W-:Y:S01]  /*2970*/  FFMA.FTZ R53, R146, UR9, R49 ;  /* 0x0000000992357c23 */ /* 0x000fe20008010031 */
[----:B------:R-:W-:-:S04]  /*2980*/  F2FP.BF16.F32.PACK_AB R49, R55, R144 ;  /* 0x000000903731723e */ /* 0x000fc800000010ff */
[----:B------:R-:W-:Y:S01]  /*2990*/  F2FP.BF16.F32.PACK_AB R48, R53, R48 ;  /* 0x000000303530723e */ /* 0x000fe200000010ff */
[----:B------:R-:W-:Y:S06]  /*29a0*/  BRA `(.L_x_37) ;  /* 0x00000008003c7947 */ /* 0x000fec0003800000 */
.L_x_40:
[--C-:B------:R-:W-:Y:S01]  /*29b0*/  FFMA.FTZ R40, R145, UR27, R69.reuse ;  /* 0x0000001b91287c23 */ /* 0x100fe20008010045 */
[--C-:B------:R-:W-:Y:S01]  /*29c0*/  FFMA.FTZ R42, R155, UR27, R69.reuse ;  /* 0x0000001b9b2a7c23 */ /* 0x100fe20008010045 */
[--C-:B------:R-:W-:Y:S01]  /*29d0*/  FFMA.FTZ R0, R0, UR27, R69.reuse ;  /* 0x0000001b00007c23 */ /* 0x100fe20008010045 */
[--C-:B------:R-:W-:Y:S01]  /*29e0*/  FFMA.FTZ R149, R149, UR27, R69.reuse ;  /* 0x0000001b95957c23 */ /* 0x100fe20008010045 */
[----:B------:R-:W-:Y:S01]  /*29f0*/  FADD.FTZ R143, R143, -R40 ;  /* 0x800000288f8f7221 */ /* 0x000fe20000010000 */
[----:B------:R-:W-:Y:S01]  /*2a00*/  FADD.FTZ R153, R153, -R42 ;  /* 0x8000002a99997221 */ /* 0x000fe20000010000 */
[----:B------:R-:W-:Y:S01]  /*2a10*/  FFMA.FTZ R43, R154, UR27, R69 ;  /* 0x0000001b9a2b7c23 */ /* 0x000fe20008010045 */
[----:B-----5:R-:W-:Y:S01]  /*2a20*/  SHF.L.U32 R41, R32, 0x10, RZ ;  /* 0x0000001020297819 */ /* 0x020fe200000006ff */
[----:B------:R-:W-:Y:S01]  /*2a30*/  FADD.FTZ R0, R147, -R0 ;  /* 0x8000000093007221 */ /* 0x000fe20000010000 */
[----:B------:R-:W-:Y:S01]  /*2a40*/  SHF.L.U32 R40, R33, 0x10, RZ ;  /* 0x0000001021287819 */ /* 0x000fe200000006ff */
[----:B------:R-:W-:Y:S01]  /*2a50*/  FADD.FTZ R149, R144, -R149 ;  /* 0x8000009590957221 */ /* 0x000fe20000010000 */
[----:B------:R-:W-:Y:S01]  /*2a60*/  SHF.L.U32 R42, R34, 0x10, RZ ;  /* 0x00000010222a7819 */ /* 0x000fe200000006ff */
[----:B------:R-:W-:Y:S01]  /*2a70*/  FADD.FTZ R152, R152, -R43 ;  /* 0x8000002b98987221 */ /* 0x000fe20000010000 */
[----:B------:R-:W-:Y:S01]  /*2a80*/  FFMA.FTZ R41, R0, UR9, R41 ;  /* 0x0000000900297c23 */ /* 0x000fe20008010029 */
[----:B------:R-:W-:Y:S01]  /*2a90*/  FFMA.FTZ R49, R149, UR9, R40 ;  /* 0x0000000995317c23 */ /* 0x000fe20008010028 */
[----:B------:R-:W-:Y:S01]  /*2aa0*/  PRMT R43, R35, 0x7632, R43 ;  /* 0x00007632232b7816 */ /* 0x000fe2000000002b */
        /* <DEDUP_REMOVED lines=17> */
[----:B------:R-:W-:Y:S01]  /*2bc0*/  FFMA.FTZ R153, R153, UR9, R42 ;  /* 0x0000000999997c23 */ /* 0x000fe2000801002a */
[----:B------:R-:W-:-:S02]  /*2bd0*/  FFMA.FTZ R40, R57, UR9, R40 ;  /* 0x0000000939287c23 */ /* 0x000fc40008010028 */
[----:B------:R-:W-:Y:S01]  /*2be0*/  FFMA.FTZ R48, R146, UR9, R43 ;  /* 0x0000000992307c23 */ /* 0x000fe2000801002b */
        /* <DEDUP_REMOVED lines=9> */
.L_x_39:
        /* <DEDUP_REMOVED lines=50> */
.L_x_41:
        /* <DEDUP_REMOVED lines=48> */
.L_x_37:
        /* <DEDUP_REMOVED lines=11> */
[----:B------:R0:W-:Y:S04]  /*3350*/  STG.E.128 desc[UR14][R56.64], R48 ;  /* 0x0000003038007986 */ /* 0x0001e8000c101d0e */
[----:B------:R0:W-:Y:S01]  /*3360*/  @P2 STG.E.128 desc[UR14][R54.64], R40 ;  /* 0x0000002836002986 */ /* 0x0001e2000c101d0e */
[----:B------:R-:W-:Y:S05]  /*3370*/  @!P1 BRA `(.L_x_42) ;  /* 0x0000000800dc9947 */ /* 0x000fea0003800000 */
[----:B------:R-:W-:Y:S05]  /*3380*/  @!P0 BRA `(.L_x_43) ;  /* 0x00000004007c8947 */ /* 0x000fea0003800000 */
[----:B------:R-:W-:Y:S05]  /*3390*/  @!P2 BRA `(.L_x_44) ;  /* 0x0000000000c4a947 */ /* 0x000fea0003800000 */
[--C-:B0-----:R-:W-:Y:S01]  /*33a0*/  FFMA.FTZ R43, R148, UR27, R69.reuse ;  /* 0x0000001b942b7c23 */ /* 0x101fe20008010045 */
[--C-:B------:R-:W-:Y:S01]  /*33b0*/  FFMA.FTZ R61, R61, UR27, R69.reuse ;  /* 0x0000001b3d3d7c23 */ /* 0x100fe20008010045 */
[----:B-----5:R-:W-:Y:S01]  /*33c0*/  SHF.L.U32 R0, R37, 0x10, RZ ;  /* 0x0000001025007819 */ /* 0x020fe200000006ff */
[----:B------:R-:W-:Y:S01]  /*33d0*/  FFMA.FTZ R41, R68, UR27, R69 ;  /* 0x0000001b44297c23 */ /* 0x000fe20008010045 */
        /* <DEDUP_REMOVED lines=12> */
[--C-:B------:R-:W-:Y:S01]  /*34a0*/  FFMA.FTZ R59, R59, UR27, R69.reuse ;  /* 0x0000001b3b3b7c23 */ /* 0x100fe20008010045 */
[----:B------:R-:W-:Y:S01]  /*34b0*/  FFMA.FTZ R162, R162, UR27, R69 ;  /* 0x0000001ba2a27c23 */ /* 0x000fe20008010045 */
[----:B------:R-:W-:Y:S01]  /*34c0*/  FADD.FTZ R64, R64, -R41 ;  /* 0x8000002940407221 */ /* 0x000fe20000010000 */
        /* <DEDUP_REMOVED lines=14> */
[----:B------:R-:W-:Y:S01]  /*35b0*/  FFMA.FTZ R47, R66, UR9, R47 ;  /* 0x00000009422f7c23 */ /* 0x000fe2000801002f */
[----:B------:R-:W-:Y:S01]  /*35c0*/  FFMA.FTZ R70, R70, UR9, R45 ;  /* 0x0000000946467c23 */ /* 0x000fe2000801002d */
[----:B------:R-:W-:-:S02]  /*35d0*/  FFMA.FTZ R48, R64, UR9, R43 ;  /* 0x0000000940307c23 */ /* 0x000fc4000801002b */
        /* <DEDUP_REMOVED lines=13> */
.L_x_44:
[--C-:B0-----:R-:W-:Y:S01]  /*36b0*/  FFMA.FTZ R47, R148, UR27, R69.reuse ;  /* 0x0000001b942f7c23 */ /* 0x101fe20008010045 */
[--C-:B------:R-:W-:Y:S01]  /*36c0*/  FFMA.FTZ R61, R61, UR27, R69.reuse ;  /* 0x0000001b3d3d7c23 */ /* 0x100fe20008010045 */
[----:B------:R-:W-:Y:S01]  /*36d0*/  FFMA.FTZ R49, R160, UR27, R69 ;  /* 0x0000001ba0317c23 */ /* 0x000fe20008010045 */
[----:B-----5:R-:W-:Y:S01]  /*36e0*/  SHF.L.U32 R0, R37, 0x10, RZ ;  /* 0x0000001025007819 */ /* 0x020fe200000006ff */
[----:B------:R-:W-:Y:S01]  /*36f0*/  FADD.FTZ R47, R62, -R47 ;  /* 0x8000002f3e2f7221 */ /* 0x000fe20000010000 */
[----:B------:R-:W-:Y:S01]  /*3700*/  SHF.L.U32 R44, R38, 0x10, RZ ;  /* 0x00000010262c7819 */ /* 0x000fe200000006ff */
[----:B------:R-:W-:Y:S01]  /*3710*/  FADD.FTZ R61, R60, -R61 ;  /* 0x8000003d3c3d7221 */ /* 0x000fe20000010000 */
[----:B------:R-:W-:Y:S01]  /*3720*/  FADD.FTZ R66, R66, -R49 ;  /* 0x8000003142427221 */ /* 0x000fe20000010000 */
[----:B------:R-:W-:Y:S01]  /*3730*/  FFMA.FTZ R49, R47, UR9, R0 ;  /* 0x000000092f317c23 */ /* 0x000fe20008010000 */
[----:B------:R-:W-:Y:S01]  /*3740*/  FFMA.FTZ R45, R68, UR27, R69 ;  /* 0x0000001b442d7c23 */ /* 0x000fe20008010045 */
[----:B------:R-:W-:Y:S01]  /*3750*/  FFMA.FTZ R50, R61, UR9, R44 ;  /* 0x000000093d327c23 */ /* 0x000fe2000801002c */
[----:B------:R-:W-:Y:S01]  /*3760*/  PRMT R47, R39, 0x7632, R47 ;  /* 0x00007632272f7816 */ /* 0x000fe2000000002f */
[--C-:B------:R-:W-:Y:S01]  /*3770*/  FFMA.FTZ R59, R59, UR27, R69.reuse ;  /* 0x0000001b3b3b7c23 */ /* 0x100fe20008010045 */
[----:B------:R-:W-:Y:S01]  /*3780*/  PRMT R0, R36, 0x7632, R0 ;  /* 0x0000763224007816 */ /* 0x000fe20000000000 */
[--C-:B------:R-:W-:Y:S01]  /*3790*/  FFMA.FTZ R150, R150, UR27, R69.reuse ;  /* 0x0000001b96967c23 */ /* 0x100fe20008010045 */
[----:B------:R-:W-:Y:S01]  /*37a0*/  PRMT R46, R38, 0x7632, R46 ;  /* 0x00007632262e7816 */ /* 0x000fe2000000002e */
[--C-:B------:R-:W-:Y:S01]  /*37b0*/  FFMA.FTZ R70, R70, UR27, R69.reuse ;  /* 0x0000001b46467c23 */ /* 0x100fe20008010045 */
[----:B------:R-:W-:Y:S01]  /*37c0*/  PRMT R44, R37, 0x7632, R44 ;  /* 0x00007632252c7816 */ /* 0x000fe2000000002c */
[----:B------:R-:W-:Y:S01]  /*37d0*/  FFMA.FTZ R162, R162, UR27, R69 ;  /* 0x0000001ba2a27c23 */ /* 0x000fe20008010045 */
        /* <DEDUP_REMOVED lines=26> */
.L_x_43:
[----:B------:R-:W-:Y:S05]  /*3980*/  @!P2 BRA `(.L_x_46) ;  /* 0x0000000000b4a947 */ /* 0x000fea0003800000 */
        /* <DEDUP_REMOVED lines=45> */
.L_x_46:
[--C-:B0-----:R-:W-:Y:S01]  /*3c60*/  FFMA.FTZ R49, R68, UR27, R69.reuse ;  /* 0x0000001b44317c23 */ /* 0x101fe20008010045 */
[----:B-----5:R-:W-:Y:S01]  /*3c70*/  PRMT R0, R39, 0x7632, R0 ;  /* 0x0000763227007816 */ /* 0x020fe20000000000 */
[--C-:B------:R-:W-:Y:S01]  /*3c80*/  FFMA.FTZ R162, R162, UR27, R69.reuse ;  /* 0x0000001ba2a27c23 */ /* 0x100fe20008010045 */
[--C-:B------:R-:W-:Y:S01]  /*3c90*/  FFMA.FTZ R61, R61, UR27, R69.reuse ;  /* 0x0000001b3d3d7c23 */ /* 0x100fe20008010045 */
[----:B------:R-:W-:Y:S01]  /*3ca0*/  FFMA.FTZ R59, R59, UR27, R69 ;  /* 0x0000001b3b3b7c23 */ /* 0x000fe20008010045 */
[----:B------:R-:W-:Y:S01]  /*3cb0*/  FADD.FTZ R64, R64, -R49 ;  /* 0x8000003140407221 */ /* 0x000fe20000010000 */
[----:B------:R-:W-:Y:S01]  /*3cc0*/  FFMA.FTZ R150, R150, UR27, R69 ;  /* 0x0000001b96967c23 */ /* 0x000fe20008010045 */
[----:B------:R-:W-:Y:S01]  /*3cd0*/  SHF.L.U32 R49, R0, 0x10, RZ ;  /* 0x0000001000317819 */ /* 0x000fe200000006ff */
[----:B------:R-:W-:Y:S01]  /*3ce0*/  FADD.FTZ R162, R67, -R162 ;  /* 0x800000a243a27221 */ /* 0x000fe20000010000 */
[----:B------:R-:W-:Y:S01]  /*3cf0*/  SHF.L.U32 R48, R39, 0x10, RZ ;  /* 0x0000001027307819 */ /* 0x000fe200000006ff */
[----:B------:R-:W-:Y:S01]  /*3d00*/  FADD.FTZ R61, R60, -R61 ;  /* 0x8000003d3c3d7221 */ /* 0x000fe20000010000 */
[----:B------:R-:W-:Y:S01]  /*3d10*/  SHF.L.U32 R0, R38, 0x10, RZ ;  /* 0x0000001026007819 */ /* 0x000fe200000006ff */
[----:B------:R-:W-:Y:S01]  /*3d20*/  FADD.FTZ R59, R58, -R59 ;  /* 0x8000003b3a3b7221 */ /* 0x000fe20000010000 */
[----:B------:R-:W-:Y:S01]  /*3d30*/  FADD.FTZ R150, R63, -R150 ;  /* 0x800000963f967221 */ /* 0x000fe20000010000 */
[----:B------:R-:W-:Y:S01]  /*3d40*/  FFMA.FTZ R55, R160, UR27, R69 ;  /* 0x0000001ba0377c23 */ /* 0x000fe20008010045 */
[----:B------:R-:W-:Y:S01]  /*3d50*/  FFMA.FTZ R63, R162, UR9, R49 ;  /* 0x00000009a23f7c23 */ /* 0x000fe20008010031 */
[----:B------:R-:W-:Y:S01]  /*3d60*/  FFMA.FTZ R51, R148, UR27, R69 ;  /* 0x0000001b94337c23 */ /* 0x000fe20008010045 */
[----:B------:R-:W-:Y:S01]  /*3d70*/  FFMA.FTZ R54, R59, UR9, R48 ;  /* 0x000000093b367c23 */ /* 0x000fe20008010030 */
[----:B------:R-:W-:Y:S01]  /*3d80*/  PRMT R49, R38, 0x7632, R49 ;  /* 0x0000763226317816 */ /* 0x000fe20000000031 */
[----:B------:R-:W-:Y:S01]  /*3d90*/  FFMA.FTZ R50, R61, UR9, R0 ;  /* 0x000000093d327c23 */ /* 0x000fe20008010000 */
[----:B------:R-:W-:Y:S01]  /*3da0*/  PRMT R48, R37, 0x7632, R48 ;  /* 0x0000763225307816 */ /* 0x000fe20000000030 */
[----:B------:R-:W-:Y:S01]  /*3db0*/  FFMA.FTZ R70, R70, UR27, R69 ;  /* 0x0000001b46467c23 */ /* 0x000fe20008010045 */
[----:B------:R-:W-:Y:S01]  /*3dc0*/  PRMT R0, R36, 0x7632, R0 ;  /* 0x0000763224007816 */ /* 0x000fe20000000000 */
[----:B------:R-:W-:Y:S01]  /*3dd0*/  FADD.FTZ R66, R66, -R55 ;  /* 0x8000003742427221 */ /* 0x000fe20000010000 */
[----:B------:R-:W-:Y:S01]  /*3de0*/  FADD.FTZ R62, R62, -R51 ;  /* 0x800000333e3e7221 */ /* 0x000fe20000010000 */
[----:B------:R-:W-:Y:S01]  /*3df0*/  SHF.L.U32 R59, R49, 0x10, RZ ;  /* 0x00000010313b7819 */ /* 0x000fe200000006ff */
[----:B------:R-:W-:Y:S01]  /*3e00*/  FADD.FTZ R70, R65, -R70 ;  /* 0x8000004641467221 */ /* 0x000fe20000010000 */
[----:B------:R-:W-:-:S02]  /*3e10*/  SHF.L.U32 R55, R37, 0x10, RZ ;  /* 0x0000001025377819 */ /* 0x000fc400000006ff */
[----:B------:R-:W-:Y:S01]  /*3e20*/  SHF.L.U32 R57, R48, 0x10, RZ ;  /* 0x0000001030397819 */ /* 0x000fe200000006ff */
[----:B------:R-:W-:Y:S01]  /*3e30*/  FFMA.FTZ R59, R66, UR9, R59 ;  /* 0x00000009423b7c23 */ /* 0x000fe2000801003b */
[----:B------:R-:W-:Y:S01]  /*3e40*/  SHF.L.U32 R49, R36, 0x10, RZ ;  /* 0x0000001024317819 */ /* 0x000fe200000006ff */
[----:B------:R-:W-:Y:S01]  /*3e50*/  FFMA.FTZ R62, R62, UR9, R55 ;  /* 0x000000093e3e7c23 */ /* 0x000fe20008010037 */
[----:B------:R-:W-:Y:S01]  /*3e60*/  SHF.L.U32 R51, R0, 0x10, RZ ;  /* 0x0000001000337819 */ /* 0x000fe200000006ff */
[----:B------:R-:W-:Y:S01]  /*3e70*/  FFMA.FTZ R57, R70, UR9, R57 ;  /* 0x0000000946397c23 */ /* 0x000fe20008010039 */
[----:B------:R-:W-:Y:S01]  /*3e80*/  F2FP.BF16.F32.PACK_AB R50, R59, R50 ;  /* 0x000000323b32723e */ /* 0x000fe200000010ff */
[----:B------:R-:W-:Y:S02]  /*3e90*/  FFMA.FTZ R48, R150, UR9, R49 ;  /* 0x0000000996307c23 */ /* 0x000fe40008010031 */
[----:B------:R-:W-:Y:S01]  /*3ea0*/  FFMA.FTZ R55, R64, UR9, R51 ;  /* 0x0000000940377c23 */ /* 0x000fe20008010033 */
[----:B------:R-:W-:-:S02]  /*3eb0*/  F2FP.BF16.F32.PACK_AB R51, R63, R54 ;  /* 0x000000363f33723e */ /* 0x000fc400000010ff */
[----:B------:R-:W-:Y:S02]  /*3ec0*/  F2FP.BF16.F32.PACK_AB R49, R57, R62 ;  /* 0x0000003e3931723e */ /* 0x000fe400000010ff */
[----:B------:R-:W-:Y:S01]  /*3ed0*/  F2FP.BF16.F32.PACK_AB R48, R55, R48 ;  /* 0x000000303730723e */ /* 0x000fe200000010ff */
[----:B------:R-:W-:Y:S06]  /*3ee0*/  BRA `(.L_x_45) ;  /* 0x0000000800187947 */ /* 0x000fec0003800000 */
.L_x_42:
[----:B------:R-:W-:Y:S05]  /*3ef0*/  @!P0 BRA `(.L_x_47) ;  /* 0x00000004001c8947 */ /* 0x000fea0003800000 */
[----:B------:R-:W-:Y:S05]  /*3f00*/  @!P2 BRA `(.L_x_48) ;  /* 0x000000000094a947 */ /* 0x000fea0003800000 */
[--C-:B0-----:R-:W-:Y:S01]  /*3f10*/  FFMA.FTZ R43, R148, UR27, R69.reuse ;  /* 0x0000001b942b7c23 */ /* 0x101fe20008010045 */
        /* <DEDUP_REMOVED lines=36> */
.L_x_48:
[--C-:B------:R-:W-:Y:S01]  /*4160*/  FFMA.FTZ R61, R61, UR27, R69.reuse ;  /* 0x0000001b3d3d7c23 */ /* 0x100fe20008010045 */
[--C-:B0-----:R-:W-:Y:S01]  /*4170*/  FFMA.FTZ R49, R160, UR27, R69.reuse ;  /* 0x0000001ba0317c23 */ /* 0x101fe20008010045 */
        /* <DEDUP_REMOVED lines=31> */
.L_x_47:
[----:B------:R-:W-:Y:S05]  /*4370*/  @!P2 BRA `(.L_x_49) ;  /* 0x000000000084a947 */ /* 0x000fea0003800000 */
        /* <DEDUP_REMOVED lines=33> */
.L_x_49:
        /* <DEDUP_REMOVED lines=27> */
[----:B------:R-:W-:-:S07]  /*4740*/  F2FP.BF16.F32.PACK_AB R48, R55, R48 ;  /* 0x000000303730723e */ /* 0x000fce00000010ff */
.L_x_45:
[----:B------:R-:W0:Y:S01]  /*4750*/  @P0 LDC.64 R56, c[0x0][0x478] ;  /* 0x00011e00ff380b82 */ /* 0x000e220000000a00 */
[----:B------:R-:W-:Y:S01]  /*4760*/  IMAD.WIDE.U32 R52, R106, 0x10, R52 ;  /* 0x000000106a347825 */ /* 0x000fe200078e0034 */
[----:B------:R-:W-:-:S06]  /*4770*/  UPLOP3.LUT UP1, UPT, UPT, UPT, UP1, 0x40, 0x4 ;  /* 0x000000000004789c */ /* 0x000fcc0003f2e810 */
[----:B------:R-:W1:Y:S01]  /*4780*/  @P2 LDC.64 R54, c[0x0][0x470] ;  /* 0x00011c00ff362b82 */ /* 0x000e620000000a00 */
[----:B0-----:R-:W-:-:S05]  /*4790*/  @P0 IMAD.WIDE.U32 R56, R106, 0x10, R56 ;  /* 0x000000106a380825 */ /* 0x001fca00078e0038 */
[----:B------:R0:W-:Y:S01]  /*47a0*/  @P0 STG.E.128 desc[UR14][R56.64], R44 ;  /* 0x0000002c38000986 */ /* 0x0001e2000c101d0e */
[----:B-1----:R-:W-:-:S03]  /*47b0*/  @P2 IMAD.WIDE.U32 R54, R106, 0x10, R54 ;  /* 0x000000106a362825 */ /* 0x002fc600078e0036 */
[----:B------:R0:W-:Y:S04]  /*47c0*/  STG.E.128 desc[UR14][R52.64], R48 ;  /* 0x0000003034007986 */ /* 0x0001e8000c101d0e */
[----:B------:R0:W-:Y:S01]  /*47d0*/  @P2 STG.E.128 desc[UR14][R54.64], R40 ;  /* 0x0000002836002986 */ /* 0x0001e2000c101d0e */
[----:B------:R-:W-:Y:S05]  /*47e0*/  BRA.U !UP2, `(.L_x_50) ;  /* 0xffffffc10a287547 */ /* 0x000fea000b83ffff */
[----:B------:R-:W-:Y:S02]  /*47f0*/  MOV R58, R78 ;  /* 0x0000004e003a7202 */ /* 0x000fe40000000f00 */
[----:B-----5:R-:W-:Y:S02]  /*4800*/  MOV R39, R77 ;  /* 0x0000004d00277202 */ /* 0x020fe40000000f00 */
[----:B0-----:R-:W-:Y:S02]  /*4810*/  MOV R47, R76 ;  /* 0x0000004c002f7202 */ /* 0x001fe40000000f00 */
[----:B------:R-:W-:Y:S02]  /*4820*/  MOV R55, R75 ;  /* 0x0000004b00377202 */ /* 0x000fe40000000f00 */
[----:B------:R-:W-:Y:S02]  /*4830*/  MOV R59, R74 ;  /* 0x0000004a003b7202 */ /* 0x000fe40000000f00 */
[----:B------:R-:W-:-:S02]  /*4840*/  MOV R64, R73 ;  /* 0x0000004900407202 */ /* 0x000fc40000000f00 */
[----:B------:R-:W-:Y:S02]  /*4850*/  MOV R56, R87 ;  /* 0x0000005700387202 */ /* 0x000fe40000000f00 */
[----:B------:R-:W-:Y:S02]  /*4860*/  MOV R37, R86 ;  /* 0x0000005600257202 */ /* 0x000fe40000000f00 */
[----:B------:R-:W-:Y:S02]  /*4870*/  MOV R45, R85 ;  /* 0x00000055002d7202 */ /* 0x000fe40000000f00 */
        /* <DEDUP_REMOVED lines=53> */
[----:B------:R-:W-:-:S07]  /*4bd0*/  MOV R87, R14 ;  /* 0x0000000e00577202 */ /* 0x000fce0000000f00 */
.L_x_31:
[----:B------:R-:W1:Y:S08]  /*4be0*/  S2UR UR4, SR_CTAID.X ;  /* 0x00000000000479c3 */ /* 0x000e700000002500 */
[----:B------:R-:W1:Y:S08]  /*4bf0*/  LDC R0, c[0x0][0x388] ;  /* 0x0000e200ff007b82 */ /* 0x000e700000000800 */
[----:B------:R-:W2:Y:S08]  /*4c00*/  LDC.64 R2, c[0x0][0x440] ;  /* 0x00011000ff027b82 */ /* 0x000eb00000000a00 */
[----:B------:R-:W3:Y:S08]  /*4c10*/  LDC.64 R4, c[0x0][0x448] ;  /* 0x00011200ff047b82 */ /* 0x000ef00000000a00 */
[----:B------:R-:W4:Y:S01]  /*4c20*/  LDC.64 R6, c[0x0][0x450] ;  /* 0x00011400ff067b82 */ /* 0x000f220000000a00 */
[----:B-1----:R-:W-:-:S05]  /*4c30*/  IMAD R0, R0, UR4, RZ ;  /* 0x0000000400007c24 */ /* 0x002fca000f8e02ff */
[----:B------:R-:W-:Y:S02]  /*4c40*/  LEA.HI R81, R0, R81, RZ, 0x1d ;  /* 0x0000005100517211 */ /* 0x000fe400078fe8ff */
[----:B------:R-:W1:Y:S03]  /*4c50*/  LDC.64 R8, c[0x0][0x458] ;  /* 0x00011600ff087b82 */ /* 0x000e660000000a00 */
[----:B--2---:R-:W-:-:S04]  /*4c60*/  IMAD.WIDE.U32 R2, R81, 0x20, R2 ;  /* 0x0000002051027825 */ /* 0x004fc800078e0002 */
[C---:B---3--:R-:W-:Y:S01]  /*4c70*/  IMAD.WIDE.U32 R4, R81.reuse, 0x20, R4 ;  /* 0x0000002051047825 */ /* 0x048fe200078e0004 */
[----:B0-----:R-:W-:Y:S04]  /*4c80*/  STG.E.128 desc[UR14][R2.64], R40 ;  /* 0x0000002802007986 */ /* 0x001fe8000c101d0e */
[----:B------:R-:W-:Y:S01]  /*4c90*/  STG.E.128 desc[UR14][R2.64+0x10], R44 ;  /* 0x0000102c02007986 */ /* 0x000fe2000c101d0e */
[----:B----4-:R-:W-:-:S03]  /*4ca0*/  IMAD.WIDE.U32 R6, R81, 0x20, R6 ;  /* 0x0000002051067825 */ /* 0x010fc600078e0006 */
[----:B------:R-:W-:Y:S04]  /*4cb0*/  STG.E.128 desc[UR14][R4.64], R32 ;  /* 0x0000002004007986 */ /* 0x000fe8000c101d0e */
[----:B------:R-:W-:Y:S01]  /*4cc0*/  STG.E.128 desc[UR14][R4.64+0x10], R36 ;  /* 0x0000102404007986 */ /* 0x000fe2000c101d0e */
[----:B-1----:R-:W-:-:S03]  /*4cd0*/  IMAD.WIDE.U32 R8, R81, 0x20, R8 ;  /* 0x0000002051087825 */ /* 0x002fc600078e0008 */
[----:B------:R-:W-:Y:S04]  /*4ce0*/  STG.E.128 desc[UR14][R6.64], R60 ;  /* 0x0000003c06007986 */ /* 0x000fe8000c101d0e */
        /* <DEDUP_REMOVED lines=10> */
[----:B------:R-:W-:Y:S01]  /*4d90*/  STG.E.128 desc[UR14][R8.64+0x1010], R28 ;  /* 0x0010101c08007986 */ /* 0x000fe2000c101d0e */
[----:B------:R-:W-:Y:S05]  /*4da0*/  EXIT ;  /* 0x000000000000794d */ /* 0x000fea0003800000 */
.L_x_51:
        /* <DEDUP_REMOVED lines=13> */
.L_x_2757:


//--------------------- .text._ZN10layer_norm31ln_parallel_residual_bwd_kernelINS_13Kernel_traitsI13__nv_bfloat16S2_S2_S2_fjLj2048ELj1ELj1ELj4ELj16ENS_18Kernel_traits_baseILj2048ES2_S2_S2_S2_fjLj128EEEEELb0ELb1ELb0EEEvNS_9BwdParamsE --------------------------
	.section	.text._ZN10layer_norm31ln_parallel_residual_bwd_kernelINS_13Kernel_traitsI13__nv_bfloat16S2_S2_S2_fjLj2048ELj1ELj1ELj4ELj16ENS_18Kernel_traits_baseILj2048ES2_S2_S2_S2_fjLj128EEEEELb0ELb1ELb0EEEvNS_9BwdParamsE,"ax",@progbits
	.align	128
        .global         _ZN10layer_norm31ln_parallel_residual_bwd_kernelINS_13Kernel_traitsI13__nv_bfloat16S2_S2_S2_fjLj2048ELj1ELj1ELj4ELj16ENS_18Kernel_traits_baseILj2048ES2_S2_S2_S2_fjLj128EEEEELb0ELb1ELb0EEEvNS_9BwdParamsE
        .type           _ZN10layer_norm31ln_parallel_residual_bwd_kernelINS_13Kernel_traitsI13__nv_bfloat16S2_S2_S2_fjLj2048ELj1ELj1ELj4ELj16ENS_18Kernel_traits_baseILj2048ES2_S2_S2_S2_fjLj128EEEEELb0ELb1ELb0EEEvNS_9BwdParamsE,@function
        .size           _ZN10layer_norm31ln_parallel_residual_bwd_kernelINS_13Kernel_traitsI13__nv_bfloat16S2_S2_S2_fjLj2048ELj1ELj1ELj4ELj16ENS_18Kernel_traits_baseILj2048ES2_S2_S2_S2_fjLj128EEEEELb0ELb1ELb0EEEvNS_9BwdParamsE,(.L_x_2758 - _ZN10layer_norm31ln_parallel_residual_bwd_kernelINS_13Kernel_traitsI13__nv_bfloat16S2_S2_S2_fjLj2048ELj1ELj1ELj4ELj16ENS_18Kernel_traits_baseILj2048ES2_S2_S2_S2_fjLj128EEEEELb0ELb1ELb0EEEvNS_9BwdParamsE)
        .other          _ZN10layer_norm31ln_parallel_residual_bwd_kernelINS_13Kernel_traitsI13__nv_bfloat16S2_S2_S2_fjLj2048ELj1ELj1ELj4ELj16ENS_18Kernel_traits_baseILj2048ES2_S2_S2_S2_fjLj128EEEEELb0ELb1ELb0EEEvNS_9BwdParamsE,@"STO_CUDA_ENTRY STV_DEFAULT"
_ZN10layer_norm31ln_parallel_residual_bwd_kernelINS_13Kernel_traitsI13__nv_bfloat16S2_S2_S2_fjLj2048ELj1ELj1ELj4ELj16ENS_18Kernel_traits_baseILj2048ES2_S2_S2_S2_fjLj128EEEEELb0ELb1ELb0EEEvNS_9BwdParamsE:
.text._ZN10layer_norm31ln_parallel_residual_bwd_kernelINS_13Kernel_traitsI13__nv_bfloat16S2_S2_S2_fjLj2048ELj1ELj1ELj4ELj16ENS_18Kernel_traits_baseILj2048ES2_S2_S2_S2_fjLj128EEEEELb0ELb1ELb0EEEvNS_9BwdParamsE:
[----:B------:R-:W-:Y:S01]  /*0000*/  LDC R1, c[0x0][0x37c] ;  /* 0x0000df00ff017b82 */ /* 0x000fe20000000800 */
[----:B------:R-:W0:Y:S01]  /*0010*/  S2R R0, SR_TID.X ;  /* 0x0000000000007919 */ /* 0x000e220000002100 */
[----:B------:R-:W1:Y:S01]  /*0020*/  LDCU UR8, c[0x0][0x388] ;  /* 0x00007100ff0877ac */ /* 0x000e620008000800 */
[----:B------:R-:W2:Y:S01]  /*0030*/  LDCU.64 UR22, c[0x0][0x358] ;  /* 0x00006b00ff1677ac */ /* 0x000ea20008000a00 */
[----:B-1----:R-:W-:-:S04]  /*0040*/  USHF.R.S32.HI UR4, URZ, 0x1f, UR8 ;  /* 0x0000001fff047899 */ /* 0x002fc80008011408 */
[----:B------:R-:W-:-:S06]  /*0050*/  ULEA.HI UR4, UR4, UR8, URZ, 0x3 ;  /* 0x0000000804047291 */ /* 0x000fcc000f8f18ff */
[----:B------:R-:W-:Y:S02]  /*0060*/  MOV R3, UR4 ;  /* 0x0000000400037c02 */ /* 0x000fe40008000f00 */
[----:B0-----:R-:W-:Y:S01]  /*0070*/  LOP3.LUT R2, R0, 0x7f, RZ, 0x3c, !PT ;  /* 0x0000007f00027812 */ /* 0x001fe200078e3cff */
[----:B------:R-:W0:Y:S02]  /*0080*/  S2UR UR7, SR_CTAID.X ;  /* 0x00000000000779c3 */ /* 0x000e240000002500 */
[----:B------:R-:W0:Y:S01]  /*0090*/  LDCU UR4, c[0x0][0x384] ;  /* 0x00007080ff0477ac */ /* 0x000e220008000800 */
[----:B------:R-:W-:Y:S02]  /*00a0*/  LEA.HI.SX32 R2, R3, R2, 0x1d ;  /* 0x0000000203027211 */ /* 0x000fe400078feaff */
[----:B------:R-:W-:Y:S02]  /*00b0*/  MOV R3, R0 ;  /* 0x0000000000037202 */ /* 0x000fe40000000f00 */
[----:B------:R-:W-:-:S02]  /*00c0*/  ISETP.GE.U32.AND P2, PT, R2, 0x100, PT ;  /* 0x000001000200780c */ /* 0x000fc40003f46070 */
[----:B------:R-:W-:-:S11]  /*00d0*/  ISETP.GE.U32.AND P5, PT, R2, 0x80, PT ;  /* 0x000000800200780c */ /* 0x000fd60003fa6070 */
[----:B------:R-:W1:Y:S02]  /*00e0*/  @P2 LDC.64 R6, c[0x0][0x3d0] ;  /* 0x0000f400ff062b82 */ /* 0x000e640000000a00 */
[----:B------:R-:W-:-:S06]  /*00f0*/  @P5 LOP3.LUT R3, R0, 0x80, RZ, 0xfc, !PT ;  /* 0x0000008000035812 */ /* 0x000fcc00078efcff */
[----:B------:R-:W3:Y:S01]  /*0100*/  @P5 LDC.64 R4, c[0x0][0x3d0] ;  /* 0x0000f400ff045b82 */ /* 0x000ee20000000a00 */
[----:B-1----:R-:W-:-:S05]  /*0110*/  @P2 IMAD.WIDE.U32 R6, R3, 0x10, R6 ;  /* 0x0000001003062825 */ /* 0x002fca00078e0006 */
[----:B--2---:R1:W5:Y:S01]  /*0120*/  @P2 LDG.E.128 R16, desc[UR22][R6.64] ;  /* 0x0000001606102981 */ /* 0x004362000c1e1d00 */
[----:B---3--:R-:W-:-:S05]  /*0130*/  @P5 IMAD.WIDE.U32 R4, R0, 0x10, R4 ;  /* 0x0000001000045825 */ /* 0x008fca00078e0004 */
[----:B------:R1:W5:Y:S01]  /*0140*/  @P5 LDG.E.128 R20, desc[UR22][R4.64] ;  /* 0x0000001604145981 */ /* 0x000362000c1e1d00 */
[----:B0-----:R-:W-:Y:S01]  /*0150*/  UISETP.GE.AND UP0, UPT, UR7, UR4, UPT ;  /* 0x000000040700728c */ /* 0x001fe2000bf06270 */
        /* <DEDUP_REMOVED lines=16> */
[----:B-1----:R-:W-:Y:S06]  /*0260*/  BRA.U UP0, `(.L_x_52) ;  /* 0x00000041000c7547 */ /* 0x002fec000b800000 */
[----:B------:R-:W0:Y:S01]  /*0270*/  LDCU.U8 UR24, c[0x0][0x410] ;  /* 0x00008200ff1877ac */ /* 0x000e220008000000 */
[----:B------:R-:W-:Y:S02]  /*0280*/  PLOP3.LUT P3, PT, PT, PT, PT, 0x8, 0x80 ;  /* 0x000000000080781c */ /* 0x000fe40003f6e170 */
[----:B------:R-:W-:Y:S02]  /*0290*/  CS2R R24, SRZ ;  /* 0x0000000000187805 */ /* 0x000fe4000001ff00 */
[----:B------:R-:W-:Y:S02]  /*02a0*/  SHF.R.U32.HI R3, RZ, 0x5, R0 ;  /* 0x00000005ff037819 */ /* 0x000fe40000011600 */
[----:B------:R-:W-:Y:S02]  /*02b0*/  CS2R R26, SRZ ;  /* 0x00000000001a7805 */ /* 0x000fe4000001ff00 */
[----:B-----5:R-:W-:Y:S02]  /*02c0*/  PRMT R4, R23, 0x7632, R4 ;  /* 0x0000763217047816 */ /* 0x020fe40000000004 */
[----:B------:R-:W-:-:S02]  /*02d0*/  CS2R R28, SRZ ;  /* 0x00000000001c7805 */ /* 0x000fc4000001ff00 */
[----:B------:R-:W-:Y:S02]  /*02e0*/  PRMT R5, R22, 0x7632, R5 ;  /* 0x0000763216057816 */ /* 0x000fe40000000005 */
[----:B------:R-:W-:Y:S02]  /*02f0*/  CS2R R30, SRZ ;  /* 0x00000000001e7805 */ /* 0x000fe4000001ff00 */
[----:B------:R-:W-:Y:S02]  /*0300*/  PRMT R6, R21, 0x7632, R6 ;  /* 0x0000763215067816 */ /* 0x000fe40000000006 */
[----:B------:R-:W-:Y:S02]  /*0310*/  CS2R R32, SRZ ;  /* 0x0000000000207805 */ /* 0x000fe4000001ff00 */
[----:B------:R-:W-:Y:S02]  /*0320*/  PRMT R7, R20, 0x7632, R7 ;  /* 0x0000763214077816 */ /* 0x000fe40000000007 */
[----:B------:R-:W-:-:S02]  /*0330*/  CS2R R34, SRZ ;  /* 0x0000000000227805 */ /* 0x000fc4000001ff00 */
[----:B------:R-:W-:Y:S02]  /*0340*/  PRMT R8, R19, 0x7632, R8 ;  /* 0x0000763213087816 */ /* 0x000fe40000000008 */
[----:B------:R-:W-:Y:S02]  /*0350*/  CS2R R36, SRZ ;  /* 0x0000000000247805 */ /* 0x000fe4000001ff00 */
[----:B------:R-:W-:Y:S02]  /*0360*/  PRMT R9, R18, 0x7632, R9 ;  /* 0x0000763212097816 */ /* 0x000fe40000000009 */
[----:B------:R-:W-:Y:S02]  /*0370*/  CS2R R38, SRZ ;  /* 0x0000000000267805 */ /* 0x000fe4000001ff00 */
[----:B------:R-:W-:Y:S01]  /*0380*/  PRMT R10, R17, 0x7632, R10 ;  /* 0x00007632110a7816 */ /* 0x000fe2000000000a */
[----:B0-----:R-:W-:Y:S01]  /*0390*/  UISETP.NE.AND UP0, UPT, UR24, URZ, UPT ;  /* 0x000000ff1800728c */ /* 0x001fe2000bf05270 */
[----:B------:R-:W-:-:S02]  /*03a0*/  PRMT R11, R16, 0x7632, R11 ;  /* 0x00007632100b7816 */ /* 0x000fc4000000000b */
[----:B------:R-:W-:Y:S02]  /*03b0*/  CS2R R40, SRZ ;  /* 0x0000000000287805 */ /* 0x000fe4000001ff00 */
[----:B------:R-:W-:Y:S02]  /*03c0*/  CS2R R42, SRZ ;  /* 0x00000000002a7805 */ /* 0x000fe4000001ff00 */
[----:B------:R-:W-:Y:S02]  /*03d0*/  CS2R R44, SRZ ;  /* 0x00000000002c7805 */ /* 0x000fe4000001ff00 */
[----:B------:R-:W-:Y:S02]  /*03e0*/  CS2R R46, SRZ ;  /* 0x00000000002e7805 */ /* 0x000fe4000001ff00 */
[----:B------:R-:W-:Y:S02]  /*03f0*/  CS2R R48, SRZ ;  /* 0x0000000000307805 */ /* 0x000fe4000001ff00 */
[----:B------:R-:W-:-:S02]  /*0400*/  PLOP3.LUT P4, PT, PT, PT, UP0, 0x80, 0x8 ;  /* 0x000000000008781c */ /* 0x000fc40003f8f008 */
[----:B------:R-:W-:Y:S02]  /*0410*/  CS2R R50, SRZ ;  /* 0x0000000000327805 */ /* 0x000fe4000001ff00 */
[----:B------:R-:W-:Y:S02]  /*0420*/  CS2R R52, SRZ ;  /* 0x0000000000347805 */ /* 0x000fe4000001ff00 */
[----:B------:R-:W-:Y:S01]  /*0430*/  CS2R R54, SRZ ;  /* 0x0000000000367805 */ /* 0x000fe2000001ff00 */
[----:B------:R-:W0:Y:S01]  /*0440*/  LDCU UR8, c[0x0][0x388] ;  /* 0x00007100ff0877ac */ /* 0x000e220008000800 */
[----:B------:R-:W1:Y:S01]  /*0450*/  LDCU UR25, c[0x0][0x400] ;  /* 0x00008000ff1977ac */ /* 0x000e620008000800 */
[----:B------:R-:W2:Y:S01]  /*0460*/  LDCU.64 UR14, c[0x0][0x470] ;  /* 0x00008e00ff0e77ac */ /* 0x000ea20008000a00 */
[----:B------:R-:W3:Y:S01]  /*0470*/  LDCU.64 UR28, c[0x0][0x438] ;  /* 0x00008700ff1c77ac */ /* 0x000ee20008000a00 */
[----:B------:R-:W4:Y:S01]  /*0480*/  LDCU.64 UR12, c[0x0][0x478] ;  /* 0x00008f00ff0c77ac */ /* 0x000f220008000a00 */
[----:B------:R-:W0:Y:S01]  /*0490*/  LDCU.128 UR16, c[0x0][0x3c0] ;  /* 0x00007800ff1077ac */ /* 0x000e220008000c00 */
[----:B------:R-:W0:Y:S01]  /*04a0*/  LDCU.64 UR26, c[0x0][0x380] ;  /* 0x00007000ff1a77ac */ /* 0x000e220008000a00 */
[----:B------:R-:W-:-:S05]  /*04b0*/  UMOV UR4, UR7 ;  /* 0x0000000700047c82 */ /* 0x000fca0008000000 */
.L_x_77:
[----:B0-----:R-:W-:Y:S02]  /*04c0*/  UIMAD.WIDE UR20, UR4, 0x4, UR18 ;  /* 0x00000004041478a5 */ /* 0x001fe4000f8e0212 */
[----:B------:R-:W-:-:S04]  /*04d0*/  UIMAD.WIDE UR10, UR4, 0x4, UR16 ;  /* 0x00000004040a78a5 */ /* 0x000fc8000f8e0210 */
[----:B---3--:R-:W-:Y:S02]  /*04e0*/  MOV R72, UR20 ;  /* 0x0000001400487c02 */ /* 0x008fe40008000f00 */
[----:B------:R-:W-:Y:S02]  /*04f0*/  MOV R73, UR21 ;  /* 0x0000001500497c02 */ /* 0x000fe40008000f00 */
[----:B------:R-:W-:Y:S02]  /*0500*/  MOV R74, UR10 ;  /* 0x0000000a004a7c02 */ /* 0x000fe40008000f00 */
[----:B------:R-:W-:Y:S01]  /*0510*/  MOV R75, UR11 ;  /* 0x0000000b004b7c02 */ /* 0x000fe20008000f00 */
[----:B-----5:R-:W5:Y:S04]  /*0520*/  LDG.E R72, desc[UR22][R72.64] ;  /* 0x0000001648487981 */ /* 0x020f68000c1e1900 */
[----:B------:R-:W2:Y:S01]  /*0530*/  LDG.E R74, desc[UR22][R74.64] ;  /* 0x000000164a4a7981 */ /* 0x000ea2000c1e1900 */
[----:B------:R-:W-:Y:S01]  /*0540*/  UIMAD UR5, UR4, UR8, URZ ;  /* 0x00000008040572a4 */ /* 0x000fe2000f8e02ff */
[----:B------:R-:W-:Y:S01]  /*0550*/  BSSY.RECONVERGENT B0, `(.L_x_53) ;  /* 0x0000070000007945 */ /* 0x000fe20003800200 */
[----:B------:R-:W-:Y:S01]  /*0560*/  HFMA2 R101, -RZ, RZ, 0, 0 ;  /* 0x00000000ff657431 */ /* 0x000fe200000001ff */
[----:B------:R-:W-:Y:S01]  /*0570*/  ISETP.GE.U32.AND P2, PT, R2, 0x100, PT ;  /* 0x000001000200780c */ /* 0x000fe20003f46070 */
[----:B------:R-:W-:Y:S01]  /*0580*/  USHF.R.S32.HI UR6, URZ, 0x1f, UR5 ;  /* 0x0000001fff067899 */ /* 0x000fe20008011405 */
[----:B------:R-:W-:-:S03]  /*0590*/  MOV R110, RZ ;  /* 0x000000ff006e7202 */ /* 0x000fc60000000f00 */
[----:B------:R-:W-:-:S06]  /*05a0*/  ULEA.HI UR6, UR6, UR5, URZ, 0x3 ;  /* 0x0000000506067291 */ /* 0x000fcc000f8f18ff */
[----:B------:R-:W-:-:S04]  /*05b0*/  MOV R77, UR6 ;  /* 0x00000006004d7c02 */ /* 0x000fc80008000f00 */
[----:B------:R-:W-:-:S04]  /*05c0*/  LEA.HI.SX32 R12, R77, R0, 0x1d ;  /* 0x000000004d0c7211 */ /* 0x000fc800078feaff */
[----:B------:R-:W-:Y:S02]  /*05d0*/  MOV R113, R12 ;  /* 0x0000000c00717202 */ /* 0x000fe40000000f00 */
[----:B-----5:R-:W-:Y:S02]  /*05e0*/  R2UR UR11, R72 ;  /* 0x00000000480b72ca */ /* 0x020fe400000e0000 */
[----:B--2---:R-:W-:Y:S01]  /*05f0*/  FSEL R100, R74, RZ, !P4 ;  /* 0x000000ff4a647208 */ /* 0x004fe20006000000 */
[----:B------:R-:W-:-:S12]  /*0600*/  @!P5 BRA `(.L_x_54) ;  /* 0x000000040090d947 */ /* 0x000fd80003800000 */
[----:B------:R-:W0:Y:S08]  /*0610*/  LDC.64 R72, c[0x0][0x3a8] ;  /* 0x0000ea00ff487b82 */ /* 0x000e300000000a00 */
[----:B------:R-:W2:Y:S01]  /*0620*/  LDC.64 R76, c[0x0][0x428] ;  /* 0x00010a00ff4c7b82 */ /* 0x000ea20000000a00 */
[----:B0-----:R-:W-:-:S06]  /*0630*/  IMAD.WIDE.U32 R72, R12, 0x10, R72 ;  /* 0x000000100c487825 */ /* 0x001fcc00078e0048 */
[----:B------:R-:W4:Y:S01]  /*0640*/  LDG.E.128 R72, desc[UR22][R72.64] ;  /* 0x0000001648487981 */ /* 0x000f22000c1e1d00 */
[----:B--2---:R-:W-:-:S06]  /*0650*/  IMAD.WIDE.U32 R76, R12, 0x10, R76 ;  /* 0x000000100c4c7825 */ /* 0x004fcc00078e004c */
[----:B------:R-:W2:Y:S01]  /*0660*/  LDG.E.128 R76, desc[UR22][R76.64] ;  /* 0x000000164c4c7981 */ /* 0x000ea2000c1e1d00 */
[----:B---3--:R-:W-:-:S04]  /*0670*/  ISETP.NE.U32.AND P0, PT, RZ, UR28, PT ;  /* 0x0000001cff007c0c */ /* 0x008fc8000bf05070 */
[----:B------:R-:W-:-:S13]  /*0680*/  ISETP.NE.AND.EX P0, PT, RZ, UR29, PT, P0 ;  /* 0x0000001dff007c0c */ /* 0x000fda000bf05300 */
[----:B------:R-:W0:Y:S01]  /*0690*/  @P0 LDC.64 R14, c[0x0][0x438] ;  /* 0x00010e00ff0e0b82 */ /* 0x000e220000000a00 */
[----:B------:R-:W-:Y:S02]  /*06a0*/  SHF.L.U32 R105, R21, 0x10, RZ ;  /* 0x0000001015697819 */ /* 0x000fe400000006ff */
[----:B------:R-:W-:Y:S01]  /*06b0*/  SHF.L.U32 R109, R20, 0x10, RZ ;  /* 0x00000010146d7819 */ /* 0x000fe200000006ff */
[----:B0-----:R-:W-:-:S05]  /*06c0*/  @P0 IMAD.WIDE.U32 R14, R12, 0x10, R14 ;  /* 0x000000100c0e0825 */ /* 0x001fca00078e000e */
[----:B------:R0:W5:Y:S01]  /*06d0*/  @P0 LDG.E.128 R56, desc[UR22][R14.64] ;  /* 0x000000160e380981 */ /* 0x000162000c1e1d00 */
[----:B------:R-:W-:Y:S02]  /*06e0*/  SHF.L.U32 R106, R7, 0x10, RZ ;  /* 0x00000010076a7819 */ /* 0x000fe400000006ff */
[----:B------:R-:W-:Y:S02]  /*06f0*/  IADD3 R113, PT, PT, R12, 0x80, RZ ;  /* 0x000000800c717810 */ /* 0x000fe40007ffe0ff */
[C---:B----4-:R-:W-:Y:S02]  /*0700*/  SHF.L.U32 R99, R73.reuse, 0x10, RZ ;  /* 0x0000001049637819 */ /* 0x050fe400000006ff */
[----:B------:R-:W-:Y:S02]  /*0710*/  SHF.L.U32 R13, R72, 0x10, RZ ;  /* 0x00000010480d7819 */ /* 0x000fe400000006ff */
[----:B------:R-:W-:Y:S01]  /*0720*/  PRMT R80, R73, 0x7632, R80 ;  /* 0x0000763249507816 */ /* 0x000fe20000000050 */
[C---:B------:R-:W-:Y:S01]  /*0730*/  FADD.FTZ R99, -R100.reuse, R99 ;  /* 0x0000006364637221 */ /* 0x040fe20000010100 */
[----:B------:R-:W-:Y:S01]  /*0740*/  SHF.L.U32 R103, R75, 0x10, RZ ;  /* 0x000000104b677819 */ /* 0x000fe200000006ff */
[----:B------:R-:W-:Y:S01]  /*0750*/  FADD.FTZ R13, -R100, R13 ;  /* 0x0000000d640d7221 */ /* 0x000fe20000010100 */
[C---:B--2---:R-:W-:Y:S01]  /*0760*/  PRMT R82, R76.reuse, 0x7632, R82 ;  /* 0x000076324c527816 */ /* 0x044fe20000000052 */
[----:B------:R-:W-:Y:S01]  /*0770*/  FMUL.FTZ R107, R99, UR11 ;  /* 0x0000000b636b7c20 */ /* 0x000fe20008410000 */
[----:B0-----:R-:W-:Y:S01]  /*0780*/  SHF.L.U32 R14, R76, 0x10, RZ ;  /* 0x000000104c0e7819 */ /* 0x001fe200000006ff */
[----:B------:R-:W-:Y:S01]  /*0790*/  FMUL.FTZ R111, R13, UR11 ;  /* 0x0000000b0d6f7c20 */ /* 0x000fe20008410000 */
[C---:B------:R-:W-:Y:S01]  /*07a0*/  PRMT R76, R77.reuse, 0x7632, R76 ;  /* 0x000076324d4c7816 */ /* 0x040fe2000000004c */
[----:B------:R-:W-:Y:S01]  /*07b0*/  FADD.FTZ R15, -R100, R103 ;  /* 0x00000067640f7221 */ /* 0x000fe20000010100 */
[----:B------:R-:W-:Y:S01]  /*07c0*/  SHF.L.U32 R77, R77, 0x10, RZ ;  /* 0x000000104d4d7819 */ /* 0x000fe200000006ff */
[-C--:B------:R-:W-:Y:S01]  /*07d0*/  FMUL.FTZ R109, R109, R14.reuse ;  /* 0x0000000e6d6d7220 */ /* 0x080fe20000410000 */
[----:B------:R-:W-:Y:S01]  /*07e0*/  PRMT R81, R72, 0x7632, R81 ;  /* 0x0000763248517816 */ /* 0x000fe20000000051 */
[----:B------:R-:W-:Y:S01]  /*07f0*/  FADD.FTZ R40, R40, R14 ;  /* 0x0000000e28287221 */ /* 0x000fe20000010000 */
[----:B------:R-:W-:Y:S01]  /*0800*/  PRMT R72, R75, 0x7632, R72 ;  /* 0x000076324b487816 */ /* 0x000fe20000000048 */
[-C--:B------:R-:W-:Y:S01]  /*0810*/  FMUL.FTZ R105, R105, R77.reuse ;  /* 0x0000004d69697220 */ /* 0x080fe20000410000 */
[----:B------:R-:W-:Y:S01]  /*0820*/  FADD.FTZ R42, R42, R77 ;  /* 0x0000004d2a2a7221 */ /* 0x000fe20000010000 */
[----:B------:R-:W-:Y:S01]  /*0830*/  FFMA.FTZ R26, R107, R77, R26 ;  /* 0x0000004d6b1a7223 */ /* 0x000fe2000001001a */
[----:B------:R-:W-:Y:S01]  /*0840*/  SHF.L.U32 R77, R80, 0x10, RZ ;  /* 0x00000010504d7819 */ /* 0x000fe200000006ff */
[----:B------:R-:W-:Y:S01]  /*0850*/  FFMA.FTZ R24, R111, R14, R24 ;  /* 0x0000000e6f187223 */ /* 0x000fe20000010018 */
[----:B------:R-:W-:Y:S01]  /*0860*/  SHF.L.U32 R81, R81, 0x10, RZ ;  /* 0x0000001051517819 */ /* 0x000fe200000006ff */
[----:B------:R-:W-:Y:S01]  /*0870*/  FMUL.FTZ R15, R15, UR11 ;  /* 0x0000000b0f0f7c20 */ /* 0x000fe20008410000 */
[C---:B------:R-:W-:Y:S01]  /*0880*/  PRMT R75, R79.reuse, 0x7632, R75 ;  /* 0x000076324f4b7816 */ /* 0x040fe2000000004b */
[C---:B------:R-:W-:Y:S01]  /*0890*/  FADD.FTZ R77, -R100.reuse, R77 ;  /* 0x0000004d644d7221 */ /* 0x040fe20000010100 */
[----:B------:R-:W-:Y:S01]  /*08a0*/  SHF.L.U32 R79, R79, 0x10, RZ ;  /* 0x000000104f4f7819 */ /* 0x000fe200000006ff */
[----:B------:R-:W-:Y:S01]  /*08b0*/  FADD.FTZ R81, -R100, R81 ;  /* 0x0000005164517221 */ /* 0x000fe20000010100 */
[----:B------:R-:W-:Y:S01]  /*08c0*/  SHF.L.U32 R14, R23, 0x10, RZ ;  /* 0x00000010170e7819 */ /* 0x000fe200000006ff */
[----:B------:R-:W-:Y:S01]  /*08d0*/  FMUL.FTZ R104, R77, UR11 ;  /* 0x0000000b4d687c20 */ /* 0x000fe20008410000 */
[----:B------:R-:W-:Y:S01]  /*08e0*/  PRMT R73, R74, 0x7632, R73 ;  /* 0x000076324a497816 */ /* 0x000fe20000000049 */
[----:B------:R-:W-:Y:S01]  /*08f0*/  FADD.FTZ R46, R46, R79 ;  /* 0x0000004f2e2e7221 */ /* 0x000fe20000010000 */
[----:B------:R-:W-:Y:S01]  /*0900*/  SHF.L.U32 R82, R82, 0x10, RZ ;  /* 0x0000001052527819 */ /* 0x000fe200000006ff */
[-C--:B------:R-:W-:Y:S01]  /*0910*/  FMUL.FTZ R14, R14, R79.reuse ;  /* 0x0000004f0e0e7220 */ /* 0x080fe20000410000 */
[----:B------:R-:W-:Y:S01]  /*0920*/  SHF.L.U32 R103, R6, 0x10, RZ ;  /* 0x0000001006677819 */ /* 0x000fe200000006ff */
[----:B------:R-:W-:Y:S01]  /*0930*/  FFMA.FTZ R30, R15, R79, R30 ;  /* 0x0000004f0f1e7223 */ /* 0x000fe2000001001e */
[----:B------:R-:W-:Y:S01]  /*0940*/  SHF.L.U32 R76, R76, 0x10, RZ ;  /* 0x000000104c4c7819 */ /* 0x000fe200000006ff */
[----:B------:R-:W-:Y:S01]  /*0950*/  FMUL.FTZ R108, R81, UR11 ;  /* 0x0000000b516c7c20 */ /* 0x000fe20008410000 */
[----:B------:R-:W-:Y:S01]  /*0960*/  SHF.L.U32 R101, R74, 0x10, RZ ;  /* 0x000000104a657819 */ /* 0x000fe200000006ff */
[----:B------:R-:W-:Y:S01]  /*0970*/  FMUL.FTZ R106, R106, R82 ;  /* 0x000000526a6a7220 */ /* 0x000fe20000410000 */
[----:B------:R-:W-:Y:S01]  /*0980*/  PRMT R74, R78, 0x7632, R74 ;  /* 0x000076324e4a7816 */ /* 0x000fe2000000004a */
[----:B------:R-:W-:Y:S01]  /*0990*/  FFMA.FTZ R77, R111, R109, RZ ;  /* 0x0000006d6f4d7223 */ /* 0x000fe200000100ff */
[----:B------:R-:W-:Y:S01]  /*09a0*/  SHF.L.U32 R79, R73, 0x10, RZ ;  /* 0x00000010494f7819 */ /* 0x000fe200000006ff */
[----:B------:R-:W-:Y:S01]  /*09b0*/  FADD.FTZ R73, RZ, R109 ;  /* 0x0000006dff497221 */ /* 0x000fe20000010000 */
[-C--:B------:R-:W-:Y:S01]  /*09c0*/  FMUL.FTZ R103, R103, R76.reuse ;  /* 0x0000004c67677220 */ /* 0x080fe20000410000 */
[----:B------:R-:W-:Y:S01]  /*09d0*/  FADD.FTZ R43, R43, R76 ;  /* 0x0000004c2b2b7221 */ /* 0x000fe20000010000 */
[----:B------:R-:W-:Y:S01]  /*09e0*/  FFMA.FTZ R27, R104, R76, R27 ;  /* 0x0000004c681b7223 */ /* 0x000fe2000001001b */
[----:B------:R-:W-:Y:S01]  /*09f0*/  SHF.L.U32 R81, R72, 0x10, RZ ;  /* 0x0000001048517819 */ /* 0x000fe200000006ff */
[----:B------:R-:W-:Y:S01]  /*0a00*/  FADD.FTZ R72, R73, R106 ;  /* 0x0000006a49487221 */ /* 0x000fe20000010000 */
[----:B------:R-:W-:Y:S01]  /*0a10*/  SHF.L.U32 R76, R74, 0x10, RZ ;  /* 0x000000104a4c7819 */ /* 0x000fe200000006ff */
[----:B------:R-:W-:Y:S01]  /*0a20*/  FFMA.FTZ R74, R108, R106, R77 ;  /* 0x0000006a6c4a7223 */ /* 0x000fe2000001004d */
[----:B------:R-:W-:Y:S01]  /*0a30*/  SHF.L.U32 R78, R78, 0x10, RZ ;  /* 0x000000104e4e7819 */ /* 0x000fe200000006ff */
[----:B------:R-:W-:Y:S01]  /*0a40*/  FADD.FTZ R99, -R100, R101 ;  /* 0x0000006564637221 */ /* 0x000fe20000010100 */
[----:B------:R-:W-:Y:S01]  /*0a50*/  SHF.L.U32 R13, R22, 0x10, RZ ;  /* 0x00000010160d7819 */ /* 0x000fe200000006ff */
[----:B------:R-:W-:Y:S01]  /*0a60*/  FADD.FTZ R72, R72, R105 ;  /* 0x0000006948487221 */ /* 0x000fe20000010000 */
[----:B------:R-:W-:Y:S01]  /*0a70*/  FFMA.FTZ R73, R107, R105, R74 ;  /* 0x000000696b497223 */ /* 0x000fe2000001004a */
[----:B------:R-:W-:Y:S01]  /*0a80*/  SHF.L.U32 R80, R5, 0x10, RZ ;  /* 0x0000001005507819 */ /* 0x000fe200000006ff */
[----:B------:R-:W-:Y:S01]  /*0a90*/  FMUL.FTZ R99, R99, UR11 ;  /* 0x0000000b63637c20 */ /* 0x000fe20008410000 */
[----:B------:R-:W-:Y:S01]  /*0aa0*/  FMUL.FTZ R13, R13, R78 ;  /* 0x0000004e0d0d7220 */ /* 0x000fe20000410000 */
[----:B------:R-:W-:Y:S01]  /*0ab0*/  FADD.FTZ R79, -R100, R79 ;  /* 0x0000004f644f7221 */ /* 0x000fe20000010100 */
[----:B------:R-:W-:Y:S01]  /*0ac0*/  FADD.FTZ R72, R72, R103 ;  /* 0x0000006748487221 */ /* 0x000fe20000010000 */
[----:B------:R-:W-:Y:S01]  /*0ad0*/  FFMA.FTZ R74, R104, R103, R73 ;  /* 0x00000067684a7223 */ /* 0x000fe20000010049 */
[----:B------:R-:W-:Y:S01]  /*0ae0*/  FADD.FTZ R41, R41, R82 ;  /* 0x0000005229297221 */ /* 0x000fe20000010000 */
[----:B------:R-:W-:Y:S01]  /*0af0*/  FFMA.FTZ R25, R108, R82, R25 ;  /* 0x000000526c197223 */ /* 0x000fe20000010019 */
[----:B------:R-:W-:Y:S01]  /*0b00*/  SHF.L.U32 R77, R75, 0x10, RZ ;  /* 0x000000104b4d7819 */ /* 0x000fe200000006ff */
[----:B------:R-:W-:Y:S01]  /*0b10*/  FMUL.FTZ R80, R80, R76 ;  /* 0x0000004c50507220 */ /* 0x000fe20000410000 */
[----:B------:R-:W-:Y:S01]  /*0b20*/  FMUL.FTZ R82, R79, UR11 ;  /* 0x0000000b4f527c20 */ /* 0x000fe20008410000 */
[----:B------:R-:W-:Y:S01]  /*0b30*/  FADD.FTZ R73, R72, R13 ;  /* 0x0000000d48497221 */ /* 0x000fe20000010000 */
[C---:B------:R-:W-:Y:S01]  /*0b40*/  FFMA.FTZ R75, R99.reuse, R13, R74 ;  /* 0x0000000d634b7223 */ /* 0x040fe2000001004a */
[----:B------:R-:W-:Y:S01]  /*0b50*/  FADD.FTZ R44, R44, R78 ;  /* 0x0000004e2c2c7221 */ /* 0x000fe20000010000 */
[----:B------:R-:W-:Y:S01]  /*0b60*/  FFMA.FTZ R28, R99, R78, R28 ;  /* 0x0000004e631c7223 */ /* 0x000fe2000001001c */
[----:B------:R-:W-:Y:S01]  /*0b70*/  SHF.L.U32 R78, R4, 0x10, RZ ;  /* 0x00000010044e7819 */ /* 0x000fe200000006ff */
[----:B------:R-:W-:Y:S01]  /*0b80*/  FADD.FTZ R84, -R100, R81 ;  /* 0x0000005164547221 */ /* 0x000fe20000010100 */
[----:B------:R-:W-:Y:S01]  /*0b90*/  FADD.FTZ R73, R73, R80 ;  /* 0x0000005049497221 */ /* 0x000fe20000010000 */
[----:B------:R-:W-:Y:S01]  /*0ba0*/  FFMA.FTZ R72, R82, R80, R75 ;  /* 0x0000005052487223 */ /* 0x000fe2000001004b */
[----:B------:R-:W-:Y:S01]  /*0bb0*/  FADD.FTZ R45, R45, R76 ;  /* 0x0000004c2d2d7221 */ /* 0x000fe20000010000 */
[-C--:B------:R-:W-:Y:S01]  /*0bc0*/  FMUL.FTZ R81, R78, R77.reuse ;  /* 0x0000004d4e517220 */ /* 0x080fe20000410000 */
[----:B------:R-:W-:Y:S01]  /*0bd0*/  FMUL.FTZ R84, R84, UR11 ;  /* 0x0000000b54547c20 */ /* 0x000fe20008410000 */
[----:B------:R-:W-:Y:S01]  /*0be0*/  FADD.FTZ R74, R73, R14 ;  /* 0x0000000e494a7221 */ /* 0x000fe20000010000 */
[----:B------:R-:W-:Y:S01]  /*0bf0*/  FFMA.FTZ R72, R15, R14, R72 ;  /* 0x0000000e0f487223 */ /* 0x000fe20000010048 */
[----:B------:R-:W-:Y:S01]  /*0c00*/  FFMA.FTZ R29, R82, R76, R29 ;  /* 0x0000004c521d7223 */ /* 0x000fe2000001001d */
[----:B------:R-:W-:Y:S01]  /*0c10*/  FADD.FTZ R47, R47, R77 ;  /* 0x0000004d2f2f7221 */ /* 0x000fe20000010000 */
[----:B------:R-:W-:Y:S01]  /*0c20*/  FFMA.FTZ R31, R84, R77, R31 ;  /* 0x0000004d541f7223 */ /* 0x000fe2000001001f */
[----:B------:R-:W-:Y:S01]  /*0c30*/  FADD.FTZ R101, R74, R81 ;  /* 0x000000514a657221 */ /* 0x000fe20000010000 */
[----:B------:R-:W-:-:S07]  /*0c40*/  FFMA.FTZ R110, R84, R81, R72 ;  /* 0x00000051546e7223 */ /* 0x000fce0000010048 */
.L_x_54:
[----:B-1-34-:R-:W-:Y:S05]  /*0c50*/  BSYNC.RECONVERGENT B0 ;  /* 0x0000000000007941 */ /* 0x01afea0003800200 */
.L_x_53:
[----:B------:R-:W-:Y:S04]  /*0c60*/  BSSY.RECONVERGENT B0, `(.L_x_55) ;  /* 0x0000065000007945 */ /* 0x000fe80003800200 */
[----:B------:R-:W-:Y:S05]  /*0c70*/  @!P2 BRA `(.L_x_56) ;  /* 0x00000004008ca947 */ /* 0x000fea0003800000 */
[----:B------:R-:W0:Y:S08]  /*0c80*/  LDC.64 R72, c[0x0][0x3a8] ;  /* 0x0000ea00ff487b82 */ /* 0x000e300000000a00 */
[----:B------:R-:W1:Y:S01]  /*0c90*/  LDC.64 R76, c[0x0][0x428] ;  /* 0x00010a00ff4c7b82 */ /* 0x000e620000000a00 */
[----:B0-----:R-:W-:-:S06]  /*0ca0*/  IMAD.WIDE.U32 R72, R113, 0x10, R72 ;  /* 0x0000001071487825 */ /* 0x001fcc00078e0048 */
[----:B------:R-:W2:Y:S01]  /*0cb0*/  LDG.E.128 R72, desc[UR22][R72.64] ;  /* 0x0000001648487981 */ /* 0x000ea2000c1e1d00 */
[----:B-1----:R-:W-:-:S06]  /*0cc0*/  IMAD.WIDE.U32 R76, R113, 0x10, R76 ;  /* 0x00000010714c7825 */ /* 0x002fcc00078e004c */
[----:B------:R-:W3:Y:S01]  /*0cd0*/  LDG.E.128 R76, desc[UR22][R76.64] ;  /* 0x000000164c4c7981 */ /* 0x000ee2000c1e1d00 */
[----:B------:R-:W-:-:S04]  /*0ce0*/  ISETP.NE.U32.AND P0, PT, RZ, UR28, PT ;  /* 0x0000001cff007c0c */ /* 0x000fc8000bf05070 */
[----:B------:R-:W-:-:S13]  /*0cf0*/  ISETP.NE.AND.EX P0, PT, RZ, UR29, PT, P0 ;  /* 0x0000001dff007c0c */ /* 0x000fda000bf05300 */
[----:B------:R-:W0:Y:S01]  /*0d00*/  @P0 LDC.64 R86, c[0x0][0x438] ;  /* 0x00010e00ff560b82 */ /* 0x000e220000000a00 */
[----:B------:R-:W-:Y:S01]  /*0d10*/  SHF.L.U32 R90, R18, 0x10, RZ ;  /* 0x00000010125a7819 */ /* 0x000fe200000006ff */
[----:B0-----:R-:W-:-:S05]  /*0d20*/  @P0 IMAD.WIDE.U32 R86, R113, 0x10, R86 ;  /* 0x0000001071560825 */ /* 0x001fca00078e0056 */
[----:B------:R0:W5:Y:S01]  /*0d30*/  @P0 LDG.E.128 R60, desc[UR22][R86.64] ;  /* 0x00000016563c0981 */ /* 0x000162000c1e1d00 */
[----:B------:R-:W-:Y:S02]  /*0d40*/  SHF.L.U32 R95, R9, 0x10, RZ ;  /* 0x00000010095f7819 */ /* 0x000fe400000006ff */
[----:B------:R-:W-:Y:S02]  /*0d50*/  SHF.L.U32 R97, R8, 0x10, RZ ;  /* 0x0000001008617819 */ /* 0x000fe400000006ff */
[----:B0-----:R-:W-:Y:S02]  /*0d60*/  SHF.L.U32 R86, R16, 0x10, RZ ;  /* 0x0000001010567819 */ /* 0x001fe400000006ff */
[C---:B--2---:R-:W-:Y:S02]  /*0d70*/  PRMT R83, R72.reuse, 0x7632, R83 ;  /* 0x0000763248537816 */ /* 0x044fe40000000053 */
[----:B------:R-:W-:Y:S02]  /*0d80*/  SHF.L.U32 R85, R72, 0x10, RZ ;  /* 0x0000001048557819 */ /* 0x000fe400000006ff */
[----:B------:R-:W-:-:S02]  /*0d90*/  PRMT R88, R73, 0x7632, R88 ;  /* 0x0000763249587816 */ /* 0x000fc40000000058 */
[----:B------:R-:W-:Y:S01]  /*0da0*/  SHF.L.U32 R73, R73, 0x10, RZ ;  /* 0x0000001049497819 */ /* 0x000fe200000006ff */
[----:B------:R-:W-:Y:S01]  /*0db0*/  FADD.FTZ R85, -R100, R85 ;  /* 0x0000005564557221 */ /* 0x000fe20000010100 */
[C---:B------:R-:W-:Y:S02]  /*0dc0*/  PRMT R72, R74.reuse, 0x7632, R72 ;  /* 0x000076324a487816 */ /* 0x040fe40000000048 */
[----:B------:R-:W-:Y:S01]  /*0dd0*/  SHF.L.U32 R89, R74, 0x10, RZ ;  /* 0x000000104a597819 */ /* 0x000fe200000006ff */
[C---:B------:R-:W-:Y:S01]  /*0de0*/  FADD.FTZ R87, -R100.reuse, R73 ;  /* 0x0000004964577221 */ /* 0x040fe20000010100 */
[----:B------:R-:W-:Y:S02]  /*0df0*/  SHF.L.U32 R83, R83, 0x10, RZ ;  /* 0x0000001053537819 */ /* 0x000fe400000006ff */
[C---:B------:R-:W-:Y:S01]  /*0e00*/  PRMT R74, R75.reuse, 0x7632, R74 ;  /* 0x000076324b4a7816 */ /* 0x040fe2000000004a */
[C---:B------:R-:W-:Y:S01]  /*0e10*/  FADD.FTZ R89, -R100.reuse, R89 ;  /* 0x0000005964597221 */ /* 0x040fe20000010100 */
[----:B------:R-:W-:Y:S01]  /*0e20*/  SHF.L.U32 R91, R75, 0x10, RZ ;  /* 0x000000104b5b7819 */ /* 0x000fe200000006ff */
[----:B------:R-:W-:Y:S01]  /*0e30*/  FADD.FTZ R94, -R100, R83 ;  /* 0x00000053645e7221 */ /* 0x000fe20000010100 */
[----:B------:R-:W-:Y:S01]  /*0e40*/  SHF.L.U32 R75, R72, 0x10, RZ ;  /* 0x00000010484b7819 */ /* 0x000fe200000006ff */
[----:B------:R-:W-:Y:S01]  /*0e50*/  FMUL.FTZ R83, R85, UR11 ;  /* 0x0000000b55537c20 */ /* 0x000fe20008410000 */
[----:B------:R-:W-:Y:S01]  /*0e60*/  FMUL.FTZ R85, R87, UR11 ;  /* 0x0000000b57557c20 */ /* 0x000fe20008410000 */
[----:B------:R-:W-:Y:S01]  /*0e70*/  FADD.FTZ R92, -R100, R91 ;  /* 0x0000005b645c7221 */ /* 0x000fe20000010100 */
[----:B---3--:R-:W-:Y:S01]  /*0e80*/  SHF.L.U32 R91, R78, 0x10, RZ ;  /* 0x000000104e5b7819 */ /* 0x008fe200000006ff */
[----:B------:R-:W-:Y:S01]  /*0e90*/  FADD.FTZ R98, -R100, R75 ;  /* 0x0000004b64627221 */ /* 0x000fe20000010100 */
[----:B------:R-:W-:Y:S01]  /*0ea0*/  SHF.L.U32 R93, R74, 0x10, RZ ;  /* 0x000000104a5d7819 */ /* 0x000fe200000006ff */
[----:B------:R-:W-:Y:S01]  /*0eb0*/  FMUL.FTZ R87, R89, UR11 ;  /* 0x0000000b59577c20 */ /* 0x000fe20008410000 */
[----:B------:R-:W-:Y:S01]  /*0ec0*/  SHF.L.U32 R75, R76, 0x10, RZ ;  /* 0x000000104c4b7819 */ /* 0x000fe200000006ff */
[-C--:B------:R-:W-:Y:S01]  /*0ed0*/  FMUL.FTZ R90, R90, R91.reuse ;  /* 0x0000005b5a5a7220 */ /* 0x080fe20000410000 */
[----:B------:R-:W-:Y:S01]  /*0ee0*/  PRMT R74, R76, 0x7632, R74 ;  /* 0x000076324c4a7816 */ /* 0x000fe2000000004a */
[----:B------:R-:W-:Y:S01]  /*0ef0*/  FADD.FTZ R52, R52, R91 ;  /* 0x0000005b34347221 */ /* 0x000fe20000010000 */
[----:B------:R-:W-:Y:S01]  /*0f00*/  FFMA.FTZ R36, R87, R91, R36 ;  /* 0x0000005b57247223 */ /* 0x000fe20000010024 */
[----:B------:R-:W-:Y:S01]  /*0f10*/  PRMT R72, R79, 0x7632, R72 ;  /* 0x000076324f487816 */ /* 0x000fe20000000048 */
[-C--:B------:R-:W-:Y:S01]  /*0f20*/  FMUL.FTZ R86, R86, R75.reuse ;  /* 0x0000004b56567220 */ /* 0x080fe20000410000 */
[----:B------:R-:W-:Y:S01]  /*0f30*/  FADD.FTZ R48, R48, R75 ;  /* 0x0000004b30307221 */ /* 0x000fe20000010000 */
[----:B------:R-:W-:Y:S01]  /*0f40*/  FFMA.FTZ R32, R83, R75, R32 ;  /* 0x0000004b53207223 */ /* 0x000fe20000010020 */
[----:B------:R-:W-:Y:S01]  /*0f50*/  SHF.L.U32 R91, R11, 0x10, RZ ;  /* 0x000000100b5b7819 */ /* 0x000fe200000006ff */
[----:B------:R-:W-:Y:S01]  /*0f60*/  FMUL.FTZ R94, R94, UR11 ;  /* 0x0000000b5e5e7c20 */ /* 0x000fe20008410000 */
[----:B------:R-:W-:Y:S01]  /*0f70*/  SHF.L.U32 R74, R74, 0x10, RZ ;  /* 0x000000104a4a7819 */ /* 0x000fe200000006ff */
[----:B------:R-:W-:Y:S01]  /*0f80*/  FMUL.FTZ R89, R92, UR11 ;  /* 0x0000000b5c597c20 */ /* 0x000fe20008410000 */
[----:B------:R-:W-:Y:S01]  /*0f90*/  SHF.L.U32 R73, R88, 0x10, RZ ;  /* 0x0000001058497819 */ /* 0x000fe200000006ff */
[----:B------:R-:W-:Y:S01]  /*0fa0*/  FADD.FTZ R102, -R100, R93 ;  /* 0x0000005d64667221 */ /* 0x000fe20000010100 */
[----:B------:R-:W-:Y:S01]  /*0fb0*/  SHF.L.U32 R79, R79, 0x10, RZ ;  /* 0x000000104f4f7819 */ /* 0x000fe200000006ff */
[-C--:B------:R-:W-:Y:S01]  /*0fc0*/  FMUL.FTZ R91, R91, R74.reuse ;  /* 0x0000004a5b5b7220 */ /* 0x080fe20000410000 */
[----:B------:R-:W-:Y:S01]  /*0fd0*/  SHF.L.U32 R75, R19, 0x10, RZ ;  /* 0x00000010134b7819 */ /* 0x000fe200000006ff */
[----:B------:R-:W-:Y:S01]  /*0fe0*/  FADD.FTZ R49, R49, R74 ;  /* 0x0000004a31317221 */ /* 0x000fe20000010000 */
[C---:B------:R-:W-:Y:S01]  /*0ff0*/  PRMT R76, R77.reuse, 0x7632, R76 ;  /* 0x000076324d4c7816 */ /* 0x040fe2000000004c */
[----:B------:R-:W-:Y:S01]  /*1000*/  FFMA.FTZ R33, R94, R74, R33 ;  /* 0x0000004a5e217223 */ /* 0x000fe20000010021 */
[----:B------:R-:W-:Y:S01]  /*1010*/  SHF.L.U32 R77, R77, 0x10, RZ ;  /* 0x000000104d4d7819 */ /* 0x000fe200000006ff */
[----:B------:R-:W-:Y:S01]  /*1020*/  FADD.FTZ R96, -R100, R73 ;  /* 0x0000004964607221 */ /* 0x000fe20000010100 */
[----:B------:R-:W-:Y:S01]  /*1030*/  SHF.L.U32 R88, R17, 0x10, RZ ;  /* 0x0000001011587819 */ /* 0x000fe200000006ff */
[----:B------:R-:W-:Y:S01]  /*1040*/  FMUL.FTZ R92, R75, R79 ;  /* 0x0000004f4b5c7220 */ /* 0x000fe20000410000 */
[----:B------:R-:W-:Y:S01]  /*1050*/  FADD.FTZ R74, R101, R86 ;  /* 0x00000056654a7221 */ /* 0x000fe20000010000 */
[----:B------:R-:W-:Y:S01]  /*1060*/  FFMA.FTZ R75, R83, R86, R110 ;  /* 0x00000056534b7223 */ /* 0x000fe2000001006e */
[----:B------:R-:W-:Y:S01]  /*1070*/  FADD.FTZ R50, R50, R77 ;  /* 0x0000004d32327221 */ /* 0x000fe20000010000 */
[-C--:B------:R-:W-:Y:S01]  /*1080*/  FMUL.FTZ R88, R88, R77.reuse ;  /* 0x0000004d58587220 */ /* 0x080fe20000410000 */
[----:B------:R-:W-:Y:S01]  /*1090*/  FFMA.FTZ R34, R85, R77, R34 ;  /* 0x0000004d55227223 */ /* 0x000fe20000010022 */
[----:B------:R-:W-:Y:S01]  /*10a0*/  SHF.L.U32 R93, R10, 0x10, RZ ;  /* 0x000000100a5d7819 */ /* 0x000fe200000006ff */
[----:B------:R-:W-:Y:S01]  /*10b0*/  FMUL.FTZ R96, R96, UR11 ;  /* 0x0000000b60607c20 */ /* 0x000fe20008410000 */
[----:B------:R-:W-:Y:S01]  /*10c0*/  SHF.L.U32 R76, R76, 0x10, RZ ;  /* 0x000000104c4c7819 */ /* 0x000fe200000006ff */
[----:B------:R-:W-:Y:S01]  /*10d0*/  FADD.FTZ R77, R74, R91 ;  /* 0x0000005b4a4d7221 */ /* 0x000fe20000010000 */
[----:B------:R-:W-:Y:S01]  /*10e0*/  PRMT R73, R78, 0x7632, R73 ;  /* 0x000076324e497816 */ /* 0x000fe20000000049 */
[----:B------:R-:W-:Y:S01]  /*10f0*/  FFMA.FTZ R74, R94, R91, R75 ;  /* 0x0000005b5e4a7223 */ /* 0x000fe2000001004b */
[----:B------:R-:W-:Y:S01]  /*1100*/  SHF.L.U32 R100, R72, 0x10, RZ ;  /* 0x0000001048647819 */ /* 0x000fe200000006ff */
[-C--:B------:R-:W-:Y:S01]  /*1110*/  FMUL.FTZ R93, R93, R76.reuse ;  /* 0x0000004c5d5d7220 */ /* 0x080fe20000410000 */
[----:B------:R-:W-:Y:S01]  /*1120*/  FADD.FTZ R51, R51, R76 ;  /* 0x0000004c33337221 */ /* 0x000fe20000010000 */
[----:B------:R-:W-:Y:S01]  /*1130*/  FFMA.FTZ R35, R96, R76, R35 ;  /* 0x0000004c60237223 */ /* 0x000fe20000010023 */
[----:B------:R-:W-:Y:S01]  /*1140*/  SHF.L.U32 R78, R73, 0x10, RZ ;  /* 0x00000010494e7819 */ /* 0x000fe200000006ff */
[----:B------:R-:W-:Y:S01]  /*1150*/  FADD.FTZ R76, R77, R88 ;  /* 0x000000584d4c7221 */ /* 0x000fe20000010000 */
[----:B------:R-:W-:Y:S01]  /*1160*/  FFMA.FTZ R73, R85, R88, R74 ;  /* 0x0000005855497223 */ /* 0x000fe2000001004a */
[----:B------:R-:W-:Y:S01]  /*1170*/  FMUL.FTZ R98, R98, UR11 ;  /* 0x0000000b62627c20 */ /* 0x000fe20008410000 */
[----:B------:R-:W-:Y:S01]  /*1180*/  FMUL.FTZ R97, R97, R100 ;  /* 0x0000006461617220 */ /* 0x000fe20000410000 */
[----:B------:R-:W-:Y:S01]  /*1190*/  FADD.FTZ R75, R76, R93 ;  /* 0x0000005d4c4b7221 */ /* 0x000fe20000010000 */
[----:B------:R-:W-:Y:S01]  /*11a0*/  FFMA.FTZ R72, R96, R93, R73 ;  /* 0x0000005d60487223 */ /* 0x000fe20000010049 */
[----:B------:R-:W-:Y:S01]  /*11b0*/  FMUL.FTZ R95, R95, R78 ;  /* 0x0000004e5f5f7220 */ /* 0x000fe20000410000 */
[----:B------:R-:W-:Y:S01]  /*11c0*/  FMUL.FTZ R102, R102, UR11 ;  /* 0x0000000b66667c20 */ /* 0x000fe20008410000 */
        /* <DEDUP_REMOVED lines=11> */
[----:B------:R-:W-:Y:S01]  /*1280*/  FFMA.FTZ R39, R102, R100, R39 ;  /* 0x0000006466277223 */ /* 0x000fe20000010027 */
[----:B------:R-:W-:Y:S01]  /*1290*/  FADD.FTZ R101, R74, R97 ;  /* 0x000000614a657221 */ /* 0x000fe20000010000 */
[----:B------:R-:W-:-:S07]  /*12a0*/  FFMA.FTZ R110, R102, R97, R72 ;  /* 0x00000061666e7223 */ /* 0x000fce0000010048 */
.L_x_56:
[----:B------:R-:W-:Y:S05]  /*12b0*/  BSYNC.RECONVERGENT B0 ;  /* 0x0000000000007941 */ /* 0x000fea0003800200 */
.L_x_55:
[----:B------:R-:W0:Y:S01]  /*12c0*/  SHFL.DOWN PT, R72, R101, 0x10, 0x1f ;  /* 0x0a001f0065487f89 */ /* 0x000e2200000e0000 */
[----:B------:R-:W-:Y:S01]  /*12d0*/  LOP3.LUT P1, RZ, R0, 0x1f, RZ, 0xc0, !PT ;  /* 0x0000001f00ff7812 */ /* 0x000fe2000782c0ff */
[----:B------:R-:W-:Y:S01]  /*12e0*/  UIADD3 UR4, UPT, UPT, UR4, UR26, URZ ;  /* 0x0000001a04047290 */ /* 0x000fe2000fffe0ff */
[----:B------:R-:W-:Y:S01]  /*12f0*/  PLOP3.LUT P0, PT, PT, PT, PT, 0x80, 0x8 ;  /* 0x000000000008781c */ /* 0x000fe20003f0f070 */
[----:B------:R-:W1:Y:S01]  /*1300*/  SHFL.DOWN PT, R73, R110, 0x10, 0x1f ;  /* 0x0a001f006e497f89 */ /* 0x000e6200000e0000 */
[----:B------:R-:W-:Y:S01]  /*1310*/  ISETP.GE.U32.AND P5, PT, R2, 0x80, PT ;  /* 0x000000800200780c */ /* 0x000fe20003fa6070 */
[----:B------:R-:W-:Y:S01]  /*1320*/  UISETP.GE.AND UP1, UPT, UR4, UR27, UPT ;  /* 0x0000001b0400728c */ /* 0x000fe2000bf26270 */
[----:B------:R-:W-:Y:S01]  /*1330*/  ISETP.NE.AND P4, PT, RZ, UR24, PT ;  /* 0x00000018ff007c0c */ /* 0x000fe2000bf85270 */
[----:B------:R-:W2:Y:S01]  /*1340*/  S2R R113, SR_CgaCtaId ;  /* 0x0000000000717919 */ /* 0x000ea20000008800 */
[----:B------:R-:W-:Y:S05]  /*1350*/  BSSY.RECONVERGENT B0, `(.L_x_57) ;  /* 0x0000194000007945 */ /* 0x000fea0003800200 */
[----:B------:R-:W-:Y:S01]  /*1360*/  @!P1 PLOP3.LUT P0, PT, P3, PT, PT, 0x80, 0x8 ;  /* 0x000000000008981c */ /* 0x000fe20001f0f070 */
[----:B0-----:R-:W-:Y:S01]  /*1370*/  FADD.FTZ R72, R72, R101 ;  /* 0x0000006548487221 */ /* 0x001fe20000010000 */
[----:B-1----:R-:W-:-:S04]  /*1380*/  FADD.FTZ R73, R73, R110 ;  /* 0x0000006e49497221 */ /* 0x002fc80000010000 */
[----:B------:R-:W0:Y:S04]  /*1390*/  SHFL.DOWN PT, R75, R72, 0x8, 0x1f ;  /* 0x09001f00484b7f89 */ /* 0x000e2800000e0000 */
[----:B------:R-:W1:Y:S01]  /*13a0*/  SHFL.DOWN PT, R74, R73, 0x8, 0x1f ;  /* 0x09001f00494a7f89 */ /* 0x000e6200000e0000 */
[----:B0-----:R-:W-:Y:S01]  /*13b0*/  FADD.FTZ R75, R72, R75 ;  /* 0x0000004b484b7221 */ /* 0x001fe20000010000 */
[----:B------:R-:W-:Y:S01]  /*13c0*/  MOV R72, 0x400 ;  /* 0x0000040000487802 */ /* 0x000fe20000000f00 */
[----:B-1----:R-:W-:-:S03]  /*13d0*/  FADD.FTZ R74, R73, R74 ;  /* 0x0000004a494a7221 */ /* 0x002fc60000010000 */
[----:B------:R-:W0:Y:S01]  /*13e0*/  SHFL.DOWN PT, R76, R75, 0x4, 0x1f ;  /* 0x08801f004b4c7f89 */ /* 0x000e2200000e0000 */
[----:B--2---:R-:W-:-:S03]  /*13f0*/  LEA R110, R113, R72, 0x18 ;  /* 0x00000048716e7211 */ /* 0x004fc600078ec0ff */
[----:B------:R-:W1:Y:S01]  /*1400*/  SHFL.DOWN PT, R77, R74, 0x4, 0x1f ;  /* 0x08801f004a4d7f89 */ /* 0x000e6200000e0000 */
[----:B------:R-:W-:-:S04]  /*1410*/  IADD3 R73, PT, PT, R110, 0x2020, RZ ;  /* 0x000020206e497810 */ /* 0x000fc80007ffe0ff */
[----:B------:R-:W-:Y:S02]  /*1420*/  @!P1 MOV R72, R73 ;  /* 0x0000004900489202 */ /* 0x000fe40000000f00 */
[C---:B------:R-:W-:Y:S02]  /*1430*/  @!P0 IADD3 R72, PT, PT, R110.reuse, 0x2000, RZ ;  /* 0x000020006e488810 */ /* 0x040fe40007ffe0ff */
[----:B------:R-:W-:Y:S02]  /*1440*/  @!P3 IADD3 R73, PT, PT, R110, 0x2000, RZ ;  /* 0x000020006e49b810 */ /* 0x000fe40007ffe0ff */
[----:B------:R-:W-:Y:S01]  /*1450*/  @!P1 LEA R112, R3, R72, 0x3 ;  /* 0x0000004803709211 */ /* 0x000fe200078e18ff */
[----:B0-----:R-:W-:Y:S01]  /*1460*/  FADD.FTZ R76, R75, R76 ;  /* 0x0000004c4b4c7221 */ /* 0x001fe20000010000 */
[----:B-1----:R-:W-:-:S04]  /*1470*/  FADD.FTZ R77, R74, R77 ;  /* 0x0000004d4a4d7221 */ /* 0x002fc80000010000 */
[----:B------:R-:W0:Y:S04]  /*1480*/  SHFL.DOWN PT, R79, R76, 0x2, 0x1f ;  /* 0x08401f004c4f7f89 */ /* 0x000e2800000e0000 */
[----:B------:R-:W1:Y:S01]  /*1490*/  SHFL.DOWN PT, R78, R77, 0x2, 0x1f ;  /* 0x08401f004d4e7f89 */ /* 0x000e6200000e0000 */
[----:B0-----:R-:W-:Y:S01]  /*14a0*/  FADD.FTZ R79, R76, R79 ;  /* 0x0000004f4c4f7221 */ /* 0x001fe20000010000 */
[C---:B------:R-:W-:Y:S02]  /*14b0*/  IADD3 R76, PT, PT, R110.reuse, 0x2030, RZ ;  /* 0x000020306e4c7810 */ /* 0x040fe40007ffe0ff */
[----:B------:R-:W-:Y:S01]  /*14c0*/  @!P3 IADD3 R76, PT, PT, R110, 0x2010, RZ ;  /* 0x000020106e4cb810 */ /* 0x000fe20007ffe0ff */
[----:B-1----:R-:W-:Y:S01]  /*14d0*/  FADD.FTZ R78, R77, R78 ;  /* 0x0000004e4d4e7221 */ /* 0x002fe20000010000 */
[----:B------:R-:W0:Y:S04]  /*14e0*/  SHFL.DOWN PT, R100, R79, 0x1, 0x1f ;  /* 0x08201f004f647f89 */ /* 0x000e2800000e0000 */
[----:B------:R-:W1:Y:S01]  /*14f0*/  SHFL.DOWN PT, R101, R78, 0x1, 0x1f ;  /* 0x08201f004e657f89 */ /* 0x000e6200000e0000 */
[----:B0-----:R-:W-:Y:S01]  /*1500*/  FADD.FTZ R100, R79, R100 ;  /* 0x000000644f647221 */ /* 0x001fe20000010000 */
[----:B-1----:R-:W-:-:S05]  /*1510*/  FADD.FTZ R101, R78, R101 ;  /* 0x000000654e657221 */ /* 0x002fca0000010000 */
[----:B------:R-:W-:Y:S01]  /*1520*/  @!P1 STS.64 [R112], R100 ;  /* 0x0000006470009388 */ /* 0x000fe20000000a00 */
[----:B------:R-:W-:Y:S06]  /*1530*/  BAR.SYNC.DEFER_BLOCKING 0x0 ;  /* 0x0000000000007b1d */ /* 0x000fec0000010000 */
[----:B------:R-:W0:Y:S04]  /*1540*/  LDS.128 R72, [R73] ;  /* 0x0000000049487984 */ /* 0x000e280000000c00 */
[----:B------:R-:W1:Y:S01]  /*1550*/  LDS.128 R76, [R76] ;  /* 0x000000004c4c7984 */ /* 0x000e620000000c00 */
[----:B0-----:R-:W-:-:S04]  /*1560*/  FADD.FTZ R110, RZ, R73 ;  /* 0x00000049ff6e7221 */ /* 0x001fc80000010000 */
[----:B------:R-:W-:Y:S01]  /*1570*/  FADD.FTZ R110, R75, R110 ;  /* 0x0000006e4b6e7221 */ /* 0x000fe20000010000 */
[----:B------:R-:W-:-:S03]  /*1580*/  FADD.FTZ R75, RZ, R72 ;  /* 0x00000048ff4b7221 */ /* 0x000fc60000010000 */
[----:B-1----:R-:W-:Y:S01]  /*1590*/  FADD.FTZ R110, R110, R77 ;  /* 0x0000004d6e6e7221 */ /* 0x002fe20000010000 */
[----:B------:R-:W-:-:S03]  /*15a0*/  FADD.FTZ R75, R74, R75 ;  /* 0x0000004b4a4b7221 */ /* 0x000fc60000010000 */
[----:B------:R-:W-:Y:S01]  /*15b0*/  FADD.FTZ R79, R79, R110 ;  /* 0x0000006e4f4f7221 */ /* 0x000fe20000010000 */
[----:B------:R-:W-:-:S03]  /*15c0*/  FADD.FTZ R75, R75, R76 ;  /* 0x0000004c4b4b7221 */ /* 0x000fc60000010000 */
[----:B------:R-:W-:Y:S01]  /*15d0*/  FMUL.FTZ R79, R79, UR25 ;  /* 0x000000194f4f7c20 */ /* 0x000fe20008410000 */
[----:B------:R-:W-:-:S04]  /*15e0*/  FADD.FTZ R75, R78, R75 ;  /* 0x0000004b4e4b7221 */ /* 0x000fc80000010000 */
[----:B------:R-:W-:Y:S01]  /*15f0*/  FMUL.FTZ R75, R75, UR25 ;  /* 0x000000194b4b7c20 */ /* 0x000fe20008410000 */
[----:B------:R-:W-:-:S04]  /*1600*/  R2UR UR20, R79 ;  /* 0x000000004f1472ca */ /* 0x000fc800000e0000 */
[----:B------:R-:W-:Y:S01]  /*1610*/  FSEL R110, R75, RZ, !P4 ;  /* 0x000000ff4b6e7208 */ /* 0x000fe20006000000 */
[----:B------:R-:W-:Y:S10]  /*1620*/  @!P5 BRA `(.L_x_58) ;  /* 0x000000140098d947 */ /* 0x000ff40003800000 */
        /* <DEDUP_REMOVED lines=42> */
.L_x_61:
        /* <DEDUP_REMOVED lines=33> */
.L_x_60:
        /* <DEDUP_REMOVED lines=38> */
.L_x_63:
        /* <DEDUP_REMOVED lines=37> */
.L_x_59:
        /* <DEDUP_REMOVED lines=12> */
[----:B-----5:R-:W-:Y:S01]  /*2050*/  PRMT R73, R59, 0x7632, R73 ;  /* 0x000076323b497816 */ /* 0x020fe20000000049 */
[----:B------:R-:W-:Y:S01]  /*2060*/  FFMA.FTZ R78, R99, UR20, R110 ;  /* 0x00000014634e7c23 */ /* 0x000fe2000801006e */
        /* <DEDUP_REMOVED lines=11> */
[----:B------:R-:W-:Y:S01]  /*2120*/  FFMA.FTZ R74, R77, UR11, R74 ;  /* 0x0000000b4d4a7c23 */ /* 0x000fe2000801004a */
[----:B------:R-:W-:Y:S01]  /*2130*/  FFMA.FTZ R75, R100, UR11, R75 ;  /* 0x0000000b644b7c23 */ /* 0x000fe2000801004b */
[----:B------:R-:W-:Y:S01]  /*2140*/  PRMT R77, R57, 0x7632, R77 ;  /* 0x00007632394d7816 */ /* 0x000fe2000000004d */
[--C-:B------:R-:W-:Y:S01]  /*2150*/  FFMA.FTZ R101, R78, UR11, R73.reuse ;  /* 0x0000000b4e657c23 */ /* 0x100fe20008010049 */
[--C-:B------:R-:W-:Y:S01]  /*2160*/  FFMA.FTZ R114, R104, UR20, R110.reuse ;  /* 0x0000001468727c23 */ /* 0x100fe2000801006e */
[--C-:B------:R-:W-:Y:S01]  /*2170*/  FFMA.FTZ R100, R111, UR20, R110.reuse ;  /* 0x000000146f647c23 */ /* 0x100fe2000801006e */
[----:B------:R-:W-:Y:S01]  /*2180*/  PRMT R73, R56, 0x7632, R73 ;  /* 0x0000763238497816 */ /* 0x000fe20000000049 */
[--C-:B------:R-:W-:Y:S01]  /*2190*/  FFMA.FTZ R112, R107, UR20, R110.reuse ;  /* 0x000000146b707c23 */ /* 0x100fe2000801006e */
        /* <DEDUP_REMOVED lines=9> */
[----:B------:R-:W-:Y:S01]  /*2230*/  FFMA.FTZ R79, R114, UR11, R77 ;  /* 0x0000000b724f7c23 */ /* 0x000fe2000801004d */
[----:B------:R-:W-:Y:S01]  /*2240*/  FFMA.FTZ R78, R115, UR11, R78 ;  /* 0x0000000b734e7c23 */ /* 0x000fe2000801004e */
[----:B------:R-:W-:Y:S01]  /*2250*/  FFMA.FTZ R76, R113, UR11, R76 ;  /* 0x0000000b714c7c23 */ /* 0x000fe2000801004c */
[----:B------:R-:W-:Y:S01]  /*2260*/  FFMA.FTZ R77, R100, UR11, R73 ;  /* 0x0000000b644d7c23 */ /* 0x000fe20008010049 */
[----:B------:R-:W-:-:S02]  /*2270*/  F2FP.BF16.F32.PACK_AB R75, R72, R75 ;  /* 0x0000004b484b723e */ /* 0x000fc400000010ff */
[----:B------:R-:W-:Y:S02]  /*2280*/  F2FP.BF16.F32.PACK_AB R74, R101, R74 ;  /* 0x0000004a654a723e */ /* 0x000fe400000010ff */
[----:B------:R-:W-:Y:S02]  /*2290*/  F2FP.BF16.F32.PACK_AB R73, R79, R78 ;  /* 0x0000004e4f49723e */ /* 0x000fe400000010ff */
[----:B------:R-:W-:Y:S01]  /*22a0*/  F2FP.BF16.F32.PACK_AB R72, R77, R76 ;  /* 0x0000004c4d48723e */ /* 0x000fe200000010ff */
[----:B------:R-:W-:Y:S06]  /*22b0*/  BRA `(.L_x_62) ;  /* 0x00000008003c7947 */ /* 0x000fec0003800000 */
.L_x_65:
[--C-:B------:R-:W-:Y:S01]  /*22c0*/  FFMA.FTZ R70, R107, UR20, R110.reuse ;  /* 0x000000146b467c23 */ /* 0x100fe2000801006e */
[--C-:B------:R-:W-:Y:S01]  /*22d0*/  FFMA.FTZ R75, R15, UR20, R110.reuse ;  /* 0x000000140f4b7c23 */ /* 0x100fe2000801006e */
[--C-:B------:R-:W-:Y:S01]  /*22e0*/  FFMA.FTZ R68, R111, UR20, R110.reuse ;  /* 0x000000146f447c23 */ /* 0x100fe2000801006e */
[----:B-----5:R-:W-:Y:S01]  /*22f0*/  SHF.L.U32 R73, R57, 0x10, RZ ;  /* 0x0000001039497819 */ /* 0x020fe200000006ff */
        /* <DEDUP_REMOVED lines=10> */
[----:B------:R-:W-:Y:S01]  /*23a0*/  PRMT R70, R57, 0x7632, R70 ;  /* 0x0000763239467816 */ /* 0x000fe20000000046 */
[----:B------:R-:W-:Y:S01]  /*23b0*/  FFMA.FTZ R72, R68, UR11, R69 ;  /* 0x0000000b44487c23 */ /* 0x000fe20008010045 */
[----:B------:R-:W-:Y:S01]  /*23c0*/  PRMT R75, R58, 0x7632, R75 ;  /* 0x000076323a4b7816 */ /* 0x000fe2000000004b */
[----:B------:R-:W-:Y:S01]  /*23d0*/  FFMA.FTZ R76, R71, UR11, R74 ;  /* 0x0000000b474c7c23 */ /* 0x000fe2000801004a */
[----:B------:R-:W-:Y:S01]  /*23e0*/  PRMT R68, R56, 0x7632, R68 ;  /* 0x0000763238447816 */ /* 0x000fe20000000044 */
[----:B------:R-:W-:Y:S01]  /*23f0*/  FFMA.FTZ R77, R82, UR20, R110 ;  /* 0x00000014524d7c23 */ /* 0x000fe2000801006e */
[----:B------:R-:W-:Y:S01]  /*2400*/  PRMT R78, R59, 0x7632, R78 ;  /* 0x000076323b4e7816 */ /* 0x000fe2000000004e */
[--C-:B------:R-:W-:Y:S01]  /*2410*/  FFMA.FTZ R69, R108, UR20, R110.reuse ;  /* 0x000000146c457c23 */ /* 0x100fe2000801006e */
        /* <DEDUP_REMOVED lines=11> */
[----:B------:R-:W-:-:S02]  /*24d0*/  FFMA.FTZ R70, R74, UR11, R71 ;  /* 0x0000000b4a467c23 */ /* 0x000fc40008010047 */
[----:B------:R-:W-:Y:S01]  /*24e0*/  FFMA.FTZ R100, R100, UR11, R75 ;  /* 0x0000000b64647c23 */ /* 0x000fe2000801004b */
[----:B------:R-:W-:Y:S01]  /*24f0*/  FFMA.FTZ R69, R69, UR11, R68 ;  /* 0x0000000b45457c23 */ /* 0x000fe20008010044 */
[----:B------:R-:W-:Y:S02]  /*2500*/  F2FP.BF16.F32.PACK_AB R74, R77, R76 ;  /* 0x0000004c4d4a723e */ /* 0x000fe400000010ff */
[----:B------:R-:W-:Y:S02]  /*2510*/  F2FP.BF16.F32.PACK_AB R73, R70, R73 ;  /* 0x000000494649723e */ /* 0x000fe400000010ff */
[----:B------:R-:W-:Y:S02]  /*2520*/  F2FP.BF16.F32.PACK_AB R75, R100, R79 ;  /* 0x0000004f644b723e */ /* 0x000fe400000010ff */
[----:B------:R-:W-:Y:S02]  /*2530*/  F2FP.BF16.F32.PACK_AB R72, R69, R72 ;  /* 0x000000484548723e */ /* 0x000fe400000010ff */
[----:B------:R-:W-:-:S02]  /*2540*/  MOV R71, R75 ;  /* 0x0000004b00477202 */ /* 0x000fc40000000f00 */
[----:B------:R-:W-:Y:S02]  /*2550*/  MOV R70, R74 ;  /* 0x0000004a00467202 */ /* 0x000fe40000000f00 */
[----:B------:R-:W-:Y:S02]  /*2560*/  MOV R69, R73 ;  /* 0x0000004900457202 */ /* 0x000fe40000000f00 */
[----:B------:R-:W-:Y:S01]  /*2570*/  MOV R68, R72 ;  /* 0x0000004800447202 */ /* 0x000fe20000000f00 */
[----:B------:R-:W-:Y:S06]  /*2580*/  BRA `(.L_x_62) ;  /* 0x0000000400887947 */ /* 0x000fec0003800000 */
.L_x_64:
        /* <DEDUP_REMOVED lines=50> */
.L_x_66:
[--C-:B------:R-:W-:Y:S01]  /*28b0*/  FFMA.FTZ R64, R111, UR20, R110.reuse ;  /* 0x000000146f407c23 */ /* 0x100fe2000801006e */
[--C-:B------:R-:W-:Y:S01]  /*28c0*/  FFMA.FTZ R66, R107, UR20, R110.reuse ;  /* 0x000000146b427c23 */ /* 0x100fe2000801006e */
[--C-:B------:R-:W-:Y:S01]  /*28d0*/  FFMA.FTZ R71, R15, UR20, R110.reuse ;  /* 0x000000140f477c23 */ /* 0x100fe2000801006e */
[----:B------:R-:W-:Y:S01]  /*28e0*/  FFMA.FTZ R68, R99, UR20, R110 ;  /* 0x0000001463447c23 */ /* 0x000fe2000801006e */
[----:B-----5:R-:W-:Y:S01]  /*28f0*/  SHF.L.U32 R65, R56, 0x10, RZ ;  /* 0x0000001038417819 */ /* 0x020fe200000006ff */
        /* <DEDUP_REMOVED lines=26> */
[----:B------:R-:W-:-:S02]  /*2aa0*/  FADD.FTZ R65, R106, -R65 ;  /* 0x800000416a417221 */ /* 0x000fc40000010000 */
[----:B------:R-:W-:Y:S01]  /*2ab0*/  FFMA.FTZ R71, R71, UR11, R70 ;  /* 0x0000000b47477c23 */ /* 0x000fe20008010046 */
[----:B------:R-:W-:Y:S01]  /*2ac0*/  FFMA.FTZ R68, R68, UR11, R69 ;  /* 0x0000000b44447c23 */ /* 0x000fe20008010045 */
[----:B------:R-:W-:Y:S01]  /*2ad0*/  FFMA.FTZ R76, R76, UR11, R73 ;  /* 0x0000000b4c4c7c23 */ /* 0x000fe20008010049 */
[----:B------:R-:W-:Y:S02]  /*2ae0*/  FFMA.FTZ R65, R65, UR11, R64 ;  /* 0x0000000b41417c23 */ /* 0x000fe40008010040 */
[----:B------:R-:W-:Y:S02]  /*2af0*/  F2FP.BF16.F32.PACK_AB R74, R71, R74 ;  /* 0x0000004a474a723e */ /* 0x000fe400000010ff */
[----:B------:R-:W-:Y:S02]  /*2b00*/  F2FP.BF16.F32.PACK_AB R75, R76, R75 ;  /* 0x0000004b4c4b723e */ /* 0x000fe400000010ff */
[----:B------:R-:W-:Y:S02]  /*2b10*/  F2FP.BF16.F32.PACK_AB R73, R68, R67 ;  /* 0x000000434449723e */ /* 0x000fe400000010ff */
[----:B------:R-:W-:-:S02]  /*2b20*/  F2FP.BF16.F32.PACK_AB R72, R65, R72 ;  /* 0x000000484148723e */ /* 0x000fc400000010ff */
[----:B------:R-:W-:Y:S02]  /*2b30*/  MOV R71, R75 ;  /* 0x0000004b00477202 */ /* 0x000fe40000000f00 */
[----:B------:R-:W-:Y:S02]  /*2b40*/  MOV R70, R74 ;  /* 0x0000004a00467202 */ /* 0x000fe40000000f00 */
[----:B------:R-:W-:Y:S02]  /*2b50*/  MOV R69, R73 ;  /* 0x0000004900457202 */ /* 0x000fe40000000f00 */
[----:B------:R-:W-:Y:S02]  /*2b60*/  MOV R68, R72 ;  /* 0x0000004800447202 */ /* 0x000fe40000000f00 */
[----:B------:R-:W-:Y:S02]  /*2b70*/  MOV R67, R75 ;  /* 0x0000004b00437202 */ /* 0x000fe40000000f00 */
[----:B------:R-:W-:-:S02]  /*2b80*/  MOV R66, R74 ;  /* 0x0000004a00427202 */ /* 0x000fc40000000f00 */
[----:B------:R-:W-:Y:S02]  /*2b90*/  MOV R65, R73 ;  /* 0x0000004900417202 */ /* 0x000fe40000000f00 */
[----:B------:R-:W-:-:S07]  /*2ba0*/  MOV R64, R72 ;  /* 0x0000004800407202 */ /* 0x000fce0000000f00 */
.L_x_62:
        /* <DEDUP_REMOVED lines=14> */
.L_x_58:
[----:B------:R-:W-:Y:S05]  /*2c90*/  BSYNC.RECONVERGENT B0 ;  /* 0x0000000000007941 */ /* 0x000fea0003800200 */
.L_x_57:
        /* <DEDUP_REMOVED lines=13> */
[--C-:B0-----:R-:W-:Y:S01]  /*2d70*/  FFMA.FTZ R67, R85, UR20, R110.reuse ;  /* 0x0000001455437c23 */ /* 0x101fe2000801006e */
        /* <DEDUP_REMOVED lines=8> */
[----:B------:R-:W-:Y:S01]  /*2e00*/  FADD.FTZ R71, R92, -R71 ;  /* 0x800000475c477221 */ /* 0x000fe20000010000 */
[----:B------:R-:W-:Y:S01]  /*2e10*/  SHF.L.U32 R72, R60, 0x10, RZ ;  /* 0x000000103c487819 */ /* 0x000fe200000006ff */
[----:B------:R-:W-:Y:S01]  /*2e20*/  FADD.FTZ R65, R86, -R65 ;  /* 0x8000004156417221 */ /* 0x000fe20000010000 */
[----:B------:R-:W-:Y:S01]  /*2e30*/  FFMA.FTZ R73, R67, UR11, R64 ;  /* 0x0000000b43497c23 */ /* 0x000fe20008010040 */
[----:B------:R-:W-:Y:S01]  /*2e40*/  FFMA.FTZ R74, R69, UR11, R66 ;  /* 0x0000000b454a7c23 */ /* 0x000fe20008010042 */
[----:B------:R-:W-:Y:S01]  /*2e50*/  FFMA.FTZ R75, R71, UR11, R68 ;  /* 0x0000000b474b7c23 */ /* 0x000fe20008010044 */
[--C-:B------:R-:W-:Y:S01]  /*2e60*/  FFMA.FTZ R66, R94, UR20, R110.reuse ;  /* 0x000000145e427c23 */ /* 0x100fe2000801006e */
[--C-:B------:R-:W-:Y:S01]  /*2e70*/  FFMA.FTZ R68, R96, UR20, R110.reuse ;  /* 0x0000001460447c23 */ /* 0x100fe2000801006e */
[----:B------:R-:W-:Y:S01]  /*2e80*/  FFMA.FTZ R70, R98, UR20, R110 ;  /* 0x0000001462467c23 */ /* 0x000fe2000801006e */
[----:B------:R-:W-:Y:S01]  /*2e90*/  PRMT R64, R60, 0x7632, R64 ;  /* 0x000076323c407816 */ /* 0x000fe20000000040 */
[----:B------:R-:W-:Y:S01]  /*2ea0*/  FFMA.FTZ R110, R102, UR20, R110 ;  /* 0x00000014666e7c23 */ /* 0x000fe2000801006e */
[----:B------:R-:W-:Y:S01]  /*2eb0*/  PRMT R67, R61, 0x7632, R67 ;  /* 0x000076323d437816 */ /* 0x000fe20000000043 */
[----:B------:R-:W-:Y:S01]  /*2ec0*/  FFMA.FTZ R72, R65, UR11, R72 ;  /* 0x0000000b41487c23 */ /* 0x000fe20008010048 */
[----:B------:R-:W-:Y:S01]  /*2ed0*/  PRMT R69, R62, 0x7632, R69 ;  /* 0x000076323e457816 */ /* 0x000fe20000000045 */
[----:B------:R-:W-:Y:S01]  /*2ee0*/  FADD.FTZ R110, R97, -R110 ;  /* 0x8000006e616e7221 */ /* 0x000fe20000010000 */
[----:B------:R-:W-:Y:S01]  /*2ef0*/  PRMT R71, R63, 0x7632, R71 ;  /* 0x000076323f477816 */ /* 0x000fe20000000047 */
[----:B------:R-:W-:Y:S01]  /*2f00*/  FADD.FTZ R70, R95, -R70 ;  /* 0x800000465f467221 */ /* 0x000fe20000010000 */
[----:B------:R-:W-:Y:S01]  /*2f10*/  SHF.L.U32 R65, R64, 0x10, RZ ;  /* 0x0000001040417819 */ /* 0x000fe200000006ff */
[----:B------:R-:W-:Y:S01]  /*2f20*/  FADD.FTZ R68, R93, -R68 ;  /* 0x800000445d447221 */ /* 0x000fe20000010000 */
[----:B------:R-:W-:Y:S01]  /*2f30*/  SHF.L.U32 R67, R67, 0x10, RZ ;  /* 0x0000001043437819 */ /* 0x000fe200000006ff */
[----:B------:R-:W-:Y:S01]  /*2f40*/  FADD.FTZ R66, R91, -R66 ;  /* 0x800000425b427221 */ /* 0x000fe20000010000 */
[----:B------:R-:W-:-:S02]  /*2f50*/  SHF.L.U32 R69, R69, 0x10, RZ ;  /* 0x0000001045457819 */ /* 0x000fc400000006ff */
[----:B------:R-:W-:Y:S01]  /*2f60*/  SHF.L.U32 R71, R71, 0x10, RZ ;  /* 0x0000001047477819 */ /* 0x000fe200000006ff */
[----:B------:R-:W-:Y:S01]  /*2f70*/  FFMA.FTZ R68, R68, UR11, R67 ;  /* 0x0000000b44447c23 */ /* 0x000fe20008010043 */
[----:B------:R-:W-:Y:S01]  /*2f80*/  FFMA.FTZ R65, R66, UR11, R65 ;  /* 0x0000000b42417c23 */ /* 0x000fe20008010041 */
[----:B------:R-:W-:Y:S02]  /*2f90*/  FFMA.FTZ R69, R70, UR11, R69 ;  /* 0x0000000b46457c23 */ /* 0x000fe40008010045 */
[----:B------:R-:W-:Y:S01]  /*2fa0*/  FFMA.FTZ R110, R110, UR11, R71 ;  /* 0x0000000b6e6e7c23 */ /* 0x000fe20008010047 */
[----:B------:R-:W-:Y:S02]  /*2fb0*/  F2FP.BF16.F32.PACK_AB R73, R68, R73 ;  /* 0x000000494449723e */ /* 0x000fe400000010ff */
[----:B------:R-:W-:Y:S02]  /*2fc0*/  F2FP.BF16.F32.PACK_AB R74, R69, R74 ;  /* 0x0000004a454a723e */ /* 0x000fe400000010ff */
[----:B------:R-:W-:-:S02]  /*2fd0*/  F2FP.BF16.F32.PACK_AB R75, R110, R75 ;  /* 0x0000004b6e4b723e */ /* 0x000fc400000010ff */
[----:B------:R-:W-:Y:S02]  /*2fe0*/  F2FP.BF16.F32.PACK_AB R72, R65, R72 ;  /* 0x000000484148723e */ /* 0x000fe400000010ff */
[----:B------:R-:W-:Y:S02]  /*2ff0*/  MOV R71, R75 ;  /* 0x0000004b00477202 */ /* 0x000fe40000000f00 */
[----:B------:R-:W-:Y:S02]  /*3000*/  MOV R70, R74 ;  /* 0x0000004a00467202 */ /* 0x000fe40000000f00 */
[----:B------:R-:W-:Y:S02]  /*3010*/  MOV R69, R73 ;  /* 0x0000004900457202 */ /* 0x000fe40000000f00 */
[----:B------:R-:W-:Y:S02]  /*3020*/  MOV R68, R72 ;  /* 0x0000004800447202 */ /* 0x000fe40000000f00 */
[----:B------:R-:W-:-:S02]  /*3030*/  MOV R67, R75 ;  /* 0x0000004b00437202 */ /* 0x000fc40000000f00 */
[----:B------:R-:W-:Y:S02]  /*3040*/  MOV R66, R74 ;  /* 0x0000004a00427202 */ /* 0x000fe40000000f00 */
[----:B------:R-:W-:Y:S02]  /*3050*/  MOV R65, R73 ;  /* 0x0000004900417202 */ /* 0x000fe40000000f00 */
[----:B------:R-:W-:Y:S01]  /*3060*/  MOV R64, R72 ;  /* 0x0000004800407202 */ /* 0x000fe20000000f00 */
[----:B------:R-:W-:Y:S06]  /*3070*/  BRA `(.L_x_72) ;  /* 0x0000001000587947 */ /* 0x000fec0003800000 */
.L_x_71:
[--C-:B0-----:R-:W-:Y:S01]  /*3080*/  FFMA.FTZ R73, R87, UR20, R110.reuse ;  /* 0x0000001457497c23 */ /* 0x101fe2000801006e */
[--C-:B------:R-:W-:Y:S01]  /*3090*/  FFMA.FTZ R77, R89, UR20, R110.reuse ;  /* 0x00000014594d7c23 */ /* 0x100fe2000801006e */
[--C-:B------:R-:W-:Y:S01]  /*30a0*/  FFMA.FTZ R67, R85, UR20, R110.reuse ;  /* 0x0000001455437c23 */ /* 0x100fe2000801006e */
[----:B-----5:R-:W-:Y:S01]  /*30b0*/  SHF.L.U32 R75, R62, 0x10, RZ ;  /* 0x000000103e4b7819 */ /* 0x020fe200000006ff */
[----:B------:R-:W-:Y:S01]  /*30c0*/  FADD.FTZ R66, R90, -R73 ;  /* 0x800000495a427221 */ /* 0x000fe20000010000 */
[----:B------:R-:W-:Y:S01]  /*30d0*/  SHF.L.U32 R74, R63, 0x10, RZ ;  /* 0x000000103f4a7819 */ /* 0x000fe200000006ff */
[----:B------:R-:W-:Y:S01]  /*30e0*/  FADD.FTZ R77, R92, -R77 ;  /* 0x8000004d5c4d7221 */ /* 0x000fe20000010000 */
[----:B------:R-:W-:Y:S01]  /*30f0*/  SHF.L.U32 R64, R61, 0x10, RZ ;  /* 0x000000103d407819 */ /* 0x000fe200000006ff */
[----:B------:R-:W-:Y:S01]  /*3100*/  FFMA.FTZ R65, R83, UR20, R110 ;  /* 0x0000001453417c23 */ /* 0x000fe2000801006e */
[----:B------:R-:W-:Y:S01]  /*3110*/  FADD.FTZ R67, R88, -R67 ;  /* 0x8000004358437221 */ /* 0x000fe20000010000 */
[----:B------:R-:W-:Y:S01]  /*3120*/  SHF.L.U32 R72, R60, 0x10, RZ ;  /* 0x000000103c487819 */ /* 0x000fe200000006ff */
[----:B------:R-:W-:Y:S01]  /*3130*/  FFMA.FTZ R76, R66, UR11, R75 ;  /* 0x0000000b424c7c23 */ /* 0x000fe2000801004b */
[----:B------:R-:W-:Y:S01]  /*3140*/  FFMA.FTZ R79, R77, UR11, R74 ;  /* 0x0000000b4d4f7c23 */ /* 0x000fe2000801004a */
[----:B------:R-:W-:Y:S01]  /*3150*/  FADD.FTZ R65, R86, -R65 ;  /* 0x8000004156417221 */ /* 0x000fe20000010000 */
[----:B------:R-:W-:Y:S01]  /*3160*/  FFMA.FTZ R73, R67, UR11, R64 ;  /* 0x0000000b43497c23 */ /* 0x000fe20008010040 */
[--C-:B------:R-:W-:Y:S01]  /*3170*/  FFMA.FTZ R66, R94, UR20, R110.reuse ;  /* 0x000000145e427c23 */ /* 0x100fe2000801006e */
[--C-:B------:R-:W-:Y:S01]  /*3180*/  FFMA.FTZ R74, R96, UR20, R110.reuse ;  /* 0x00000014604a7c23 */ /* 0x100fe2000801006e */
[--C-:B------:R-:W-:Y:S01]  /*3190*/  FFMA.FTZ R78, R98, UR20, R110.reuse ;  /* 0x00000014624e7c23 */ /* 0x100fe2000801006e */
        /* <DEDUP_REMOVED lines=15> */
[----:B------:R-:W-:-:S02]  /*3290*/  FFMA.FTZ R65, R66, UR11, R65 ;  /* 0x0000000b42417c23 */ /* 0x000fc40008010041 */
[----:B------:R-:W-:Y:S02]  /*32a0*/  FFMA.FTZ R64, R74, UR11, R67 ;  /* 0x0000000b4a407c23 */ /* 0x000fe40008010043 */
        /* <DEDUP_REMOVED lines=10> */
.L_x_70:
[----:B0-----:R-:W0:Y:S02]  /*3350*/  LDC.64 R72, c[0x0][0x470] ;  /* 0x00011c00ff487b82 */ /* 0x001e240000000a00 */
[----:B0-----:R-:W-:-:S04]  /*3360*/  ISETP.NE.U32.AND P1, PT, R72, RZ, PT ;  /* 0x000000ff4800720c */ /* 0x001fc80003f25070 */
[----:B------:R-:W-:-:S13]  /*3370*/  ISETP.NE.AND.EX P1, PT, R73, RZ, PT, P1 ;  /* 0x000000ff4900720c */ /* 0x000fda0003f25310 */
[----:B------:R-:W-:Y:S05]  /*3380*/  @!P1 BRA `(.L_x_73) ;  /* 0x0000000000b49947 */ /* 0x000fea0003800000 */
[--C-:B------:R-:W-:Y:S01]  /*3390*/  FFMA.FTZ R73, R87, UR20, R110.reuse ;  /* 0x0000001457497c23 */ /* 0x100fe2000801006e */
        /* <DEDUP_REMOVED lines=44> */
.L_x_73:
[----:B-----5:R-:W-:Y:S01]  /*3660*/  PRMT R77, R63, 0x7632, R77 ;  /* 0x000076323f4d7816 */ /* 0x020fe2000000004d */
[----:B------:R-:W-:Y:S01]  /*3670*/  FFMA.FTZ R76, R98, UR20, R110 ;  /* 0x00000014624c7c23 */ /* 0x000fe2000801006e */
[----:B------:R-:W-:Y:S01]  /*3680*/  PRMT R72, R62, 0x7632, R72 ;  /* 0x000076323e487816 */ /* 0x000fe20000000048 */
[--C-:B------:R-:W-:Y:S01]  /*3690*/  FFMA.FTZ R100, R102, UR20, R110.reuse ;  /* 0x0000001466647c23 */ /* 0x100fe2000801006e */
[----:B------:R-:W-:Y:S01]  /*36a0*/  FFMA.FTZ R73, R87, UR20, R110 ;  /* 0x0000001457497c23 */ /* 0x000fe2000801006e */
[----:B------:R-:W-:Y:S01]  /*36b0*/  SHF.L.U32 R79, R77, 0x10, RZ ;  /* 0x000000104d4f7819 */ /* 0x000fe200000006ff */
[----:B------:R-:W-:Y:S01]  /*36c0*/  FADD.FTZ R76, R95, -R76 ;  /* 0x8000004c5f4c7221 */ /* 0x000fe20000010000 */
[----:B------:R-:W-:Y:S01]  /*36d0*/  SHF.L.U32 R77, R72, 0x10, RZ ;  /* 0x00000010484d7819 */ /* 0x000fe200000006ff */
[----:B------:R-:W-:Y:S01]  /*36e0*/  FFMA.FTZ R75, R89, UR20, R110 ;  /* 0x00000014594b7c23 */ /* 0x000fe2000801006e */
[----:B------:R-:W-:Y:S01]  /*36f0*/  SHF.L.U32 R74, R62, 0x10, RZ ;  /* 0x000000103e4a7819 */ /* 0x000fe200000006ff */
[----:B------:R-:W-:Y:S01]  /*3700*/  FADD.FTZ R100, R97, -R100 ;  /* 0x8000006461647221 */ /* 0x000fe20000010000 */
[----:B------:R-:W-:Y:S01]  /*3710*/  FADD.FTZ R73, R90, -R73 ;  /* 0x800000495a497221 */ /* 0x000fe20000010000 */
[----:B------:R-:W-:Y:S01]  /*3720*/  SHF.L.U32 R78, R63, 0x10, RZ ;  /* 0x000000103f4e7819 */ /* 0x000fe200000006ff */
[----:B------:R-:W-:Y:S01]  /*3730*/  FFMA.FTZ R113, R76, UR11, R77 ;  /* 0x0000000b4c717c23 */ /* 0x000fe2000801004d */
[----:B------:R-:W-:Y:S01]  /*3740*/  FADD.FTZ R75, R92, -R75 ;  /* 0x8000004b5c4b7221 */ /* 0x000fe20000010000 */
        /* <DEDUP_REMOVED lines=20> */
[----:B------:R-:W-:Y:S01]  /*3890*/  F2FP.BF16.F32.PACK_AB R75, R72, R75 ;  /* 0x0000004b484b723e */ /* 0x000fe200000010ff */
[----:B------:R-:W-:Y:S01]  /*38a0*/  FFMA.FTZ R77, R110, UR11, R77 ;  /* 0x0000000b6e4d7c23 */ /* 0x000fe2000801004d */
[----:B------:R-:W-:-:S02]  /*38b0*/  F2FP.BF16.F32.PACK_AB R74, R113, R74 ;  /* 0x0000004a714a723e */ /* 0x000fc400000010ff */
[----:B------:R-:W-:Y:S02]  /*38c0*/  F2FP.BF16.F32.PACK_AB R73, R114, R79 ;  /* 0x0000004f7249723e */ /* 0x000fe400000010ff */
[----:B------:R-:W-:Y:S01]  /*38d0*/  F2FP.BF16.F32.PACK_AB R72, R77, R78 ;  /* 0x0000004e4d48723e */ /* 0x000fe200000010ff */
[----:B------:R-:W-:Y:S06]  /*38e0*/  BRA `(.L_x_72) ;  /* 0x00000008003c7947 */ /* 0x000fec0003800000 */
.L_x_69:
        /* <DEDUP_REMOVED lines=45> */
.L_x_75:
        /* <DEDUP_REMOVED lines=33> */
.L_x_74:
        /* <DEDUP_REMOVED lines=37> */
.L_x_76:
        /* <DEDUP_REMOVED lines=27> */
[----:B------:R-:W-:-:S07]  /*41d0*/  F2FP.BF16.F32.PACK_AB R75, R100, R79 ;  /* 0x0000004f644b723e */ /* 0x000fce00000010ff */
.L_x_72:
        /* <DEDUP_REMOVED lines=9> */
.L_x_68:
[----:B------:R-:W-:Y:S05]  /*4270*/  BSYNC.RECONVERGENT B0 ;  /* 0x0000000000007941 */ /* 0x000fea0003800200 */
.L_x_67:
[----:B------:R-:W-:Y:S01]  /*4280*/  PLOP3.LUT P3, PT, P3, PT, PT, 0x8, 0x80 ;  /* 0x000000000080781c */ /* 0x000fe20001f6e170 */
[----:B------:R-:W-:-:S12]  /*4290*/  BRA.U !UP1, `(.L_x_77) ;  /* 0xffffffc109887547 */ /* 0x000fd8000b83ffff */
.L_x_52:
[----:B------:R-:W1:Y:S01]  /*42a0*/  LDC.64 R2, c[0x0][0x440] ;  /* 0x00011000ff027b82 */ /* 0x000e620000000a00 */
[----:B------:R-:W-:-:S06]  /*42b0*/  UIMAD UR5, UR7, UR8, URZ ;  /* 0x00000008070572a4 */ /* 0x000fcc000f8e02ff */
[----:B------:R-:W-:Y:S01]  /*42c0*/  MOV R7, UR5 ;  /* 0x0000000500077c02 */ /* 0x000fe20008000f00 */
[----:B------:R-:W2:Y:S03]  /*42d0*/  LDC.64 R4, c[0x0][0x448] ;  /* 0x00011200ff047b82 */ /* 0x000ea60000000a00 */
[----:B------:R-:W-:-:S05]  /*42e0*/  LEA.HI R7, R7, R0, RZ, 0x1d ;  /* 0x0000000007077211 */ /* 0x000fca00078fe8ff */
[----:B-1----:R-:W-:-:S05]  /*42f0*/  @P5 IMAD.WIDE.U32 R2, R7, 0x20, R2 ;  /* 0x0000002007025825 */ /* 0x002fca00078e0002 */
[----:B------:R1:W-:Y:S01]  /*4300*/  @P5 STG.E.128 desc[UR22][R2.64], R40 ;  /* 0x0000002802005986 */ /* 0x0003e2000c101d16 */
[----:B--2---:R-:W-:-:S03]  /*4310*/  @P5 IMAD.WIDE.U32 R4, R7, 0x20, R4 ;  /* 0x0000002007045825 */ /* 0x004fc600078e0004 */
[----:B------:R1:W-:Y:S04]  /*4320*/  @P5 STG.E.128 desc[UR22][R2.64+0x10], R44 ;  /* 0x0000102c02005986 */ /* 0x0003e8000c101d16 */
[----:B------:R1:W-:Y:S04]  /*4330*/  @P5 STG.E.128 desc[UR22][R4.64], R24 ;  /* 0x0000001804005986 */ /* 0x0003e8000c101d16 */
[----:B------:R1:W-:Y:S01]  /*4340*/  @P5 STG.E.128 desc[UR22][R4.64+0x10], R28 ;  /* 0x0000101c04005986 */ /* 0x0003e2000c101d16 */
[----:B------:R-:W-:Y:S05]  /*4350*/  @!P2 EXIT ;  /* 0x000000000000a94d */ /* 0x000fea0003800000 */
[----:B-1----:R-:W1:Y:S01]  /*4360*/  LDC.64 R2, c[0x0][0x440] ;  /* 0x00011000ff027b82 */ /* 0x002e620000000a00 */
[----:B------:R-:W-:-:S07]  /*4370*/  @P5 IADD3 R7, PT, PT, R7, 0x80, RZ ;  /* 0x0000008007075810 */ /* 0x000fce0007ffe0ff */
[----:B------:R-:W2:Y:S01]  /*4380*/  LDC.64 R4, c[0x0][0x448] ;  /* 0x00011200ff047b82 */ /* 0x000ea20000000a00 */
[----:B-1----:R-:W-:-:S05]  /*4390*/  IMAD.WIDE.U32 R2, R7, 0x20, R2 ;  /* 0x0000002007027825 */ /* 0x002fca00078e0002 */
[----:B------:R-:W-:Y:S01]  /*43a0*/  STG.E.128 desc[UR22][R2.64], R48 ;  /* 0x0000003002007986 */ /* 0x000fe2000c101d16 */
[----:B--2---:R-:W-:-:S03]  /*43b0*/  IMAD.WIDE.U32 R4, R7, 0x20, R4 ;  /* 0x0000002007047825 */ /* 0x004fc600078e0004 */
[----:B------:R-:W-:Y:S04]  /*43c0*/  STG.E.128 desc[UR22][R2.64+0x10], R52 ;  /* 0x0000103402007986 */ /* 0x000fe8000c101d16 */
[----:B------:R-:W-:Y:S04]  /*43d0*/  STG.E.128 desc[UR22][R4.64], R32 ;  /* 0x0000002004007986 */ /* 0x000fe8000c101d16 */
[----:B------:R-:W-:Y:S01]  /*43e0*/  STG.E.128 desc[UR22][R4.64+0x10], R36 ;  /* 0x0000102404007986 */ /* 0x000fe2000c101d16 */
[----:B------:R-:W-:Y:S05]  /*43f0*/  EXIT ;  /* 0x000000000000794d */ /* 0x000fea0003800000 */
.L_x_78:
        /* <DEDUP_REMOVED lines=16> */
.L_x_2758:


//--------------------- .text._ZN10layer_norm31ln_parallel_residual_bwd_kernelINS_13Kernel_traitsI13__nv_bfloat16S2_S2_S2_fjLj2048ELj1ELj1ELj4ELj16ENS_18Kernel_traits_baseILj2048ES2_S2_S2_S2_fjLj128EEEEELb0ELb1ELb1EEEvNS_9BwdParamsE --------------------------
	.section	.text._ZN10layer_norm31ln_parallel_residual_bwd_kernelINS_13Kernel_traitsI13__nv_bfloat16S2_S2_S2_fjLj2048ELj1ELj1ELj4ELj16ENS_18Kernel_traits_baseILj2048ES2_S2_S2_S2_fjLj128EEEEELb0ELb1ELb1EEEvNS_9BwdParamsE,"ax",@progbits
	.align	128
        .global         _ZN10layer_norm31ln_parallel_residual_bwd_kernelINS_13Kernel_traitsI13__nv_bfloat16S2_S2_S2_fjLj2048ELj1ELj1ELj4ELj16ENS_18Kernel_traits_baseILj2048ES2_S2_S2_S2_fjLj128EEEEELb0ELb1ELb1EEEvNS_9BwdParamsE
        .type           _ZN10layer_norm31ln_parallel_residual_bwd_kernelINS_13Kernel_traitsI13__nv_bfloat16S2_S2_S2_fjLj2048ELj1ELj1ELj4ELj16ENS_18Kernel_traits_baseILj2048ES2_S2_S2_S2_fjLj128EEEEELb0ELb1ELb1EEEvNS_9BwdParamsE,@function
        .size           _ZN10layer_norm31ln_parallel_residual_bwd_kernelINS_13Kernel_traitsI13__nv_bfloat16S2_S2_S2_fjLj2048ELj1ELj1ELj4ELj16ENS_18Kernel_traits_baseILj2048ES2_S2_S2_S2_fjLj128EEEEELb0ELb1ELb1EEEvNS_9BwdParamsE,(.L_x_2759 - _ZN10layer_norm31ln_parallel_residual_bwd_kernelINS_13Kernel_traitsI13__nv_bfloat16S2_S2_S2_fjLj2048ELj1ELj1ELj4ELj16ENS_18Kernel_traits_baseILj2048ES2_S2_S2_S2_fjLj128EEEEELb0ELb1ELb1EEEvNS_9BwdParamsE)
        .other          _ZN10layer_norm31ln_parallel_residual_bwd_kernelINS_13Kernel_traitsI13__nv_bfloat16S2_S2_S2_fjLj2048ELj1ELj1ELj4ELj16ENS_18Kernel_traits_baseILj2048ES2_S2_S2_S2_fjLj128EEEEELb0ELb1ELb1EEEvNS_9BwdParamsE,@"STO_CUDA_ENTRY STV_DEFAULT"
_ZN10layer_norm31ln_parallel_residual_bwd_kernelINS_13Kernel_traitsI13__nv_bfloat16S2_S2_S2_fjLj2048ELj1ELj1ELj4ELj16ENS_18Kernel_traits_baseILj2048ES2_S2_S2_S2_fjLj128EEEEELb0ELb1ELb1EEEvNS_9BwdParamsE:
.text._ZN10layer_norm31ln_parallel_residual_bwd_kernelINS_13Kernel_traitsI13__nv_bfloat16S2_S2_S2_fjLj2048ELj1ELj1ELj4ELj16ENS_18Kernel_traits_baseILj2048ES2_S2_S2_S2_fjLj128EEEEELb0ELb1ELb1EEEvNS_9BwdParamsE:
        /* <DEDUP_REMOVED lines=19> */
[----:B------:R-:W-:Y:S01]  /*0130*/  CS2R R24, SRZ ;  /* 0x0000000000187805 */ /* 0x000fe2000001ff00 */
[----:B------:R-:W2:Y:S01]  /*0140*/  LDCU.64 UR8, c[0x0][0x358] ;  /* 0x00006b00ff0877ac */ /* 0x000ea20008000a00 */
[----:B0-----:R-:W-:-:S09]  /*0150*/  UISETP.GE.AND UP0, UPT, UR10, UR4, UPT ;  /* 0x000000040a00728c */ /* 0x001fd2000bf06270 */
[----:B-1----:R-:W-:Y:S05]  /*0160*/  BRA.U UP0, `(.L_x_79) ;  /* 0x0000003d00bc7547 */ /* 0x002fea000b800000 */
[----:B------:R-:W0:Y:S01]  /*0170*/  LDC.64 R2, c[0x0][0x3d0] ;  /* 0x0000f400ff027b82 */ /* 0x000e220000000a00 */
[----:B------:R-:W1:Y:S01]  /*0180*/  LDCU.64 UR4, c[0x0][0x438] ;  /* 0x00008700ff0477ac */ /* 0x000e620008000a00 */
[----:B------:R-:W3:Y:S01]  /*0190*/  LDCU.U8 UR11, c[0x0][0x410] ;  /* 0x00008200ff0b77ac */ /* 0x000ee20008000000 */
[----:B------:R-:W-:Y:S01]  /*01a0*/  HFMA2 R59, -RZ, RZ, 0, 0 ;  /* 0x00000000ff3b7431 */ /* 0x000fe200000001ff */
[----:B------:R-:W-:Y:S02]  /*01b0*/  PLOP3.LUT P3, PT, PT, PT, PT, 0x8, 0x80 ;  /* 0x000000000080781c */ /* 0x000fe40003f6e170 */
[----:B------:R-:W-:Y:S02]  /*01c0*/  CS2R R56, SRZ ;  /* 0x0000000000387805 */ /* 0x000fe4000001ff00 */
[----:B------:R-:W-:Y:S02]  /*01d0*/  SHF.R.U32.HI R76, RZ, 0x5, R58 ;  /* 0x00000005ff4c7819 */ /* 0x000fe4000001163a */
        /* <DEDUP_REMOVED lines=9> */
[----:B------:R-:W4:Y:S01]  /*0270*/  LDCU UR12, c[0x0][0x388] ;  /* 0x00007100ff0c77ac */ /* 0x000f220008000800 */
[----:B------:R-:W0:Y:S02]  /*0280*/  LDCU UR13, c[0x0][0x400] ;  /* 0x00008000ff0d77ac */ /* 0x000e240008000800 */
[----:B0-----:R-:W-:Y:S01]  /*0290*/  IMAD.WIDE.U32 R2, R58, 0x10, R2 ;  /* 0x000000103a027825 */ /* 0x001fe200078e0002 */
[----:B------:R-:W0:Y:S04]  /*02a0*/  LDCU.64 UR6, c[0x0][0x470] ;  /* 0x00008e00ff0677ac */ /* 0x000e280008000a00 */
[----:B--2---:R-:W2:Y:S04]  /*02b0*/  LDG.E.128 R8, desc[UR8][R2.64] ;  /* 0x0000000802087981 */ /* 0x004ea8000c1e1d00 */
[----:B------:R5:W4:Y:S01]  /*02c0*/  LDG.E.128 R4, desc[UR8][R2.64+0x800] ;  /* 0x0008000802047981 */ /* 0x000b22000c1e1d00 */
[----:B-1----:R-:W-:Y:S01]  /*02d0*/  UISETP.NE.U32.AND UP0, UPT, UR4, URZ, UPT ;  /* 0x000000ff0400728c */ /* 0x002fe2000bf05070 */
[----:B------:R-:W-:Y:S01]  /*02e0*/  MOV R77, RZ ;  /* 0x000000ff004d7202 */ /* 0x000fe20000000f00 */
[----:B---3--:R-:W-:Y:S01]  /*02f0*/  UISETP.NE.AND UP1, UPT, UR11, URZ, UPT ;  /* 0x000000ff0b00728c */ /* 0x008fe2000bf25270 */
[----:B------:R-:W-:Y:S01]  /*0300*/  MOV R75, UR10 ;  /* 0x0000000a004b7c02 */ /* 0x000fe20008000f00 */
[----:B------:R-:W-:Y:S01]  /*0310*/  UISETP.NE.AND.EX UP0, UPT, UR5, URZ, UPT, UP0 ;  /* 0x000000ff0500728c */ /* 0x000fe2000bf05300 */
[----:B------:R-:W1:Y:S03]  /*0320*/  LDCU.64 UR4, c[0x0][0x478] ;  /* 0x00008f00ff0477ac */ /* 0x000e660008000a00 */
[----:B------:R-:W-:-:S02]  /*0330*/  PLOP3.LUT P4, PT, PT, PT, UP1, 0x80, 0x8 ;  /* 0x000000000008781c */ /* 0x000fc40003f8f018 */
[----:B-----5:R-:W-:Y:S02]  /*0340*/  CS2R R2, SRZ ;  /* 0x0000000000027805 */ /* 0x020fe4000001ff00 */
[----:B------:R-:W-:Y:S02]  /*0350*/  PLOP3.LUT P1, PT, PT, PT, UP0, 0x80, 0x8 ;  /* 0x000000000008781c */ /* 0x000fe40003f2f008 */
[----:B--2---:R-:W-:Y:S02]  /*0360*/  PRMT R74, R8, 0x7632, R74 ;  /* 0x00007632084a7816 */ /* 0x004fe4000000004a */
[----:B------:R-:W-:Y:S02]  /*0370*/  PRMT R73, R9, 0x7632, R73 ;  /* 0x0000763209497816 */ /* 0x000fe40000000049 */
[----:B------:R-:W-:Y:S02]  /*0380*/  PRMT R72, R10, 0x7632, R72 ;  /* 0x000076320a487816 */ /* 0x000fe40000000048 */
[----:B------:R-:W-:-:S02]  /*0390*/  PRMT R71, R11, 0x7632, R71 ;  /* 0x000076320b477816 */ /* 0x000fc40000000047 */
[----:B----4-:R-:W-:Y:S02]  /*03a0*/  PRMT R70, R4, 0x7632, R70 ;  /* 0x0000763204467816 */ /* 0x010fe40000000046 */
[----:B------:R-:W-:Y:S02]  /*03b0*/  PRMT R69, R5, 0x7632, R69 ;  /* 0x0000763205457816 */ /* 0x000fe40000000045 */
[----:B------:R-:W-:Y:S02]  /*03c0*/  PRMT R68, R6, 0x7632, R68 ;  /* 0x0000763206447816 */ /* 0x000fe40000000044 */
[----:B------:R-:W-:Y:S02]  /*03d0*/  PRMT R67, R7, 0x7632, R67 ;  /* 0x0000763207437816 */ /* 0x000fe40000000043 */
[----:B------:R-:W-:Y:S02]  /*03e0*/  SHF.L.U32 R85, R8, 0x10, RZ ;  /* 0x0000001008557819 */ /* 0x000fe400000006ff */
[----:B------:R-:W-:-:S02]  /*03f0*/  SHF.L.U32 R84, R9, 0x10, RZ ;  /* 0x0000001009547819 */ /* 0x000fc400000006ff */
[----:B------:R-:W-:Y:S02]  /*0400*/  CS2R R8, SRZ ;  /* 0x0000000000087805 */ /* 0x000fe4000001ff00 */
[----:B------:R-:W-:Y:S02]  /*0410*/  SHF.L.U32 R83, R10, 0x10, RZ ;  /* 0x000000100a537819 */ /* 0x000fe400000006ff */
[----:B------:R-:W-:Y:S02]  /*0420*/  SHF.L.U32 R82, R11, 0x10, RZ ;  /* 0x000000100b527819 */ /* 0x000fe400000006ff */
[----:B------:R-:W-:Y:S02]  /*0430*/  CS2R R10, SRZ ;  /* 0x00000000000a7805 */ /* 0x000fe4000001ff00 */
        /* <DEDUP_REMOVED lines=8> */
[----:B------:R-:W-:Y:S02]  /*04c0*/  SHF.L.U32 R72, R72, 0x10, RZ ;  /* 0x0000001048487819 */ /* 0x000fe400000006ff */
[----:B------:R-:W-:Y:S02]  /*04d0*/  SHF.L.U32 R71, R71, 0x10, RZ ;  /* 0x0000001047477819 */ /* 0x000fe400000006ff */
[----:B------:R-:W-:Y:S02]  /*04e0*/  SHF.L.U32 R70, R70, 0x10, RZ ;  /* 0x0000001046467819 */ /* 0x000fe400000006ff */
[----:B------:R-:W-:Y:S02]  /*04f0*/  SHF.L.U32 R69, R69, 0x10, RZ ;  /* 0x0000001045457819 */ /* 0x000fe400000006ff */
[----:B------:R-:W-:Y:S02]  /*0500*/  SHF.L.U32 R68, R68, 0x10, RZ ;  /* 0x0000001044447819 */ /* 0x000fe400000006ff */
[----:B01----:R-:W-:-:S07]  /*0510*/  SHF.L.U32 R67, R67, 0x10, RZ ;  /* 0x0000001043437819 */ /* 0x003fce00000006ff */
.L_x_96:
[----:B0-----:R-:W0:Y:S01]  /*0520*/  LDC.64 R48, c[0x0][0x3a8] ;  /* 0x0000ea00ff307b82 */ /* 0x001e220000000a00 */
[----:B------:R-:W-:-:S05]  /*0530*/  IMAD R0, R75, UR12, RZ ;  /* 0x0000000c4b007c24 */ /* 0x000fca000f8e02ff */
[----:B------:R-:W-:Y:S02]  /*0540*/  SHF.R.S32.HI R41, RZ, 0x1f, R0 ;  /* 0x0000001fff297819 */ /* 0x000fe40000011400 */
[----:B------:R-:W1:Y:S02]  /*0550*/  LDC.64 R50, c[0x0][0x3c0] ;  /* 0x0000f000ff327b82 */ /* 0x000e640000000a00 */
[----:B------:R-:W-:-:S04]  /*0560*/  LEA.HI R41, R41, R0, RZ, 0x3 ;  /* 0x0000000029297211 */ /* 0x000fc800078f18ff */
[----:B------:R-:W-:Y:S02]  /*0570*/  LEA.HI.SX32 R86, R41, R58, 0x1d ;  /* 0x0000003a29567211 */ /* 0x000fe400078feaff */
[----:B------:R-:W2:Y:S02]  /*0580*/  LDC.64 R52, c[0x0][0x428] ;  /* 0x00010a00ff347b82 */ /* 0x000ea40000000a00 */
[C---:B------:R-:W-:Y:S01]  /*0590*/  IADD3 R66, PT, PT, R86.reuse, 0x80, RZ ;  /* 0x0000008056427810 */ /* 0x040fe20007ffe0ff */
[----:B0-----:R-:W-:-:S05]  /*05a0*/  IMAD.WIDE.U32 R40, R86, 0x10, R48 ;  /* 0x0000001056287825 */ /* 0x001fca00078e0030 */
[----:B------:R-:W0:Y:S01]  /*05b0*/  LDC.64 R88, c[0x0][0x3c8] ;  /* 0x0000f200ff587b82 */ /* 0x000e220000000a00 */
[----:B------:R-:W-:Y:S01]  /*05c0*/  IMAD.WIDE.U32 R48, R66, 0x10, R48 ;  /* 0x0000001042307825 */ /* 0x000fe200078e0030 */
[----:B------:R-:W3:Y:S03]  /*05d0*/  LDG.E.128 R40, desc[UR8][R40.64] ;  /* 0x0000000828287981 */ /* 0x000ee6000c1e1d00 */
[----:B-1----:R-:W-:Y:S02]  /*05e0*/  IMAD.WIDE R90, R75, 0x4, R50 ;  /* 0x000000044b5a7825 */ /* 0x002fe400078e0232 */
[----:B------:R-:W4:Y:S04]  /*05f0*/  LDG.E.128 R48, desc[UR8][R48.64] ;  /* 0x0000000830307981 */ /* 0x000f28000c1e1d00 */
[----:B------:R-:W4:Y:S01]  /*0600*/  LDG.E R90, desc[UR8][R90.64] ;  /* 0x000000085a5a7981 */ /* 0x000f22000c1e1900 */
[----:B--2---:R-:W-:-:S06]  /*0610*/  IMAD.WIDE.U32 R44, R86, 0x10, R52 ;  /* 0x00000010562c7825 */ /* 0x004fcc00078e0034 */
[----:B------:R-:W2:Y:S01]  /*0620*/  LDG.E.128 R44, desc[UR8][R44.64] ;  /* 0x000000082c2c7981 */ /* 0x000ea2000c1e1d00 */
[----:B------:R-:W-:-:S06]  /*0630*/  IMAD.WIDE.U32 R52, R66, 0x10, R52 ;  /* 0x0000001042347825 */ /* 0x000fcc00078e0034 */
[----:B------:R-:W2:Y:S01]  /*0640*/  LDG.E.128 R52, desc[UR8][R52.64] ;  /* 0x0000000834347981 */ /* 0x000ea2000c1e1d00 */
[----:B0-----:R-:W-:-:S05]  /*0650*/  IMAD.WIDE R88, R75, 0x4, R88 ;  /* 0x000000044b587825 */ /* 0x001fca00078e0258 */
[----:B------:R0:W2:Y:S01]  /*0660*/  LDG.E R87, desc[UR8][R88.64] ;  /* 0x0000000858577981 */ /* 0x0000a2000c1e1900 */
[----:B------:R-:W-:Y:S02]  /*0670*/  LOP3.LUT P2, RZ, R58, 0x1f, RZ, 0xc0, !PT ;  /* 0x0000001f3aff7812 */ /* 0x000fe4000784c0ff */
[----:B------:R-:W-:-:S11]  /*0680*/  PLOP3.LUT P0, PT, PT, PT, PT, 0x80, 0x8 ;  /* 0x000000000008781c */ /* 0x000fd60003f0f070 */
[----:B------:R-:W-:Y:S02]  /*0690*/  @!P2 PLOP3.LUT P0, PT, P3, PT, PT, 0x80, 0x8 ;  /* 0x000000000008a81c */ /* 0x000fe40001f0f070 */
[C---:B---3--:R-:W-:Y:S02]  /*06a0*/  PRMT R92, R40.reuse, 0x7632, R92 ;  /* 0x00007632285c7816 */ /* 0x048fe4000000005c */
[C---:B------:R-:W-:Y:S02]  /*06b0*/  PRMT R94, R41.reuse, 0x7632, R94 ;  /* 0x00007632295e7816 */ /* 0x040fe4000000005e */
[----:B------:R-:W-:Y:S02]  /*06c0*/  SHF.L.U32 R95, R40, 0x10, RZ ;  /* 0x00000010285f7819 */ /* 0x000fe400000006ff */
[----:B------:R-:W-:Y:S02]  /*06d0*/  SHF.L.U32 R115, R41, 0x10, RZ ;  /* 0x0000001029737819 */ /* 0x000fe400000006ff */
[----:B----4-:R-:W-:-:S02]  /*06e0*/  FSEL R40, R90, RZ, !P4 ;  /* 0x000000ff5a287208 */ /* 0x010fc40006000000 */
[----:B------:R-:W-:Y:S02]  /*06f0*/  SHF.L.U32 R41, R92, 0x10, RZ ;  /* 0x000000105c297819 */ /* 0x000fe400000006ff */
[C---:B------:R-:W-:Y:S02]  /*0700*/  PRMT R97, R43.reuse, 0x7632, R97 ;  /* 0x000076322b617816 */ /* 0x040fe40000000061 */
[----:B------:R-:W-:Y:S02]  /*0710*/  SHF.L.U32 R99, R43, 0x10, RZ ;  /* 0x000000102b637819 */ /* 0x000fe400000006ff */
[C---:B------:R-:W-:Y:S02]  /*0720*/  PRMT R91, R42.reuse, 0x7632, R91 ;  /* 0x000076322a5b7816 */ /* 0x040fe4000000005b */
[----:B------:R-:W-:Y:S02]  /*0730*/  SHF.L.U32 R113, R42, 0x10, RZ ;  /* 0x000000102a717819 */ /* 0x000fe400000006ff */
[----:B0-----:R-:W-:-:S02]  /*0740*/  PRMT R88, R48, 0x7632, R88 ;  /* 0x0000763230587816 */ /* 0x001fc40000000058 */
[----:B------:R-:W-:Y:S02]  /*0750*/  SHF.L.U32 R43, R94, 0x10, RZ ;  /* 0x000000105e2b7819 */ /* 0x000fe400000006ff */
[----:B--2---:R-:W-:Y:S02]  /*0760*/  PRMT R42, R44, 0x7632, R42 ;  /* 0x000076322c2a7816 */ /* 0x004fe4000000002a */
[C---:B------:R-:W-:Y:S02]  /*0770*/  PRMT R90, R50.reuse, 0x7632, R90 ;  /* 0x00007632325a7816 */ /* 0x040fe4000000005a */
[----:B------:R-:W-:Y:S01]  /*0780*/  SHF.L.U32 R101, R50, 0x10, RZ ;  /* 0x0000001032657819 */ /* 0x000fe200000006ff */
[----:B------:R-:W-:Y:S01]  /*0790*/  FADD.FTZ R114, -R40, R41 ;  /* 0x0000002928727221 */ /* 0x000fe20000010100 */
[----:B------:R-:W-:Y:S02]  /*07a0*/  SHF.L.U32 R44, R44, 0x10, RZ ;  /* 0x000000102c2c7819 */ /* 0x000fe400000006ff */
[----:B------:R-:W-:Y:S01]  /*07b0*/  SHF.L.U32 R89, R48, 0x10, RZ ;  /* 0x0000001030597819 */ /* 0x000fe200000006ff */
[----:B------:R-:W-:Y:S01]  /*07c0*/  FADD.FTZ R94, -R40, R43 ;  /* 0x0000002b285e7221 */ /* 0x000fe20000010100 */
[----:B------:R-:W-:-:S02]  /*07d0*/  PRMT R48, R49, 0x7632, R48 ;  /* 0x0000763231307816 */ /* 0x000fc40000000030 */
[C---:B------:R-:W-:Y:S02]  /*07e0*/  PRMT R50, R51.reuse, 0x7632, R50 ;  /* 0x0000763233327816 */ /* 0x040fe40000000032 */
[----:B------:R-:W-:Y:S02]  /*07f0*/  SHF.L.U32 R103, R51, 0x10, RZ ;  /* 0x0000001033677819 */ /* 0x000fe400000006ff */
[----:B------:R-:W-:Y:S01]  /*0800*/  SHF.L.U32 R41, R88, 0x10, RZ ;  /* 0x0000001058297819 */ /* 0x000fe200000006ff */
[----:B------:R-:W-:Y:S01]  /*0810*/  FADD.FTZ R43, -R40, R101 ;  /* 0x00000065282b7221 */ /* 0x000fe20000010100 */
[----:B------:R-:W-:Y:S02]  /*0820*/  SHF.L.U32 R49, R49, 0x10, RZ ;  /* 0x0000001031317819 */ /* 0x000fe400000006ff */
[----:B------:R-:W-:Y:S01]  /*0830*/  SHF.L.U32 R51, R90, 0x10, RZ ;  /* 0x000000105a337819 */ /* 0x000fe200000006ff */
[----:B------:R-:W-:Y:S01]  /*0840*/  FMUL.FTZ R101, R85, R44 ;  /* 0x0000002c55657220 */ /* 0x000fe20000410000 */
[----:B------:R-:W-:-:S02]  /*0850*/  SHF.L.U32 R91, R91, 0x10, RZ ;  /* 0x000000105b5b7819 */ /* 0x000fc400000006ff */
[----:B------:R-:W-:Y:S01]  /*0860*/  SHF.L.U32 R42, R42, 0x10, RZ ;  /* 0x000000102a2a7819 */ /* 0x000fe200000006ff */
[C---:B------:R-:W-:Y:S01]  /*0870*/  FADD.FTZ R92, -R40.reuse, R89 ;  /* 0x00000059285c7221 */ /* 0x040fe20000010100 */
[C---:B------:R-:W-:Y:S01]  /*0880*/  PRMT R93, R45.reuse, 0x7632, R93 ;  /* 0x000076322d5d7816 */ /* 0x040fe2000000005d */
[C---:B------:R-:W-:Y:S01]  /*0890*/  FADD.FTZ R90, -R40.reuse, R41 ;  /* 0x00000029285a7221 */ /* 0x040fe20000010100 */
[----:B------:R-:W-:Y:S01]  /*08a0*/  SHF.L.U32 R45, R45, 0x10, RZ ;  /* 0x000000102d2d7819 */ /* 0x000fe200000006ff */
[C---:B------:R-:W-:Y:S01]  /*08b0*/  FADD.FTZ R89, -R40.reuse, R49 ;  /* 0x0000003128597221 */ /* 0x040fe20000010100 */
[C---:B------:R-:W-:Y:S01]  /*08c0*/  FADD.FTZ R41, -R40.reuse, R51 ;  /* 0x0000003328297221 */ /* 0x040fe20000010100 */
[----:B------:R-:W-:Y:S01]  /*08d0*/  SHF.L.U32 R97, R97, 0x10, RZ ;  /* 0x0000001061617819 */ /* 0x000fe200000006ff */
[----:B------:R-:W-:Y:S01]  /*08e0*/  FADD.FTZ R108, -R40, R91 ;  /* 0x0000005b286c7221 */ /* 0x000fe20000010100 */
[----:B------:R-:W-:Y:S01]  /*08f0*/  SHF.L.U32 R49, R48, 0x10, RZ ;  /* 0x0000001030317819 */ /* 0x000fe200000006ff */
[----:B------:R-:W-:Y:S01]  /*0900*/  FMUL.FTZ R102, R74, R42 ;  /* 0x0000002a4a667220 */ /* 0x000fe20000410000 */
[----:B------:R-:W-:Y:S01]  /*0910*/  FADD.FTZ R51, RZ, R101 ;  /* 0x00000065ff337221 */ /* 0x000fe20000010000 */
[----:B------:R-:W-:Y:S01]  /*0920*/  SHF.L.U32 R91, R50, 0x10, RZ ;  /* 0x00000010325b7819 */ /* 0x000fe200000006ff */
[----:B------:R-:W-:Y:S01]  /*0930*/  FMUL.FTZ R100, R84, R45 ;  /* 0x0000002d54647220 */ /* 0x000fe20000410000 */
[----:B------:R-:W-:Y:S01]  /*0940*/  SHF.L.U32 R50, R93, 0x10, RZ ;  /* 0x000000105d327819 */ /* 0x000fe200000006ff */
[----:B------:R-:W-:Y:S01]  /*0950*/  FADD.FTZ R51, R51, R102 ;  /* 0x0000006633337221 */ /* 0x000fe20000010000 */
[C---:B------:R-:W-:Y:S01]  /*0960*/  FADD.FTZ R96, -R40.reuse, R95 ;  /* 0x0000005f28607221 */ /* 0x040fe20000010100 */
[C---:B------:R-:W-:Y:S01]  /*0970*/  FADD.FTZ R115, -R40.reuse, R115 ;  /* 0x0000007328737221 */ /* 0x040fe20000010100 */
[C---:B------:R-:W-:Y:S01]  /*0980*/  FADD.FTZ R113, -R40.reuse, R113 ;  /* 0x0000007128717221 */ /* 0x040fe20000010100 */
[C---:B------:R-:W-:Y:S01]  /*0990*/  FADD.FTZ R98, -R40.reuse, R99 ;  /* 0x0000006328627221 */ /* 0x040fe20000010100 */
[C---:B------:R-:W-:Y:S01]  /*09a0*/  FADD.FTZ R106, -R40.reuse, R97 ;  /* 0x00000061286a7221 */ /* 0x040fe20000010100 */
[C---:B------:R-:W-:Y:S01]  /*09b0*/  FADD.FTZ R124, -R40.reuse, R103 ;  /* 0x00000067287c7221 */ /* 0x040fe20000010100 */
[----:B------:R-:W-:Y:S01]  /*09c0*/  FADD.FTZ R88, -R40, R49 ;  /* 0x0000003128587221 */ /* 0x000fe20000010100 */
[----:B------:R-:W-:Y:S01]  /*09d0*/  PRMT R0, R46, 0x7632, R0 ;  /* 0x000076322e007816 */ /* 0x000fe20000000000 */
[--C-:B------:R-:W-:Y:S01]  /*09e0*/  FADD.FTZ R40, -R40, R91.reuse ;  /* 0x0000005b28287221 */ /* 0x100fe20000010100 */
[----:B------:R-:W-:Y:S01]  /*09f0*/  SHF.L.U32 R46, R46, 0x10, RZ ;  /* 0x000000102e2e7819 */ /* 0x000fe200000006ff */
[----:B------:R-:W-:Y:S01]  /*0a00*/  FMUL.FTZ R103, R73, R50 ;  /* 0x0000003249677220 */ /* 0x000fe20000410000 */
[----:B------:R-:W-:-:S02]  /*0a10*/  PRMT R91, R52, 0x7632, R91 ;  /* 0x00007632345b7816 */ /* 0x000fc4000000005b */
[----:B------:R-:W-:Y:S01]  /*0a20*/  SHF.L.U32 R48, R52, 0x10, RZ ;  /* 0x0000001034307819 */ /* 0x000fe200000006ff */
[----:B------:R-:W-:Y:S01]  /*0a30*/  FADD.FTZ R52, R51, R100 ;  /* 0x0000006433347221 */ /* 0x000fe20000010000 */
[----:B------:R-:W-:Y:S01]  /*0a40*/  PRMT R116, R53, 0x7632, R116 ;  /* 0x0000763235747816 */ /* 0x000fe20000000074 */
[----:B------:R-:W-:Y:S01]  /*0a50*/  FMUL.FTZ R112, R83, R46 ;  /* 0x0000002e53707220 */ /* 0x000fe20000410000 */
[----:B------:R-:W-:Y:S01]  /*0a60*/  SHF.L.U32 R49, R53, 0x10, RZ ;  /* 0x0000001035317819 */ /* 0x000fe200000006ff */
[----:B------:R-:W-:Y:S01]  /*0a70*/  FADD.FTZ R53, R52, R103 ;  /* 0x0000006734357221 */ /* 0x000fe20000010000 */
[----:B------:R-:W-:Y:S02]  /*0a80*/  SHF.L.U32 R51, R0, 0x10, RZ ;  /* 0x0000001000337819 */ /* 0x000fe400000006ff */
[----:B------:R-:W-:Y:S01]  /*0a90*/  PRMT R122, R47, 0x7632, R122 ;  /* 0x000076322f7a7816 */ /* 0x000fe2000000007a */
[----:B------:R-:W-:Y:S01]  /*0aa0*/  FADD.FTZ R52, R53, R112 ;  /* 0x0000007035347221 */ /* 0x000fe20000010000 */
[----:B------:R-:W-:Y:S01]  /*0ab0*/  SHF.L.U32 R47, R47, 0x10, RZ ;  /* 0x000000102f2f7819 */ /* 0x000fe200000006ff */
[----:B------:R-:W-:Y:S01]  /*0ac0*/  FMUL.FTZ R117, R72, R51 ;  /* 0x0000003348757220 */ /* 0x000fe20000410000 */
[----:B------:R-:W-:Y:S01]  /*0ad0*/  SHF.L.U32 R122, R122, 0x10, RZ ;  /* 0x000000107a7a7819 */ /* 0x000fe200000006ff */
[----:B------:R-:W-:-:S02]  /*0ae0*/  FMUL.FTZ R0, R87, R96 ;  /* 0x0000006057007220 */ /* 0x000fc40000410000 */
[----:B------:R-:W-:Y:S01]  /*0af0*/  FMUL.FTZ R110, R82, R47 ;  /* 0x0000002f526e7220 */ /* 0x000fe20000410000 */
[----:B------:R-:W-:Y:S01]  /*0b00*/  FADD.FTZ R53, R52, R117 ;  /* 0x0000007534357221 */ /* 0x000fe20000010000 */
[C---:B------:R-:W-:Y:S01]  /*0b10*/  PRMT R118, R54.reuse, 0x7632, R118 ;  /* 0x0000763236767816 */ /* 0x040fe20000000076 */
[----:B------:R-:W-:Y:S01]  /*0b20*/  FMUL.FTZ R109, R87, R114 ;  /* 0x00000072576d7220 */ /* 0x000fe20000410000 */
[----:B------:R-:W-:Y:S01]  /*0b30*/  SHF.L.U32 R104, R54, 0x10, RZ ;  /* 0x0000001036687819 */ /* 0x000fe200000006ff */
[----:B------:R-:W-:Y:S01]  /*0b40*/  FFMA.FTZ R52, R0, R101, RZ ;  /* 0x0000006500347223 */ /* 0x000fe200000100ff */
[----:B------:R-:W-:Y:S01]  /*0b50*/  FMUL.FTZ R111, R71, R122 ;  /* 0x0000007a476f7220 */ /* 0x000fe20000410000 */
[----:B------:R-:W-:Y:S01]  /*0b60*/  FADD.FTZ R54, R53, R110 ;  /* 0x0000006e35367221 */ /* 0x000fe20000010000 */
[----:B------:R-:W-:Y:S01]  /*0b70*/  FMUL.FTZ R115, R87, R115 ;  /* 0x0000007357737220 */ /* 0x000fe20000410000 */
[----:B------:R-:W-:Y:S01]  /*0b80*/  SHF.L.U32 R114, R91, 0x10, RZ ;  /* 0x000000105b727819 */ /* 0x000fe200000006ff */
[----:B------:R-:W-:Y:S01]  /*0b90*/  FFMA.FTZ R52, R109, R102, R52 ;  /* 0x000000666d347223 */ /* 0x000fe20000010034 */
[----:B------:R-:W-:Y:S01]  /*0ba0*/  FMUL.FTZ R96, R81, R48 ;  /* 0x0000003051607220 */ /* 0x000fe20000410000 */
[----:B------:R-:W-:Y:S01]  /*0bb0*/  FADD.FTZ R53, R54, R111 ;  /* 0x0000006f36357221 */ /* 0x000fe20000010000 */
[----:B------:R-:W-:Y:S01]  /*0bc0*/  FMUL.FTZ R105, R87, R94 ;  /* 0x0000005e57697220 */ /* 0x000fe20000410000 */
[----:B------:R-:W-:Y:S01]  /*0bd0*/  FFMA.FTZ R52, R115, R100, R52 ;  /* 0x0000006473347223 */ /* 0x000fe20000010034 */
[----:B------:R-:W-:Y:S01]  /*0be0*/  FMUL.FTZ R97, R70, R114 ;  /* 0x0000007246617220 */ /* 0x000fe20000410000 */
[----:B------:R-:W-:Y:S01]  /*0bf0*/  FADD.FTZ R54, R53, R96 ;  /* 0x0000006035367221 */ /* 0x000fe20000010000 */
[----:B------:R-:W-:Y:S01]  /*0c00*/  PRMT R120, R55, 0x7632, R120 ;  /* 0x0000763237787816 */ /* 0x000fe20000000078 */
[----:B------:R-:W-:Y:S01]  /*0c10*/  FMUL.FTZ R113, R87, R113 ;  /* 0x0000007157717220 */ /* 0x000fe20000410000 */
[----:B------:R-:W-:Y:S01]  /*0c20*/  SHF.L.U32 R119, R55, 0x10, RZ ;  /* 0x0000001037777819 */ /* 0x000fe200000006ff */
[----:B------:R-:W-:Y:S01]  /*0c30*/  FMUL.FTZ R107, R87, R98 ;  /* 0x00000062576b7220 */ /* 0x000fe20000410000 */
[----:B------:R-:W-:Y:S01]  /*0c40*/  SHF.L.U32 R116, R116, 0x10, RZ ;  /* 0x0000001074747819 */ /* 0x000fe200000006ff */
[----:B------:R-:W-:Y:S01]  /*0c50*/  FFMA.FTZ R52, R105, R103, R52 ;  /* 0x0000006769347223 */ /* 0x000fe20000010034 */
[----:B------:R-:W-:Y:S01]  /*0c60*/  FADD.FTZ R55, R54, R97 ;  /* 0x0000006136377221 */ /* 0x000fe20000010000 */
[----:B------:R-:W-:Y:S01]  /*0c70*/  FMUL.FTZ R98, R80, R49 ;  /* 0x0000003150627220 */ /* 0x000fe20000410000 */
[----:B------:R-:W-:Y:S01]  /*0c80*/  FMUL.FTZ R108, R87, R108 ;  /* 0x0000006c576c7220 */ /* 0x000fe20000410000 */
[----:B------:R-:W-:Y:S01]  /*0c90*/  FFMA.FTZ R53, R113, R112, R52 ;  /* 0x0000007071357223 */ /* 0x000fe20000010034 */
[----:B------:R-:W-:Y:S01]  /*0ca0*/  FMUL.FTZ R99, R69, R116 ;  /* 0x0000007445637220 */ /* 0x000fe20000410000 */
[----:B------:R-:W-:Y:S01]  /*0cb0*/  FADD.FTZ R54, R55, R98 ;  /* 0x0000006237367221 */ /* 0x000fe20000010000 */
        /* <DEDUP_REMOVED lines=8> */
[----:B------:R-:W-:Y:S01]  /*0d40*/  SHF.L.U32 R120, R120, 0x10, RZ ;  /* 0x0000001078787819 */ /* 0x000fe200000006ff */
[----:B------:R-:W-:Y:S01]  /*0d50*/  FMUL.FTZ R93, R87, R92 ;  /* 0x0000005c575d7220 */ /* 0x000fe20000410000 */
[----:B------:R-:W-:Y:S01]  /*0d60*/  FFMA.FTZ R54, R106, R111, R53 ;  /* 0x0000006f6a367223 */ /* 0x000fe20000010035 */
[----:B------:R-:W-:Y:S01]  /*0d70*/  FADD.FTZ R55, R52, R95 ;  /* 0x0000005f34377221 */ /* 0x000fe20000010000 */
[----:B------:R-:W-:Y:S01]  /*0d80*/  FMUL.FTZ R92, R78, R119 ;  /* 0x000000774e5c7220 */ /* 0x000fe20000410000 */
[----:B------:R-:W-:Y:S01]  /*0d90*/  FMUL.FTZ R91, R67, R120 ;  /* 0x00000078435b7220 */ /* 0x000fe20000410000 */
[----:B------:R-:W-:Y:S01]  /*0da0*/  FFMA.FTZ R53, R93, R96, R54 ;  /* 0x000000605d357223 */ /* 0x000fe20000010036 */
[----:B------:R-:W-:Y:S01]  /*0db0*/  FMUL.FTZ R90, R87, R90 ;  /* 0x0000005a575a7220 */ /* 0x000fe20000410000 */
[----:B------:R-:W-:Y:S01]  /*0dc0*/  FADD.FTZ R54, R55, R92 ;  /* 0x0000005c37367221 */ /* 0x000fe20000010000 */
[----:B------:R-:W-:-:S02]  /*0dd0*/  FMUL.FTZ R89, R87, R89 ;  /* 0x0000005957597220 */ /* 0x000fc40000410000 */
[----:B------:R-:W-:Y:S01]  /*0de0*/  FFMA.FTZ R52, R90, R97, R53 ;  /* 0x000000615a347223 */ /* 0x000fe20000010035 */
[----:B------:R-:W-:Y:S01]  /*0df0*/  FADD.FTZ R121, R54, R91 ;  /* 0x0000005b36797221 */ /* 0x000fe20000010000 */
[----:B------:R-:W-:Y:S02]  /*0e00*/  FMUL.FTZ R88, R87, R88 ;  /* 0x0000005857587220 */ /* 0x000fe40000410000 */
[----:B------:R-:W-:Y:S02]  /*0e10*/  FFMA.FTZ R53, R89, R98, R52 ;  /* 0x0000006259357223 */ /* 0x000fe40000010034 */
[----:B------:R-:W0:Y:S01]  /*0e20*/  SHFL.DOWN PT, R123, R121, 0x10, 0x1f ;  /* 0x0a001f00797b7f89 */ /* 0x000e2200000e0000 */
[C---:B------:R-:W-:Y:S01]  /*0e30*/  FMUL.FTZ R55, R87.reuse, R43 ;  /* 0x0000002b57377220 */ /* 0x040fe20000410000 */
[----:B------:R-:W-:Y:S01]  /*0e40*/  FFMA.FTZ R52, R88, R99, R53 ;  /* 0x0000006358347223 */ /* 0x000fe20000010035 */
[----:B------:R-:W-:-:S03]  /*0e50*/  FMUL.FTZ R54, R87, R41 ;  /* 0x0000002957367220 */ /* 0x000fc60000410000 */
[----:B------:R-:W-:Y:S01]  /*0e60*/  FFMA.FTZ R41, R55, R94, R52 ;  /* 0x0000005e37297223 */ /* 0x000fe20000010034 */
[----:B------:R-:W-:-:S03]  /*0e70*/  FMUL.FTZ R53, R87, R124 ;  /* 0x0000007c57357220 */ /* 0x000fc60000410000 */
[----:B------:R-:W-:Y:S01]  /*0e80*/  FFMA.FTZ R124, R54, R95, R41 ;  /* 0x0000005f367c7223 */ /* 0x000fe20000010029 */
[----:B------:R-:W-:-:S03]  /*0e90*/  FMUL.FTZ R52, R87, R40 ;  /* 0x0000002857347220 */ /* 0x000fc60000410000 */
[----:B------:R-:W-:-:S04]  /*0ea0*/  FFMA.FTZ R41, R53, R92, R124 ;  /* 0x0000005c35297223 */ /* 0x000fc8000001007c */
[----:B------:R-:W-:-:S05]  /*0eb0*/  FFMA.FTZ R41, R52, R91, R41 ;  /* 0x0000005b34297223 */ /* 0x000fca0000010029 */
[----:B------:R-:W1:Y:S01]  /*0ec0*/  SHFL.DOWN PT, R40, R41, 0x10, 0x1f ;  /* 0x0a001f0029287f89 */ /* 0x000e6200000e0000 */
[----:B0-----:R-:W-:-:S05]  /*0ed0*/  FADD.FTZ R123, R121, R123 ;  /* 0x0000007b797b7221 */ /* 0x001fca0000010000 */
[----:B------:R-:W0:Y:S01]  /*0ee0*/  SHFL.DOWN PT, R124, R123, 0x8, 0x1f ;  /* 0x09001f007b7c7f89 */ /* 0x000e2200000e0000 */
[----:B-1----:R-:W-:-:S05]  /*0ef0*/  FADD.FTZ R40, R41, R40 ;  /* 0x0000002829287221 */ /* 0x002fca0000010000 */
[----:B------:R-:W1:Y:S01]  /*0f00*/  SHFL.DOWN PT, R43, R40, 0x8, 0x1f ;  /* 0x09001f00282b7f89 */ /* 0x000e6200000e0000 */
[----:B0-----:R-:W-:-:S05]  /*0f10*/  FADD.FTZ R124, R123, R124 ;  /* 0x0000007c7b7c7221 */ /* 0x001fca0000010000 */
[----:B------:R-:W0:Y:S01]  /*0f20*/  SHFL.DOWN PT, R121, R124, 0x4, 0x1f ;  /* 0x08801f007c797f89 */ /* 0x000e2200000e0000 */
[----:B-1----:R-:W-:Y:S01]  /*0f30*/  FADD.FTZ R43, R40, R43 ;  /* 0x0000002b282b7221 */ /* 0x002fe20000010000 */
[----:B0-----:R-:W-:-:S04]  /*0f40*/  FADD.FTZ R125, R124, R121 ;  /* 0x000000797c7d7221 */ /* 0x001fc80000010000 */
[----:B------:R-:W0:Y:S01]  /*0f50*/  SHFL.DOWN PT, R121, R43, 0x4, 0x1f ;  /* 0x08801f002b797f89 */ /* 0x000e2200000e0000 */
[----:B------:R-:W-:Y:S01]  /*0f60*/  FADD.FTZ R65, R44, R65 ;  /* 0x000000412c417221 */ /* 0x000fe20000010000 */
[----:B------:R-:W-:Y:S02]  /*0f70*/  FFMA.FTZ R77, R0, R44, R77 ;  /* 0x0000002c004d7223 */ /* 0x000fe4000001004d */
[----:B------:R-:W1:Y:S01]  /*0f80*/  SHFL.DOWN PT, R44, R125, 0x2, 0x1f ;  /* 0x08401f007d2c7f89 */ /* 0x000e6200000e0000 */
[----:B0-----:R-:W-:-:S05]  /*0f90*/  FADD.FTZ R121, R43, R121 ;  /* 0x000000792b797221 */ /* 0x001fca0000010000 */
[----:B------:R-:W0:Y:S01]  /*0fa0*/  SHFL.DOWN PT, R41, R121, 0x2, 0x1f ;  /* 0x08401f0079297f89 */ /* 0x000e2200000e0000 */
[----:B-1----:R-:W-:Y:S01]  /*0fb0*/  FADD.FTZ R44, R125, R44 ;  /* 0x0000002c7d2c7221 */ /* 0x002fe20000010000 */
[----:B0-----:R-:W-:Y:S02]  /*0fc0*/  FADD.FTZ R123, R121, R41 ;  /* 0x00000029797b7221 */ /* 0x001fe40000010000 */
[----:B------:R-:W0:Y:S02]  /*0fd0*/  S2R R121, SR_CgaCtaId ;  /* 0x0000000000797919 */ /* 0x000e240000008800 */
[----:B------:R-:W1:Y:S04]  /*0fe0*/  SHFL.DOWN PT, R41, R44, 0x1, 0x1f ;  /* 0x08201f002c297f89 */ /* 0x000e6800000e0000 */
[----:B------:R-:W2:Y:S01]  /*0ff0*/  SHFL.DOWN PT, R124, R123, 0x1, 0x1f ;  /* 0x08201f007b7c7f89 */ /* 0x000ea200000e0000 */
[----:B------:R-:W-:Y:S01]  /*1000*/  MOV R43, 0x400 ;  /* 0x00000400002b7802 */ /* 0x000fe20000000f00 */
[----:B------:R-:W-:Y:S01]  /*1010*/  FADD.FTZ R61, R45, R61 ;  /* 0x0000003d2d3d7221 */ /* 0x000fe20000010000 */
[----:B------:R-:W-:-:S02]  /*1020*/  FFMA.FTZ R62, R115, R45, R62 ;  /* 0x0000002d733e7223 */ /* 0x000fc4000001003e */
[----:B0-----:R-:W-:Y:S01]  /*1030*/  LEA R43, R121, R43, 0x18 ;  /* 0x0000002b792b7211 */ /* 0x001fe200078ec0ff */
[----:B-1----:R-:W-:-:S03]  /*1040*/  FADD.FTZ R40, R44, R41 ;  /* 0x000000292c287221 */ /* 0x002fc60000010000 */
[----:B------:R-:W-:-:S04]  /*1050*/  IADD3 R121, PT, PT, R43, 0x2020, RZ ;  /* 0x000020202b797810 */ /* 0x000fc80007ffe0ff */
[----:B------:R-:W-:Y:S02]  /*1060*/  @!P2 MOV R44, R121 ;  /* 0x00000079002ca202 */ /* 0x000fe40000000f00 */
[----:B------:R-:W-:Y:S01]  /*1070*/  @!P0 IADD3 R44, PT, PT, R43, 0x2000, RZ ;  /* 0x000020002b2c8810 */ /* 0x000fe20007ffe0ff */
[----:B--2---:R-:W-:-:S03]  /*1080*/  FADD.FTZ R41, R123, R124 ;  /* 0x0000007c7b297221 */ /* 0x004fc60000010000 */
[----:B------:R-:W-:Y:S02]  /*1090*/  @!P2 LEA R123, R76, R44, 0x3 ;  /* 0x0000002c4c7ba211 */ /* 0x000fe400078e18ff */
[----:B------:R-:W0:Y:S02]  /*10a0*/  @P1 LDC.64 R44, c[0x0][0x438] ;  /* 0x00010e00ff2c1b82 */ /* 0x000e240000000a00 */
[----:B0-----:R-:W-:-:S06]  /*10b0*/  @P1 IMAD.WIDE.U32 R124, R86, 0x10, R44 ;  /* 0x00000010567c1825 */ /* 0x001fcc00078e002c */
[----:B------:R-:W0:Y:S01]  /*10c0*/  @P1 LDC.64 R44, c[0x0][0x438] ;  /* 0x00010e00ff2c1b82 */ /* 0x000e220000000a00 */
[----:B------:R-:W-:Y:S04]  /*10d0*/  @!P2 STS.64 [R123], R40 ;  /* 0x000000287b00a388 */ /* 0x000fe80000000a00 */
[----:B-----5:R-:W5:Y:S01]  /*10e0*/  @P1 LDG.E.128 R24, desc[UR8][R124.64] ;  /* 0x000000087c181981 */ /* 0x020f62000c1e1d00 */
[----:B0-----:R-:W-:-:S05]  /*10f0*/  @P1 IMAD.WIDE.U32 R44, R66, 0x10, R44 ;  /* 0x00000010422c1825 */ /* 0x001fca00078e002c */
[----:B------:R0:W5:Y:S01]  /*1100*/  @P1 LDG.E.128 R32, desc[UR8][R44.64] ;  /* 0x000000082c201981 */ /* 0x000162000c1e1d00 */
[----:B------:R-:W-:Y:S01]  /*1110*/  @!P3 IADD3 R121, PT, PT, R43, 0x2000, RZ ;  /* 0x000020002b79b810 */ /* 0x000fe20007ffe0ff */
[----:B------:R-:W-:Y:S01]  /*1120*/  FADD.FTZ R63, R42, R63 ;  /* 0x0000003f2a3f7221 */ /* 0x000fe20000010000 */
[----:B------:R-:W-:Y:S01]  /*1130*/  FFMA.FTZ R64, R109, R42, R64 ;  /* 0x0000002a6d407223 */ /* 0x000fe20000010040 */
[C---:B0-----:R-:W-:Y:S02]  /*1140*/  IADD3 R44, PT, PT, R43.reuse, 0x2030, RZ ;  /* 0x000020302b2c7810 */ /* 0x041fe40007ffe0ff */
[----:B------:R-:W-:Y:S01]  /*1150*/  @!P3 IADD3 R44, PT, PT, R43, 0x2010, RZ ;  /* 0x000020102b2cb810 */ /* 0x000fe20007ffe0ff */
[----:B------:R-:W-:Y:S01]  /*1160*/  BAR.SYNC.DEFER_BLOCKING 0x0 ;  /* 0x0000000000007b1d */ /* 0x000fe20000010000 */
[----:B------:R-:W-:Y:S01]  /*1170*/  FADD.FTZ R14, R46, R14 ;  /* 0x0000000e2e0e7221 */ /* 0x000fe20000010000 */
[----:B------:R-:W-:Y:S01]  /*1180*/  FFMA.FTZ R2, R113, R46, R2 ;  /* 0x0000002e71027223 */ /* 0x000fe20000010002 */
[----:B------:R-:W-:Y:S01]  /*1190*/  FADD.FTZ R16, R47, R16 ;  /* 0x000000102f107221 */ /* 0x000fe20000010000 */
[----:B------:R-:W-:Y:S01]  /*11a0*/  FFMA.FTZ R4, R107, R47, R4 ;  /* 0x0000002f6b047223 */ /* 0x000fe20000010004 */
[----:B------:R-:W-:Y:S01]  /*11b0*/  FADD.FTZ R18, R48, R18 ;  /* 0x0000001230127221 */ /* 0x000fe20000010000 */
[----:B------:R-:W-:Y:S01]  /*11c0*/  FFMA.FTZ R6, R93, R48, R6 ;  /* 0x000000305d067223 */ /* 0x000fe20000010006 */
[----:B------:R-:W-:Y:S01]  /*11d0*/  FADD.FTZ R20, R49, R20 ;  /* 0x0000001431147221 */ /* 0x000fe20000010000 */
[----:B------:R-:W0:Y:S04]  /*11e0*/  LDS.128 R40, [R121] ;  /* 0x0000000079287984 */ /* 0x000e280000000c00 */
[----:B------:R-:W1:Y:S01]  /*11f0*/  LDS.128 R44, [R44] ;  /* 0x000000002c2c7984 */ /* 0x000e620000000c00 */
[----:B------:R-:W-:-:S02]  /*1200*/  FFMA.FTZ R8, R89, R49, R8 ;  /* 0x0000003159087223 */ /* 0x000fc40000010008 */
[----:B------:R-:W2:Y:S01]  /*1210*/  LDC.64 R48, c[0x0][0x438] ;  /* 0x00010e00ff307b82 */ /* 0x000ea20000000a00 */
[----:B------:R-:W-:Y:S01]  /*1220*/  FADD.FTZ R59, R50, R59 ;  /* 0x0000003b323b7221 */ /* 0x000fe20000010000 */
[----:B------:R-:W-:Y:S01]  /*1230*/  FFMA.FTZ R60, R105, R50, R60 ;  /* 0x00000032693c7223 */ /* 0x000fe2000001003c */
[----:B------:R-:W-:Y:S01]  /*1240*/  FADD.FTZ R15, R51, R15 ;  /* 0x0000000f330f7221 */ /* 0x000fe20000010000 */
[----:B------:R-:W-:-:S04]  /*1250*/  FFMA.FTZ R3, R108, R51, R3 ;  /* 0x000000336c037223 */ /* 0x000fc80000010003 */
[----:B------:R-:W3:Y:S01]  /*1260*/  LDC.64 R50, c[0x0][0x380] ;  /* 0x0000e000ff327b82 */ /* 0x000ee20000000a00 */
[----:B------:R-:W-:Y:S01]  /*1270*/  FADD.FTZ R56, R119, R56 ;  /* 0x0000003877387221 */ /* 0x000fe20000010000 */
[----:B------:R-:W-:Y:S01]  /*1280*/  FFMA.FTZ R12, R53, R119, R12 ;  /* 0x00000077350c7223 */ /* 0x000fe2000001000c */
[----:B--2---:R-:W-:Y:S01]  /*1290*/  ISETP.NE.U32.AND P0, PT, R48, RZ, PT ;  /* 0x000000ff3000720c */ /* 0x004fe20003f05070 */
[----:B0-----:R-:W-:Y:S01]  /*12a0*/  FADD.FTZ R119, RZ, R40 ;  /* 0x00000028ff777221 */ /* 0x001fe20000010000 */
[----:B------:R-:W-:Y:S02]  /*12b0*/  FADD.FTZ R40, RZ, R41 ;  /* 0x00000029ff287221 */ /* 0x000fe40000010000 */
[----:B------:R-:W-:Y:S01]  /*12c0*/  ISETP.NE.AND.EX P0, PT, R49, RZ, PT, P0 ;  /* 0x000000ff3100720c */ /* 0x000fe20003f05300 */
[----:B------:R-:W-:Y:S01]  /*12d0*/  FADD.FTZ R119, R42, R119 ;  /* 0x000000772a777221 */ /* 0x000fe20000010000 */
[----:B------:R-:W-:-:S03]  /*12e0*/  FADD.FTZ R40, R43, R40 ;  /* 0x000000282b287221 */ /* 0x000fc60000010000 */
[----:B-1----:R-:W-:Y:S01]  /*12f0*/  FADD.FTZ R119, R119, R44 ;  /* 0x0000002c77777221 */ /* 0x002fe20000010000 */
[----:B------:R-:W-:-:S03]  /*1300*/  FADD.FTZ R40, R40, R45 ;  /* 0x0000002d28287221 */ /* 0x000fc60000010000 */
[----:B------:R-:W-:Y:S01]  /*1310*/  FADD.FTZ R46, R46, R119 ;  /* 0x000000772e2e7221 */ /* 0x000fe20000010000 */
[----:B---3--:R-:W-:Y:S01]  /*1320*/  IADD3 R75, PT, PT, R75, R50, RZ ;  /* 0x000000324b4b7210 */ /* 0x008fe20007ffe0ff */
[----:B------:R-:W-:Y:S01]  /*1330*/  FADD.FTZ R40, R47, R40 ;  /* 0x000000282f287221 */ /* 0x000fe20000010000 */
[----:B------:R-:W-:Y:S01]  /*1340*/  ISETP.NE.AND P4, PT, RZ, UR11, PT ;  /* 0x0000000bff007c0c */ /* 0x000fe2000bf85270 */
[----:B------:R-:W-:Y:S01]  /*1350*/  FMUL.FTZ R46, R46, UR13 ;  /* 0x0000000d2e2e7c20 */ /* 0x000fe20008410000 */
        /* <DEDUP_REMOVED lines=8> */
[----:B------:R-:W-:Y:S01]  /*13e0*/  ISETP.GE.AND P5, PT, R75, R51, PT ;  /* 0x000000334b00720c */ /* 0x000fe20003fa6270 */
[----:B------:R-:W-:Y:S01]  /*13f0*/  FADD.FTZ R23, R118, R23 ;  /* 0x0000001776177221 */ /* 0x000fe20000010000 */
[----:B------:R-:W-:Y:S01]  /*1400*/  FFMA.FTZ R11, R54, R118, R11 ;  /* 0x00000076360b7223 */ /* 0x000fe2000001000b */
[----:B------:R-:W-:Y:S01]  /*1410*/  FADD.FTZ R57, R120, R57 ;  /* 0x0000003978397221 */ /* 0x000fe20000010000 */
[----:B------:R-:W-:Y:S01]  /*1420*/  FFMA.FTZ R13, R52, R120, R13 ;  /* 0x00000078340d7223 */ /* 0x000fe2000001000d */
[----:B------:R-:W-:Y:S01]  /*1430*/  FMUL.FTZ R104, R40, UR13 ;  /* 0x0000000d28687c20 */ /* 0x000fe20008410000 */
[----:B------:R-:W-:Y:S01]  /*1440*/  FSEL R119, R46, RZ, !P4 ;  /* 0x000000ff2e777208 */ /* 0x000fe20006000000 */
[----:B------:R-:W-:Y:S06]  /*1450*/  @P0 BRA `(.L_x_80) ;  /* 0x0000000800340947 */ /* 0x000fec0003800000 */
        /* <DEDUP_REMOVED lines=22> */
[C---:B------:R-:W-:Y:S01]  /*15c0*/  FMUL.FTZ R41, R87.reuse, R100 ;  /* 0x0000006457297220 */ /* 0x040fe20000410000 */
        /* <DEDUP_REMOVED lines=12> */
.L_x_82:
        /* <DEDUP_REMOVED lines=33> */
.L_x_81:
        /* <DEDUP_REMOVED lines=36> */
.L_x_84:
        /* <DEDUP_REMOVED lines=37> */
.L_x_80:
        /* <DEDUP_REMOVED lines=10> */
[--C-:B------:R-:W-:Y:S01]  /*1dd0*/  FADD.FTZ R47, R103, -R40.reuse ;  /* 0x80000028672f7221 */ /* 0x100fe20000010000 */
[----:B-----5:R-:W-:Y:S01]  /*1de0*/  PRMT R40, R27, 0x7632, R40 ;  /* 0x000076321b287816 */ /* 0x020fe20000000028 */
[----:B------:R-:W-:Y:S01]  /*1df0*/  FFMA.FTZ R113, R113, R104, R119 ;  /* 0x0000006871717223 */ /* 0x000fe20000010077 */
[----:B------:R-:W-:Y:S01]  /*1e00*/  SHF.L.U32 R42, R27, 0x10, RZ ;  /* 0x000000101b2a7819 */ /* 0x000fe200000006ff */
[----:B------:R-:W-:Y:S01]  /*1e10*/  FADD.FTZ R0, R101, -R0 ;  /* 0x8000000065007221 */ /* 0x000fe20000010000 */
[----:B------:R-:W-:Y:S01]  /*1e20*/  FADD.FTZ R50, R110, -R107 ;  /* 0x8000006b6e327221 */ /* 0x000fe20000010000 */
[----:B------:R-:W-:Y:S01]  /*1e30*/  SHF.L.U32 R44, R40, 0x10, RZ ;  /* 0x00000010282c7819 */ /* 0x000fe200000006ff */
[----:B------:R-:W-:Y:S01]  /*1e40*/  FADD.FTZ R101, R111, -R106 ;  /* 0x8000006a6f657221 */ /* 0x000fe20000010000 */
[----:B------:R-:W-:Y:S01]  /*1e50*/  SHF.L.U32 R40, R26, 0x10, RZ ;  /* 0x000000101a287819 */ /* 0x000fe200000006ff */
[----:B------:R-:W-:Y:S01]  /*1e60*/  FADD.FTZ R113, R112, -R113 ;  /* 0x8000007170717221 */ /* 0x000fe20000010000 */
[C---:B------:R-:W-:Y:S01]  /*1e70*/  FFMA.FTZ R50, R87.reuse, R50, R42 ;  /* 0x0000003257327223 */ /* 0x040fe2000001002a */
[C---:B------:R-:W-:Y:S01]  /*1e80*/  FFMA.FTZ R101, R87.reuse, R101, R44 ;  /* 0x0000006557657223 */ /* 0x040fe2000001002c */
[----:B------:R-:W-:Y:S01]  /*1e90*/  PRMT R42, R26, 0x7632, R42 ;  /* 0x000076321a2a7816 */ /* 0x000fe2000000002a */
[--C-:B------:R-:W-:Y:S01]  /*1ea0*/  FFMA.FTZ R44, R87, R113, R40.reuse ;  /* 0x00000071572c7223 */ /* 0x100fe20000010028 */
        /* <DEDUP_REMOVED lines=23> */
.L_x_86:
[-CC-:B------:R-:W-:Y:S01]  /*2020*/  FFMA.FTZ R28, R105, R104.reuse, R119.reuse ;  /* 0x00000068691c7223 */ /* 0x180fe20000010077 */
[-CC-:B------:R-:W-:Y:S01]  /*2030*/  FFMA.FTZ R113, R113, R104.reuse, R119.reuse ;  /* 0x0000006871717223 */ /* 0x180fe20000010077 */
[-CC-:B------:R-:W-:Y:S01]  /*2040*/  FFMA.FTZ R115, R115, R104.reuse, R119.reuse ;  /* 0x0000006873737223 */ /* 0x180fe20000010077 */
[----:B------:R-:W-:Y:S01]  /*2050*/  FFMA.FTZ R0, R0, R104, R119 ;  /* 0x0000006800007223 */ /* 0x000fe20000010077 */
[----:B-----5:R-:W-:Y:S01]  /*2060*/  SHF.L.U32 R31, R26, 0x10, RZ ;  /* 0x000000101a1f7819 */ /* 0x020fe200000006ff */
        /* <DEDUP_REMOVED lines=9> */
[----:B------:R-:W-:Y:S01]  /*2100*/  FFMA.FTZ R28, R87, R0, R28 ;  /* 0x00000000571c7223 */ /* 0x000fe2000001001c */
[----:B------:R-:W-:Y:S01]  /*2110*/  PRMT R40, R27, 0x7632, R40 ;  /* 0x000076321b287816 */ /* 0x000fe20000000028 */
[-C--:B------:R-:W-:Y:S01]  /*2120*/  FFMA.FTZ R106, R106, R104.reuse, R119 ;  /* 0x000000686a6a7223 */ /* 0x080fe20000010077 */
        /* <DEDUP_REMOVED lines=28> */
.L_x_85:
[----:B------:R-:W-:-:S04]  /*22f0*/  UISETP.NE.U32.AND UP0, UPT, UR6, URZ, UPT ;  /* 0x000000ff0600728c */ /* 0x000fc8000bf05070 */
[----:B------:R-:W-:-:S09]  /*2300*/  UISETP.NE.AND.EX UP0, UPT, UR7, URZ, UPT, UP0 ;  /* 0x000000ff0700728c */ /* 0x000fd2000bf05300 */
[----:B------:R-:W-:Y:S05]  /*2310*/  BRA.U UP0, `(.L_x_87) ;  /* 0x0000000100b47547 */ /* 0x000fea000b800000 */
        /* <DEDUP_REMOVED lines=45> */
.L_x_87:
        /* <DEDUP_REMOVED lines=48> */
.L_x_83:
[----:B------:R-:W-:Y:S01]  /*28f0*/  ISETP.NE.U32.AND P0, PT, RZ, UR4, PT ;  /* 0x00000004ff007c0c */ /* 0x000fe2000bf05070 */
[----:B------:R-:W0:Y:S01]  /*2900*/  LDC.64 R44, c[0x0][0x468] ;  /* 0x00011a00ff2c7b82 */ /* 0x000e220000000a00 */
[----:B------:R-:W-:Y:S02]  /*2910*/  ISETP.NE.U32.AND P2, PT, RZ, UR6, PT ;  /* 0x00000006ff007c0c */ /* 0x000fe4000bf45070 */
[----:B------:R-:W-:Y:S02]  /*2920*/  ISETP.NE.AND.EX P0, PT, RZ, UR5, PT, P0 ;  /* 0x00000005ff007c0c */ /* 0x000fe4000bf05300 */
[----:B------:R-:W-:Y:S02]  /*2930*/  ISETP.NE.AND.EX P2, PT, RZ, UR7, PT, P2 ;  /* 0x00000007ff007c0c */ /* 0x000fe4000bf45320 */
[----:B------:R-:W-:-:S04]  /*2940*/  ISETP.NE.U32.AND P1, PT, R48, RZ, PT ;  /* 0x000000ff3000720c */ /* 0x000fc80003f25070 */
[----:B------:R-:W-:-:S05]  /*2950*/  ISETP.NE.AND.EX P1, PT, R49, RZ, PT, P1 ;  /* 0x000000ff3100720c */ /* 0x000fca0003f25310 */
        /* <DEDUP_REMOVED lines=11> */
[-CC-:B------:R-:W-:Y:S01]  /*2a10*/  FFMA.FTZ R89, R89, R104.reuse, R119.reuse ;  /* 0x0000006859597223 */ /* 0x180fe20000010077 */
[-CC-:B------:R-:W-:Y:S01]  /*2a20*/  FFMA.FTZ R93, R93, R104.reuse, R119.reuse ;  /* 0x000000685d5d7223 */ /* 0x180fe20000010077 */
[----:B0----5:R-:W-:Y:S01]  /*2a30*/  SHF.L.U32 R29, R33, 0x10, RZ ;  /* 0x00000010211d7819 */ /* 0x021fe200000006ff */
[----:B------:R-:W-:Y:S01]  /*2a40*/  FFMA.FTZ R55, R55, R104, R119 ;  /* 0x0000006837377223 */ /* 0x000fe20000010077 */
[----:B------:R-:W-:Y:S01]  /*2a50*/  FADD.FTZ R98, R98, -R89 ;  /* 0x8000005962627221 */ /* 0x000fe20000010000 */
[----:B------:R-:W-:Y:S01]  /*2a60*/  SHF.L.U32 R0, R32, 0x10, RZ ;  /* 0x0000001020007819 */ /* 0x000fe200000006ff */
[----:B------:R-:W-:Y:S01]  /*2a70*/  FADD.FTZ R96, R96, -R93 ;  /* 0x8000005d60607221 */ /* 0x000fe20000010000 */
[----:B------:R-:W-:Y:S01]  /*2a80*/  SHF.L.U32 R31, R34, 0x10, RZ ;  /* 0x00000010221f7819 */ /* 0x000fe200000006ff */
[C---:B------:R-:W-:Y:S01]  /*2a90*/  FFMA.FTZ R41, R87.reuse, R98, R29 ;  /* 0x0000006257297223 */ /* 0x040fe2000001001d */
[----:B------:R-:W-:Y:S01]  /*2aa0*/  FADD.FTZ R94, R94, -R55 ;  /* 0x800000375e5e7221 */ /* 0x000fe20000010000 */
[----:B------:R-:W-:Y:S01]  /*2ab0*/  FFMA.FTZ R40, R87, R96, R0 ;  /* 0x0000006057287223 */ /* 0x000fe20000010000 */
[----:B------:R-:W-:Y:S01]  /*2ac0*/  PRMT R29, R34, 0x7632, R29 ;  /* 0x00007632221d7816 */ /* 0x000fe2000000001d */
[-CC-:B------:R-:W-:Y:S01]  /*2ad0*/  FFMA.FTZ R90, R90, R104.reuse, R119.reuse ;  /* 0x000000685a5a7223 */ /* 0x180fe20000010077 */
[----:B------:R-:W-:Y:S01]  /*2ae0*/  PRMT R30, R35, 0x7632, R30 ;  /* 0x00007632231e7816 */ /* 0x000fe2000000001e */
[-CC-:B------:R-:W-:Y:S01]  /*2af0*/  FFMA.FTZ R88, R88, R104.reuse, R119.reuse ;  /* 0x0000006858587223 */ /* 0x180fe20000010077 */
[----:B------:R-:W-:Y:S01]  /*2b00*/  PRMT R0, R32, 0x7632, R0 ;  /* 0x0000763220007816 */ /* 0x000fe20000000000 */
[-CC-:B------:R-:W-:Y:S01]  /*2b10*/  FFMA.FTZ R54, R54, R104.reuse, R119.reuse ;  /* 0x0000006836367223 */ /* 0x180fe20000010077 */
[----:B------:R-:W-:Y:S01]  /*2b20*/  PRMT R28, R33, 0x7632, R28 ;  /* 0x00007632211c7816 */ /* 0x000fe2000000001c */
[-CC-:B------:R-:W-:Y:S01]  /*2b30*/  FFMA.FTZ R53, R53, R104.reuse, R119.reuse ;  /* 0x0000006835357223 */ /* 0x180fe20000010077 */
[----:B------:R-:W-:Y:S01]  /*2b40*/  FFMA.FTZ R52, R52, R104, R119 ;  /* 0x0000006834347223 */ /* 0x000fe20000010077 */
        /* <DEDUP_REMOVED lines=14> */
[C---:B------:R-:W-:Y:S01]  /*2c30*/  FFMA.FTZ R30, R87.reuse, R52, R30 ;  /* 0x00000034571e7223 */ /* 0x040fe2000001001e */
[----:B------:R-:W-:Y:S01]  /*2c40*/  FFMA.FTZ R29, R87, R90, R29 ;  /* 0x0000005a571d7223 */ /* 0x000fe2000001001d */
        /* <DEDUP_REMOVED lines=13> */
.L_x_90:
        /* <DEDUP_REMOVED lines=45> */
.L_x_89:
        /* <DEDUP_REMOVED lines=46> */
.L_x_92:
[-CC-:B------:R-:W-:Y:S01]  /*32d0*/  FFMA.FTZ R53, R53, R104.reuse, R119.reuse ;  /* 0x0000006835357223 */ /* 0x180fe20000010077 */
[C---:B-----5:R-:W-:Y:S01]  /*32e0*/  PRMT R0, R35.reuse, 0x7632, R0 ;  /* 0x0000763223007816 */ /* 0x060fe20000000000 */
[-C--:B------:R-:W-:Y:S01]  /*32f0*/  FFMA.FTZ R52, R52, R104.reuse, R119 ;  /* 0x0000006834347223 */ /* 0x080fe20000010077 */
[----:B0-----:R-:W-:Y:S01]  /*3300*/  SHF.L.U32 R41, R35, 0x10, RZ ;  /* 0x0000001023297819 */ /* 0x001fe200000006ff */
[----:B------:R-:W-:Y:S01]  /*3310*/  FADD.FTZ R92, R92, -R53 ;  /* 0x800000355c5c7221 */ /* 0x000fe20000010000 */
[----:B------:R-:W-:Y:S01]  /*3320*/  SHF.L.U32 R0, R0, 0x10, RZ ;  /* 0x0000001000007819 */ /* 0x000fe200000006ff */
[----:B------:R-:W-:Y:S01]  /*3330*/  FFMA.FTZ R55, R55, R104, R119 ;  /* 0x0000006837377223 */ /* 0x000fe20000010077 */
[----:B------:R-:W-:Y:S01]  /*3340*/  FADD.FTZ R52, R91, -R52 ;  /* 0x800000345b347221 */ /* 0x000fe20000010000 */
[C---:B------:R-:W-:Y:S01]  /*3350*/  FFMA.FTZ R92, R87.reuse, R92, R41 ;  /* 0x0000005c575c7223 */ /* 0x040fe20000010029 */
[----:B------:R-:W-:Y:S01]  /*3360*/  SHF.L.U32 R43, R34, 0x10, RZ ;  /* 0x00000010222b7819 */ /* 0x000fe200000006ff */
[----:B------:R-:W-:Y:S01]  /*3370*/  FADD.FTZ R94, R94, -R55 ;  /* 0x800000375e5e7221 */ /* 0x000fe20000010000 */
[----:B------:R-:W-:Y:S01]  /*3380*/  PRMT R41, R34, 0x7632, R41 ;  /* 0x0000763222297816 */ /* 0x000fe20000000029 */
[----:B------:R-:W-:Y:S01]  /*3390*/  FFMA.FTZ R53, R87, R52, R0 ;  /* 0x0000003457357223 */ /* 0x000fe20000010000 */
[----:B------:R-:W-:Y:S01]  /*33a0*/  PRMT R40, R33, 0x7632, R40 ;  /* 0x0000763221287816 */ /* 0x000fe20000000028 */
[-CC-:B------:R-:W-:Y:S01]  /*33b0*/  FFMA.FTZ R93, R93, R104.reuse, R119.reuse ;  /* 0x000000685d5d7223 */ /* 0x180fe20000010077 */
[-CC-:B------:R-:W-:Y:S01]  /*33c0*/  FFMA.FTZ R89, R89, R104.reuse, R119.reuse ;  /* 0x0000006859597223 */ /* 0x180fe20000010077 */
[-CC-:B------:R-:W-:Y:S01]  /*33d0*/  FFMA.FTZ R88, R88, R104.reuse, R119.reuse ;  /* 0x0000006858587223 */ /* 0x180fe20000010077 */
[-CC-:B------:R-:W-:Y:S01]  /*33e0*/  FFMA.FTZ R54, R54, R104.reuse, R119.reuse ;  /* 0x0000006836367223 */ /* 0x180fe20000010077 */
[----:B------:R-:W-:Y:S01]  /*33f0*/  PRMT R0, R32, 0x7632, R0 ;  /* 0x0000763220007816 */ /* 0x000fe20000000000 */
        /* <DEDUP_REMOVED lines=22> */
.L_x_88:
[----:B------:R-:W-:Y:S05]  /*3560*/  @!P0 BRA `(.L_x_93) ;  /* 0x00000004001c8947 */ /* 0x000fea0003800000 */
        /* <DEDUP_REMOVED lines=9> */
[----:B0-----:R-:W-:Y:S01]  /*3600*/  FADD.FTZ R40, R96, -R93 ;  /* 0x8000005d60287221 */ /* 0x001fe20000010000 */
        /* <DEDUP_REMOVED lines=28> */
.L_x_94:
        /* <DEDUP_REMOVED lines=16> */
[C---:B0-----:R-:W-:Y:S01]  /*38d0*/  FMUL.FTZ R40, R87.reuse, R96 ;  /* 0x0000006057287220 */ /* 0x041fe20000410000 */
        /* <DEDUP_REMOVED lines=16> */
.L_x_93:
        /* <DEDUP_REMOVED lines=34> */
.L_x_95:
        /* <DEDUP_REMOVED lines=27> */
[----:B------:R-:W-:-:S07]  /*3db0*/  F2FP.BF16.F32.PACK_AB R40, R87, R40 ;  /* 0x000000285728723e */ /* 0x000fce00000010ff */
.L_x_91:
[----:B------:R-:W0:Y:S01]  /*3dc0*/  @P0 LDC.64 R48, c[0x0][0x478] ;  /* 0x00011e00ff300b82 */ /* 0x000e220000000a00 */
[----:B------:R-:W-:Y:S01]  /*3dd0*/  IMAD.WIDE.U32 R44, R66, 0x10, R44 ;  /* 0x00000010422c7825 */ /* 0x000fe200078e002c */
[----:B------:R-:W-:-:S06]  /*3de0*/  PLOP3.LUT P3, PT, P3, PT, PT, 0x8, 0x80 ;  /* 0x000000000080781c */ /* 0x000fcc0001f6e170 */
[----:B------:R-:W1:Y:S01]  /*3df0*/  @P2 LDC.64 R46, c[0x0][0x470] ;  /* 0x00011c00ff2e2b82 */ /* 0x000e620000000a00 */
[----:B0-----:R-:W-:-:S05]  /*3e00*/  @P0 IMAD.WIDE.U32 R48, R66, 0x10, R48 ;  /* 0x0000001042300825 */ /* 0x001fca00078e0030 */
[----:B------:R0:W-:Y:S01]  /*3e10*/  @P0 STG.E.128 desc[UR8][R48.64], R36 ;  /* 0x0000002430000986 */ /* 0x0001e2000c101d08 */
[----:B-1----:R-:W-:-:S03]  /*3e20*/  @P2 IMAD.WIDE.U32 R46, R66, 0x10, R46 ;  /* 0x00000010422e2825 */ /* 0x002fc600078e002e */
[----:B------:R0:W-:Y:S04]  /*3e30*/  STG.E.128 desc[UR8][R44.64], R40 ;  /* 0x000000282c007986 */ /* 0x0001e8000c101d08 */
[----:B------:R0:W-:Y:S01]  /*3e40*/  @P2 STG.E.128 desc[UR8][R46.64], R28 ;  /* 0x0000001c2e002986 */ /* 0x0001e2000c101d08 */
[----:B------:R-:W-:Y:S05]  /*3e50*/  @!P5 BRA `(.L_x_96) ;  /* 0xffffffc400b0d947 */ /* 0x000fea000383ffff */
[----:B-----5:R-:W-:Y:S02]  /*3e60*/  MOV R34, R4 ;  /* 0x0000000400227202 */ /* 0x020fe40000000f00 */
[----:B0-----:R-:W-:Y:S02]  /*3e70*/  MOV R38, R16 ;  /* 0x0000001000267202 */ /* 0x001fe40000000f00 */
        /* <DEDUP_REMOVED lines=30> */
.L_x_79:
[----:B------:R-:W0:Y:S08]  /*4060*/  LDC R11, c[0x0][0x388] ;  /* 0x0000e200ff0b7b82 */ /* 0x000e300000000800 */
[----:B------:R-:W1:Y:S08]  /*4070*/  LDC.64 R2, c[0x0][0x440] ;  /* 0x00011000ff027b82 */ /* 0x000e700000000a00 */
[----:B------:R-:W3:Y:S01]  /*4080*/  LDC.64 R8, c[0x0][0x448] ;  /* 0x00011200ff087b82 */ /* 0x000ee20000000a00 */
[----:B0-----:R-:W-:-:S05]  /*4090*/  IMAD R11, R11, UR10, RZ ;  /* 0x0000000a0b0b7c24 */ /* 0x001fca000f8e02ff */
[----:B------:R-:W-:-:S05]  /*40a0*/  LEA.HI R11, R11, R58, RZ, 0x1d ;  /* 0x0000003a0b0b7211 */ /* 0x000fca00078fe8ff */
[----:B-1----:R-:W-:-:S05]  /*40b0*/  IMAD.WIDE.U32 R2, R11, 0x20, R2 ;  /* 0x000000200b027825 */ /* 0x002fca00078e0002 */
[----:B--2---:R-:W-:Y:S01]  /*40c0*/  STG.E.128 desc[UR8][R2.64], R28 ;  /* 0x0000001c02007986 */ /* 0x004fe2000c101d08 */
[----:B---3--:R-:W-:-:S03]  /*40d0*/  IMAD.WIDE.U32 R8, R11, 0x20, R8 ;  /* 0x000000200b087825 */ /* 0x008fc600078e0008 */
        /* <DEDUP_REMOVED lines=8> */
.L_x_97:
        /* <DEDUP_REMOVED lines=10> */
.L_x_2759:


//--------------------- .text._ZN10layer_norm31ln_parallel_residual_bwd_kernelINS_13Kernel_traitsI13__nv_bfloat16S2_S2_S2_fjLj2048ELj1ELj1ELj4ELj16ENS_18Kernel_traits_baseILj2048ES2_S2_S2_S2_fjLj128EEEEELb1ELb0ELb0EEEvNS_9BwdParamsE --------------------------
	.section	.text._ZN10layer_norm31ln_parallel_residual_bwd_kernelINS_13Kernel_traitsI13__nv_bfloat16S2_S2_S2_fjLj2048ELj1ELj1ELj4ELj16ENS_18Kernel_traits_baseILj2048ES2_S2_S2_S2_fjLj128EEEEELb1ELb0ELb0EEEvNS_9BwdParamsE,"ax",@progbits
	.align	128
        .global         _ZN10layer_norm31ln_parallel_residual_bwd_kernelINS_13Kernel_traitsI13__nv_bfloat16S2_S2_S2_fjLj2048ELj1ELj1ELj4ELj16ENS_18Kernel_traits_baseILj2048ES2_S2_S2_S2_fjLj128EEEEELb1ELb0ELb0EEEvNS_9BwdParamsE
        .type           _ZN10layer_norm31ln_parallel_residual_bwd_kernelINS_13Kernel_traitsI13__nv_bfloat16S2_S2_S2_fjLj2048ELj1ELj1ELj4ELj16ENS_18Kernel_traits_baseILj2048ES2_S2_S2_S2_fjLj128EEEEELb1ELb0ELb0EEEvNS_9BwdParamsE,@function
        .size           _ZN10layer_norm31ln_parallel_residual_bwd_kernelINS_13Kernel_traitsI13__nv_bfloat16S2_S2_S2_fjLj2048ELj1ELj1ELj4ELj16ENS_18Kernel_traits_baseILj2048ES2_S2_S2_S2_fjLj128EEEEELb1ELb0ELb0EEEvNS_9BwdParamsE,(.L_x_2760 - _ZN10layer_norm31ln_parallel_residual_bwd_kernelINS_13Kernel_traitsI13__nv_bfloat16S2_S2_S2_fjLj2048ELj1ELj1ELj4ELj16ENS_18Kernel_traits_baseILj2048ES2_S2_S2_S2_fjLj128EEEEELb1ELb0ELb0EEEvNS_9BwdParamsE)
        .other          _ZN10layer_norm31ln_parallel_residual_bwd_kernelINS_13Kernel_traitsI13__nv_bfloat16S2_S2_S2_fjLj2048ELj1ELj1ELj4ELj16ENS_18Kernel_traits_baseILj2048ES2_S2_S2_S2_fjLj128EEEEELb1ELb0ELb0EEEvNS_9BwdParamsE,@"STO_CUDA_ENTRY STV_DEFAULT"
_ZN10layer_norm31ln_parallel_residual_bwd_kernelINS_13Kernel_traitsI13__nv_bfloat16S2_S2_S2_fjLj2048ELj1ELj1ELj4ELj16ENS_18Kernel_traits_baseILj2048ES2_S2_S2_S2_fjLj128EEEEELb1ELb0ELb0EEEvNS_9BwdParamsE:
.text._ZN10layer_norm31ln_parallel_residual_bwd_kernelINS_13Kernel_traitsI13__nv_bfloat16S2_S2_S2_fjLj2048ELj1ELj1ELj4ELj16ENS_18Kernel_traits_baseILj2048ES2_S2_S2_S2_fjLj128EEEEELb1ELb0ELb0EEEvNS_9BwdParamsE:
[----:B------:R-:W-:Y:S01]  /*0000*/  LDC R1, c[0x0][0x37c] ;  /* 0x0000df00ff017b82 */ /* 0x000fe20000000800 */
[----:B------:R-:W0:Y:S01]  /*0010*/  S2R R0, SR_TID.X ;  /* 0x0000000000007919 */ /* 0x000e220000002100 */
[----:B------:R-:W1:Y:S06]  /*0020*/  LDCU UR4, c[0x0][0x388] ;  /* 0x00007100ff0477ac */ /* 0x000e6c0008000800 */
[----:B------:R-:W2:Y:S01]  /*0030*/  LDC.64 R6, c[0x0][0x3d8] ;  /* 0x0000f600ff067b82 */ /* 0x000ea20000000a00 */
[----:B------:R-:W3:Y:S07]  /*0040*/  LDCU.64 UR6, c[0x0][0x358] ;  /* 0x00006b00ff0677ac */ /* 0x000eee0008000a00 */
[----:B------:R-:W4:Y:S08]  /*0050*/  LDC.64 R8, c[0x0][0x3d0] ;  /* 0x0000f400ff087b82 */ /* 0x000f300000000a00 */
[----:B------:R-:W4:Y:S01]  /*0060*/  LDC.64 R10, c[0x0][0x3d8] ;  /* 0x0000f600ff0a7b82 */ /* 0x000f220000000a00 */
[----:B-1----:R-:W-:Y:S01]  /*0070*/  MOV R112, UR4 ;  /* 0x0000000400707c02 */ /* 0x002fe20008000f00 */
[----:B------:R-:W1:Y:S03]  /*0080*/  LDCU UR4, c[0x0][0x384] ;  /* 0x00007080ff0477ac */ /* 0x000e660008000800 */
[----:B------:R-:W-:-:S04]  /*0090*/  SHF.R.S32.HI R3, RZ, 0x1f, R112 ;  /* 0x0000001fff037819 */ /* 0x000fc80000011470 */
[----:B------:R-:W-:Y:S02]  /*00a0*/  LEA.HI R2, R3, R112, RZ, 0x3 ;  /* 0x0000007003027211 */ /* 0x000fe400078f18ff */
[----:B0-----:R-:W-:Y:S01]  /*00b0*/  LOP3.LUT R5, R0, 0x7f, RZ, 0x3c, !PT ;  /* 0x0000007f00057812 */ /* 0x001fe200078e3cff */
[----:B------:R-:W1:Y:S01]  /*00c0*/  S2UR UR8, SR_CTAID.X ;  /* 0x00000000000879c3 */ /* 0x000e620000002500 */
[----:B------:R-:W-:Y:S02]  /*00d0*/  IMAD.MOV.U32 R3, RZ, RZ, R0 ;  /* 0x000000ffff037224 */ /* 0x000fe400078e0000 */
[----:B------:R-:W-:-:S04]  /*00e0*/  LEA.HI.SX32 R2, R2, R5, 0x1d ;  /* 0x0000000502027211 */ /* 0x000fc800078feaff */
[C---:B------:R-:W-:Y:S01]  /*00f0*/  ISETP.GE.U32.AND P1, PT, R2.reuse, 0x80, PT ;  /* 0x000000800200780c */ /* 0x040fe20003f26070 */
[----:B------:R-:W0:Y:S01]  /*0100*/  LDC.64 R4, c[0x0][0x3d0] ;  /* 0x0000f400ff047b82 */ /* 0x000e220000000a00 */
[----:B------:R-:W-:-:S11]  /*0110*/  ISETP.GE.U32.AND P2, PT, R2, 0x100, PT ;  /* 0x000001000200780c */ /* 0x000fd60003f46070 */
[C---:B--2---:R-:W-:Y:S01]  /*0120*/  @P1 IMAD.WIDE.U32 R6, R0.reuse, 0x10, R6 ;  /* 0x0000001000061825 */ /* 0x044fe200078e0006 */
[----:B------:R-:W-:-:S04]  /*0130*/  @P1 LOP3.LUT R3, R0, 0x80, RZ, 0xfc, !PT ;  /* 0x0000008000031812 */ /* 0x000fc800078efcff */
[----:B---3--:R-:W5:Y:S01]  /*0140*/  @P1 LDG.E.128 R72, desc[UR6][R6.64] ;  /* 0x0000000606481981 */ /* 0x008f62000c1e1d00 */
[----:B-1----:R-:W-:Y:S01]  /*0150*/  UISETP.GE.AND UP0, UPT, UR8, UR4, UPT ;  /* 0x000000040800728c */ /* 0x002fe2000bf06270 */
[----:B----4-:R-:W-:-:S04]  /*0160*/  @P2 IMAD.WIDE.U32 R8, R3, 0x10, R8 ;  /* 0x0000001003082825 */ /* 0x010fc800078e0008 */
[----:B------:R-:W-:Y:S01]  /*0170*/  @P2 IMAD.WIDE.U32 R10, R3, 0x10, R10 ;  /* 0x00000010030a2825 */ /* 0x000fe200078e000a */
[----:B------:R1:W5:Y:S03]  /*0180*/  @P2 LDG.E.128 R136, desc[UR6][R8.64] ;  /* 0x0000000608882981 */ /* 0x000366000c1e1d00 */
[----:B0-----:R-:W-:Y:S01]  /*0190*/  @P1 IMAD.WIDE.U32 R4, R0, 0x10, R4 ;  /* 0x0000001000041825 */ /* 0x001fe200078e0004 */
[----:B------:R0:W5:Y:S04]  /*01a0*/  @P2 LDG.E.128 R80, desc[UR6][R10.64] ;  /* 0x000000060a502981 */ /* 0x000168000c1e1d00 */
[----:B------:R2:W5:Y:S01]  /*01b0*/  @P1 LDG.E.128 R76, desc[UR6][R4.64] ;  /* 0x00000006044c1981 */ /* 0x000562000c1e1d00 */
        /* <DEDUP_REMOVED lines=30> */
[----:B-1----:R-:W-:-:S02]  /*03a0*/  CS2R R8, SRZ ;  /* 0x0000000000087805 */ /* 0x002fc4000001ff00 */
[----:B0-----:R-:W-:Y:S01]  /*03b0*/  CS2R R10, SRZ ;  /* 0x00000000000a7805 */ /* 0x001fe2000001ff00 */
[----:B--2---:R-:W-:Y:S06]  /*03c0*/  BRA.U UP0, `(.L_x_98) ;  /* 0x0000006500f07547 */ /* 0x004fec000b800000 */
[----:B------:R-:W0:Y:S01]  /*03d0*/  LDCU.U8 UR9, c[0x0][0x410] ;  /* 0x00008200ff0977ac */ /* 0x000e220008000000 */
[----:B------:R-:W-:Y:S02]  /*03e0*/  PLOP3.LUT P3, PT, PT, PT, PT, 0x8, 0x80 ;  /* 0x000000000080781c */ /* 0x000fe40003f6e170 */
[----:B------:R-:W-:Y:S02]  /*03f0*/  CS2R R68, SRZ ;  /* 0x0000000000447805 */ /* 0x000fe4000001ff00 */
[----:B------:R-:W-:Y:S02]  /*0400*/  SHF.R.U32.HI R113, RZ, 0x5, R0 ;  /* 0x00000005ff717819 */ /* 0x000fe40000011600 */
[----:B------:R-:W-:Y:S02]  /*0410*/  CS2R R70, SRZ ;  /* 0x0000000000467805 */ /* 0x000fe4000001ff00 */
[----:B------:R-:W-:Y:S02]  /*0420*/  MOV R115, UR8 ;  /* 0x0000000800737c02 */ /* 0x000fe40008000f00 */
[----:B------:R-:W-:-:S02]  /*0430*/  CS2R R64, SRZ ;  /* 0x0000000000407805 */ /* 0x000fc4000001ff00 */
[----:B-----5:R-:W-:Y:S02]  /*0440*/  PRMT R153, R75, 0x7632, R153 ;  /* 0x000076324b997816 */ /* 0x020fe40000000099 */
        /* <DEDUP_REMOVED lines=13> */
[----:B------:R-:W-:Y:S02]  /*0520*/  PRMT R168, R76, 0x7632, R168 ;  /* 0x000076324ca87816 */ /* 0x000fe400000000a8 */
[----:B------:R-:W-:Y:S02]  /*0530*/  CS2R R54, SRZ ;  /* 0x0000000000367805 */ /* 0x000fe4000001ff00 */
[----:B------:R-:W-:Y:S02]  /*0540*/  PRMT R169, R83, 0x7632, R169 ;  /* 0x0000763253a97816 */ /* 0x000fe400000000a9 */
[----:B------:R-:W-:Y:S02]  /*0550*/  CS2R R48, SRZ ;  /* 0x0000000000307805 */ /* 0x000fe4000001ff00 */
        /* <DEDUP_REMOVED lines=29> */
[----:B------:R-:W0:Y:S01]  /*0730*/  LDCU UR13, c[0x0][0x408] ;  /* 0x00008100ff0d77ac */ /* 0x000e220008000800 */
[----:B------:R-:W1:Y:S01]  /*0740*/  LDCU UR12, c[0x0][0x400] ;  /* 0x00008000ff0c77ac */ /* 0x000e620008000800 */
[----:B------:R-:W2:Y:S01]  /*0750*/  LDCU.64 UR4, c[0x0][0x478] ;  /* 0x00008f00ff0477ac */ /* 0x000ea20008000a00 */
[----:B------:R-:W3:Y:S01]  /*0760*/  LDCU.64 UR14, c[0x0][0x438] ;  /* 0x00008700ff0e77ac */ /* 0x000ee20008000a00 */
[----:B------:R-:W4:Y:S02]  /*0770*/  LDCU.64 UR10, c[0x0][0x470] ;  /* 0x00008e00ff0a77ac */ /* 0x000f240008000a00 */
.L_x_123:
[----:B0--3--:R-:W0:Y:S08]  /*0780*/  LDC.64 R96, c[0x0][0x3c0] ;  /* 0x0000f000ff607b82 */ /* 0x009e300000000a00 */
[----:B------:R-:W1:Y:S08]  /*0790*/  LDC.64 R98, c[0x0][0x3c8] ;  /* 0x0000f200ff627b82 */ /* 0x000e700000000a00 */
[----:B------:R-:W2:Y:S01]  /*07a0*/  LDC R112, c[0x0][0x388] ;  /* 0x0000e200ff707b82 */ /* 0x000ea20000000800 */
[----:B0-----:R-:W-:-:S06]  /*07b0*/  IMAD.WIDE R96, R115, 0x4, R96 ;  /* 0x0000000473607825 */ /* 0x001fcc00078e0260 */
[----:B------:R-:W3:Y:S01]  /*07c0*/  LDG.E R96, desc[UR6][R96.64] ;  /* 0x0000000660607981 */ /* 0x000ee2000c1e1900 */
[----:B-1----:R-:W-:-:S05]  /*07d0*/  IMAD.WIDE R98, R115, 0x4, R98 ;  /* 0x0000000473627825 */ /* 0x002fca00078e0262 */
[----:B-----5:R0:W5:Y:S01]  /*07e0*/  LDG.E R116, desc[UR6][R98.64] ;  /* 0x0000000662747981 */ /* 0x020162000c1e1900 */
[----:B------:R-:W-:Y:S01]  /*07f0*/  BSSY.RECONVERGENT B0, `(.L_x_99) ;  /* 0x00000a6000007945 */ /* 0x000fe20003800200 */
[----:B------:R-:W-:Y:S02]  /*0800*/  HFMA2 R154, -RZ, RZ, 0, 0 ;  /* 0x00000000ff9a7431 */ /* 0x000fe400000001ff */
[----:B--2---:R-:W-:Y:S01]  /*0810*/  IMAD R100, R115, R112, RZ ;  /* 0x0000007073647224 */ /* 0x004fe200078e02ff */
[----:B------:R-:W-:Y:S01]  /*0820*/  ISETP.GE.U32.AND P2, PT, R2, 0x100, PT ;  /* 0x000001000200780c */ /* 0x000fe20003f46070 */
[----:B------:R-:W-:-:S03]  /*0830*/  IMAD.MOV.U32 R156, RZ, RZ, RZ ;  /* 0x000000ffff9c7224 */ /* 0x000fc600078e00ff */
[----:B------:R-:W-:-:S04]  /*0840*/  SHF.R.S32.HI R101, RZ, 0x1f, R100 ;  /* 0x0000001fff657819 */ /* 0x000fc80000011464 */
[----:B------:R-:W-:-:S04]  /*0850*/  LEA.HI R101, R101, R100, RZ, 0x3 ;  /* 0x0000006465657211 */ /* 0x000fc800078f18ff */
[----:B------:R-:W-:-:S05]  /*0860*/  LEA.HI.SX32 R114, R101, R0, 0x1d ;  /* 0x0000000065727211 */ /* 0x000fca00078feaff */
[----:B------:R-:W-:Y:S01]  /*0870*/  IMAD.MOV.U32 R155, RZ, RZ, R114 ;  /* 0x000000ffff9b7224 */ /* 0x000fe200078e0072 */
[----:B---3--:R-:W-:Y:S01]  /*0880*/  FSEL R151, R96, RZ, !P4 ;  /* 0x000000ff60977208 */ /* 0x008fe20006000000 */
[----:B0-----:R-:W-:Y:S06]  /*0890*/  @!P1 BRA `(.L_x_100) ;  /* 0x00000008006c9947 */ /* 0x001fec0003800000 */
[----:B------:R-:W0:Y:S08]  /*08a0*/  LDC.64 R100, c[0x0][0x428] ;  /* 0x00010a00ff647b82 */ /* 0x000e300000000a00 */
[----:B------:R-:W1:Y:S08]  /*08b0*/  LDC.64 R108, c[0x0][0x430] ;  /* 0x00010c00ff6c7b82 */ /* 0x000e700000000a00 */
[----:B------:R-:W2:Y:S01]  /*08c0*/  LDC.64 R96, c[0x0][0x3a8] ;  /* 0x0000ea00ff607b82 */ /* 0x000ea20000000a00 */
[----:B0-----:R-:W-:-:S07]  /*08d0*/  IMAD.WIDE.U32 R100, R114, 0x10, R100 ;  /* 0x0000001072647825 */ /* 0x001fce00078e0064 */
[----:B------:R-:W0:Y:S01]  /*08e0*/  LDC.64 R106, c[0x0][0x3b0] ;  /* 0x0000ec00ff6a7b82 */ /* 0x000e220000000a00 */
[----:B------:R-:W3:Y:S01]  /*08f0*/  LDG.E.128 R100, desc[UR6][R100.64] ;  /* 0x0000000664647981 */ /* 0x000ee2000c1e1d00 */
[----:B-1----:R-:W-:-:S06]  /*0900*/  IMAD.WIDE.U32 R108, R114, 0x10, R108 ;  /* 0x00000010726c7825 */ /* 0x002fcc00078e006c */
[----:B------:R-:W3:Y:S01]  /*0910*/  LDG.E.128 R108, desc[UR6][R108.64] ;  /* 0x000000066c6c7981 */ /* 0x000ee2000c1e1d00 */
[----:B--2---:R-:W-:-:S06]  /*0920*/  IMAD.WIDE.U32 R96, R114, 0x10, R96 ;  /* 0x0000001072607825 */ /* 0x004fcc00078e0060 */
[----:B------:R-:W2:Y:S01]  /*0930*/  LDG.E.128 R96, desc[UR6][R96.64] ;  /* 0x0000000660607981 */ /* 0x000ea2000c1e1d00 */
[----:B------:R-:W-:Y:S01]  /*0940*/  ISETP.NE.U32.AND P0, PT, RZ, UR14, PT ;  /* 0x0000000eff007c0c */ /* 0x000fe2000bf05070 */
[----:B0-----:R-:W-:Y:S01]  /*0950*/  IMAD.WIDE.U32 R106, R114, 0x8, R106 ;  /* 0x00000008726a7825 */ /* 0x001fe200078e006a */
[----:B----4-:R-:W-:Y:S02]  /*0960*/  ISETP.NE.U32.AND P1, PT, RZ, UR10, PT ;  /* 0x0000000aff007c0c */ /* 0x010fe4000bf25070 */
[----:B------:R-:W-:Y:S02]  /*0970*/  ISETP.NE.AND.EX P0, PT, RZ, UR15, PT, P0 ;  /* 0x0000000fff007c0c */ /* 0x000fe4000bf05300 */
[----:B------:R-:W-:Y:S01]  /*0980*/  ISETP.NE.AND.EX P1, PT, RZ, UR11, PT, P1 ;  /* 0x0000000bff007c0c */ /* 0x000fe2000bf25310 */
[----:B------:R-:W5:Y:S10]  /*0990*/  LDG.E.64 R106, desc[UR6][R106.64] ;  /* 0x000000066a6a7981 */ /* 0x000f74000c1e1b00 */
[----:B------:R-:W0:Y:S08]  /*09a0*/  @P0 LDC.64 R118, c[0x0][0x438] ;  /* 0x00010e00ff760b82 */ /* 0x000e300000000a00 */
[----:B------:R-:W1:Y:S01]  /*09b0*/  @P1 LDC.64 R120, c[0x0][0x3b8] ;  /* 0x0000ee00ff781b82 */ /* 0x000e620000000a00 */
[----:B------:R-:W-:Y:S01]  /*09c0*/  SHF.L.U32 R144, R75, 0x10, RZ ;  /* 0x000000104b907819 */ /* 0x000fe200000006ff */
[----:B------:R-:W-:-:S02]  /*09d0*/  IMAD.U32 R142, R79, 0x10000, RZ ;  /* 0x000100004f8e7824 */ /* 0x000fc400078e00ff */
[----:B0-----:R-:W-:-:S05]  /*09e0*/  @P0 IMAD.WIDE.U32 R118, R114, 0x10, R118 ;  /* 0x0000001072760825 */ /* 0x001fca00078e0076 */
[----:B------:R0:W5:Y:S01]  /*09f0*/  @P0 LDG.E.128 R4, desc[UR6][R118.64] ;  /* 0x0000000676040981 */ /* 0x000162000c1e1d00 */
[----:B-1----:R-:W-:-:S05]  /*0a00*/  @P1 IMAD.WIDE.U32 R120, R114, 0x8, R120 ;  /* 0x0000000872781825 */ /* 0x002fca00078e0078 */
[----:B------:R1:W5:Y:S01]  /*0a10*/  @P1 LDG.E.64 R158, desc[UR6][R120.64] ;  /* 0x00000006789e1981 */ /* 0x000362000c1e1b00 */
[----:B0-----:R-:W-:Y:S02]  /*0a20*/  IMAD.U32 R118, R76, 0x10000, RZ ;  /* 0x000100004c767824 */ /* 0x001fe400078e00ff */
[----:B------:R-:W-:Y:S02]  /*0a30*/  IMAD.U32 R119, R78, 0x10000, RZ ;  /* 0x000100004e777824 */ /* 0x000fe400078e00ff */
[----:B-1----:R-:W-:Y:S02]  /*0a40*/  IMAD.U32 R121, R168, 0x10000, RZ ;  /* 0x00010000a8797824 */ /* 0x002fe400078e00ff */
[----:B------:R-:W-:Y:S01]  /*0a50*/  IMAD.U32 R117, R77, 0x10000, RZ ;  /* 0x000100004d757824 */ /* 0x000fe200078e00ff */
[----:B------:R-:W-:Y:S01]  /*0a60*/  SHF.L.U32 R178, R153, 0x10, RZ ;  /* 0x0000001099b27819 */ /* 0x000fe200000006ff */
[----:B------:R-:W-:Y:S01]  /*0a70*/  IMAD.U32 R156, R162, 0x10000, RZ ;  /* 0x00010000a29c7824 */ /* 0x000fe200078e00ff */
[C---:B---3--:R-:W-:Y:S01]  /*0a80*/  PRMT R3, R100.reuse, 0x7632, R3 ;  /* 0x0000763264037816 */ /* 0x048fe20000000003 */
[----:B------:R-:W-:Y:S01]  /*0a90*/  IMAD.U32 R134, R101, 0x10000, RZ ;  /* 0x0001000065867824 */ /* 0x000fe200078e00ff */
[----:B------:R-:W-:-:S02]  /*0aa0*/  SHF.L.U32 R133, R100, 0x10, RZ ;  /* 0x0000001064857819 */ /* 0x000fc400000006ff */
[----:B------:R-:W-:Y:S02]  /*0ab0*/  PRMT R122, R101, 0x7632, R122 ;  /* 0x00007632657a7816 */ /* 0x000fe4000000007a */
[----:B------:R-:W-:Y:S02]  /*0ac0*/  SHF.L.U32 R100, R72, 0x10, RZ ;  /* 0x0000001048647819 */ /* 0x000fe400000006ff */
[C---:B------:R-:W-:Y:S02]  /*0ad0*/  SHF.L.U32 R101, R108.reuse, 0x10, RZ ;  /* 0x000000106c657819 */ /* 0x040fe400000006ff */
[----:B------:R-:W-:Y:S01]  /*0ae0*/  PRMT R108, R108, 0x7632, R108 ;  /* 0x000076326c6c7816 */ /* 0x000fe2000000006c */
[C---:B------:R-:W-:Y:S01]  /*0af0*/  IMAD.U32 R157, R103.reuse, 0x10000, RZ ;  /* 0x00010000679d7824 */ /* 0x040fe200078e00ff */
[----:B------:R-:W-:Y:S01]  /*0b00*/  PRMT R155, R103, 0x7632, R155 ;  /* 0x00007632679b7816 */ /* 0x000fe2000000009b */
[----:B------:R-:W-:Y:S01]  /*0b10*/  FMUL.FTZ R103, R100, R101 ;  /* 0x0000006564677220 */ /* 0x000fe20000410000 */
[----:B------:R-:W-:-:S02]  /*0b20*/  SHF.L.U32 R100, R167, 0x10, RZ ;  /* 0x00000010a7647819 */ /* 0x000fc400000006ff */
[----:B------:R-:W-:Y:S01]  /*0b30*/  SHF.L.U32 R108, R108, 0x10, RZ ;  /* 0x000000106c6c7819 */ /* 0x000fe200000006ff */
[C---:B------:R-:W-:Y:S01]  /*0b40*/  IMAD.U32 R177, R111.reuse, 0x10000, RZ ;  /* 0x000100006fb17824 */ /* 0x040fe200078e00ff */
[----:B------:R-:W-:Y:S02]  /*0b50*/  PRMT R154, R111, 0x7632, R154 ;  /* 0x000076326f9a7816 */ /* 0x000fe4000000009a */
[----:B------:R-:W-:Y:S02]  /*0b60*/  SHF.L.U32 R141, R110, 0x10, RZ ;  /* 0x000000106e8d7819 */ /* 0x000fe400000006ff */
[----:B------:R-:W-:Y:S01]  /*0b70*/  SHF.L.U32 R111, R74, 0x10, RZ ;  /* 0x000000104a6f7819 */ /* 0x000fe200000006ff */
[----:B------:R-:W-:Y:S01]  /*0b80*/  FFMA.FTZ R118, R118, R133, R103 ;  /* 0x0000008576767223 */ /* 0x000fe20000010067 */
[----:B------:R-:W-:Y:S01]  /*0b90*/  PRMT R124, R102, 0x7632, R124 ;  /* 0x00007632667c7816 */ /* 0x000fe2000000007c */
[----:B------:R-:W-:Y:S01]  /*0ba0*/  FMUL.FTZ R100, R100, R108 ;  /* 0x0000006c64647220 */ /* 0x000fe20000410000 */
[----:B------:R-:W-:Y:S01]  /*0bb0*/  SHF.L.U32 R140, R102, 0x10, RZ ;  /* 0x00000010668c7819 */ /* 0x000fe200000006ff */
[----:B------:R-:W-:Y:S01]  /*0bc0*/  IMAD.U32 R102, R3, 0x10000, RZ ;  /* 0x0001000003667824 */ /* 0x000fe200078e00ff */
[C---:B------:R-:W-:Y:S01]  /*0bd0*/  PRMT R123, R109.reuse, 0x7632, R123 ;  /* 0x000076326d7b7816 */ /* 0x040fe2000000007b */
[----:B------:R-:W-:Y:S01]  /*0be0*/  IMAD.U32 R109, R109, 0x10000, RZ ;  /* 0x000100006d6d7824 */ /* 0x000fe200078e00ff */
[----:B------:R-:W-:Y:S01]  /*0bf0*/  SHF.L.U32 R103, R73, 0x10, RZ ;  /* 0x0000001049677819 */ /* 0x000fe200000006ff */
[----:B------:R-:W-:Y:S01]  /*0c00*/  FMUL.FTZ R120, R111, R141 ;  /* 0x0000008d6f787220 */ /* 0x000fe20000410000 */
[----:B------:R-:W-:Y:S01]  /*0c10*/  FMUL.FTZ R3, R144, R177 ;  /* 0x000000b190037220 */ /* 0x000fe20000410000 */
[----:B------:R-:W-:Y:S01]  /*0c20*/  FFMA.FTZ R121, R121, R102, R100 ;  /* 0x0000006679797223 */ /* 0x000fe20000010064 */
[----:B------:R-:W-:Y:S01]  /*0c30*/  PRMT R135, R110, 0x7632, R135 ;  /* 0x000076326e877816 */ /* 0x000fe20000000087 */
[----:B------:R-:W-:Y:S01]  /*0c40*/  FMUL.FTZ R110, R103, R109 ;  /* 0x0000006d676e7220 */ /* 0x000fe20000410000 */
[----:B------:R-:W-:-:S02]  /*0c50*/  SHF.L.U32 R100, R165, 0x10, RZ ;  /* 0x00000010a5647819 */ /* 0x000fc400000006ff */
[----:B------:R-:W-:Y:S01]  /*0c60*/  SHF.L.U32 R144, R123, 0x10, RZ ;  /* 0x000000107b907819 */ /* 0x000fe200000006ff */
[----:B------:R-:W-:Y:S01]  /*0c70*/  FFMA.FTZ R119, R119, R140, R120 ;  /* 0x0000008c77777223 */ /* 0x000fe20000010078 */
[----:B------:R-:W-:Y:S01]  /*0c80*/  FFMA.FTZ R120, R142, R157, R3 ;  /* 0x0000009d8e787223 */ /* 0x000fe20000010003 */
[----:B------:R-:W-:Y:S01]  /*0c90*/  SHF.L.U32 R142, R122, 0x10, RZ ;  /* 0x000000107a8e7819 */ /* 0x000fe200000006ff */
[----:B------:R-:W-:Y:S01]  /*0ca0*/  FFMA.FTZ R117, R117, R134, R110 ;  /* 0x0000008675757223 */ /* 0x000fe2000001006e */
[----:B------:R-:W-:Y:S02]  /*0cb0*/  IMAD.U32 R3, R166, 0x10000, RZ ;  /* 0x00010000a6037824 */ /* 0x000fe400078e00ff */
[----:B------:R-:W-:Y:S01]  /*0cc0*/  FMUL.FTZ R100, R100, R144 ;  /* 0x0000009064647220 */ /* 0x000fe20000410000 */
[----:B------:R-:W-:Y:S01]  /*0cd0*/  SHF.L.U32 R110, R163, 0x10, RZ ;  /* 0x00000010a36e7819 */ /* 0x000fe200000006ff */
[----:B------:R-:W-:Y:S02]  /*0ce0*/  IMAD.U32 R111, R135, 0x10000, RZ ;  /* 0x00010000876f7824 */ /* 0x000fe400078e00ff */
[----:B------:R-:W-:-:S02]  /*0cf0*/  IMAD.U32 R179, R154, 0x10000, RZ ;  /* 0x000100009ab37824 */ /* 0x000fc400078e00ff */
[----:B------:R-:W-:Y:S01]  /*0d00*/  FFMA.FTZ R122, R3, R142, R100 ;  /* 0x0000008e037a7223 */ /* 0x000fe20000010064 */
[----:B------:R-:W-:Y:S01]  /*0d10*/  SHF.L.U32 R154, R124, 0x10, RZ ;  /* 0x000000107c9a7819 */ /* 0x000fe200000006ff */
[----:B------:R-:W-:Y:S01]  /*0d20*/  IMAD.U32 R103, R164, 0x10000, RZ ;  /* 0x00010000a4677824 */ /* 0x000fe200078e00ff */
[----:B--2---:R-:W-:Y:S01]  /*0d30*/  SHF.L.U32 R100, R96, 0x10, RZ ;  /* 0x0000001060647819 */ /* 0x004fe200000006ff */
[----:B------:R-:W-:Y:S01]  /*0d40*/  FMUL.FTZ R110, R110, R111 ;  /* 0x0000006f6e6e7220 */ /* 0x000fe20000410000 */
[----:B------:R-:W-:Y:S02]  /*0d50*/  IMAD.U32 R155, R155, 0x10000, RZ ;  /* 0x000100009b9b7824 */ /* 0x000fe400078e00ff */
[----:B------:R-:W-:Y:S01]  /*0d60*/  FMUL.FTZ R135, R178, R179 ;  /* 0x000000b3b2877220 */ /* 0x000fe20000410000 */
[----:B------:R-:W-:Y:S01]  /*0d70*/  PRMT R96, R96, 0x7632, R96 ;  /* 0x0000763260607816 */ /* 0x000fe20000000060 */
[----:B------:R-:W-:Y:S01]  /*0d80*/  FFMA.FTZ R123, R103, R154, R110 ;  /* 0x0000009a677b7223 */ /* 0x000fe2000001006e */
[--C-:B------:R-:W-:Y:S01]  /*0d90*/  FADD.FTZ R3, -R151, R100.reuse ;  /* 0x0000006497037221 */ /* 0x100fe20000010100 */
[C---:B------:R-:W-:Y:S01]  /*0da0*/  IMAD.U32 R110, R97.reuse, 0x10000, RZ ;  /* 0x00010000616e7824 */ /* 0x040fe200078e00ff */
[----:B------:R-:W-:Y:S01]  /*0db0*/  PRMT R100, R98, 0x7632, R100 ;  /* 0x0000763262647816 */ /* 0x000fe20000000064 */
[----:B------:R-:W-:Y:S01]  /*0dc0*/  FFMA.FTZ R124, R156, R155, R135 ;  /* 0x0000009b9c7c7223 */ /* 0x000fe20000010087 */
[----:B------:R-:W-:Y:S01]  /*0dd0*/  SHF.L.U32 R98, R98, 0x10, RZ ;  /* 0x0000001062627819 */ /* 0x000fe200000006ff */
[----:B-----5:R-:W-:Y:S01]  /*0de0*/  FMUL.FTZ R3, R116, R3 ;  /* 0x0000000374037220 */ /* 0x020fe20000410000 */
[----:B------:R-:W-:Y:S01]  /*0df0*/  PRMT R97, R97, 0x7632, R97 ;  /* 0x0000763261617816 */ /* 0x000fe20000000061 */
[C---:B------:R-:W-:Y:S01]  /*0e00*/  IMAD.U32 R156, R99.reuse, 0x10000, RZ ;  /* 0x00010000639c7824 */ /* 0x040fe200078e00ff */
[----:B------:R-:W-:Y:S01]  /*0e10*/  PRMT R103, R99, 0x7632, R103 ;  /* 0x0000763263677816 */ /* 0x000fe20000000067 */
[----:B------:R-:W-:Y:S01]  /*0e20*/  FADD.FTZ R99, -R151, R110 ;  /* 0x0000006e97637221 */ /* 0x000fe20000010100 */
[----:B------:R-:W-:Y:S01]  /*0e30*/  SHF.L.U32 R96, R96, 0x10, RZ ;  /* 0x0000001060607819 */ /* 0x000fe200000006ff */
[----:B------:R-:W-:Y:S01]  /*0e40*/  FADD.FTZ R52, R52, R133 ;  /* 0x0000008534347221 */ /* 0x000fe20000010000 */
[----:B------:R-:W-:Y:S01]  /*0e50*/  FFMA.FTZ R68, R3, R133, R68 ;  /* 0x0000008503447223 */ /* 0x000fe20000010044 */
[----:B------:R-:W-:Y:S01]  /*0e60*/  FADD.FTZ R135, -R151, R98 ;  /* 0x0000006297877221 */ /* 0x000fe20000010100 */
[----:B------:R-:W-:Y:S01]  /*0e70*/  FMUL.FTZ R133, R116, R99 ;  /* 0x0000006374857220 */ /* 0x000fe20000410000 */
[----:B------:R-:W-:-:S02]  /*0e80*/  IMAD.U32 R98, R97, 0x10000, RZ ;  /* 0x0001000061627824 */ /* 0x000fc400078e00ff */
[----:B------:R-:W-:Y:S01]  /*0e90*/  FADD.FTZ R97, -R151, R96 ;  /* 0x0000006097617221 */ /* 0x000fe20000010100 */
[----:B------:R-:W-:Y:S01]  /*0ea0*/  FADD.FTZ R54, R54, R134 ;  /* 0x0000008636367221 */ /* 0x000fe20000010000 */
[----:B------:R-:W-:Y:S01]  /*0eb0*/  FFMA.FTZ R70, R133, R134, R70 ;  /* 0x0000008685467223 */ /* 0x000fe20000010046 */
[C---:B------:R-:W-:Y:S01]  /*0ec0*/  FMUL.FTZ R135, R116.reuse, R135 ;  /* 0x0000008774877220 */ /* 0x040fe20000410000 */
[----:B------:R-:W-:Y:S01]  /*0ed0*/  FMUL.FTZ R134, R116, R97 ;  /* 0x0000006174867220 */ /* 0x000fe20000410000 */
[----:B------:R-:W-:Y:S01]  /*0ee0*/  FADD.FTZ R97, -R151, R98 ;  /* 0x0000006297617221 */ /* 0x000fe20000010100 */
[----:B------:R-:W-:Y:S01]  /*0ef0*/  FADD.FTZ R48, R48, R140 ;  /* 0x0000008c30307221 */ /* 0x000fe20000010000 */
[----:B------:R-:W-:Y:S01]  /*0f00*/  FFMA.FTZ R64, R135, R140, R64 ;  /* 0x0000008c87407223 */ /* 0x000fe20000010040 */
[----:B------:R-:W-:Y:S01]  /*0f10*/  FADD.FTZ R99, -R151, R156 ;  /* 0x0000009c97637221 */ /* 0x000fe20000010100 */
[----:B------:R-:W-:Y:S01]  /*0f20*/  SHF.L.U32 R100, R100, 0x10, RZ ;  /* 0x0000001064647819 */ /* 0x000fe200000006ff */
[----:B------:R-:W-:Y:S01]  /*0f30*/  FMUL.FTZ R140, R116, R97 ;  /* 0x00000061748c7220 */ /* 0x000fe20000410000 */
[----:B------:R-:W-:Y:S01]  /*0f40*/  FADD.FTZ R96, RZ, R118 ;  /* 0x00000076ff607221 */ /* 0x000fe20000010000 */
[----:B------:R-:W-:Y:S01]  /*0f50*/  FFMA.FTZ R97, R3, R118, RZ ;  /* 0x0000007603617223 */ /* 0x000fe200000100ff */
[----:B------:R-:W-:Y:S01]  /*0f60*/  FADD.FTZ R16, R16, R141 ;  /* 0x0000008d10107221 */ /* 0x000fe20000010000 */
[----:B------:R-:W-:Y:S01]  /*0f70*/  FFMA.FTZ R32, R135, R141, R32 ;  /* 0x0000008d87207223 */ /* 0x000fe20000010020 */
[----:B------:R-:W-:Y:S01]  /*0f80*/  FMUL.FTZ R141, R116, R99 ;  /* 0x00000063748d7220 */ /* 0x000fe20000410000 */
[----:B------:R-:W-:Y:S01]  /*0f90*/  FADD.FTZ R99, -R151, R100 ;  /* 0x0000006497637221 */ /* 0x000fe20000010100 */
[----:B------:R-:W-:Y:S01]  /*0fa0*/  FADD.FTZ R96, R96, R121 ;  /* 0x0000007960607221 */ /* 0x000fe20000010000 */
[----:B------:R-:W-:Y:S01]  /*0fb0*/  FFMA.FTZ R98, R134, R121, R97 ;  /* 0x0000007986627223 */ /* 0x000fe20000010061 */
[----:B------:R-:W-:Y:S01]  /*0fc0*/  FADD.FTZ R55, R55, R142 ;  /* 0x0000008e37377221 */ /* 0x000fe20000010000 */
[----:B------:R-:W-:Y:S01]  /*0fd0*/  FFMA.FTZ R71, R140, R142, R71 ;  /* 0x0000008e8c477223 */ /* 0x000fe20000010047 */
[----:B------:R-:W-:Y:S01]  /*0fe0*/  FMUL.FTZ R142, R116, R99 ;  /* 0x00000063748e7220 */ /* 0x000fe20000410000 */
[----:B------:R-:W-:Y:S01]  /*0ff0*/  FADD.FTZ R97, R96, R117 ;  /* 0x0000007560617221 */ /* 0x000fe20000010000 */
[----:B------:R-:W-:-:S03]  /*1000*/  FFMA.FTZ R99, R133, R117, R98 ;  /* 0x0000007585637223 */ /* 0x000fc60000010062 */
[----:B------:R-:W-:Y:S01]  /*1010*/  FADD.FTZ R96, R97, R122 ;  /* 0x0000007a61607221 */ /* 0x000fe20000010000 */
[----:B------:R-:W-:Y:S01]  /*1020*/  FFMA.FTZ R98, R140, R122, R99 ;  /* 0x0000007a8c627223 */ /* 0x000fe20000010063 */
[----:B------:R-:W-:Y:S02]  /*1030*/  IMAD.U32 R100, R103, 0x10000, RZ ;  /* 0x0001000067647824 */ /* 0x000fe400078e00ff */
[----:B------:R-:W-:Y:S01]  /*1040*/  FADD.FTZ R96, R96, R119 ;  /* 0x0000007760607221 */ /* 0x000fe20000010000 */
[----:B------:R-:W-:Y:S01]  /*1050*/  FFMA.FTZ R97, R135, R119, R98 ;  /* 0x0000007787617223 */ /* 0x000fe20000010062 */
[----:B------:R-:W-:Y:S01]  /*1060*/  FADD.FTZ R20, R20, R101 ;  /* 0x0000006514147221 */ /* 0x000fe20000010000 */
[----:B------:R-:W-:Y:S01]  /*1070*/  FFMA.FTZ R36, R3, R101, R36 ;  /* 0x0000006503247223 */ /* 0x000fe20000010024 */
[----:B------:R-:W-:Y:S01]  /*1080*/  FADD.FTZ R101, -R151, R100 ;  /* 0x0000006497657221 */ /* 0x000fe20000010100 */
[----:B------:R-:W-:Y:S01]  /*1090*/  FADD.FTZ R99, R96, R123 ;  /* 0x0000007b60637221 */ /* 0x000fe20000010000 */
[----:B------:R-:W-:Y:S01]  /*10a0*/  FFMA.FTZ R96, R142, R123, R97 ;  /* 0x0000007b8e607223 */ /* 0x000fe20000010061 */
        /* <DEDUP_REMOVED lines=23> */
[----:B------:R-:W-:Y:S01]  /*1220*/  IADD3 R155, PT, PT, R114, 0x80, RZ ;  /* 0x00000080729b7810 */ /* 0x000fe20007ffe0ff */
[----:B------:R-:W-:Y:S01]  /*1230*/  FADD.FTZ R156, R99, R124 ;  /* 0x0000007c639c7221 */ /* 0x000fe20000010000 */
[----:B------:R-:W-:-:S07]  /*1240*/  FFMA.FTZ R154, R144, R124, R97 ;  /* 0x0000007c909a7223 */ /* 0x000fce0000010061 */
.L_x_100:
[----:B----4-:R-:W-:Y:S05]  /*1250*/  BSYNC.RECONVERGENT B0 ;  /* 0x0000000000007941 */ /* 0x010fea0003800200 */
.L_x_99:
[----:B------:R-:W-:Y:S04]  /*1260*/  BSSY.RECONVERGENT B0, `(.L_x_101) ;  /* 0x000009c000007945 */ /* 0x000fe80003800200 */
[----:B------:R-:W-:Y:S05]  /*1270*/  @!P2 BRA `(.L_x_102) ;  /* 0x000000080068a947 */ /* 0x000fea0003800000 */
[----:B------:R-:W0:Y:S08]  /*1280*/  LDC.64 R100, c[0x0][0x428] ;  /* 0x00010a00ff647b82 */ /* 0x000e300000000a00 */
[----:B------:R-:W1:Y:S08]  /*1290*/  LDC.64 R108, c[0x0][0x430] ;  /* 0x00010c00ff6c7b82 */ /* 0x000e700000000a00 */
[----:B------:R-:W2:Y:S01]  /*12a0*/  LDC.64 R96, c[0x0][0x3a8] ;  /* 0x0000ea00ff607b82 */ /* 0x000ea20000000a00 */
[----:B0-----:R-:W-:-:S07]  /*12b0*/  IMAD.WIDE.U32 R100, R155, 0x10, R100 ;  /* 0x000000109b647825 */ /* 0x001fce00078e0064 */
[----:B------:R-:W0:Y:S01]  /*12c0*/  LDC.64 R104, c[0x0][0x3b0] ;  /* 0x0000ec00ff687b82 */ /* 0x000e220000000a00 */
[----:B------:R-:W3:Y:S01]  /*12d0*/  LDG.E.128 R100, desc[UR6][R100.64] ;  /* 0x0000000664647981 */ /* 0x000ee2000c1e1d00 */
[----:B-1----:R-:W-:-:S06]  /*12e0*/  IMAD.WIDE.U32 R108, R155, 0x10, R108 ;  /* 0x000000109b6c7825 */ /* 0x002fcc00078e006c */
[----:B------:R-:W4:Y:S01]  /*12f0*/  LDG.E.128 R108, desc[UR6][R108.64] ;  /* 0x000000066c6c7981 */ /* 0x000f22000c1e1d00 */
[----:B--2---:R-:W-:-:S06]  /*1300*/  IMAD.WIDE.U32 R96, R155, 0x10, R96 ;  /* 0x000000109b607825 */ /* 0x004fcc00078e0060 */
[----:B------:R-:W2:Y:S01]  /*1310*/  LDG.E.128 R96, desc[UR6][R96.64] ;  /* 0x0000000660607981 */ /* 0x000ea2000c1e1d00 */
[----:B------:R-:W-:Y:S01]  /*1320*/  ISETP.NE.U32.AND P0, PT, RZ, UR14, PT ;  /* 0x0000000eff007c0c */ /* 0x000fe2000bf05070 */
[C---:B0-----:R-:W-:Y:S01]  /*1330*/  IMAD.WIDE.U32 R104, R155.reuse, 0x8, R104 ;  /* 0x000000089b687825 */ /* 0x041fe200078e0068 */
[----:B------:R-:W-:Y:S02]  /*1340*/  ISETP.NE.U32.AND P1, PT, RZ, UR10, PT ;  /* 0x0000000aff007c0c */ /* 0x000fe4000bf25070 */
[----:B------:R-:W-:Y:S02]  /*1350*/  ISETP.NE.AND.EX P0, PT, RZ, UR15, PT, P0 ;  /* 0x0000000fff007c0c */ /* 0x000fe4000bf05300 */
[----:B------:R-:W-:Y:S01]  /*1360*/  ISETP.NE.AND.EX P1, PT, RZ, UR11, PT, P1 ;  /* 0x0000000bff007c0c */ /* 0x000fe2000bf25310 */
[----:B------:R-:W5:Y:S10]  /*1370*/  LDG.E.64 R104, desc[UR6][R104.64] ;  /* 0x0000000668687981 */ /* 0x000f74000c1e1b00 */
[----:B------:R-:W0:Y:S08]  /*1380*/  @P0 LDC.64 R126, c[0x0][0x438] ;  /* 0x00010e00ff7e0b82 */ /* 0x000e300000000a00 */
[----:B------:R-:W1:Y:S01]  /*1390*/  @P1 LDC.64 R128, c[0x0][0x3b8] ;  /* 0x0000ee00ff801b82 */ /* 0x000e620000000a00 */
[----:B------:R-:W-:Y:S01]  /*13a0*/  SHF.L.U32 R125, R136, 0x10, RZ ;  /* 0x00000010887d7819 */ /* 0x000fe200000006ff */
[----:B0-----:R-:W-:-:S05]  /*13b0*/  @P0 IMAD.WIDE.U32 R126, R155, 0x10, R126 ;  /* 0x000000109b7e0825 */ /* 0x001fca00078e007e */
[----:B------:R0:W5:Y:S01]  /*13c0*/  @P0 LDG.E.128 R84, desc[UR6][R126.64] ;  /* 0x000000067e540981 */ /* 0x000162000c1e1d00 */
[----:B-1----:R-:W-:-:S05]  /*13d0*/  @P1 IMAD.WIDE.U32 R128, R155, 0x8, R128 ;  /* 0x000000089b801825 */ /* 0x002fca00078e0080 */
[----:B------:R1:W5:Y:S01]  /*13e0*/  @P1 LDG.E.64 R160, desc[UR6][R128.64] ;  /* 0x0000000680a01981 */ /* 0x000362000c1e1b00 */
[----:B0-----:R-:W-:Y:S02]  /*13f0*/  SHF.L.U32 R127, R138, 0x10, RZ ;  /* 0x000000108a7f7819 */ /* 0x001fe400000006ff */
[----:B------:R-:W-:Y:S02]  /*1400*/  SHF.L.U32 R126, R137, 0x10, RZ ;  /* 0x00000010897e7819 */ /* 0x000fe400000006ff */
[----:B-1----:R-:W-:Y:S01]  /*1410*/  SHF.L.U32 R128, R139, 0x10, RZ ;  /* 0x000000108b807819 */ /* 0x002fe200000006ff */
[----:B------:R-:W-:Y:S02]  /*1420*/  IMAD.U32 R143, R173, 0x10000, RZ ;  /* 0x00010000ad8f7824 */ /* 0x000fe400078e00ff */
[----:B------:R-:W-:Y:S01]  /*1430*/  IMAD.U32 R157, R171, 0x10000, RZ ;  /* 0x00010000ab9d7824 */ /* 0x000fe200078e00ff */
[----:B------:R-:W-:Y:S01]  /*1440*/  SHF.L.U32 R152, R172, 0x10, RZ ;  /* 0x00000010ac987819 */ /* 0x000fe200000006ff */
[----:B------:R-:W-:Y:S01]  /*1450*/  IMAD.U32 R185, R169, 0x10000, RZ ;  /* 0x00010000a9b97824 */ /* 0x000fe200078e00ff */
[----:B------:R-:W-:-:S02]  /*1460*/  SHF.L.U32 R182, R170, 0x10, RZ ;  /* 0x00000010aab67819 */ /* 0x000fc400000006ff */
[C---:B---3--:R-:W-:Y:S02]  /*1470*/  PRMT R131, R101.reuse, 0x7632, R131 ;  /* 0x0000763265837816 */ /* 0x048fe40000000083 */
[----:B------:R-:W-:Y:S02]  /*1480*/  SHF.L.U32 R147, R101, 0x10, RZ ;  /* 0x0000001065937819 */ /* 0x000fe400000006ff */
[C---:B------:R-:W-:Y:S02]  /*1490*/  PRMT R179, R103.reuse, 0x7632, R179 ;  /* 0x0000763267b37816 */ /* 0x040fe400000000b3 */
[----:B------:R-:W-:Y:S01]  /*14a0*/  SHF.L.U32 R181, R103, 0x10, RZ ;  /* 0x0000001067b57819 */ /* 0x000fe200000006ff */
[----:B------:R-:W-:Y:S01]  /*14b0*/  IMAD.U32 R145, R100, 0x10000, RZ ;  /* 0x0001000064917824 */ /* 0x000fe200078e00ff */
[C---:B----4-:R-:W-:Y:S01]  /*14c0*/  PRMT R101, R108.reuse, 0x7632, R101 ;  /* 0x000076326c657816 */ /* 0x050fe20000000065 */
[----:B------:R-:W-:Y:S01]  /*14d0*/  IMAD.U32 R103, R108, 0x10000, RZ ;  /* 0x000100006c677824 */ /* 0x000fe200078e00ff */
[----:B------:R-:W-:Y:S01]  /*14e0*/  PRMT R130, R100, 0x7632, R130 ;  /* 0x0000763264827816 */ /* 0x000fe20000000082 */
[----:B------:R-:W-:-:S02]  /*14f0*/  IMAD.U32 R155, R110, 0x10000, RZ ;  /* 0x000100006e9b7824 */ /* 0x000fc400078e00ff */
[----:B------:R-:W-:Y:S02]  /*1500*/  IMAD.U32 R108, R82, 0x10000, RZ ;  /* 0x00010000526c7824 */ /* 0x000fe400078e00ff */
[----:B------:R-:W-:Y:S01]  /*1510*/  IMAD.U32 R100, R80, 0x10000, RZ ;  /* 0x0001000050647824 */ /* 0x000fe200078e00ff */
[----:B------:R-:W-:Y:S01]  /*1520*/  PRMT R149, R110, 0x7632, R149 ;  /* 0x000076326e957816 */ /* 0x000fe20000000095 */
[----:B------:R-:W-:Y:S01]  /*1530*/  IMAD.U32 R148, R102, 0x10000, RZ ;  /* 0x0001000066947824 */ /* 0x000fe200078e00ff */
[----:B------:R-:W-:Y:S01]  /*1540*/  SHF.L.U32 R183, R111, 0x10, RZ ;  /* 0x000000106fb77819 */ /* 0x000fe200000006ff */
[----:B------:R-:W-:Y:S02]  /*1550*/  IMAD.U32 R110, R83, 0x10000, RZ ;  /* 0x00010000536e7824 */ /* 0x000fe400078e00ff */
[----:B------:R-:W-:Y:S01]  /*1560*/  FMUL.FTZ R108, R108, R155 ;  /* 0x0000009b6c6c7220 */ /* 0x000fe20000410000 */
[----:B------:R-:W-:Y:S01]  /*1570*/  FMUL.FTZ R100, R100, R103 ;  /* 0x0000006764647220 */ /* 0x000fe20000410000 */
[----:B------:R-:W-:Y:S01]  /*1580*/  PRMT R132, R109, 0x7632, R132 ;  /* 0x000076326d847816 */ /* 0x000fe20000000084 */
[----:B------:R-:W-:Y:S01]  /*1590*/  FMUL.FTZ R129, R110, R183 ;  /* 0x000000b76e817220 */ /* 0x000fe20000410000 */
[----:B------:R-:W-:Y:S01]  /*15a0*/  PRMT R146, R102, 0x7632, R146 ;  /* 0x0000763266927816 */ /* 0x000fe20000000092 */
[----:B------:R-:W-:Y:S01]  /*15b0*/  IMAD.U32 R102, R81, 0x10000, RZ ;  /* 0x0001000051667824 */ /* 0x000fe200078e00ff */
[----:B------:R-:W-:Y:S01]  /*15c0*/  SHF.L.U32 R109, R109, 0x10, RZ ;  /* 0x000000106d6d7819 */ /* 0x000fe200000006ff */
[----:B------:R-:W-:Y:S01]  /*15d0*/  FFMA.FTZ R127, R127, R148, R108 ;  /* 0x000000947f7f7223 */ /* 0x000fe2000001006c */
[----:B------:R-:W-:Y:S01]  /*15e0*/  FFMA.FTZ R125, R125, R145, R100 ;  /* 0x000000917d7d7223 */ /* 0x000fe20000010064 */
[----:B------:R-:W-:Y:S01]  /*15f0*/  SHF.L.U32 R108, R101, 0x10, RZ ;  /* 0x00000010656c7819 */ /* 0x000fe200000006ff */
[----:B------:R-:W-:Y:S01]  /*1600*/  IMAD.U32 R100, R175, 0x10000, RZ ;  /* 0x00010000af647824 */ /* 0x000fe200078e00ff */
[----:B------:R-:W-:Y:S01]  /*1610*/  PRMT R180, R111, 0x7632, R180 ;  /* 0x000076326fb47816 */ /* 0x000fe200000000b4 */
[----:B------:R-:W-:Y:S01]  /*1620*/  FMUL.FTZ R111, R102, R109 ;  /* 0x0000006d666f7220 */ /* 0x000fe20000410000 */
[----:B------:R-:W-:Y:S01]  /*1630*/  FFMA.FTZ R128, R128, R181, R129 ;  /* 0x000000b580807223 */ /* 0x000fe20000010081 */
[----:B------:R-:W-:Y:S01]  /*1640*/  SHF.L.U32 R129, R176, 0x10, RZ ;  /* 0x00000010b0817819 */ /* 0x000fe200000006ff */
[----:B------:R-:W-:-:S02]  /*1650*/  IMAD.U32 R102, R130, 0x10000, RZ ;  /* 0x0001000082667824 */ /* 0x000fc400078e00ff */
[----:B------:R-:W-:Y:S01]  /*1660*/  FMUL.FTZ R100, R100, R108 ;  /* 0x0000006c64647220 */ /* 0x000fe20000410000 */
[----:B------:R-:W-:Y:S02]  /*1670*/  IMAD.U32 R150, R132, 0x10000, RZ ;  /* 0x0001000084967824 */ /* 0x000fe400078e00ff */
[----:B------:R-:W-:Y:S01]  /*1680*/  FFMA.FTZ R126, R126, R147, R111 ;  /* 0x000000937e7e7223 */ /* 0x000fe2000001006f */
[----:B------:R-:W-:Y:S01]  /*1690*/  SHF.L.U32 R110, R174, 0x10, RZ ;  /* 0x00000010ae6e7819 */ /* 0x000fe200000006ff */
[----:B------:R-:W-:Y:S01]  /*16a0*/  FFMA.FTZ R129, R129, R102, R100 ;  /* 0x0000006681817223 */ /* 0x000fe20000010064 */
[----:B------:R-:W-:Y:S01]  /*16b0*/  SHF.L.U32 R111, R131, 0x10, RZ ;  /* 0x00000010836f7819 */ /* 0x000fe200000006ff */
[----:B------:R-:W-:Y:S01]  /*16c0*/  FMUL.FTZ R143, R143, R150 ;  /* 0x000000968f8f7220 */ /* 0x000fe20000410000 */
[----:B------:R-:W-:Y:S01]  /*16d0*/  SHF.L.U32 R178, R149, 0x10, RZ ;  /* 0x0000001095b27819 */ /* 0x000fe200000006ff */
[C---:B--2---:R-:W-:Y:S01]  /*16e0*/  IMAD.U32 R100, R96.reuse, 0x10000, RZ ;  /* 0x0001000060647824 */ /* 0x044fe200078e00ff */
[----:B------:R-:W-:Y:S01]  /*16f0*/  PRMT R96, R96, 0x7632, R96 ;  /* 0x0000763260607816 */ /* 0x000fe20000000060 */
[----:B------:R-:W-:-:S02]  /*1700*/  IMAD.U32 R177, R146, 0x10000, RZ ;  /* 0x0001000092b17824 */ /* 0x000fc400078e00ff */
[----:B------:R-:W-:Y:S01]  /*1710*/  FFMA.FTZ R130, R110, R111, R143 ;  /* 0x0000006f6e827223 */ /* 0x000fe2000001008f */
[----:B------:R-:W-:Y:S01]  /*1720*/  FMUL.FTZ R131, R157, R178 ;  /* 0x000000b29d837220 */ /* 0x000fe20000410000 */
[----:B------:R-:W-:Y:S01]  /*1730*/  SHF.L.U32 R110, R97, 0x10, RZ ;  /* 0x00000010616e7819 */ /* 0x000fe200000006ff */
[----:B------:R-:W-:Y:S01]  /*1740*/  FADD.FTZ R143, -R151, R100 ;  /* 0x00000064978f7221 */ /* 0x000fe20000010100 */
[----:B------:R-:W-:Y:S01]  /*1750*/  PRMT R97, R97, 0x7632, R97 ;  /* 0x0000763261617816 */ /* 0x000fe20000000061 */
[----:B------:R-:W-:Y:S02]  /*1760*/  IMAD.U32 R96, R96, 0x10000, RZ ;  /* 0x0001000060607824 */ /* 0x000fe400078e00ff */
[----:B------:R-:W-:Y:S01]  /*1770*/  FFMA.FTZ R131, R152, R177, R131 ;  /* 0x000000b198837223 */ /* 0x000fe20000010083 */
[----:B------:R-:W-:Y:S01]  /*1780*/  IMAD.U32 R186, R180, 0x10000, RZ ;  /* 0x00010000b4ba7824 */ /* 0x000fe200078e00ff */
[C---:B------:R-:W-:Y:S01]  /*1790*/  PRMT R101, R98.reuse, 0x7632, R101 ;  /* 0x0000763262657816 */ /* 0x040fe20000000065 */
[----:B------:R-:W-:Y:S01]  /*17a0*/  IMAD.U32 R146, R98, 0x10000, RZ ;  /* 0x0001000062927824 */ /* 0x000fe200078e00ff */
[C---:B------:R-:W-:Y:S01]  /*17b0*/  PRMT R152, R99.reuse, 0x7632, R152 ;  /* 0x0000763263987816 */ /* 0x040fe20000000098 */
[----:B-----5:R-:W-:Y:S01]  /*17c0*/  FMUL.FTZ R143, R116, R143 ;  /* 0x0000008f748f7220 */ /* 0x020fe20000410000 */
[----:B------:R-:W-:Y:S01]  /*17d0*/  SHF.L.U32 R180, R99, 0x10, RZ ;  /* 0x0000001063b47819 */ /* 0x000fe200000006ff */
[----:B------:R-:W-:Y:S01]  /*17e0*/  FADD.FTZ R99, -R151, R110 ;  /* 0x0000006e97637221 */ /* 0x000fe20000010100 */
[----:B------:R-:W-:Y:S01]  /*17f0*/  SHF.L.U32 R98, R97, 0x10, RZ ;  /* 0x0000001061627819 */ /* 0x000fe200000006ff */
[----:B------:R-:W-:Y:S01]  /*1800*/  FADD.FTZ R97, -R151, R96 ;  /* 0x0000006097617221 */ /* 0x000fe20000010100 */
[----:B------:R-:W-:Y:S01]  /*1810*/  FADD.FTZ R44, R44, R145 ;  /* 0x000000912c2c7221 */ /* 0x000fe20000010000 */
[----:B------:R-:W-:Y:S01]  /*1820*/  FFMA.FTZ R60, R143, R145, R60 ;  /* 0x000000918f3c7223 */ /* 0x000fe2000001003c */
[----:B------:R-:W-:Y:S01]  /*1830*/  FADD.FTZ R149, -R151, R146 ;  /* 0x0000009297957221 */ /* 0x000fe20000010100 */
[C---:B------:R-:W-:Y:S01]  /*1840*/  FMUL.FTZ R145, R116.reuse, R99 ;  /* 0x0000006374917220 */ /* 0x040fe20000410000 */
[----:B------:R-:W-:Y:S01]  /*1850*/  FMUL.FTZ R146, R116, R97 ;  /* 0x0000006174927220 */ /* 0x000fe20000410000 */
[----:B------:R-:W-:Y:S01]  /*1860*/  FADD.FTZ R156, R156, R125 ;  /* 0x0000007d9c9c7221 */ /* 0x000fe20000010000 */
[----:B------:R-:W-:Y:S01]  /*1870*/  FFMA.FTZ R97, R143, R125, R154 ;  /* 0x0000007d8f617223 */ /* 0x000fe2000001009a */
[----:B------:R-:W-:Y:S01]  /*1880*/  FADD.FTZ R46, R46, R147 ;  /* 0x000000932e2e7221 */ /* 0x000fe20000010000 */
[----:B------:R-:W-:Y:S01]  /*1890*/  FFMA.FTZ R62, R145, R147, R62 ;  /* 0x00000093913e7223 */ /* 0x000fe2000001003e */
[----:B------:R-:W-:-:S02]  /*18a0*/  IMAD.U32 R100, R101, 0x10000, RZ ;  /* 0x0001000065647824 */ /* 0x000fc400078e00ff */
        /* <DEDUP_REMOVED lines=9> */
[----:B------:R-:W-:Y:S02]  /*1940*/  FADD.FTZ R157, -R151, R100 ;  /* 0x00000064979d7221 */ /* 0x000fe40000010100 */
[----:B------:R-:W-:Y:S01]  /*1950*/  FADD.FTZ R96, R99, R130 ;  /* 0x0000008263607221 */ /* 0x000fe20000010000 */
[----:B------:R-:W-:Y:S01]  /*1960*/  FFMA.FTZ R98, R148, R130, R97 ;  /* 0x0000008294627223 */ /* 0x000fe20000010061 */
[----:B------:R-:W-:Y:S01]  /*1970*/  SHF.L.U32 R184, R179, 0x10, RZ ;  /* 0x00000010b3b87819 */ /* 0x000fe200000006ff */
[----:B------:R-:W-:Y:S01]  /*1980*/  FADD.FTZ R15, R15, R150 ;  /* 0x000000960f0f7221 */ /* 0x000fe20000010000 */
[----:B------:R-:W-:Y:S01]  /*1990*/  SHF.L.U32 R152, R152, 0x10, RZ ;  /* 0x0000001098987819 */ /* 0x000fe200000006ff */
[----:B------:R-:W-:Y:S01]  /*19a0*/  FFMA.FTZ R31, R148, R150, R31 ;  /* 0x00000096941f7223 */ /* 0x000fe2000001001f */
[----:B------:R-:W-:Y:S01]  /*19b0*/  FADD.FTZ R179, -R151, R180 ;  /* 0x000000b497b37221 */ /* 0x000fe20000010100 */
[----:B------:R-:W-:Y:S01]  /*19c0*/  FMUL.FTZ R150, R116, R157 ;  /* 0x0000009d74967220 */ /* 0x000fe20000410000 */
[----:B------:R-:W-:Y:S01]  /*19d0*/  FADD.FTZ R96, R96, R127 ;  /* 0x0000007f60607221 */ /* 0x000fe20000010000 */
[----:B------:R-:W-:Y:S01]  /*19e0*/  FFMA.FTZ R98, R147, R127, R98 ;  /* 0x0000007f93627223 */ /* 0x000fe20000010062 */
[----:B------:R-:W-:Y:S01]  /*19f0*/  FMUL.FTZ R185, R185, R186 ;  /* 0x000000bab9b97220 */ /* 0x000fe20000410000 */
[----:B------:R-:W-:Y:S01]  /*1a00*/  FADD.FTZ R151, -R151, R152 ;  /* 0x0000009897977221 */ /* 0x000fe20000010100 */
[----:B------:R-:W-:Y:S01]  /*1a10*/  FMUL.FTZ R149, R116, R179 ;  /* 0x000000b374957220 */ /* 0x000fe20000410000 */
[----:B------:R-:W-:Y:S01]  /*1a20*/  FADD.FTZ R97, R96, R131 ;  /* 0x0000008360617221 */ /* 0x000fe20000010000 */
[----:B------:R-:W-:Y:S01]  /*1a30*/  FFMA.FTZ R98, R150, R131, R98 ;  /* 0x0000008396627223 */ /* 0x000fe20000010062 */
        /* <DEDUP_REMOVED lines=27> */
[C---:B------:R-:W-:Y:S01]  /*1bf0*/  FFMA.FTZ R27, R152.reuse, R186, R27 ;  /* 0x000000ba981b7223 */ /* 0x040fe2000001001b */
[----:B------:R-:W-:Y:S01]  /*1c00*/  FADD.FTZ R156, R97, R132 ;  /* 0x00000084619c7221 */ /* 0x000fe20000010000 */
[----:B------:R-:W-:-:S07]  /*1c10*/  FFMA.FTZ R154, R152, R132, R99 ;  /* 0x00000084989a7223 */ /* 0x000fce0000010063 */
.L_x_102:
[----:B------:R-:W-:Y:S05]  /*1c20*/  BSYNC.RECONVERGENT B0 ;  /* 0x0000000000007941 */ /* 0x000fea0003800200 */
.L_x_101:
[----:B------:R-:W0:Y:S01]  /*1c30*/  SHFL.DOWN PT, R97, R156, 0x10, 0x1f ;  /* 0x0a001f009c617f89 */ /* 0x000e2200000e0000 */
[----:B------:R-:W-:Y:S01]  /*1c40*/  LOP3.LUT P1, RZ, R0, 0x1f, RZ, 0xc0, !PT ;  /* 0x0000001f00ff7812 */ /* 0x000fe2000782c0ff */
[----:B------:R-:W-:Y:S01]  /*1c50*/  BSSY.RECONVERGENT B0, `(.L_x_103) ;  /* 0x0000298000007945 */ /* 0x000fe20003800200 */
[----:B------:R-:W-:Y:S01]  /*1c60*/  PLOP3.LUT P0, PT, PT, PT, PT, 0x80, 0x8 ;  /* 0x000000000008781c */ /* 0x000fe20003f0f070 */
[----:B------:R-:W1:Y:S01]  /*1c70*/  SHFL.DOWN PT, R99, R154, 0x10, 0x1f ;  /* 0x0a001f009a637f89 */ /* 0x000e6200000e0000 */
[----:B------:R-:W-:Y:S02]  /*1c80*/  ISETP.NE.AND P4, PT, RZ, UR9, PT ;  /* 0x00000009ff007c0c */ /* 0x000fe4000bf85270 */
[----:B------:R-:W-:Y:S01]  /*1c90*/  PRMT R151, R7, 0x7632, R151 ;  /* 0x0000763207977816 */ /* 0x000fe20000000097 */
[----:B------:R-:W2:Y:S01]  /*1ca0*/  S2R R109, SR_CgaCtaId ;  /* 0x00000000006d7919 */ /* 0x000ea20000008800 */
[----:B------:R-:W-:-:S05]  /*1cb0*/  PRMT R110, R4, 0x7632, R110 ;  /* 0x00007632046e7816 */ /* 0x000fca000000006e */
[----:B------:R-:W-:Y:S01]  /*1cc0*/  @!P1 PLOP3.LUT P0, PT, P3, PT, PT, 0x80, 0x8 ;  /* 0x000000000008981c */ /* 0x000fe20001f0f070 */
[----:B0-----:R-:W-:Y:S01]  /*1cd0*/  FADD.FTZ R97, R97, R156 ;  /* 0x0000009c61617221 */ /* 0x001fe20000010000 */
[----:B-1----:R-:W-:-:S04]  /*1ce0*/  FADD.FTZ R99, R99, R154 ;  /* 0x0000009a63637221 */ /* 0x002fc80000010000 */
[----:B------:R-:W0:Y:S01]  /*1cf0*/  SHFL.DOWN PT, R96, R97, 0x8, 0x1f ;  /* 0x09001f0061607f89 */ /* 0x000e2200000e0000 */
[----:B------:R-:W1:Y:S03]  /*1d00*/  LDC.64 R154, c[0x0][0x380] ;  /* 0x0000e000ff9a7b82 */ /* 0x000e660000000a00 */
[----:B------:R-:W3:Y:S01]  /*1d10*/  SHFL.DOWN PT, R98, R99, 0x8, 0x1f ;  /* 0x09001f0063627f89 */ /* 0x000ee200000e0000 */
[----:B0-----:R-:W-:Y:S01]  /*1d20*/  FADD.FTZ R96, R97, R96 ;  /* 0x0000006061607221 */ /* 0x001fe20000010000 */
[----:B-1----:R-:W-:Y:S01]  /*1d30*/  IADD3 R115, PT, PT, R115, R154, RZ ;  /* 0x0000009a73737210 */ /* 0x002fe20007ffe0ff */
[----:B---3--:R-:W-:-:S03]  /*1d40*/  FADD.FTZ R98, R99, R98 ;  /* 0x0000006263627221 */ /* 0x008fc60000010000 */
[----:B------:R-:W0:Y:S04]  /*1d50*/  SHFL.DOWN PT, R101, R96, 0x4, 0x1f ;  /* 0x08801f0060657f89 */ /* 0x000e2800000e0000 */
[----:B------:R-:W1:Y:S01]  /*1d60*/  SHFL.DOWN PT, R103, R98, 0x4, 0x1f ;  /* 0x08801f0062677f89 */ /* 0x000e6200000e0000 */
[----:B0-----:R-:W-:Y:S01]  /*1d70*/  FADD.FTZ R101, R96, R101 ;  /* 0x0000006560657221 */ /* 0x001fe20000010000 */
[----:B------:R-:W-:Y:S01]  /*1d80*/  MOV R96, 0x400 ;  /* 0x0000040000607802 */ /* 0x000fe20000000f00 */
[----:B-1----:R-:W-:-:S03]  /*1d90*/  FADD.FTZ R103, R98, R103 ;  /* 0x0000006762677221 */ /* 0x002fc60000010000 */
[----:B------:R-:W0:Y:S01]  /*1da0*/  SHFL.DOWN PT, R100, R101, 0x2, 0x1f ;  /* 0x08401f0065647f89 */ /* 0x000e2200000e0000 */
[----:B--2---:R-:W-:-:S03]  /*1db0*/  LEA R108, R109, R96, 0x18 ;  /* 0x000000606d6c7211 */ /* 0x004fc600078ec0ff */
[----:B------:R-:W1:Y:S02]  /*1dc0*/  SHFL.DOWN PT, R102, R103, 0x2, 0x1f ;  /* 0x08401f0067667f89 */ /* 0x000e6400000e0000 */
[----:B------:R-:W-:-:S05]  /*1dd0*/  VIADD R98, R108, 0x2020 ;  /* 0x000020206c627836 */ /* 0x000fca0000000000 */
[----:B------:R-:W-:Y:S01]  /*1de0*/  @!P1 MOV R96, R98 ;  /* 0x0000006200609202 */ /* 0x000fe20000000f00 */
[C---:B------:R-:W-:Y:S01]  /*1df0*/  @!P0 VIADD R96, R108.reuse, 0x2000 ;  /* 0x000020006c608836 */ /* 0x040fe20000000000 */
[----:B------:R-:W-:Y:S02]  /*1e00*/  @!P3 IADD3 R98, PT, PT, R108, 0x2000, RZ ;  /* 0x000020006c62b810 */ /* 0x000fe40007ffe0ff */
[----:B------:R-:W-:Y:S02]  /*1e10*/  ISETP.GE.AND P0, PT, R115, R155, PT ;  /* 0x0000009b7300720c */ /* 0x000fe40003f06270 */
[----:B------:R-:W-:Y:S02]  /*1e20*/  @!P1 LEA R109, R113, R96, 0x3 ;  /* 0x00000060716d9211 */ /* 0x000fe400078e18ff */
[----:B------:R-:W-:Y:S01]  /*1e30*/  P2R R177, PR, RZ, 0x1 ;  /* 0x00000001ffb17803 */ /* 0x000fe20000000000 */
[----:B0-----:R-:W-:Y:S01]  /*1e40*/  FADD.FTZ R100, R101, R100 ;  /* 0x0000006465647221 */ /* 0x001fe20000010000 */
[----:B-1----:R-:W-:-:S04]  /*1e50*/  FADD.FTZ R102, R103, R102 ;  /* 0x0000006667667221 */ /* 0x002fc80000010000 */
[----:B------:R-:W0:Y:S04]  /*1e60*/  SHFL.DOWN PT, R97, R100, 0x1, 0x1f ;  /* 0x08201f0064617f89 */ /* 0x000e2800000e0000 */
[----:B------:R-:W1:Y:S01]  /*1e70*/  SHFL.DOWN PT, R99, R102, 0x1, 0x1f ;  /* 0x08201f0066637f89 */ /* 0x000e6200000e0000 */
[----:B0-----:R-:W-:Y:S01]  /*1e80*/  FADD.FTZ R156, R100, R97 ;  /* 0x00000061649c7221 */ /* 0x001fe20000010000 */
[C---:B------:R-:W-:Y:S01]  /*1e90*/  VIADD R100, R108.reuse, 0x2030 ;  /* 0x000020306c647836 */ /* 0x040fe20000000000 */
[----:B------:R-:W-:Y:S01]  /*1ea0*/  @!P3 IADD3 R100, PT, PT, R108, 0x2010, RZ ;  /* 0x000020106c64b810 */ /* 0x000fe20007ffe0ff */
[----:B-1----:R-:W-:-:S05]  /*1eb0*/  FADD.FTZ R157, R102, R99 ;  /* 0x00000063669d7221 */ /* 0x002fca0000010000 */
[----:B------:R0:W-:Y:S01]  /*1ec0*/  @!P1 STS.64 [R109], R156 ;  /* 0x0000009c6d009388 */ /* 0x0001e20000000a00 */
[----:B------:R-:W-:Y:S01]  /*1ed0*/  BAR.SYNC.DEFER_BLOCKING 0x0 ;  /* 0x0000000000007b1d */ /* 0x000fe20000010000 */
[----:B------:R-:W-:Y:S02]  /*1ee0*/  ISETP.GE.U32.AND P1, PT, R2, 0x80, PT ;  /* 0x000000800200780c */ /* 0x000fe40003f26070 */
[----:B0-----:R-:W-:-:S03]  /*1ef0*/  PRMT R156, R5, 0x7632, R156 ;  /* 0x00007632059c7816 */ /* 0x001fc6000000009c */
[----:B------:R-:W0:Y:S04]  /*1f00*/  LDS.128 R96, [R98] ;  /* 0x0000000062607984 */ /* 0x000e280000000c00 */
[----:B------:R-:W1:Y:S01]  /*1f10*/  LDS.128 R100, [R100] ;  /* 0x0000000064647984 */ /* 0x000e620000000c00 */
[----:B0-----:R-:W-:Y:S01]  /*1f20*/  FADD.FTZ R111, RZ, R96 ;  /* 0x00000060ff6f7221 */ /* 0x001fe20000010000 */
[--C-:B------:R-:W-:Y:S01]  /*1f30*/  FADD.FTZ R96, RZ, R97.reuse ;  /* 0x00000061ff607221 */ /* 0x100fe20000010000 */
[----:B------:R-:W-:Y:S02]  /*1f40*/  PRMT R97, R7, 0x7632, R97 ;  /* 0x0000763207617816 */ /* 0x000fe40000000061 */
[----:B------:R-:W-:Y:S01]  /*1f50*/  FADD.FTZ R111, R98, R111 ;  /* 0x0000006f626f7221 */ /* 0x000fe20000010000 */
[----:B------:R-:W-:Y:S01]  /*1f60*/  FADD.FTZ R96, R99, R96 ;  /* 0x0000006063607221 */ /* 0x000fe20000010000 */
[----:B------:R-:W-:-:S02]  /*1f70*/  PRMT R98, R6, 0x7632, R98 ;  /* 0x0000763206627816 */ /* 0x000fc40000000062 */
[----:B-1----:R-:W-:Y:S01]  /*1f80*/  FADD.FTZ R111, R111, R100 ;  /* 0x000000646f6f7221 */ /* 0x002fe20000010000 */
[----:B------:R-:W-:Y:S01]  /*1f90*/  FADD.FTZ R96, R96, R101 ;  /* 0x0000006560607221 */ /* 0x000fe20000010000 */
[----:B------:R-:W-:Y:S02]  /*1fa0*/  PRMT R99, R5, 0x7632, R99 ;  /* 0x0000763205637816 */ /* 0x000fe40000000063 */
[--C-:B------:R-:W-:Y:S01]  /*1fb0*/  FADD.FTZ R102, R102, R111.reuse ;  /* 0x0000006f66667221 */ /* 0x100fe20000010000 */
[--C-:B------:R-:W-:Y:S01]  /*1fc0*/  FADD.FTZ R108, R103, R96.reuse ;  /* 0x00000060676c7221 */ /* 0x100fe20000010000 */
[----:B------:R-:W-:Y:S02]  /*1fd0*/  PRMT R111, R6, 0x7632, R111 ;  /* 0x00007632066f7816 */ /* 0x000fe4000000006f */
[----:B------:R-:W-:Y:S01]  /*1fe0*/  FMUL.FTZ R109, R102, UR12 ;  /* 0x0000000c666d7c20 */ /* 0x000fe20008410000 */
[----:B------:R-:W-:Y:S01]  /*1ff0*/  PRMT R96, R4, 0x7632, R96 ;  /* 0x0000763204607816 */ /* 0x000fe20000000060 */
[----:B------:R-:W-:Y:S01]  /*2000*/  FMUL.FTZ R108, R108, UR12 ;  /* 0x0000000c6c6c7c20 */ /* 0x000fe20008410000 */
[----:B------:R-:W-:-:S02]  /*2010*/  PRMT R100, R87, 0x7632, R100 ;  /* 0x0000763257647816 */ /* 0x000fc40000000064 */
[----:B------:R-:W-:Y:S02]  /*2020*/  PRMT R101, R86, 0x7632, R101 ;  /* 0x0000763256657816 */ /* 0x000fe40000000065 */
[----:B------:R-:W-:Y:S02]  /*2030*/  PRMT R102, R85, 0x7632, R102 ;  /* 0x0000763255667816 */ /* 0x000fe40000000066 */
[----:B------:R-:W-:Y:S02]  /*2040*/  PRMT R103, R84, 0x7632, R103 ;  /* 0x0000763254677816 */ /* 0x000fe40000000067 */
[----:B------:R-:W-:Y:S01]  /*2050*/  FSEL R109, R109, RZ, !P4 ;  /* 0x000000ff6d6d7208 */ /* 0x000fe20006000000 */
[----:B------:R-:W-:Y:S06]  /*2060*/  @!P1 BRA `(.L_x_104) ;  /* 0x0000002400589947 */ /* 0x000fec0003800000 */
[----:B------:R-:W-:-:S04]  /*2070*/  UISETP.NE.U32.AND UP0, UPT, UR10, URZ, UPT ;  /* 0x000000ff0a00728c */ /* 0x000fc8000bf05070 */
[----:B------:R-:W-:-:S09]  /*2080*/  UISETP.NE.AND.EX UP0, UPT, UR11, URZ, UPT, UP0 ;  /* 0x000000ff0b00728c */ /* 0x000fd2000bf05300 */
[----:B------:R-:W-:Y:S05]  /*2090*/  BRA.U UP0, `(.L_x_105) ;  /* 0x0000000d00e47547 */ /* 0x000fea000b800000 */
        /* <DEDUP_REMOVED lines=8> */
[-C--:B------:R-:W-:Y:S01]  /*2120*/  FFMA.FTZ R111, R144, R108.reuse, R109 ;  /* 0x0000006c906f7223 */ /* 0x080fe2000001006d */
[----:B------:R-:W-:Y:S01]  /*2130*/  LOP3.LUT P5, RZ, R107, 0xff0000, RZ, 0xc0, !PT ;  /* 0x00ff00006bff7812 */ /* 0x000fe200078ac0ff */
[----:B------:R-:W-:Y:S01]  /*2140*/  FADD.FTZ R99, R120, -R97 ;  /* 0x8000006178637221 */ /* 0x000fe20000010000 */
[----:B------:R-:W-:Y:S01]  /*2150*/  FADD.FTZ R97, R119, -R96 ;  /* 0x8000006077617221 */ /* 0x000fe20000010000 */
[----:B------:R-:W-:Y:S01]  /*2160*/  FADD.FTZ R111, R124, -R111 ;  /* 0x8000006f7c6f7221 */ /* 0x000fe20000010000 */
[----:B------:R-:W-:Y:S01]  /*2170*/  ISETP.GE.U32.AND P0, PT, R106, RZ, PT ;  /* 0x000000ff6a00720c */ /* 0x000fe20003f06070 */
[C---:B-----5:R-:W-:Y:S01]  /*2180*/  FMUL.FTZ R99, R116.reuse, R99 ;  /* 0x0000006374637220 */ /* 0x060fe20000410000 */
[C---:B------:R-:W-:Y:S01]  /*2190*/  FMUL.FTZ R97, R116.reuse, R97 ;  /* 0x0000006174617220 */ /* 0x040fe20000410000 */
[----:B------:R-:W-:Y:S01]  /*21a0*/  FMUL.FTZ R111, R116, R111 ;  /* 0x0000006f746f7220 */ /* 0x000fe20000410000 */
[----:B------:R-:W-:Y:S01]  /*21b0*/  ISETP.GE.U32.AND.EX P0, PT, R107, 0x1000000, PT, P0 ;  /* 0x010000006b00780c */ /* 0x000fe20003f06100 */
[----:B------:R-:W-:Y:S01]  /*21c0*/  FMUL.FTZ R99, R99, UR13 ;  /* 0x0000000d63637c20 */ /* 0x000fe20008410000 */
[----:B------:R-:W-:Y:S01]  /*21d0*/  FMUL.FTZ R97, R97, UR13 ;  /* 0x0000000d61617c20 */ /* 0x000fe20008410000 */
[----:B------:R-:W-:Y:S01]  /*21e0*/  FMUL.FTZ R111, R111, UR13 ;  /* 0x0000000d6f6f7c20 */ /* 0x000fe20008410000 */
[-CC-:B------:R-:W-:Y:S01]  /*21f0*/  FFMA.FTZ R96, R142, R108.reuse, R109.reuse ;  /* 0x0000006c8e607223 */ /* 0x180fe2000001006d */
[----:B------:R-:W-:Y:S01]  /*2200*/  FFMA.FTZ R98, R133, R108, R109 ;  /* 0x0000006c85627223 */ /* 0x000fe2000001006d */
[----:B------:R-:W-:-:S02]  /*2210*/  FSEL R156, R99, RZ, P5 ;  /* 0x000000ff639c7208 */ /* 0x000fc40002800000 */
[----:B------:R-:W-:Y:S01]  /*2220*/  LOP3.LUT P5, RZ, R107, 0xff, RZ, 0xc0, !PT ;  /* 0x000000ff6bff7812 */ /* 0x000fe200078ac0ff */
[----:B------:R-:W-:Y:S01]  /*2230*/  FADD.FTZ R99, R117, -R98 ;  /* 0x8000006275637221 */ /* 0x000fe20000010000 */
[----:B------:R-:W-:Y:S01]  /*2240*/  FSEL R157, R111, RZ, P0 ;  /* 0x000000ff6f9d7208 */ /* 0x000fe20000000000 */
[-CC-:B------:R-:W-:Y:S01]  /*2250*/  FFMA.FTZ R111, R140, R108.reuse, R109.reuse ;  /* 0x0000006c8c6f7223 */ /* 0x180fe2000001006d */
[----:B------:R-:W-:Y:S01]  /*2260*/  FSEL R154, R97, RZ, P5 ;  /* 0x000000ff619a7208 */ /* 0x000fe20002800000 */
[----:B------:R-:W-:Y:S01]  /*2270*/  FADD.FTZ R97, R123, -R96 ;  /* 0x800000607b617221 */ /* 0x000fe20000010000 */
[-C--:B------:R-:W-:Y:S01]  /*2280*/  FFMA.FTZ R96, R134, R108.reuse, R109 ;  /* 0x0000006c86607223 */ /* 0x080fe2000001006d */
[----:B------:R-:W-:Y:S01]  /*2290*/  FADD.FTZ R111, R122, -R111 ;  /* 0x8000006f7a6f7221 */ /* 0x000fe20000010000 */
[----:B------:R-:W-:Y:S01]  /*22a0*/  LOP3.LUT P0, RZ, R107, 0xff00, RZ, 0xc0, !PT ;  /* 0x0000ff006bff7812 */ /* 0x000fe2000780c0ff */
[C---:B------:R-:W-:Y:S01]  /*22b0*/  FMUL.FTZ R110, R116.reuse, R97 ;  /* 0x00000061746e7220 */ /* 0x040fe20000410000 */
[----:B------:R-:W-:Y:S01]  /*22c0*/  FFMA.FTZ R97, R3, R108, R109 ;  /* 0x0000006c03617223 */ /* 0x000fe2000001006d */
[C---:B------:R-:W-:Y:S01]  /*22d0*/  FMUL.FTZ R98, R116.reuse, R99 ;  /* 0x0000006374627220 */ /* 0x040fe20000410000 */
[----:B------:R-:W-:Y:S01]  /*22e0*/  FMUL.FTZ R111, R116, R111 ;  /* 0x0000006f746f7220 */ /* 0x000fe20000410000 */
[----:B------:R-:W-:Y:S01]  /*22f0*/  FMUL.FTZ R110, R110, UR13 ;  /* 0x0000000d6e6e7c20 */ /* 0x000fe20008410000 */
[----:B------:R-:W-:Y:S01]  /*2300*/  FADD.FTZ R99, R121, -R96 ;  /* 0x8000006079637221 */ /* 0x000fe20000010000 */
[----:B------:R-:W-:Y:S01]  /*2310*/  FADD.FTZ R97, R118, -R97 ;  /* 0x8000006176617221 */ /* 0x000fe20000010000 */
[----:B------:R-:W-:Y:S01]  /*2320*/  FMUL.FTZ R98, R98, UR13 ;  /* 0x0000000d62627c20 */ /* 0x000fe20008410000 */
[----:B------:R-:W-:Y:S01]  /*2330*/  FMUL.FTZ R111, R111, UR13 ;  /* 0x0000000d6f6f7c20 */ /* 0x000fe20008410000 */
[----:B------:R-:W-:Y:S01]  /*2340*/  FSEL R155, R110, RZ, P0 ;  /* 0x000000ff6e9b7208 */ /* 0x000fe20000000000 */
[----:B------:R-:W-:Y:S01]  /*2350*/  FMUL.FTZ R99, R116, R99 ;  /* 0x0000006374637220 */ /* 0x000fe20000410000 */
[----:B------:R-:W-:Y:S01]  /*2360*/  LOP3.LUT P5, RZ, R106, 0xff0000, RZ, 0xc0, !PT ;  /* 0x00ff00006aff7812 */ /* 0x000fe200078ac0ff */
[----:B------:R-:W-:Y:S01]  /*2370*/  FMUL.FTZ R97, R116, R97 ;  /* 0x0000006174617220 */ /* 0x000fe20000410000 */
[----:B------:R-:W-:Y:S01]  /*2380*/  LOP3.LUT P0, RZ, R106, 0xff000000, RZ, 0xc0, !PT ;  /* 0xff0000006aff7812 */ /* 0x000fe2000780c0ff */
[----:B------:R-:W-:Y:S01]  /*2390*/  FMUL.FTZ R99, R99, UR13 ;  /* 0x0000000d63637c20 */ /* 0x000fe20008410000 */
[----:B------:R-:W-:Y:S01]  /*23a0*/  FSEL R110, R98, RZ, P5 ;  /* 0x000000ff626e7208 */ /* 0x000fe20002800000 */
[----:B------:R-:W-:Y:S01]  /*23b0*/  FMUL.FTZ R97, R97, UR13 ;  /* 0x0000000d61617c20 */ /* 0x000fe20008410000 */
[----:B------:R-:W-:-:S02]  /*23c0*/  FSEL R151, R111, RZ, P0 ;  /* 0x000000ff6f977208 */ /* 0x000fc40000000000 */
[C---:B------:R-:W-:Y:S02]  /*23d0*/  LOP3.LUT P5, RZ, R106.reuse, 0xff00, RZ, 0xc0, !PT ;  /* 0x0000ff006aff7812 */ /* 0x040fe400078ac0ff */
[----:B------:R-:W-:Y:S02]  /*23e0*/  LOP3.LUT P0, RZ, R106, 0xff, RZ, 0xc0, !PT ;  /* 0x000000ff6aff7812 */ /* 0x000fe4000780c0ff */
[----:B------:R-:W-:Y:S02]  /*23f0*/  FSEL R111, R99, RZ, P5 ;  /* 0x000000ff636f7208 */ /* 0x000fe40002800000 */
[----:B------:R-:W-:Y:S02]  /*2400*/  FSEL R96, R97, RZ, P0 ;  /* 0x000000ff61607208 */ /* 0x000fe40000000000 */
[----:B------:R-:W-:Y:S02]  /*2410*/  F2FP.BF16.F32.PACK_AB R99, R157, R156 ;  /* 0x0000009c9d63723e */ /* 0x000fe400000010ff */
[----:B------:R-:W-:-:S02]  /*2420*/  F2FP.BF16.F32.PACK_AB R98, R155, R154 ;  /* 0x0000009a9b62723e */ /* 0x000fc400000010ff */
[----:B------:R-:W-:Y:S02]  /*2430*/  F2FP.BF16.F32.PACK_AB R97, R151, R110 ;  /* 0x0000006e9761723e */ /* 0x000fe400000010ff */
[----:B------:R-:W-:Y:S01]  /*2440*/  F2FP.BF16.F32.PACK_AB R96, R111, R96 ;  /* 0x000000606f60723e */ /* 0x000fe200000010ff */
[----:B------:R-:W-:Y:S06]  /*2450*/  BRA `(.L_x_108) ;  /* 0x0000002000247947 */ /* 0x000fec0003800000 */
.L_x_107:
[-CC-:B------:R-:W-:Y:S01]  /*2460*/  FFMA.FTZ R89, R141, R108.reuse, R109.reuse ;  /* 0x0000006c8d597223 */ /* 0x180fe2000001006d */
[-CC-:B------:R-:W-:Y:S01]  /*2470*/  FFMA.FTZ R91, R144, R108.reuse, R109.reuse ;  /* 0x0000006c905b7223 */ /* 0x180fe2000001006d */
[-C--:B------:R-:W-:Y:S01]  /*2480*/  FFMA.FTZ R88, R135, R108.reuse, R109 ;  /* 0x0000006c87587223 */ /* 0x080fe2000001006d */
[----:B------:R-:W-:Y:S01]  /*2490*/  LOP3.LUT P5, RZ, R107, 0xff0000, RZ, 0xc0, !PT ;  /* 0x00ff00006bff7812 */ /* 0x000fe200078ac0ff */
[----:B------:R-:W-:Y:S01]  /*24a0*/  FADD.FTZ R89, R120, -R89 ;  /* 0x8000005978597221 */ /* 0x000fe20000010000 */
[----:B------:R-:W-:Y:S01]  /*24b0*/  FADD.FTZ R97, R124, -R91 ;  /* 0x8000005b7c617221 */ /* 0x000fe20000010000 */
[----:B------:R-:W-:Y:S01]  /*24c0*/  ISETP.GE.U32.AND P0, PT, R106, RZ, PT ;  /* 0x000000ff6a00720c */ /* 0x000fe20003f06070 */
[-CC-:B------:R-:W-:Y:S01]  /*24d0*/  FFMA.FTZ R99, R140, R108.reuse, R109.reuse ;  /* 0x0000006c8c637223 */ /* 0x180fe2000001006d */
[C---:B-----5:R-:W-:Y:S01]  /*24e0*/  FMUL.FTZ R91, R116.reuse, R89 ;  /* 0x00000059745b7220 */ /* 0x060fe20000410000 */
[----:B------:R-:W-:Y:S01]  /*24f0*/  FMUL.FTZ R96, R116, R97 ;  /* 0x0000006174607220 */ /* 0x000fe20000410000 */
[----:B------:R-:W-:Y:S01]  /*2500*/  FADD.FTZ R89, R119, -R88 ;  /* 0x8000005877597221 */ /* 0x000fe20000010000 */
[----:B------:R-:W-:Y:S01]  /*2510*/  ISETP.GE.U32.AND.EX P0, PT, R107, 0x1000000, PT, P0 ;  /* 0x010000006b00780c */ /* 0x000fe20003f06100 */
[----:B------:R-:W-:Y:S01]  /*2520*/  FMUL.FTZ R88, R91, UR13 ;  /* 0x0000000d5b587c20 */ /* 0x000fe20008410000 */
[C---:B------:R-:W-:Y:S01]  /*2530*/  FMUL.FTZ R97, R96.reuse, UR13 ;  /* 0x0000000d60617c20 */ /* 0x040fe20008410000 */
[----:B------:R-:W-:Y:S01]  /*2540*/  F2FP.BF16.F32.PACK_AB R91, R96, R91 ;  /* 0x0000005b605b723e */ /* 0x000fe200000010ff */
[----:B------:R-:W-:Y:S01]  /*2550*/  FMUL.FTZ R90, R116, R89 ;  /* 0x00000059745a7220 */ /* 0x000fe20000410000 */
[-CC-:B------:R-:W-:Y:S01]  /*2560*/  FFMA.FTZ R96, R142, R108.reuse, R109.reuse ;  /* 0x0000006c8e607223 */ /* 0x180fe2000001006d */
[----:B------:R-:W-:Y:S01]  /*2570*/  FSEL R157, R88, RZ, P5 ;  /* 0x000000ff589d7208 */ /* 0x000fe20002800000 */
[----:B------:R-:W-:Y:S01]  /*2580*/  FFMA.FTZ R88, R133, R108, R109 ;  /* 0x0000006c85587223 */ /* 0x000fe2000001006d */
[----:B------:R-:W-:Y:S01]  /*2590*/  FMUL.FTZ R89, R90, UR13 ;  /* 0x0000000d5a597c20 */ /* 0x000fe20008410000 */
[----:B------:R-:W-:Y:S01]  /*25a0*/  FADD.FTZ R111, R123, -R96 ;  /* 0x800000607b6f7221 */ /* 0x000fe20000010000 */
[----:B------:R-:W-:-:S02]  /*25b0*/  LOP3.LUT P5, RZ, R107, 0xff, RZ, 0xc0, !PT ;  /* 0x000000ff6bff7812 */ /* 0x000fc400078ac0ff */
[----:B------:R-:W-:Y:S01]  /*25c0*/  FSEL R178, R97, RZ, P0 ;  /* 0x000000ff61b27208 */ /* 0x000fe20000000000 */
[----:B------:R-:W-:Y:S01]  /*25d0*/  FMUL.FTZ R151, R116, R111 ;  /* 0x0000006f74977220 */ /* 0x000fe20000410000 */
[----:B------:R-:W-:Y:S01]  /*25e0*/  FSEL R155, R89, RZ, P5 ;  /* 0x000000ff599b7208 */ /* 0x000fe20002800000 */
[----:B------:R-:W-:Y:S01]  /*25f0*/  FADD.FTZ R97, R117, -R88 ;  /* 0x8000005875617221 */ /* 0x000fe20000010000 */
[-C--:B------:R-:W-:Y:S01]  /*2600*/  FFMA.FTZ R89, R3, R108.reuse, R109 ;  /* 0x0000006c03597223 */ /* 0x080fe2000001006d */
[----:B------:R-:W-:Y:S01]  /*2610*/  FADD.FTZ R111, R122, -R99 ;  /* 0x800000637a6f7221 */ /* 0x000fe20000010000 */
[----:B------:R-:W-:Y:S01]  /*2620*/  FFMA.FTZ R88, R134, R108, R109 ;  /* 0x0000006c86587223 */ /* 0x000fe2000001006d */
[C---:B------:R-:W-:Y:S01]  /*2630*/  F2FP.BF16.F32.PACK_AB R90, R151.reuse, R90 ;  /* 0x0000005a975a723e */ /* 0x040fe200000010ff */
[----:B------:R-:W-:Y:S01]  /*2640*/  FMUL.FTZ R99, R116, R97 ;  /* 0x0000006174637220 */ /* 0x000fe20000410000 */
[----:B------:R-:W-:Y:S01]  /*2650*/  FMUL.FTZ R151, R151, UR13 ;  /* 0x0000000d97977c20 */ /* 0x000fe20008410000 */
[----:B------:R-:W-:Y:S01]  /*2660*/  FADD.FTZ R89, R118, -R89 ;  /* 0x8000005976597221 */ /* 0x000fe20000010000 */
[----:B------:R-:W-:Y:S01]  /*2670*/  LOP3.LUT P0, RZ, R107, 0xff00, RZ, 0xc0, !PT ;  /* 0x0000ff006bff7812 */ /* 0x000fe2000780c0ff */
[C---:B------:R-:W-:Y:S01]  /*2680*/  FMUL.FTZ R154, R116.reuse, R111 ;  /* 0x0000006f749a7220 */ /* 0x040fe20000410000 */
[----:B------:R-:W-:Y:S01]  /*2690*/  FADD.FTZ R97, R121, -R88 ;  /* 0x8000005879617221 */ /* 0x000fe20000010000 */
[----:B------:R-:W-:Y:S01]  /*26a0*/  FMUL.FTZ R96, R99, UR13 ;  /* 0x0000000d63607c20 */ /* 0x000fe20008410000 */
[----:B------:R-:W-:Y:S01]  /*26b0*/  FMUL.FTZ R88, R116, R89 ;  /* 0x0000005974587220 */ /* 0x000fe20000410000 */
[----:B------:R-:W-:Y:S01]  /*26c0*/  LOP3.LUT P5, RZ, R106, 0xff0000, RZ, 0xc0, !PT ;  /* 0x00ff00006aff7812 */ /* 0x000fe200078ac0ff */
[----:B------:R-:W-:Y:S01]  /*26d0*/  FMUL.FTZ R89, R154, UR13 ;  /* 0x0000000d9a597c20 */ /* 0x000fe20008410000 */
[----:B------:R-:W-:Y:S01]  /*26e0*/  FSEL R156, R151, RZ, P0 ;  /* 0x000000ff979c7208 */ /* 0x000fe20000000000 */
[----:B------:R-:W-:Y:S01]  /*26f0*/  FMUL.FTZ R97, R116, R97 ;  /* 0x0000006174617220 */ /* 0x000fe20000410000 */
[----:B------:R-:W-:-:S02]  /*2700*/  LOP3.LUT P0, RZ, R106, 0xff000000, RZ, 0xc0, !PT ;  /* 0xff0000006aff7812 */ /* 0x000fc4000780c0ff */
[----:B------:R-:W-:Y:S01]  /*2710*/  FSEL R110, R96, RZ, P5 ;  /* 0x000000ff606e7208 */ /* 0x000fe20002800000 */
[----:B------:R-:W-:Y:S01]  /*2720*/  FMUL.FTZ R96, R88, UR13 ;  /* 0x0000000d58607c20 */ /* 0x000fe20008410000 */
[----:B------:R-:W-:Y:S01]  /*2730*/  FMUL.FTZ R98, R97, UR13 ;  /* 0x0000000d61627c20 */ /* 0x000fe20008410000 */
[----:B------:R-:W-:Y:S02]  /*2740*/  FSEL R151, R89, RZ, P0 ;  /* 0x000000ff59977208 */ /* 0x000fe40000000000 */
[C---:B------:R-:W-:Y:S02]  /*2750*/  LOP3.LUT P5, RZ, R106.reuse, 0xff, RZ, 0xc0, !PT ;  /* 0x000000ff6aff7812 */ /* 0x040fe400078ac0ff */
[----:B------:R-:W-:Y:S02]  /*2760*/  LOP3.LUT P0, RZ, R106, 0xff00, RZ, 0xc0, !PT ;  /* 0x0000ff006aff7812 */ /* 0x000fe4000780c0ff */
[----:B------:R-:W-:Y:S02]  /*2770*/  FSEL R96, R96, RZ, P5 ;  /* 0x000000ff60607208 */ /* 0x000fe40002800000 */
[----:B------:R-:W-:-:S02]  /*2780*/  FSEL R111, R98, RZ, P0 ;  /* 0x000000ff626f7208 */ /* 0x000fc40000000000 */
[----:B------:R-:W-:Y:S02]  /*2790*/  F2FP.BF16.F32.PACK_AB R89, R154, R99 ;  /* 0x000000639a59723e */ /* 0x000fe400000010ff */
[----:B------:R-:W-:Y:S02]  /*27a0*/  F2FP.BF16.F32.PACK_AB R88, R97, R88 ;  /* 0x000000586158723e */ /* 0x000fe400000010ff */
[----:B------:R-:W-:Y:S02]  /*27b0*/  F2FP.BF16.F32.PACK_AB R99, R178, R157 ;  /* 0x0000009db263723e */ /* 0x000fe400000010ff */
[----:B------:R-:W-:Y:S02]  /*27c0*/  F2FP.BF16.F32.PACK_AB R98, R156, R155 ;  /* 0x0000009b9c62723e */ /* 0x000fe400000010ff */
[----:B------:R-:W-:Y:S02]  /*27d0*/  F2FP.BF16.F32.PACK_AB R97, R151, R110 ;  /* 0x0000006e9761723e */ /* 0x000fe400000010ff */
[----:B------:R-:W-:Y:S01]  /*27e0*/  F2FP.BF16.F32.PACK_AB R96, R111, R96 ;  /* 0x000000606f60723e */ /* 0x000fe200000010ff */
[----:B------:R-:W-:Y:S06]  /*27f0*/  BRA `(.L_x_108) ;  /* 0x0000001c003c7947 */ /* 0x000fec0003800000 */
.L_x_106:
[----:B------:R-:W-:-:S04]  /*2800*/  UISETP.NE.U32.AND UP0, UPT, UR4, URZ, UPT ;  /* 0x000000ff0400728c */ /* 0x000fc8000bf05070 */
[----:B------:R-:W-:-:S09]  /*2810*/  UISETP.NE.AND.EX UP0, UPT, UR5, URZ, UPT, UP0 ;  /* 0x000000ff0500728c */ /* 0x000fd2000bf05300 */
[----:B------:R-:W-:Y:S05]  /*2820*/  BRA.U UP0, `(.L_x_109) ;  /* 0x0000000100f87547 */ /* 0x000fea000b800000 */
[-CC-:B------:R-:W-:Y:S01]  /*2830*/  FFMA.FTZ R155, R141, R108.reuse, R109.reuse ;  /* 0x0000006c8d9b7223 */ /* 0x180fe2000001006d */
[-CC-:B------:R-:W-:Y:S01]  /*2840*/  FFMA.FTZ R157, R144, R108.reuse, R109.reuse ;  /* 0x0000006c909d7223 */ /* 0x180fe2000001006d */
[-CC-:B------:R-:W-:Y:S01]  /*2850*/  FFMA.FTZ R98, R135, R108.reuse, R109.reuse ;  /* 0x0000006c87627223 */ /* 0x180fe2000001006d */
[----:B------:R-:W-:Y:S01]  /*2860*/  IMAD.U32 R99, R111, 0x10000, RZ ;  /* 0x000100006f637824 */ /* 0x000fe200078e00ff */
[----:B------:R-:W-:Y:S01]  /*2870*/  SHF.L.U32 R151, R151, 0x10, RZ ;  /* 0x0000001097977819 */ /* 0x000fe200000006ff */
[----:B------:R-:W-:Y:S01]  /*2880*/  FFMA.FTZ R110, R142, R108, R109 ;  /* 0x0000006c8e6e7223 */ /* 0x000fe2000001006d */
[----:B------:R-:W-:Y:S01]  /*2890*/  SHF.L.U32 R111, R7, 0x10, RZ ;  /* 0x00000010076f7819 */ /* 0x000fe200000006ff */
[----:B------:R-:W-:Y:S02]  /*28a0*/  IMAD.U32 R97, R6, 0x10000, RZ ;  /* 0x0001000006617824 */ /* 0x000fe400078e00ff */
[----:B------:R-:W-:Y:S01]  /*28b0*/  FADD.FTZ R154, R120, -R155 ;  /* 0x8000009b789a7221 */ /* 0x000fe20000010000 */
[----:B------:R-:W-:Y:S01]  /*28c0*/  FADD.FTZ R180, R124, -R157 ;  /* 0x8000009d7cb47221 */ /* 0x000fe20000010000 */
[----:B------:R-:W-:Y:S01]  /*28d0*/  FADD.FTZ R98, R119, -R98 ;  /* 0x8000006277627221 */ /* 0x000fe20000010000 */
[----:B------:R-:W-:Y:S01]  /*28e0*/  FADD.FTZ R178, R123, -R110 ;  /* 0x8000006e7bb27221 */ /* 0x000fe20000010000 */
[C---:B-----5:R-:W-:Y:S01]  /*28f0*/  FFMA.FTZ R154, R116.reuse, R154, R111 ;  /* 0x0000009a749a7223 */ /* 0x060fe2000001006f */
[C---:B------:R-:W-:Y:S01]  /*2900*/  FFMA.FTZ R155, R116.reuse, R180, R151 ;  /* 0x000000b4749b7223 */ /* 0x040fe20000010097 */
[----:B------:R-:W-:Y:S01]  /*2910*/  FFMA.FTZ R110, R116, R98, R97 ;  /* 0x00000062746e7223 */ /* 0x000fe20000010061 */
[-CC-:B------:R-:W-:Y:S01]  /*2920*/  FFMA.FTZ R157, R3, R108.reuse, R109.reuse ;  /* 0x0000006c039d7223 */ /* 0x180fe2000001006d */
[-CC-:B------:R-:W-:Y:S01]  /*2930*/  FFMA.FTZ R98, R133, R108.reuse, R109.reuse ;  /* 0x0000006c85627223 */ /* 0x180fe2000001006d */
[----:B------:R-:W-:Y:S01]  /*2940*/  ISETP.GE.U32.AND P0, PT, R106, RZ, PT ;  /* 0x000000ff6a00720c */ /* 0x000fe20003f06070 */
[----:B------:R-:W-:Y:S01]  /*2950*/  FFMA.FTZ R179, R140, R108, R109 ;  /* 0x0000006c8cb37223 */ /* 0x000fe2000001006d */
[----:B------:R-:W-:Y:S01]  /*2960*/  FFMA.FTZ R151, R116, R178, R99 ;  /* 0x000000b274977223 */ /* 0x000fe20000010063 */
[----:B------:R-:W-:Y:S01]  /*2970*/  SHF.L.U32 R111, R156, 0x10, RZ ;  /* 0x000000109c6f7819 */ /* 0x000fe200000006ff */
[----:B------:R-:W-:Y:S01]  /*2980*/  IMAD.U32 R97, R4, 0x10000, RZ ;  /* 0x0001000004617824 */ /* 0x000fe200078e00ff */
[----:B------:R-:W-:Y:S01]  /*2990*/  SHF.L.U32 R99, R5, 0x10, RZ ;  /* 0x0000001005637819 */ /* 0x000fe200000006ff */
[----:B------:R-:W-:Y:S01]  /*29a0*/  FADD.FTZ R156, R118, -R157 ;  /* 0x8000009d769c7221 */ /* 0x000fe20000010000 */
[----:B------:R-:W-:Y:S01]  /*29b0*/  FMUL.FTZ R154, R154, UR13 ;  /* 0x0000000d9a9a7c20 */ /* 0x000fe20008410000 */
[----:B------:R-:W-:Y:S01]  /*29c0*/  FMUL.FTZ R155, R155, UR13 ;  /* 0x0000000d9b9b7c20 */ /* 0x000fe20008410000 */
[----:B------:R-:W-:Y:S01]  /*29d0*/  FADD.FTZ R98, R117, -R98 ;  /* 0x8000006275627221 */ /* 0x000fe20000010000 */
[C---:B------:R-:W-:Y:S01]  /*29e0*/  LOP3.LUT P5, RZ, R107.reuse, 0xff0000, RZ, 0xc0, !PT ;  /* 0x00ff00006bff7812 */ /* 0x040fe200078ac0ff */
[----:B------:R-:W-:Y:S01]  /*29f0*/  FADD.FTZ R180, R122, -R179 ;  /* 0x800000b37ab47221 */ /* 0x000fe20000010000 */
[----:B------:R-:W-:Y:S01]  /*2a00*/  ISETP.GE.U32.AND.EX P0, PT, R107, 0x1000000, PT, P0 ;  /* 0x010000006b00780c */ /* 0x000fe20003f06100 */
[----:B------:R-:W-:Y:S01]  /*2a10*/  FFMA.FTZ R178, R134, R108, R109 ;  /* 0x0000006c86b27223 */ /* 0x000fe2000001006d */
[C---:B------:R-:W-:Y:S01]  /*2a20*/  FFMA.FTZ R97, R116.reuse, R156, R97 ;  /* 0x0000009c74617223 */ /* 0x040fe20000010061 */
[----:B------:R-:W-:Y:S01]  /*2a30*/  FFMA.FTZ R98, R116, R98, R99 ;  /* 0x0000006274627223 */ /* 0x000fe20000010063 */
[----:B------:R-:W-:Y:S01]  /*2a40*/  FSEL R156, R154, RZ, P5 ;  /* 0x000000ff9a9c7208 */ /* 0x000fe20002800000 */
[----:B------:R-:W-:Y:S01]  /*2a50*/  FMUL.FTZ R110, R110, UR13 ;  /* 0x0000000d6e6e7c20 */ /* 0x000fe20008410000 */
[----:B------:R-:W-:Y:S01]  /*2a60*/  FMUL.FTZ R151, R151, UR13 ;  /* 0x0000000d97977c20 */ /* 0x000fe20008410000 */
[----:B------:R-:W-:Y:S01]  /*2a70*/  FSEL R157, R155, RZ, P0 ;  /* 0x000000ff9b9d7208 */ /* 0x000fe20000000000 */
[----:B------:R-:W-:Y:S01]  /*2a80*/  FFMA.FTZ R111, R116, R180, R111 ;  /* 0x000000b4746f7223 */ /* 0x000fe2000001006f */
[----:B------:R-:W-:Y:S01]  /*2a90*/  SHF.L.U32 R99, R96, 0x10, RZ ;  /* 0x0000001060637819 */ /* 0x000fe200000006ff */
[----:B------:R-:W-:Y:S01]  /*2aa0*/  FADD.FTZ R178, R121, -R178 ;  /* 0x800000b279b27221 */ /* 0x000fe20000010000 */
[C---:B------:R-:W-:Y:S01]  /*2ab0*/  LOP3.LUT P5, RZ, R107.reuse, 0xff, RZ, 0xc0, !PT ;  /* 0x000000ff6bff7812 */ /* 0x040fe200078ac0ff */
[----:B------:R-:W-:Y:S01]  /*2ac0*/  FMUL.FTZ R98, R98, UR13 ;  /* 0x0000000d62627c20 */ /* 0x000fe20008410000 */
[----:B------:R-:W-:Y:S01]  /*2ad0*/  LOP3.LUT P0, RZ, R107, 0xff00, RZ, 0xc0, !PT ;  /* 0x0000ff006bff7812 */ /* 0x000fe2000780c0ff */
[----:B------:R-:W-:Y:S01]  /*2ae0*/  FMUL.FTZ R111, R111, UR13 ;  /* 0x0000000d6f6f7c20 */ /* 0x000fe20008410000 */
[----:B------:R-:W-:Y:S01]  /*2af0*/  FSEL R154, R110, RZ, P5 ;  /* 0x000000ff6e9a7208 */ /* 0x000fe20002800000 */
[----:B------:R-:W-:Y:S01]  /*2b00*/  FFMA.FTZ R99, R116, R178, R99 ;  /* 0x000000b274637223 */ /* 0x000fe20000010063 */
[----:B------:R-:W-:Y:S01]  /*2b10*/  FSEL R155, R151, RZ, P0 ;  /* 0x000000ff979b7208 */ /* 0x000fe20000000000 */
[----:B------:R-:W-:Y:S01]  /*2b20*/  FMUL.FTZ R97, R97, UR13 ;  /* 0x0000000d61617c20 */ /* 0x000fe20008410000 */
[C---:B------:R-:W-:Y:S01]  /*2b30*/  LOP3.LUT P5, RZ, R106.reuse, 0xff0000, RZ, 0xc0, !PT ;  /* 0x00ff00006aff7812 */ /* 0x040fe200078ac0ff */
[----:B------:R-:W-:Y:S01]  /*2b40*/  FMUL.FTZ R99, R99, UR13 ;  /* 0x0000000d63637c20 */ /* 0x000fe20008410000 */
[----:B------:R-:W-:-:S02]  /*2b50*/  LOP3.LUT P0, RZ, R106, 0xff000000, RZ, 0xc0, !PT ;  /* 0xff0000006aff7812 */ /* 0x000fc4000780c0ff */
[----:B------:R-:W-:Y:S02]  /*2b60*/  FSEL R110, R98, RZ, P5 ;  /* 0x000000ff626e7208 */ /* 0x000fe40002800000 */
        /* <DEDUP_REMOVED lines=8> */
[----:B------:R-:W-:Y:S01]  /*2bf0*/  F2FP.BF16.F32.PACK_AB R96, R111, R96 ;  /* 0x000000606f60723e */ /* 0x000fe200000010ff */
[----:B------:R-:W-:Y:S06]  /*2c00*/  BRA `(.L_x_108) ;  /* 0x0000001800387947 */ /* 0x000fec0003800000 */
.L_x_109:
[-CC-:B------:R-:W-:Y:S01]  /*2c10*/  FFMA.FTZ R89, R141, R108.reuse, R109.reuse ;  /* 0x0000006c8d597223 */ /* 0x180fe2000001006d */
[----:B------:R-:W-:Y:S01]  /*2c20*/  SHF.L.U32 R111, R7, 0x10, RZ ;  /* 0x00000010076f7819 */ /* 0x000fe200000006ff */
[-C--:B------:R-:W-:Y:S01]  /*2c30*/  FFMA.FTZ R154, R142, R108.reuse, R109 ;  /* 0x0000006c8e9a7223 */ /* 0x080fe2000001006d */
[----:B------:R-:W-:Y:S01]  /*2c40*/  SHF.L.U32 R97, R97, 0x10, RZ ;  /* 0x0000001061617819 */ /* 0x000fe200000006ff */
[----:B------:R-:W-:Y:S01]  /*2c50*/  FADD.FTZ R91, R120, -R89 ;  /* 0x80000059785b7221 */ /* 0x000fe20000010000 */
[----:B------:R-:W-:Y:S02]  /*2c60*/  IMAD.U32 R89, R98, 0x10000, RZ ;  /* 0x0001000062597824 */ /* 0x000fe400078e00ff */
[-CC-:B------:R-:W-:Y:S01]  /*2c70*/  FFMA.FTZ R98, R135, R108.reuse, R109.reuse ;  /* 0x0000006c87627223 */ /* 0x180fe2000001006d */
[-C--:B------:R-:W-:Y:S01]  /*2c80*/  FFMA.FTZ R88, R133, R108.reuse, R109 ;  /* 0x0000006c85587223 */ /* 0x080fe2000001006d */
[----:B-----5:R-:W-:Y:S01]  /*2c90*/  FFMA.FTZ R156, R116, R91, R111 ;  /* 0x0000005b749c7223 */ /* 0x020fe2000001006f */
[----:B------:R-:W-:Y:S01]  /*2ca0*/  FFMA.FTZ R91, R144, R108, R109 ;  /* 0x0000006c905b7223 */ /* 0x000fe2000001006d */
[----:B------:R-:W-:Y:S01]  /*2cb0*/  FADD.FTZ R154, R123, -R154 ;  /* 0x8000009a7b9a7221 */ /* 0x000fe20000010000 */
[----:B------:R-:W-:Y:S01]  /*2cc0*/  SHF.L.U32 R110, R6, 0x10, RZ ;  /* 0x00000010066e7819 */ /* 0x000fe200000006ff */
[----:B------:R-:W-:Y:S01]  /*2cd0*/  FADD.FTZ R151, R119, -R98 ;  /* 0x8000006277977221 */ /* 0x000fe20000010000 */
[----:B------:R-:W-:Y:S01]  /*2ce0*/  FADD.FTZ R91, R124, -R91 ;  /* 0x8000005b7c5b7221 */ /* 0x000fe20000010000 */
[----:B------:R-:W-:Y:S01]  /*2cf0*/  FADD.FTZ R111, R117, -R88 ;  /* 0x80000058756f7221 */ /* 0x000fe20000010000 */
[----:B------:R-:W-:-:S02]  /*2d00*/  IMAD.U32 R90, R5, 0x10000, RZ ;  /* 0x00010000055a7824 */ /* 0x000fc400078e00ff */
[C---:B------:R-:W-:Y:S01]  /*2d10*/  FFMA.FTZ R88, R116.reuse, R154, R89 ;  /* 0x0000009a74587223 */ /* 0x040fe20000010059 */
[----:B------:R-:W-:Y:S01]  /*2d20*/  FFMA.FTZ R91, R116, R91, R97 ;  /* 0x0000005b745b7223 */ /* 0x000fe20000010061 */
[-CC-:B------:R-:W-:Y:S01]  /*2d30*/  FFMA.FTZ R97, R140, R108.reuse, R109.reuse ;  /* 0x0000006c8c617223 */ /* 0x180fe2000001006d */
[-CC-:B------:R-:W-:Y:S01]  /*2d40*/  FFMA.FTZ R89, R3, R108.reuse, R109.reuse ;  /* 0x0000006c03597223 */ /* 0x180fe2000001006d */
[----:B------:R-:W-:Y:S01]  /*2d50*/  FFMA.FTZ R151, R116, R151, R110 ;  /* 0x0000009774977223 */ /* 0x000fe2000001006e */
[----:B------:R-:W-:Y:S01]  /*2d60*/  SHF.L.U32 R98, R96, 0x10, RZ ;  /* 0x0000001060627819 */ /* 0x000fe200000006ff */
[----:B------:R-:W-:Y:S01]  /*2d70*/  FFMA.FTZ R154, R116, R111, R90 ;  /* 0x0000006f749a7223 */ /* 0x000fe2000001005a */
[----:B------:R-:W-:Y:S01]  /*2d80*/  FFMA.FTZ R96, R134, R108, R109 ;  /* 0x0000006c86607223 */ /* 0x000fe2000001006d */
[----:B------:R-:W-:Y:S01]  /*2d90*/  FADD.FTZ R110, R122, -R97 ;  /* 0x800000617a6e7221 */ /* 0x000fe20000010000 */
[----:B------:R-:W-:Y:S02]  /*2da0*/  IMAD.U32 R90, R4, 0x10000, RZ ;  /* 0x00010000045a7824 */ /* 0x000fe400078e00ff */
[----:B------:R-:W-:Y:S01]  /*2db0*/  FADD.FTZ R97, R118, -R89 ;  /* 0x8000005976617221 */ /* 0x000fe20000010000 */
[----:B------:R-:W-:Y:S01]  /*2dc0*/  ISETP.GE.U32.AND P0, PT, R106, RZ, PT ;  /* 0x000000ff6a00720c */ /* 0x000fe20003f06070 */
[----:B------:R-:W-:Y:S01]  /*2dd0*/  FADD.FTZ R111, R121, -R96 ;  /* 0x80000060796f7221 */ /* 0x000fe20000010000 */
[----:B------:R-:W-:Y:S01]  /*2de0*/  SHF.L.U32 R99, R99, 0x10, RZ ;  /* 0x0000001063637819 */ /* 0x000fe200000006ff */
[C---:B------:R-:W-:Y:S01]  /*2df0*/  FFMA.FTZ R96, R116.reuse, R97, R90 ;  /* 0x0000006174607223 */ /* 0x040fe2000001005a */
[----:B------:R-:W-:Y:S01]  /*2e00*/  FMUL.FTZ R90, R91, UR13 ;  /* 0x0000000d5b5a7c20 */ /* 0x000fe20008410000 */
[----:B------:R-:W-:Y:S01]  /*2e10*/  ISETP.GE.U32.AND.EX P0, PT, R107, 0x1000000, PT, P0 ;  /* 0x010000006b00780c */ /* 0x000fe20003f06100 */
[----:B------:R-:W-:Y:S01]  /*2e20*/  FFMA.FTZ R111, R116, R111, R98 ;  /* 0x0000006f746f7223 */ /* 0x000fe20000010062 */
[----:B------:R-:W-:Y:S01]  /*2e30*/  F2FP.BF16.F32.PACK_AB R91, R91, R156 ;  /* 0x0000009c5b5b723e */ /* 0x000fe200000010ff */
[----:B------:R-:W-:Y:S01]  /*2e40*/  FMUL.FTZ R156, R156, UR13 ;  /* 0x0000000d9c9c7c20 */ /* 0x000fe20008410000 */
[----:B------:R-:W-:Y:S01]  /*2e50*/  LOP3.LUT P5, RZ, R107, 0xff0000, RZ, 0xc0, !PT ;  /* 0x00ff00006bff7812 */ /* 0x000fe200078ac0ff */
[----:B------:R-:W-:Y:S01]  /*2e60*/  FFMA.FTZ R89, R116, R110, R99 ;  /* 0x0000006e74597223 */ /* 0x000fe20000010063 */
[----:B------:R-:W-:Y:S01]  /*2e70*/  FSEL R99, R90, RZ, P0 ;  /* 0x000000ff5a637208 */ /* 0x000fe20000000000 */
[----:B------:R-:W-:Y:S01]  /*2e80*/  FMUL.FTZ R98, R151, UR13 ;  /* 0x0000000d97627c20 */ /* 0x000fe20008410000 */
[C---:B------:R-:W-:Y:S01]  /*2e90*/  F2FP.BF16.F32.PACK_AB R90, R88.reuse, R151 ;  /* 0x00000097585a723e */ /* 0x040fe200000010ff */
[----:B------:R-:W-:Y:S01]  /*2ea0*/  FMUL.FTZ R88, R88, UR13 ;  /* 0x0000000d58587c20 */ /* 0x000fe20008410000 */
[C---:B------:R-:W-:Y:S01]  /*2eb0*/  LOP3.LUT P0, RZ, R107.reuse, 0xff, RZ, 0xc0, !PT ;  /* 0x000000ff6bff7812 */ /* 0x040fe2000780c0ff */
[----:B------:R-:W-:Y:S01]  /*2ec0*/  FMUL.FTZ R97, R154, UR13 ;  /* 0x0000000d9a617c20 */ /* 0x000fe20008410000 */
[----:B------:R-:W-:Y:S01]  /*2ed0*/  FSEL R178, R156, RZ, P5 ;  /* 0x000000ff9cb27208 */ /* 0x000fe20002800000 */
[----:B------:R-:W-:Y:S01]  /*2ee0*/  FMUL.FTZ R110, R96, UR13 ;  /* 0x0000000d606e7c20 */ /* 0x000fe20008410000 */
[----:B------:R-:W-:Y:S01]  /*2ef0*/  LOP3.LUT P5, RZ, R107, 0xff00, RZ, 0xc0, !PT ;  /* 0x0000ff006bff7812 */ /* 0x000fe200078ac0ff */
[----:B------:R-:W-:Y:S01]  /*2f00*/  FMUL.FTZ R151, R111, UR13 ;  /* 0x0000000d6f977c20 */ /* 0x000fe20008410000 */
[----:B------:R-:W-:-:S02]  /*2f10*/  FSEL R155, R98, RZ, P0 ;  /* 0x000000ff629b7208 */ /* 0x000fc40000000000 */
[----:B------:R-:W-:Y:S01]  /*2f20*/  FSEL R98, R88, RZ, P5 ;  /* 0x000000ff58627208 */ /* 0x000fe20002800000 */
[----:B------:R-:W-:Y:S01]  /*2f30*/  FMUL.FTZ R88, R89, UR13 ;  /* 0x0000000d59587c20 */ /* 0x000fe20008410000 */
[C---:B------:R-:W-:Y:S02]  /*2f40*/  LOP3.LUT P0, RZ, R106.reuse, 0xff0000, RZ, 0xc0, !PT ;  /* 0x00ff00006aff7812 */ /* 0x040fe4000780c0ff */
[----:B------:R-:W-:Y:S02]  /*2f50*/  LOP3.LUT P5, RZ, R106, 0xff000000, RZ, 0xc0, !PT ;  /* 0xff0000006aff7812 */ /* 0x000fe400078ac0ff */
[----:B------:R-:W-:Y:S02]  /*2f60*/  FSEL R156, R97, RZ, P0 ;  /* 0x000000ff619c7208 */ /* 0x000fe40000000000 */
[----:B------:R-:W-:Y:S02]  /*2f70*/  FSEL R97, R88, RZ, P5 ;  /* 0x000000ff58617208 */ /* 0x000fe40002800000 */
[----:B------:R-:W-:-:S02]  /*2f80*/  LOP3.LUT P0, RZ, R106, 0xff, RZ, 0xc0, !PT ;  /* 0x000000ff6aff7812 */ /* 0x000fc4000780c0ff */
[----:B------:R-:W-:Y:S02]  /*2f90*/  LOP3.LUT P5, RZ, R106, 0xff00, RZ, 0xc0, !PT ;  /* 0x0000ff006aff7812 */ /* 0x000fe400078ac0ff */
[----:B------:R-:W-:Y:S02]  /*2fa0*/  F2FP.BF16.F32.PACK_AB R88, R111, R96 ;  /* 0x000000606f58723e */ /* 0x000fe400000010ff */
[----:B------:R-:W-:Y:S02]  /*2fb0*/  FSEL R96, R110, RZ, P0 ;  /* 0x000000ff6e607208 */ /* 0x000fe40000000000 */
[----:B------:R-:W-:Y:S02]  /*2fc0*/  FSEL R151, R151, RZ, P5 ;  /* 0x000000ff97977208 */ /* 0x000fe40002800000 */
[----:B------:R-:W-:Y:S02]  /*2fd0*/  F2FP.BF16.F32.PACK_AB R89, R89, R154 ;  /* 0x0000009a5959723e */ /* 0x000fe400000010ff */
[----:B------:R-:W-:-:S02]  /*2fe0*/  F2FP.BF16.F32.PACK_AB R99, R99, R178 ;  /* 0x000000b26363723e */ /* 0x000fc400000010ff */
[----:B------:R-:W-:Y:S02]  /*2ff0*/  F2FP.BF16.F32.PACK_AB R98, R98, R155 ;  /* 0x0000009b6262723e */ /* 0x000fe400000010ff */
[----:B------:R-:W-:Y:S02]  /*3000*/  F2FP.BF16.F32.PACK_AB R97, R97, R156 ;  /* 0x0000009c6161723e */ /* 0x000fe400000010ff */
[----:B------:R-:W-:Y:S01]  /*3010*/  F2FP.BF16.F32.PACK_AB R96, R151, R96 ;  /* 0x000000609760723e */ /* 0x000fe200000010ff */
[----:B------:R-:W-:Y:S06]  /*3020*/  BRA `(.L_x_108) ;  /* 0x0000001400307947 */ /* 0x000fec0003800000 */
.L_x_105:
        /* <DEDUP_REMOVED lines=8> */
[----:B------:R-:W-:Y:S01]  /*30b0*/  LOP3.LUT P5, RZ, R107, 0xff0000, RZ, 0xc0, !PT ;  /* 0x00ff00006bff7812 */ /* 0x000fe200078ac0ff */
[----:B------:R-:W-:Y:S01]  /*30c0*/  FFMA.FTZ R92, R135, R108, R109 ;  /* 0x0000006c875c7223 */ /* 0x000fe2000001006d */
[----:B------:R-:W-:Y:S01]  /*30d0*/  FADD.FTZ R93, R120, -R93 ;  /* 0x8000005d785d7221 */ /* 0x000fe20000010000 */
[----:B------:R-:W-:Y:S01]  /*30e0*/  FADD.FTZ R95, R124, -R95 ;  /* 0x8000005f7c5f7221 */ /* 0x000fe20000010000 */
[----:B------:R-:W-:Y:S02]  /*30f0*/  LOP3.LUT P0, RZ, R159, 0xff0000, RZ, 0xc0, !PT ;  /* 0x00ff00009fff7812 */ /* 0x000fe4000780c0ff */
[C---:B-----5:R-:W-:Y:S01]  /*3100*/  FMUL.FTZ R93, R116.reuse, R93 ;  /* 0x0000005d745d7220 */ /* 0x060fe20000410000 */
[----:B------:R-:W-:-:S03]  /*3110*/  FMUL.FTZ R94, R116, R95 ;  /* 0x0000005f745e7220 */ /* 0x000fc60000410000 */
[----:B------:R-:W-:Y:S01]  /*3120*/  FMUL.FTZ R93, R93, UR13 ;  /* 0x0000000d5d5d7c20 */ /* 0x000fe20008410000 */
[----:B------:R-:W-:-:S04]  /*3130*/  FMUL.FTZ R94, R94, UR13 ;  /* 0x0000000d5e5e7c20 */ /* 0x000fc80008410000 */
[C---:B------:R-:W-:Y:S02]  /*3140*/  FSEL R99, R93.reuse, RZ, P5 ;  /* 0x000000ff5d637208 */ /* 0x040fe40002800000 */
[----:B------:R-:W-:Y:S01]  /*3150*/  FSEL R95, R93, RZ, P0 ;  /* 0x000000ff5d5f7208 */ /* 0x000fe20000000000 */
[----:B------:R-:W-:Y:S01]  /*3160*/  FADD.FTZ R93, R119, -R92 ;  /* 0x8000005c775d7221 */ /* 0x000fe20000010000 */
[----:B------:R-:W-:Y:S02]  /*3170*/  ISETP.GE.U32.AND P5, PT, R158, RZ, PT ;  /* 0x000000ff9e00720c */ /* 0x000fe40003fa6070 */
[----:B------:R-:W-:Y:S01]  /*3180*/  ISETP.GE.U32.AND P0, PT, R106, RZ, PT ;  /* 0x000000ff6a00720c */ /* 0x000fe20003f06070 */
[----:B------:R-:W-:Y:S01]  /*3190*/  FMUL.FTZ R93, R116, R93 ;  /* 0x0000005d745d7220 */ /* 0x000fe20000410000 */
[----:B------:R-:W-:Y:S02]  /*31a0*/  ISETP.GE.U32.AND.EX P5, PT, R159, 0x1000000, PT, P5 ;  /* 0x010000009f00780c */ /* 0x000fe40003fa6150 */
[----:B------:R-:W-:-:S02]  /*31b0*/  ISETP.GE.U32.AND.EX P0, PT, R107, 0x1000000, PT, P0 ;  /* 0x010000006b00780c */ /* 0x000fc40003f06100 */
[C---:B------:R-:W-:Y:S02]  /*31c0*/  FSEL R92, R94.reuse, RZ, P5 ;  /* 0x000000ff5e5c7208 */ /* 0x040fe40002800000 */
[----:B------:R-:W-:Y:S01]  /*31d0*/  FSEL R96, R94, RZ, P0 ;  /* 0x000000ff5e607208 */ /* 0x000fe20000000000 */
[-CC-:B------:R-:W-:Y:S01]  /*31e0*/  FFMA.FTZ R94, R142, R108.reuse, R109.reuse ;  /* 0x0000006c8e5e7223 */ /* 0x180fe2000001006d */
[----:B------:R-:W-:Y:S01]  /*31f0*/  F2FP.BF16.F32.PACK_AB R95, R92, R95 ;  /* 0x0000005f5c5f723e */ /* 0x000fe200000010ff */
[-CC-:B------:R-:W-:Y:S01]  /*3200*/  FFMA.FTZ R92, R133, R108.reuse, R109.reuse ;  /* 0x0000006c855c7223 */ /* 0x180fe2000001006d */
[----:B------:R-:W-:Y:S01]  /*3210*/  LOP3.LUT P0, RZ, R107, 0xff, RZ, 0xc0, !PT ;  /* 0x000000ff6bff7812 */ /* 0x000fe2000780c0ff */
[----:B------:R-:W-:Y:S01]  /*3220*/  FADD.FTZ R97, R123, -R94 ;  /* 0x8000005e7b617221 */ /* 0x000fe20000010000 */
[----:B------:R-:W-:Y:S01]  /*3230*/  FMUL.FTZ R94, R93, UR13 ;  /* 0x0000000d5d5e7c20 */ /* 0x000fe20008410000 */
[----:B------:R-:W-:Y:S01]  /*3240*/  LOP3.LUT P5, RZ, R159, 0xff, RZ, 0xc0, !PT ;  /* 0x000000ff9fff7812 */ /* 0x000fe200078ac0ff */
[----:B------:R-:W-:Y:S01]  /*3250*/  FADD.FTZ R93, R117, -R92 ;  /* 0x8000005c755d7221 */ /* 0x000fe20000010000 */
[----:B------:R-:W-:Y:S01]  /*3260*/  FMUL.FTZ R97, R116, R97 ;  /* 0x0000006174617220 */ /* 0x000fe20000410000 */
[-CC-:B------:R-:W-:Y:S01]  /*3270*/  FFMA.FTZ R92, R134, R108.reuse, R109.reuse ;  /* 0x0000006c865c7223 */ /* 0x180fe2000001006d */
[----:B------:R-:W-:Y:S01]  /*3280*/  FSEL R156, R94, RZ, P0 ;  /* 0x000000ff5e9c7208 */ /* 0x000fe20000000000 */
[----:B------:R-:W-:Y:S01]  /*3290*/  FMUL.FTZ R93, R116, R93 ;  /* 0x0000005d745d7220 */ /* 0x000fe20000410000 */
[----:B------:R-:W-:Y:S01]  /*32a0*/  FMUL.FTZ R98, R97, UR13 ;  /* 0x0000000d61627c20 */ /* 0x000fe20008410000 */
[----:B------:R-:W-:Y:S01]  /*32b0*/  FFMA.FTZ R97, R140, R108, R109 ;  /* 0x0000006c8c617223 */ /* 0x000fe2000001006d */
[----:B------:R-:W-:-:S02]  /*32c0*/  FSEL R94, R94, RZ, P5 ;  /* 0x000000ff5e5e7208 */ /* 0x000fc40002800000 */
[----:B------:R-:W-:Y:S01]  /*32d0*/  LOP3.LUT P0, RZ, R107, 0xff00, RZ, 0xc0, !PT ;  /* 0x0000ff006bff7812 */ /* 0x000fe2000780c0ff */
[----:B------:R-:W-:Y:S01]  /*32e0*/  FADD.FTZ R111, R122, -R97 ;  /* 0x800000617a6f7221 */ /* 0x000fe20000010000 */
[----:B------:R-:W-:Y:S02]  /*32f0*/  LOP3.LUT P5, RZ, R159, 0xff00, RZ, 0xc0, !PT ;  /* 0x0000ff009fff7812 */ /* 0x000fe400078ac0ff */
[----:B------:R-:W-:Y:S01]  /*3300*/  F2FP.BF16.F32.PACK_AB R99, R96, R99 ;  /* 0x000000636063723e */ /* 0x000fe200000010ff */
[----:B------:R-:W-:Y:S01]  /*3310*/  FMUL.FTZ R96, R93, UR13 ;  /* 0x0000000d5d607c20 */ /* 0x000fe20008410000 */
[C---:B------:R-:W-:Y:S01]  /*3320*/  FSEL R157, R98.reuse, RZ, P0 ;  /* 0x000000ff629d7208 */ /* 0x040fe20000000000 */
[----:B------:R-:W-:Y:S01]  /*3330*/  FADD.FTZ R93, R121, -R92 ;  /* 0x8000005c795d7221 */ /* 0x000fe20000010000 */
[----:B------:R-:W-:Y:S01]  /*3340*/  FSEL R97, R98, RZ, P5 ;  /* 0x000000ff62617208 */ /* 0x000fe20002800000 */
[----:B------:R-:W-:Y:S01]  /*3350*/  FMUL.FTZ R98, R116, R111 ;  /* 0x0000006f74627220 */ /* 0x000fe20000410000 */
[----:B------:R-:W-:Y:S01]  /*3360*/  LOP3.LUT P0, RZ, R106, 0xff0000, RZ, 0xc0, !PT ;  /* 0x00ff00006aff7812 */ /* 0x000fe2000780c0ff */
[----:B------:R-:W-:Y:S01]  /*3370*/  FFMA.FTZ R111, R3, R108, R109 ;  /* 0x0000006c036f7223 */ /* 0x000fe2000001006d */
[----:B------:R-:W-:Y:S01]  /*3380*/  LOP3.LUT P5, RZ, R158, 0xff0000, RZ, 0xc0, !PT ;  /* 0x00ff00009eff7812 */ /* 0x000fe200078ac0ff */
[----:B------:R-:W-:Y:S01]  /*3390*/  FMUL.FTZ R92, R116, R93 ;  /* 0x0000005d745c7220 */ /* 0x000fe20000410000 */
[----:B------:R-:W-:Y:S01]  /*33a0*/  FSEL R154, R96, RZ, P0 ;  /* 0x000000ff609a7208 */ /* 0x000fe20000000000 */
[----:B------:R-:W-:Y:S01]  /*33b0*/  FMUL.FTZ R98, R98, UR13 ;  /* 0x0000000d62627c20 */ /* 0x000fe20008410000 */
[----:B------:R-:W-:Y:S01]  /*33c0*/  LOP3.LUT P0, RZ, R106, 0xff000000, RZ, 0xc0, !PT ;  /* 0xff0000006aff7812 */ /* 0x000fe2000780c0ff */
[----:B------:R-:W-:Y:S01]  /*33d0*/  FADD.FTZ R111, R118, -R111 ;  /* 0x8000006f766f7221 */ /* 0x000fe20000010000 */
[----:B------:R-:W-:Y:S01]  /*33e0*/  FSEL R93, R96, RZ, P5 ;  /* 0x000000ff605d7208 */ /* 0x000fe20002800000 */
[----:B------:R-:W-:Y:S01]  /*33f0*/  FMUL.FTZ R92, R92, UR13 ;  /* 0x0000000d5c5c7c20 */ /* 0x000fe20008410000 */
[----:B------:R-:W-:Y:S01]  /*3400*/  LOP3.LUT P5, RZ, R158, 0xff000000, RZ, 0xc0, !PT ;  /* 0xff0000009eff7812 */ /* 0x000fe200078ac0ff */
[----:B------:R-:W-:Y:S01]  /*3410*/  FMUL.FTZ R111, R116, R111 ;  /* 0x0000006f746f7220 */ /* 0x000fe20000410000 */
[----:B------:R-:W-:-:S02]  /*3420*/  FSEL R155, R98, RZ, P0 ;  /* 0x000000ff629b7208 */ /* 0x000fc40000000000 */
[----:B------:R-:W-:Y:S01]  /*3430*/  LOP3.LUT P0, RZ, R106, 0xff00, RZ, 0xc0, !PT ;  /* 0x0000ff006aff7812 */ /* 0x000fe2000780c0ff */
[----:B------:R-:W-:Y:S01]  /*3440*/  FMUL.FTZ R110, R111, UR13 ;  /* 0x0000000d6f6e7c20 */ /* 0x000fe20008410000 */
[----:B------:R-:W-:Y:S02]  /*3450*/  FSEL R96, R98, RZ, P5 ;  /* 0x000000ff62607208 */ /* 0x000fe40002800000 */
[----:B------:R-:W-:Y:S02]  /*3460*/  LOP3.LUT P5, RZ, R158, 0xff00, RZ, 0xc0, !PT ;  /* 0x0000ff009eff7812 */ /* 0x000fe400078ac0ff */
[----:B------:R-:W-:Y:S02]  /*3470*/  FSEL R151, R92, RZ, P0 ;  /* 0x000000ff5c977208 */ /* 0x000fe40000000000 */
[----:B------:R-:W-:Y:S02]  /*3480*/  LOP3.LUT P0, RZ, R158, 0xff, RZ, 0xc0, !PT ;  /* 0x000000ff9eff7812 */ /* 0x000fe4000780c0ff */
[----:B------:R-:W-:-:S02]  /*3490*/  FSEL R111, R92, RZ, P5 ;  /* 0x000000ff5c6f7208 */ /* 0x000fc40002800000 */
[----:B------:R-:W-:Y:S02]  /*34a0*/  LOP3.LUT P5, RZ, R106, 0xff, RZ, 0xc0, !PT ;  /* 0x000000ff6aff7812 */ /* 0x000fe400078ac0ff */
[C---:B------:R-:W-:Y:S02]  /*34b0*/  FSEL R92, R110.reuse, RZ, P0 ;  /* 0x000000ff6e5c7208 */ /* 0x040fe40000000000 */
[----:B------:R-:W-:Y:S02]  /*34c0*/  FSEL R110, R110, RZ, P5 ;  /* 0x000000ff6e6e7208 */ /* 0x000fe40002800000 */
[----:B------:R-:W-:Y:S02]  /*34d0*/  F2FP.BF16.F32.PACK_AB R94, R97, R94 ;  /* 0x0000005e615e723e */ /* 0x000fe400000010ff */
[----:B------:R-:W-:Y:S02]  /*34e0*/  F2FP.BF16.F32.PACK_AB R93, R96, R93 ;  /* 0x0000005d605d723e */ /* 0x000fe400000010ff */
[----:B------:R-:W-:-:S02]  /*34f0*/  F2FP.BF16.F32.PACK_AB R98, R157, R156 ;  /* 0x0000009c9d62723e */ /* 0x000fc400000010ff */
[----:B------:R-:W-:Y:S02]  /*3500*/  F2FP.BF16.F32.PACK_AB R97, R155, R154 ;  /* 0x0000009a9b61723e */ /* 0x000fe400000010ff */
[----:B------:R-:W-:Y:S02]  /*3510*/  F2FP.BF16.F32.PACK_AB R92, R111, R92 ;  /* 0x0000005c6f5c723e */ /* 0x000fe400000010ff */
[----:B------:R-:W-:Y:S01]  /*3520*/  F2FP.BF16.F32.PACK_AB R96, R151, R110 ;  /* 0x0000006e9760723e */ /* 0x000fe200000010ff */
[----:B------:R-:W-:Y:S06]  /*3530*/  BRA `(.L_x_108) ;  /* 0x0000000c00ec7947 */ /* 0x000fec0003800000 */
.L_x_111:
[-CC-:B------:R-:W-:Y:S01]  /*3540*/  FFMA.FTZ R89, R141, R108.reuse, R109.reuse ;  /* 0x0000006c8d597223 */ /* 0x180fe2000001006d */
[----:B------:R-:W-:Y:S01]  /*3550*/  FFMA.FTZ R91, R144, R108, R109 ;  /* 0x0000006c905b7223 */ /* 0x000fe2000001006d */
[----:B------:R-:W-:Y:S02]  /*3560*/  LOP3.LUT P5, RZ, R107, 0xff0000, RZ, 0xc0, !PT ;  /* 0x00ff00006bff7812 */ /* 0x000fe400078ac0ff */
[----:B------:R-:W-:Y:S01]  /*3570*/  FADD.FTZ R89, R120, -R89 ;  /* 0x8000005978597221 */ /* 0x000fe20000010000 */
[----:B------:R-:W-:Y:S01]  /*3580*/  FADD.FTZ R91, R124, -R91 ;  /* 0x8000005b7c5b7221 */ /* 0x000fe20000010000 */
[----:B------:R-:W-:Y:S02]  /*3590*/  LOP3.LUT P0, RZ, R159, 0xff0000, RZ, 0xc0, !PT ;  /* 0x00ff00009fff7812 */ /* 0x000fe4000780c0ff */
[C---:B-----5:R-:W-:Y:S01]  /*35a0*/  FMUL.FTZ R89, R116.reuse, R89 ;  /* 0x0000005974597220 */ /* 0x060fe20000410000 */
[----:B------:R-:W-:-:S03]  /*35b0*/  FMUL.FTZ R90, R116, R91 ;  /* 0x0000005b745a7220 */ /* 0x000fc60000410000 */
[----:B------:R-:W-:Y:S01]  /*35c0*/  FMUL.FTZ R88, R89, UR13 ;  /* 0x0000000d59587c20 */ /* 0x000fe20008410000 */
[C---:B------:R-:W-:Y:S01]  /*35d0*/  FMUL.FTZ R92, R90.reuse, UR13 ;  /* 0x0000000d5a5c7c20 */ /* 0x040fe20008410000 */
[----:B------:R-:W-:-:S03]  /*35e0*/  F2FP.BF16.F32.PACK_AB R91, R90, R89 ;  /* 0x000000595a5b723e */ /* 0x000fc600000010ff */
[C---:B------:R-:W-:Y:S02]  /*35f0*/  FSEL R99, R88.reuse, RZ, P5 ;  /* 0x000000ff58637208 */ /* 0x040fe40002800000 */
[----:B------:R-:W-:Y:S01]  /*3600*/  FSEL R95, R88, RZ, P0 ;  /* 0x000000ff585f7208 */ /* 0x000fe20000000000 */
[-CC-:B------:R-:W-:Y:S01]  /*3610*/  FFMA.FTZ R88, R135, R108.reuse, R109.reuse ;  /* 0x0000006c87587223 */ /* 0x180fe2000001006d */
[----:B------:R-:W-:Y:S02]  /*3620*/  ISETP.GE.U32.AND P5, PT, R158, RZ, PT ;  /* 0x000000ff9e00720c */ /* 0x000fe40003fa6070 */
[----:B------:R-:W-:Y:S01]  /*3630*/  ISETP.GE.U32.AND P0, PT, R106, RZ, PT ;  /* 0x000000ff6a00720c */ /* 0x000fe20003f06070 */
[----:B------:R-:W-:Y:S01]  /*3640*/  FADD.FTZ R89, R119, -R88 ;  /* 0x8000005877597221 */ /* 0x000fe20000010000 */
[-CC-:B------:R-:W-:Y:S01]  /*3650*/  FFMA.FTZ R88, R142, R108.reuse, R109.reuse ;  /* 0x0000006c8e587223 */ /* 0x180fe2000001006d */
[----:B------:R-:W-:Y:S02]  /*3660*/  ISETP.GE.U32.AND.EX P5, PT, R159, 0x1000000, PT, P5 ;  /* 0x010000009f00780c */ /* 0x000fe40003fa6150 */
[----:B------:R-:W-:Y:S01]  /*3670*/  ISETP.GE.U32.AND.EX P0, PT, R107, 0x1000000, PT, P0 ;  /* 0x010000006b00780c */ /* 0x000fe20003f06100 */
[----:B------:R-:W-:Y:S01]  /*3680*/  FMUL.FTZ R90, R116, R89 ;  /* 0x00000059745a7220 */ /* 0x000fe20000410000 */
[----:B------:R-:W-:Y:S01]  /*3690*/  FADD.FTZ R89, R123, -R88 ;  /* 0x800000587b597221 */ /* 0x000fe20000010000 */
[C---:B------:R-:W-:Y:S01]  /*36a0*/  FSEL R94, R92.reuse, RZ, P5 ;  /* 0x000000ff5c5e7208 */ /* 0x040fe20002800000 */
[--C-:B------:R-:W-:Y:S01]  /*36b0*/  FFMA.FTZ R88, R133, R108, R109.reuse ;  /* 0x0000006c85587223 */ /* 0x100fe2000001006d */
[----:B------:R-:W-:Y:S01]  /*36c0*/  FSEL R92, R92, RZ, P0 ;  /* 0x000000ff5c5c7208 */ /* 0x000fe20000000000 */
[----:B------:R-:W-:Y:S01]  /*36d0*/  FMUL.FTZ R93, R116, R89 ;  /* 0x00000059745d7220 */ /* 0x000fe20000410000 */
[----:B------:R-:W-:Y:S01]  /*36e0*/  LOP3.LUT P0, RZ, R107, 0xff, RZ, 0xc0, !PT ;  /* 0x000000ff6bff7812 */ /* 0x000fe2000780c0ff */
[----:B------:R-:W-:Y:S01]  /*36f0*/  FADD.FTZ R89, R117, -R88 ;  /* 0x8000005875597221 */ /* 0x000fe20000010000 */
[----:B------:R-:W-:Y:S01]  /*3700*/  F2FP.BF16.F32.PACK_AB R99, R92, R99 ;  /* 0x000000635c63723e */ /* 0x000fe200000010ff */
[----:B------:R-:W-:Y:S01]  /*3710*/  FMUL.FTZ R92, R90, UR13 ;  /* 0x0000000d5a5c7c20 */ /* 0x000fe20008410000 */
[C---:B------:R-:W-:Y:S01]  /*3720*/  F2FP.BF16.F32.PACK_AB R90, R93.reuse, R90 ;  /* 0x0000005a5d5a723e */ /* 0x040fe200000010ff */
[----:B------:R-:W-:Y:S01]  /*3730*/  FMUL.FTZ R97, R93, UR13 ;  /* 0x0000000d5d617c20 */ /* 0x000fe20008410000 */
[----:B------:R-:W-:Y:S01]  /*3740*/  LOP3.LUT P5, RZ, R159, 0xff, RZ, 0xc0, !PT ;  /* 0x000000ff9fff7812 */ /* 0x000fe200078ac0ff */
[-CC-:B------:R-:W-:Y:S01]  /*3750*/  FFMA.FTZ R93, R140, R108.reuse, R109.reuse ;  /* 0x0000006c8c5d7223 */ /* 0x180fe2000001006d */
[----:B------:R-:W-:Y:S01]  /*3760*/  FSEL R98, R92, RZ, P0 ;  /* 0x000000ff5c627208 */ /* 0x000fe20000000000 */
[-C--:B------:R-:W-:Y:S01]  /*3770*/  FFMA.FTZ R88, R134, R108.reuse, R109 ;  /* 0x0000006c86587223 */ /* 0x080fe2000001006d */
[----:B------:R-:W-:Y:S01]  /*3780*/  FSEL R96, R92, RZ, P5 ;  /* 0x000000ff5c607208 */ /* 0x000fe20002800000 */
[----:B------:R-:W-:Y:S01]  /*3790*/  FADD.FTZ R93, R122, -R93 ;  /* 0x8000005d7a5d7221 */ /* 0x000fe20000010000 */
[----:B------:R-:W-:Y:S01]  /*37a0*/  LOP3.LUT P0, RZ, R107, 0xff00, RZ, 0xc0, !PT ;  /* 0x0000ff006bff7812 */ /* 0x000fe2000780c0ff */
[----:B------:R-:W-:Y:S01]  /*37b0*/  FMUL.FTZ R92, R116, R89 ;  /* 0x00000059745c7220 */ /* 0x000fe20000410000 */
[----:B------:R-:W-:Y:S01]  /*37c0*/  LOP3.LUT P5, RZ, R159, 0xff00, RZ, 0xc0, !PT ;  /* 0x0000ff009fff7812 */ /* 0x000fe200078ac0ff */
[----:B------:R-:W-:Y:S01]  /*37d0*/  FADD.FTZ R89, R121, -R88 ;  /* 0x8000005879597221 */ /* 0x000fe20000010000 */
[----:B------:R-:W-:Y:S01]  /*37e0*/  F2FP.BF16.F32.PACK_AB R95, R94, R95 ;  /* 0x0000005f5e5f723e */ /* 0x000fe200000010ff */
[----:B------:R-:W-:Y:S01]  /*37f0*/  FMUL.FTZ R111, R116, R93 ;  /* 0x0000005d746f7220 */ /* 0x000fe20000410000 */
[C---:B------:R-:W-:Y:S01]  /*3800*/  FSEL R157, R97.reuse, RZ, P0 ;  /* 0x000000ff619d7208 */ /* 0x040fe20000000000 */
[----:B------:R-:W-:Y:S01]  /*3810*/  FMUL.FTZ R94, R92, UR13 ;  /* 0x0000000d5c5e7c20 */ /* 0x000fe20008410000 */
[----:B------:R-:W-:Y:S01]  /*3820*/  FSEL R179, R97, RZ, P5 ;  /* 0x000000ff61b37208 */ /* 0x000fe20002800000 */
[----:B------:R-:W-:Y:S01]  /*3830*/  FFMA.FTZ R93, R3, R108, R109 ;  /* 0x0000006c035d7223 */ /* 0x000fe2000001006d */
[----:B------:R-:W-:Y:S01]  /*3840*/  LOP3.LUT P0, RZ, R106, 0xff0000, RZ, 0xc0, !PT ;  /* 0x00ff00006aff7812 */ /* 0x000fe2000780c0ff */
[----:B------:R-:W-:Y:S01]  /*3850*/  FMUL.FTZ R88, R116, R89 ;  /* 0x0000005974587220 */ /* 0x000fe20000410000 */
[----:B------:R-:W-:Y:S01]  /*3860*/  LOP3.LUT P5, RZ, R158, 0xff0000, RZ, 0xc0, !PT ;  /* 0x00ff00009eff7812 */ /* 0x000fe200078ac0ff */
[----:B------:R-:W-:Y:S01]  /*3870*/  FADD.FTZ R93, R118, -R93 ;  /* 0x8000005d765d7221 */ /* 0x000fe20000010000 */
[C---:B------:R-:W-:Y:S01]  /*3880*/  F2FP.BF16.F32.PACK_AB R89, R111.reuse, R92 ;  /* 0x0000005c6f59723e */ /* 0x040fe200000010ff */
[----:B------:R-:W-:Y:S01]  /*3890*/  FMUL.FTZ R111, R111, UR13 ;  /* 0x0000000d6f6f7c20 */ /* 0x000fe20008410000 */
[----:B------:R-:W-:Y:S01]  /*38a0*/  FSEL R97, R94, RZ, P0 ;  /* 0x000000ff5e617208 */ /* 0x000fe20000000000 */
[----:B------:R-:W-:Y:S01]  /*38b0*/  FMUL.FTZ R93, R116, R93 ;  /* 0x0000005d745d7220 */ /* 0x000fe20000410000 */
[----:B------:R-:W-:Y:S01]  /*38c0*/  FSEL R110, R94, RZ, P5 ;  /* 0x000000ff5e6e7208 */ /* 0x000fe20002800000 */
[----:B------:R-:W-:Y:S01]  /*38d0*/  FMUL.FTZ R92, R88, UR13 ;  /* 0x0000000d585c7c20 */ /* 0x000fe20008410000 */
[----:B------:R-:W-:-:S02]  /*38e0*/  LOP3.LUT P0, RZ, R106, 0xff000000, RZ, 0xc0, !PT ;  /* 0xff0000006aff7812 */ /* 0x000fc4000780c0ff */
[----:B------:R-:W-:Y:S02]  /*38f0*/  LOP3.LUT P5, RZ, R158, 0xff000000, RZ, 0xc0, !PT ;  /* 0xff0000009eff7812 */ /* 0x000fe400078ac0ff */
[C---:B------:R-:W-:Y:S02]  /*3900*/  FSEL R154, R111.reuse, RZ, P0 ;  /* 0x000000ff6f9a7208 */ /* 0x040fe40000000000 */
[----:B------:R-:W-:Y:S02]  /*3910*/  FSEL R155, R111, RZ, P5 ;  /* 0x000000ff6f9b7208 */ /* 0x000fe40002800000 */
[----:B------:R-:W-:Y:S02]  /*3920*/  LOP3.LUT P0, RZ, R106, 0xff00, RZ, 0xc0, !PT ;  /* 0x0000ff006aff7812 */ /* 0x000fe4000780c0ff */
[----:B------:R-:W-:Y:S02]  /*3930*/  LOP3.LUT P5, RZ, R158, 0xff00, RZ, 0xc0, !PT ;  /* 0x0000ff009eff7812 */ /* 0x000fe400078ac0ff */
[----:B------:R-:W-:Y:S01]  /*3940*/  F2FP.BF16.F32.PACK_AB R88, R88, R93 ;  /* 0x0000005d5858723e */ /* 0x000fe200000010ff */
[----:B------:R-:W-:Y:S01]  /*3950*/  FMUL.FTZ R93, R93, UR13 ;  /* 0x0000000d5d5d7c20 */ /* 0x000fe20008410000 */
[----:B------:R-:W-:-:S02]  /*3960*/  FSEL R111, R92, RZ, P0 ;  /* 0x000000ff5c6f7208 */ /* 0x000fc40000000000 */
[----:B------:R-:W-:Y:S02]  /*3970*/  FSEL R151, R92, RZ, P5 ;  /* 0x000000ff5c977208 */ /* 0x000fe40002800000 */
[----:B------:R-:W-:Y:S02]  /*3980*/  LOP3.LUT P0, RZ, R158, 0xff, RZ, 0xc0, !PT ;  /* 0x000000ff9eff7812 */ /* 0x000fe4000780c0ff */
[----:B------:R-:W-:Y:S02]  /*3990*/  LOP3.LUT P5, RZ, R106, 0xff, RZ, 0xc0, !PT ;  /* 0x000000ff6aff7812 */ /* 0x000fe400078ac0ff */
[----:B------:R-:W-:Y:S02]  /*39a0*/  F2FP.BF16.F32.PACK_AB R94, R179, R96 ;  /* 0x00000060b35e723e */ /* 0x000fe400000010ff */
[C---:B------:R-:W-:Y:S02]  /*39b0*/  FSEL R92, R93.reuse, RZ, P0 ;  /* 0x000000ff5d5c7208 */ /* 0x040fe40000000000 */
[----:B------:R-:W-:-:S02]  /*39c0*/  FSEL R96, R93, RZ, P5 ;  /* 0x000000ff5d607208 */ /* 0x000fc40002800000 */
[----:B------:R-:W-:Y:S02]  /*39d0*/  F2FP.BF16.F32.PACK_AB R98, R157, R98 ;  /* 0x000000629d62723e */ /* 0x000fe400000010ff */
[----:B------:R-:W-:Y:S02]  /*39e0*/  F2FP.BF16.F32.PACK_AB R93, R155, R110 ;  /* 0x0000006e9b5d723e */ /* 0x000fe400000010ff */
[----:B------:R-:W-:Y:S02]  /*39f0*/  F2FP.BF16.F32.PACK_AB R97, R154, R97 ;  /* 0x000000619a61723e */ /* 0x000fe400000010ff */
[----:B------:R-:W-:Y:S02]  /*3a00*/  F2FP.BF16.F32.PACK_AB R92, R151, R92 ;  /* 0x0000005c975c723e */ /* 0x000fe400000010ff */
[----:B------:R-:W-:Y:S01]  /*3a10*/  F2FP.BF16.F32.PACK_AB R96, R111, R96 ;  /* 0x000000606f60723e */ /* 0x000fe200000010ff */
[----:B------:R-:W-:Y:S06]  /*3a20*/  BRA `(.L_x_108) ;  /* 0x0000000800b07947 */ /* 0x000fec0003800000 */
.L_x_110:
[----:B------:R-:W-:-:S04]  /*3a30*/  UISETP.NE.U32.AND UP0, UPT, UR4, URZ, UPT ;  /* 0x000000ff0400728c */ /* 0x000fc8000bf05070 */
[----:B------:R-:W-:-:S09]  /*3a40*/  UISETP.NE.AND.EX UP0, UPT, UR5, URZ, UPT, UP0 ;  /* 0x000000ff0500728c */ /* 0x000fd2000bf05300 */
[----:B------:R-:W-:Y:S05]  /*3a50*/  BRA.U UP0, `(.L_x_112) ;  /* 0x00000005004c7547 */ /* 0x000fea000b800000 */
[-CC-:B------:R-:W-:Y:S01]  /*3a60*/  FFMA.FTZ R93, R141, R108.reuse, R109.reuse ;  /* 0x0000006c8d5d7223 */ /* 0x180fe2000001006d */
[-CC-:B------:R-:W-:Y:S01]  /*3a70*/  FFMA.FTZ R111, R144, R108.reuse, R109.reuse ;  /* 0x0000006c906f7223 */ /* 0x180fe2000001006d */
[-C--:B------:R-:W-:Y:S01]  /*3a80*/  FFMA.FTZ R92, R135, R108.reuse, R109 ;  /* 0x0000006c875c7223 */ /* 0x080fe2000001006d */
[----:B------:R-:W-:Y:S01]  /*3a90*/  SHF.L.U32 R96, R97, 0x10, RZ ;  /* 0x0000001061607819 */ /* 0x000fe200000006ff */
[----:B------:R-:W-:Y:S01]  /*3aa0*/  FADD.FTZ R95, R120, -R93 ;  /* 0x8000005d785f7221 */ /* 0x000fe20000010000 */
[----:B------:R-:W-:Y:S01]  /*3ab0*/  FADD.FTZ R111, R124, -R111 ;  /* 0x8000006f7c6f7221 */ /* 0x000fe20000010000 */
[----:B------:R-:W-:Y:S02]  /*3ac0*/  IMAD.U32 R94, R6, 0x10000, RZ ;  /* 0x00010000065e7824 */ /* 0x000fe400078e00ff */
[----:B------:R-:W-:Y:S01]  /*3ad0*/  FADD.FTZ R93, R119, -R92 ;  /* 0x8000005c775d7221 */ /* 0x000fe20000010000 */
[----:B------:R-:W-:Y:S01]  /*3ae0*/  SHF.L.U32 R151, R98, 0x10, RZ ;  /* 0x0000001062977819 */ /* 0x000fe200000006ff */
[C---:B-----5:R-:W-:Y:S01]  /*3af0*/  FFMA.FTZ R156, R116.reuse, R111, R96 ;  /* 0x0000006f749c7223 */ /* 0x060fe20000010060 */
[----:B------:R-:W-:Y:S01]  /*3b00*/  SHF.L.U32 R97, R7, 0x10, RZ ;  /* 0x0000001007617819 */ /* 0x000fe200000006ff */
[----:B------:R-:W-:Y:S01]  /*3b10*/  FFMA.FTZ R111, R116, R93, R94 ;  /* 0x0000005d746f7223 */ /* 0x000fe2000001005e */
[-CC-:B------:R-:W-:Y:S01]  /*3b20*/  FFMA.FTZ R93, R3, R108.reuse, R109.reuse ;  /* 0x0000006c035d7223 */ /* 0x180fe2000001006d */
[-C--:B------:R-:W-:Y:S01]  /*3b30*/  FFMA.FTZ R98, R142, R108.reuse, R109 ;  /* 0x0000006c8e627223 */ /* 0x080fe2000001006d */
[----:B------:R-:W-:Y:S01]  /*3b40*/  SHF.L.U32 R92, R4, 0x10, RZ ;  /* 0x00000010045c7819 */ /* 0x000fe200000006ff */
[----:B------:R-:W-:Y:S01]  /*3b50*/  FFMA.FTZ R155, R116, R95, R97 ;  /* 0x0000005f749b7223 */ /* 0x000fe20000010061 */
[----:B------:R-:W-:Y:S01]  /*3b60*/  FADD.FTZ R93, R118, -R93 ;  /* 0x8000005d765d7221 */ /* 0x000fe20000010000 */
[----:B------:R-:W-:Y:S01]  /*3b70*/  SHF.L.U32 R154, R99, 0x10, RZ ;  /* 0x00000010639a7819 */ /* 0x000fe200000006ff */
[----:B------:R-:W-:Y:S01]  /*3b80*/  FADD.FTZ R99, R123, -R98 ;  /* 0x800000627b637221 */ /* 0x000fe20000010000 */
[----:B------:R-:W-:Y:S01]  /*3b90*/  ISETP.GE.U32.AND P0, PT, R158, RZ, PT ;  /* 0x000000ff9e00720c */ /* 0x000fe20003f06070 */
[-CC-:B------:R-:W-:Y:S01]  /*3ba0*/  FFMA.FTZ R94, R133, R108.reuse, R109.reuse ;  /* 0x0000006c855e7223 */ /* 0x180fe2000001006d */
[----:B------:R-:W-:Y:S01]  /*3bb0*/  FFMA.FTZ R98, R116, R93, R92 ;  /* 0x0000005d74627223 */ /* 0x000fe2000001005c */
[----:B------:R-:W-:Y:S01]  /*3bc0*/  FFMA.FTZ R92, R134, R108, R109 ;  /* 0x0000006c865c7223 */ /* 0x000fe2000001006d */
[----:B------:R-:W-:Y:S01]  /*3bd0*/  FMUL.FTZ R156, R156, UR13 ;  /* 0x0000000d9c9c7c20 */ /* 0x000fe20008410000 */
[----:B------:R-:W-:Y:S01]  /*3be0*/  ISETP.GE.U32.AND.EX P0, PT, R159, 0x1000000, PT, P0 ;  /* 0x010000009f00780c */ /* 0x000fe20003f06100 */
[----:B------:R-:W-:-:S02]  /*3bf0*/  IMAD.U32 R96, R5, 0x10000, RZ ;  /* 0x0001000005607824 */ /* 0x000fc400078e00ff */
[----:B------:R-:W-:Y:S01]  /*3c00*/  FADD.FTZ R95, R117, -R94 ;  /* 0x8000005e755f7221 */ /* 0x000fe20000010000 */
[----:B------:R-:W-:Y:S01]  /*3c10*/  FMUL.FTZ R155, R155, UR13 ;  /* 0x0000000d9b9b7c20 */ /* 0x000fe20008410000 */
[----:B------:R-:W-:Y:S01]  /*3c20*/  FFMA.FTZ R97, R140, R108, R109 ;  /* 0x0000006c8c617223 */ /* 0x000fe2000001006d */
[----:B------:R-:W-:Y:S01]  /*3c30*/  LOP3.LUT P5, RZ, R159, 0xff0000, RZ, 0xc0, !PT ;  /* 0x00ff00009fff7812 */ /* 0x000fe200078ac0ff */
[----:B------:R-:W-:Y:S01]  /*3c40*/  FADD.FTZ R94, R121, -R92 ;  /* 0x8000005c795e7221 */ /* 0x000fe20000010000 */
[----:B------:R-:W-:Y:S01]  /*3c50*/  FSEL R92, R156, RZ, P0 ;  /* 0x000000ff9c5c7208 */ /* 0x000fe20000000000 */
[----:B------:R-:W-:Y:S01]  /*3c60*/  FFMA.FTZ R96, R116, R95, R96 ;  /* 0x0000005f74607223 */ /* 0x000fe20000010060 */
[----:B------:R-:W-:Y:S01]  /*3c70*/  ISETP.GE.U32.AND P0, PT, R106, RZ, PT ;  /* 0x000000ff6a00720c */ /* 0x000fe20003f06070 */
[----:B------:R-:W-:Y:S01]  /*3c80*/  FADD.FTZ R97, R122, -R97 ;  /* 0x800000617a617221 */ /* 0x000fe20000010000 */
[----:B------:R-:W-:Y:S01]  /*3c90*/  FSEL R95, R155, RZ, P5 ;  /* 0x000000ff9b5f7208 */ /* 0x000fe20002800000 */
[----:B------:R-:W-:Y:S01]  /*3ca0*/  FMUL.FTZ R111, R111, UR13 ;  /* 0x0000000d6f6f7c20 */ /* 0x000fe20008410000 */
[C---:B------:R-:W-:Y:S01]  /*3cb0*/  LOP3.LUT P5, RZ, R107.reuse, 0xff0000, RZ, 0xc0, !PT ;  /* 0x00ff00006bff7812 */ /* 0x040fe200078ac0ff */
[C---:B------:R-:W-:Y:S01]  /*3cc0*/  FFMA.FTZ R97, R116.reuse, R97, R154 ;  /* 0x0000006174617223 */ /* 0x040fe2000001009a */
[----:B------:R-:W-:Y:S01]  /*3cd0*/  ISETP.GE.U32.AND.EX P0, PT, R107, 0x1000000, PT, P0 ;  /* 0x010000006b00780c */ /* 0x000fe20003f06100 */
[----:B------:R-:W-:Y:S01]  /*3ce0*/  FFMA.FTZ R99, R116, R99, R151 ;  /* 0x0000006374637223 */ /* 0x000fe20000010097 */
[----:B------:R-:W-:Y:S01]  /*3cf0*/  SHF.L.U32 R93, R110, 0x10, RZ ;  /* 0x000000106e5d7819 */ /* 0x000fe200000006ff */
[----:B------:R-:W-:Y:S01]  /*3d00*/  FMUL.FTZ R96, R96, UR13 ;  /* 0x0000000d60607c20 */ /* 0x000fe20008410000 */
[----:B------:R-:W-:Y:S01]  /*3d10*/  FSEL R154, R155, RZ, P5 ;  /* 0x000000ff9b9a7208 */ /* 0x000fe20002800000 */
[----:B------:R-:W-:Y:S01]  /*3d20*/  FMUL.FTZ R99, R99, UR13 ;  /* 0x0000000d63637c20 */ /* 0x000fe20008410000 */
[----:B------:R-:W-:Y:S01]  /*3d30*/  LOP3.LUT P5, RZ, R107, 0xff, RZ, 0xc0, !PT ;  /* 0x000000ff6bff7812 */ /* 0x000fe200078ac0ff */
[----:B------:R-:W-:Y:S01]  /*3d40*/  FFMA.FTZ R93, R116, R94, R93 ;  /* 0x0000005e745d7223 */ /* 0x000fe2000001005d */
[----:B------:R-:W-:Y:S01]  /*3d50*/  FSEL R179, R156, RZ, P0 ;  /* 0x000000ff9cb37208 */ /* 0x000fe20000000000 */
[----:B------:R-:W-:Y:S01]  /*3d60*/  FMUL.FTZ R110, R97, UR13 ;  /* 0x0000000d616e7c20 */ /* 0x000fe20008410000 */
[----:B------:R-:W-:Y:S01]  /*3d70*/  LOP3.LUT P0, RZ, R159, 0xff, RZ, 0xc0, !PT ;  /* 0x000000ff9fff7812 */ /* 0x000fe2000780c0ff */
[----:B------:R-:W-:Y:S01]  /*3d80*/  FMUL.FTZ R93, R93, UR13 ;  /* 0x0000000d5d5d7c20 */ /* 0x000fe20008410000 */
[----:B------:R-:W-:-:S02]  /*3d90*/  F2FP.BF16.F32.PACK_AB R95, R92, R95 ;  /* 0x0000005f5c5f723e */ /* 0x000fc400000010ff */
[----:B------:R-:W-:Y:S02]  /*3da0*/  FSEL R92, R111, RZ, P5 ;  /* 0x000000ff6f5c7208 */ /* 0x000fe40002800000 */
[----:B------:R-:W-:Y:S02]  /*3db0*/  LOP3.LUT P5, RZ, R107, 0xff00, RZ, 0xc0, !PT ;  /* 0x0000ff006bff7812 */ /* 0x000fe400078ac0ff */
[----:B------:R-:W-:Y:S02]  /*3dc0*/  FSEL R94, R111, RZ, P0 ;  /* 0x000000ff6f5e7208 */ /* 0x000fe40000000000 */
[----:B------:R-:W-:Y:S02]  /*3dd0*/  LOP3.LUT P0, RZ, R159, 0xff00, RZ, 0xc0, !PT ;  /* 0x0000ff009fff7812 */ /* 0x000fe4000780c0ff */
[----:B------:R-:W-:Y:S02]  /*3de0*/  FSEL R157, R99, RZ, P5 ;  /* 0x000000ff639d7208 */ /* 0x000fe40002800000 */
[----:B------:R-:W-:-:S02]  /*3df0*/  LOP3.LUT P5, RZ, R106, 0xff0000, RZ, 0xc0, !PT ;  /* 0x00ff00006aff7812 */ /* 0x000fc400078ac0ff */
[----:B------:R-:W-:Y:S02]  /*3e00*/  FSEL R151, R99, RZ, P0 ;  /* 0x000000ff63977208 */ /* 0x000fe40000000000 */
[----:B------:R-:W-:Y:S02]  /*3e10*/  LOP3.LUT P0, RZ, R158, 0xff0000, RZ, 0xc0, !PT ;  /* 0x00ff00009eff7812 */ /* 0x000fe4000780c0ff */
[----:B------:R-:W-:Y:S02]  /*3e20*/  FSEL R155, R96, RZ, P5 ;  /* 0x000000ff609b7208 */ /* 0x000fe40002800000 */
[----:B------:R-:W-:Y:S02]  /*3e30*/  LOP3.LUT P5, RZ, R106, 0xff000000, RZ, 0xc0, !PT ;  /* 0xff0000006aff7812 */ /* 0x000fe400078ac0ff */
[----:B------:R-:W-:Y:S02]  /*3e40*/  FSEL R97, R96, RZ, P0 ;  /* 0x000000ff60617208 */ /* 0x000fe40000000000 */
[----:B------:R-:W-:-:S02]  /*3e50*/  LOP3.LUT P0, RZ, R158, 0xff000000, RZ, 0xc0, !PT ;  /* 0xff0000009eff7812 */ /* 0x000fc4000780c0ff */
        /* <DEDUP_REMOVED lines=11> */
[----:B------:R-:W-:Y:S02]  /*3f10*/  F2FP.BF16.F32.PACK_AB R98, R157, R92 ;  /* 0x0000005c9d62723e */ /* 0x000fe400000010ff */
[----:B------:R-:W-:-:S02]  /*3f20*/  FSEL R92, R154, RZ, P5 ;  /* 0x000000ff9a5c7208 */ /* 0x000fc40002800000 */
[----:B------:R-:W-:Y:S02]  /*3f30*/  FSEL R151, R154, RZ, P0 ;  /* 0x000000ff9a977208 */ /* 0x000fe40000000000 */
[----:B------:R-:W-:Y:S02]  /*3f40*/  F2FP.BF16.F32.PACK_AB R93, R110, R97 ;  /* 0x000000616e5d723e */ /* 0x000fe400000010ff */
[----:B------:R-:W-:Y:S02]  /*3f50*/  F2FP.BF16.F32.PACK_AB R97, R156, R155 ;  /* 0x0000009b9c61723e */ /* 0x000fe400000010ff */
[----:B------:R-:W-:Y:S02]  /*3f60*/  F2FP.BF16.F32.PACK_AB R92, R111, R92 ;  /* 0x0000005c6f5c723e */ /* 0x000fe400000010ff */
[----:B------:R-:W-:Y:S01]  /*3f70*/  F2FP.BF16.F32.PACK_AB R96, R96, R151 ;  /* 0x000000976060723e */ /* 0x000fe200000010ff */
[----:B------:R-:W-:Y:S06]  /*3f80*/  BRA `(.L_x_108) ;  /* 0x0000000400587947 */ /* 0x000fec0003800000 */
.L_x_112:
[-CC-:B------:R-:W-:Y:S01]  /*3f90*/  FFMA.FTZ R89, R141, R108.reuse, R109.reuse ;  /* 0x0000006c8d597223 */ /* 0x180fe2000001006d */
[-CC-:B------:R-:W-:Y:S01]  /*3fa0*/  FFMA.FTZ R95, R144, R108.reuse, R109.reuse ;  /* 0x0000006c905f7223 */ /* 0x180fe2000001006d */
[-C--:B------:R-:W-:Y:S01]  /*3fb0*/  FFMA.FTZ R88, R135, R108.reuse, R109 ;  /* 0x0000006c87587223 */ /* 0x080fe2000001006d */
[----:B------:R-:W-:Y:S01]  /*3fc0*/  IMAD.U32 R92, R97, 0x10000, RZ ;  /* 0x00010000615c7824 */ /* 0x000fe200078e00ff */
[----:B------:R-:W-:Y:S01]  /*3fd0*/  SHF.L.U32 R90, R6, 0x10, RZ ;  /* 0x00000010065a7819 */ /* 0x000fe200000006ff */
[----:B------:R-:W-:Y:S01]  /*3fe0*/  FADD.FTZ R91, R120, -R89 ;  /* 0x80000059785b7221 */ /* 0x000fe20000010000 */
[----:B------:R-:W-:Y:S01]  /*3ff0*/  FADD.FTZ R95, R124, -R95 ;  /* 0x8000005f7c5f7221 */ /* 0x000fe20000010000 */
[----:B------:R-:W-:Y:S01]  /*4000*/  FADD.FTZ R89, R119, -R88 ;  /* 0x8000005877597221 */ /* 0x000fe20000010000 */
[----:B------:R-:W-:Y:S01]  /*4010*/  SHF.L.U32 R93, R7, 0x10, RZ ;  /* 0x00000010075d7819 */ /* 0x000fe200000006ff */
[-CC-:B------:R-:W-:Y:S01]  /*4020*/  FFMA.FTZ R94, R142, R108.reuse, R109.reuse ;  /* 0x0000006c8e5e7223 */ /* 0x180fe2000001006d */
[C---:B-----5:R-:W-:Y:S01]  /*4030*/  FFMA.FTZ R154, R116.reuse, R95, R92 ;  /* 0x0000005f749a7223 */ /* 0x060fe2000001005c */
[C---:B------:R-:W-:Y:S01]  /*4040*/  FFMA.FTZ R95, R116.reuse, R89, R90 ;  /* 0x00000059745f7223 */ /* 0x040fe2000001005a */
[-CC-:B------:R-:W-:Y:S01]  /*4050*/  FFMA.FTZ R90, R133, R108.reuse, R109.reuse ;  /* 0x0000006c855a7223 */ /* 0x180fe2000001006d */
[----:B------:R-:W-:Y:S01]  /*4060*/  FFMA.FTZ R89, R3, R108, R109 ;  /* 0x0000006c03597223 */ /* 0x000fe2000001006d */
[----:B------:R-:W-:Y:S01]  /*4070*/  FFMA.FTZ R111, R116, R91, R93 ;  /* 0x0000005b746f7223 */ /* 0x000fe2000001005d */
[----:B------:R-:W-:Y:S01]  /*4080*/  SHF.L.U32 R92, R5, 0x10, RZ ;  /* 0x00000010055c7819 */ /* 0x000fe200000006ff */
[----:B------:R-:W-:-:S02]  /*4090*/  IMAD.U32 R110, R99, 0x10000, RZ ;  /* 0x00010000636e7824 */ /* 0x000fc400078e00ff */
[----:B------:R-:W-:Y:S01]  /*40a0*/  FADD.FTZ R91, R117, -R90 ;  /* 0x8000005a755b7221 */ /* 0x000fe20000010000 */
[----:B------:R-:W-:Y:S01]  /*40b0*/  SHF.L.U32 R99, R98, 0x10, RZ ;  /* 0x0000001062637819 */ /* 0x000fe200000006ff */
[----:B------:R-:W-:Y:S02]  /*40c0*/  IMAD.U32 R88, R4, 0x10000, RZ ;  /* 0x0001000004587824 */ /* 0x000fe400078e00ff */
[----:B------:R-:W-:Y:S01]  /*40d0*/  FADD.FTZ R89, R118, -R89 ;  /* 0x8000005976597221 */ /* 0x000fe20000010000 */
[----:B------:R-:W-:Y:S01]  /*40e0*/  FADD.FTZ R97, R123, -R94 ;  /* 0x8000005e7b617221 */ /* 0x000fe20000010000 */
[----:B------:R-:W-:Y:S01]  /*40f0*/  FMUL.FTZ R90, R111, UR13 ;  /* 0x0000000d6f5a7c20 */ /* 0x000fe20008410000 */
[----:B------:R-:W-:Y:S01]  /*4100*/  LOP3.LUT P0, RZ, R107, 0xff0000, RZ, 0xc0, !PT ;  /* 0x00ff00006bff7812 */ /* 0x000fe2000780c0ff */
[----:B------:R-:W-:Y:S01]  /*4110*/  FFMA.FTZ R94, R116, R91, R92 ;  /* 0x0000005b745e7223 */ /* 0x000fe2000001005c */
[----:B------:R-:W-:Y:S01]  /*4120*/  LOP3.LUT P5, RZ, R159, 0xff0000, RZ, 0xc0, !PT ;  /* 0x00ff00009fff7812 */ /* 0x000fe200078ac0ff */
[-C--:B------:R-:W-:Y:S01]  /*4130*/  FFMA.FTZ R93, R140, R108.reuse, R109 ;  /* 0x0000006c8c5d7223 */ /* 0x080fe2000001006d */
[C---:B------:R-:W-:Y:S01]  /*4140*/  FFMA.FTZ R92, R116.reuse, R89, R88 ;  /* 0x00000059745c7223 */ /* 0x040fe20000010058 */
[----:B------:R-:W-:Y:S01]  /*4150*/  FFMA.FTZ R98, R116, R97, R99 ;  /* 0x0000006174627223 */ /* 0x000fe20000010063 */
[----:B------:R-:W-:Y:S01]  /*4160*/  SHF.L.U32 R91, R96, 0x10, RZ ;  /* 0x00000010605b7819 */ /* 0x000fe200000006ff */
[----:B------:R-:W-:Y:S01]  /*4170*/  FFMA.FTZ R88, R134, R108, R109 ;  /* 0x0000006c86587223 */ /* 0x000fe2000001006d */
[----:B------:R-:W-:Y:S01]  /*4180*/  FSEL R99, R90, RZ, P0 ;  /* 0x000000ff5a637208 */ /* 0x000fe20000000000 */
[----:B------:R-:W-:Y:S01]  /*4190*/  FADD.FTZ R93, R122, -R93 ;  /* 0x8000005d7a5d7221 */ /* 0x000fe20000010000 */
[----:B------:R-:W-:Y:S01]  /*41a0*/  FSEL R96, R90, RZ, P5 ;  /* 0x000000ff5a607208 */ /* 0x000fe20002800000 */
[----:B------:R-:W-:Y:S01]  /*41b0*/  FADD.FTZ R89, R121, -R88 ;  /* 0x8000005879597221 */ /* 0x000fe20000010000 */
[----:B------:R-:W-:Y:S01]  /*41c0*/  ISETP.GE.U32.AND P0, PT, R106, RZ, PT ;  /* 0x000000ff6a00720c */ /* 0x000fe20003f06070 */
[----:B------:R-:W-:Y:S01]  /*41d0*/  FMUL.FTZ R90, R154, UR13 ;  /* 0x0000000d9a5a7c20 */ /* 0x000fe20008410000 */
[----:B------:R-:W-:Y:S01]  /*41e0*/  ISETP.GE.U32.AND P5, PT, R158, RZ, PT ;  /* 0x000000ff9e00720c */ /* 0x000fe20003fa6070 */
[C---:B------:R-:W-:Y:S01]  /*41f0*/  FFMA.FTZ R97, R116.reuse, R93, R110 ;  /* 0x0000005d74617223 */ /* 0x040fe2000001006e */
[----:B------:R-:W-:Y:S01]  /*4200*/  ISETP.GE.U32.AND.EX P0, PT, R107, 0x1000000, PT, P0 ;  /* 0x010000006b00780c */ /* 0x000fe20003f06100 */
[----:B------:R-:W-:Y:S01]  /*4210*/  FFMA.FTZ R93, R116, R89, R91 ;  /* 0x00000059745d7223 */ /* 0x000fe2000001005b */
[----:B------:R-:W-:Y:S01]  /*4220*/  ISETP.GE.U32.AND.EX P5, PT, R159, 0x1000000, PT, P5 ;  /* 0x010000009f00780c */ /* 0x000fe20003fa6150 */
[----:B------:R-:W-:Y:S01]  /*4230*/  FMUL.FTZ R88, R95, UR13 ;  /* 0x0000000d5f587c20 */ /* 0x000fe20008410000 */
[----:B------:R-:W-:Y:S01]  /*4240*/  F2FP.BF16.F32.PACK_AB R91, R154, R111 ;  /* 0x0000006f9a5b723e */ /* 0x000fe200000010ff */
[----:B------:R-:W-:Y:S01]  /*4250*/  FMUL.FTZ R89, R98, UR13 ;  /* 0x0000000d62597c20 */ /* 0x000fe20008410000 */
[----:B------:R-:W-:-:S02]  /*4260*/  FSEL R178, R90, RZ, P0 ;  /* 0x000000ff5ab27208 */ /* 0x000fc40000000000 */
[----:B------:R-:W-:Y:S02]  /*4270*/  FSEL R111, R90, RZ, P5 ;  /* 0x000000ff5a6f7208 */ /* 0x000fe40002800000 */
[----:B------:R-:W-:Y:S02]  /*4280*/  LOP3.LUT P0, RZ, R107, 0xff, RZ, 0xc0, !PT ;  /* 0x000000ff6bff7812 */ /* 0x000fe4000780c0ff */
[----:B------:R-:W-:Y:S02]  /*4290*/  LOP3.LUT P5, RZ, R159, 0xff, RZ, 0xc0, !PT ;  /* 0x000000ff9fff7812 */ /* 0x000fe400078ac0ff */
[----:B------:R-:W-:Y:S02]  /*42a0*/  F2FP.BF16.F32.PACK_AB R90, R98, R95 ;  /* 0x0000005f625a723e */ /* 0x000fe400000010ff */
[----:B------:R-:W-:Y:S01]  /*42b0*/  F2FP.BF16.F32.PACK_AB R95, R111, R96 ;  /* 0x000000606f5f723e */ /* 0x000fe200000010ff */
[----:B------:R-:W-:Y:S01]  /*42c0*/  FMUL.FTZ R96, R97, UR13 ;  /* 0x0000000d61607c20 */ /* 0x000fe20008410000 */
[----:B------:R-:W-:-:S02]  /*42d0*/  FSEL R98, R88, RZ, P0 ;  /* 0x000000ff58627208 */ /* 0x000fc40000000000 */
[----:B------:R-:W-:Y:S01]  /*42e0*/  FSEL R111, R88, RZ, P5 ;  /* 0x000000ff586f7208 */ /* 0x000fe20002800000 */
[----:B------:R-:W-:Y:S01]  /*42f0*/  FMUL.FTZ R88, R94, UR13 ;  /* 0x0000000d5e587c20 */ /* 0x000fe20008410000 */
[----:B------:R-:W-:Y:S02]  /*4300*/  LOP3.LUT P0, RZ, R107, 0xff00, RZ, 0xc0, !PT ;  /* 0x0000ff006bff7812 */ /* 0x000fe4000780c0ff */
[----:B------:R-:W-:Y:S02]  /*4310*/  LOP3.LUT P5, RZ, R159, 0xff00, RZ, 0xc0, !PT ;  /* 0x0000ff009fff7812 */ /* 0x000fe400078ac0ff */
[C---:B------:R-:W-:Y:S02]  /*4320*/  FSEL R157, R89.reuse, RZ, P0 ;  /* 0x000000ff599d7208 */ /* 0x040fe40000000000 */
[----:B------:R-:W-:Y:S02]  /*4330*/  FSEL R156, R89, RZ, P5 ;  /* 0x000000ff599c7208 */ /* 0x000fe40002800000 */
[----:B------:R-:W-:-:S02]  /*4340*/  LOP3.LUT P0, RZ, R106, 0xff0000, RZ, 0xc0, !PT ;  /* 0x00ff00006aff7812 */ /* 0x000fc4000780c0ff */
[----:B------:R-:W-:Y:S02]  /*4350*/  LOP3.LUT P5, RZ, R158, 0xff0000, RZ, 0xc0, !PT ;  /* 0x00ff00009eff7812 */ /* 0x000fe400078ac0ff */
[----:B------:R-:W-:Y:S01]  /*4360*/  F2FP.BF16.F32.PACK_AB R89, R97, R94 ;  /* 0x0000005e6159723e */ /* 0x000fe200000010ff */
[----:B------:R-:W-:Y:S01]  /*4370*/  FMUL.FTZ R94, R93, UR13 ;  /* 0x0000000d5d5e7c20 */ /* 0x000fe20008410000 */
[C---:B------:R-:W-:Y:S02]  /*4380*/  FSEL R97, R88.reuse, RZ, P0 ;  /* 0x000000ff58617208 */ /* 0x040fe40000000000 */
[----:B------:R-:W-:Y:S02]  /*4390*/  FSEL R110, R88, RZ, P5 ;  /* 0x000000ff586e7208 */ /* 0x000fe40002800000 */
[----:B------:R-:W-:Y:S02]  /*43a0*/  LOP3.LUT P0, RZ, R106, 0xff000000, RZ, 0xc0, !PT ;  /* 0xff0000006aff7812 */ /* 0x000fe4000780c0ff */
        /* <DEDUP_REMOVED lines=18> */
[----:B------:R-:W-:Y:S02]  /*44d0*/  F2FP.BF16.F32.PACK_AB R92, R92, R111 ;  /* 0x0000006f5c5c723e */ /* 0x000fe400000010ff */
[----:B------:R-:W-:-:S07]  /*44e0*/  F2FP.BF16.F32.PACK_AB R96, R151, R96 ;  /* 0x000000609760723e */ /* 0x000fce00000010ff */
.L_x_108:
        /* <DEDUP_REMOVED lines=14> */
.L_x_104:
[----:B------:R-:W-:Y:S05]  /*45d0*/  BSYNC.RECONVERGENT B0 ;  /* 0x0000000000007941 */ /* 0x000fea0003800200 */
.L_x_103:
[----:B------:R-:W-:Y:S04]  /*45e0*/  BSSY.RECONVERGENT B0, `(.L_x_113) ;  /* 0x0000257000007945 */ /* 0x000fe80003800200 */
[----:B------:R-:W-:Y:S05]  /*45f0*/  @!P2 BRA `(.L_x_114) ;  /* 0x000000240054a947 */ /* 0x000fea0003800000 */
[----:B------:R-:W-:-:S04]  /*4600*/  ISETP.NE.U32.AND P5, PT, RZ, UR10, PT ;  /* 0x0000000aff007c0c */ /* 0x000fc8000bfa5070 */
[----:B------:R-:W-:-:S13]  /*4610*/  ISETP.NE.AND.EX P5, PT, RZ, UR11, PT, P5 ;  /* 0x0000000bff007c0c */ /* 0x000fda000bfa5350 */
        /* <DEDUP_REMOVED lines=8> */
[----:B0-----:R-:W-:Y:S01]  /*46a0*/  FFMA.FTZ R89, R149, R108, R109 ;  /* 0x0000006c95597223 */ /* 0x001fe2000001006d */
[----:B------:R-:W-:Y:S01]  /*46b0*/  IMAD.U32 R91, R87, 0x10000, RZ ;  /* 0x00010000575b7824 */ /* 0x000fe200078e00ff */
[----:B------:R-:W-:Y:S01]  /*46c0*/  LOP3.LUT P0, RZ, R105, 0xff0000, RZ, 0xc0, !PT ;  /* 0x00ff000069ff7812 */ /* 0x000fe2000780c0ff */
[----:B------:R-:W-:Y:S02]  /*46d0*/  IMAD.U32 R101, R101, 0x10000, RZ ;  /* 0x0001000065657824 */ /* 0x000fe400078e00ff */
[----:B------:R-:W-:Y:S01]  /*46e0*/  FADD.FTZ R89, R128, -R89 ;  /* 0x8000005980597221 */ /* 0x000fe20000010000 */
[----:B------:R-:W-:-:S03]  /*46f0*/  IMAD.U32 R103, R103, 0x10000, RZ ;  /* 0x0001000067677824 */ /* 0x000fc600078e00ff */
[----:B-----5:R-:W-:Y:S01]  /*4700*/  FFMA.FTZ R99, R116, R89, R91 ;  /* 0x0000005974637223 */ /* 0x020fe2000001005b */
[----:B------:R-:W-:Y:S01]  /*4710*/  FFMA.FTZ R89, R152, R108, R109 ;  /* 0x0000006c98597223 */ /* 0x000fe2000001006d */
[----:B------:R-:W-:Y:S02]  /*4720*/  SHF.L.U32 R91, R100, 0x10, RZ ;  /* 0x00000010645b7819 */ /* 0x000fe400000006ff */
[----:B------:R-:W-:Y:S01]  /*4730*/  FMUL.FTZ R88, R99, UR13 ;  /* 0x0000000d63587c20 */ /* 0x000fe20008410000 */
[----:B------:R-:W-:-:S04]  /*4740*/  FADD.FTZ R89, R132, -R89 ;  /* 0x8000005984597221 */ /* 0x000fc80000010000 */
[----:B------:R-:W-:Y:S01]  /*4750*/  FSEL R154, R88, RZ, P0 ;  /* 0x000000ff589a7208 */ /* 0x000fe20000000000 */
[----:B------:R-:W-:Y:S01]  /*4760*/  FFMA.FTZ R178, R116, R89, R91 ;  /* 0x0000005974b27223 */ /* 0x000fe2000001005b */
[----:B------:R-:W-:Y:S02]  /*4770*/  LOP3.LUT P0, RZ, R161, 0xff0000, RZ, 0xc0, !PT ;  /* 0x00ff0000a1ff7812 */ /* 0x000fe4000780c0ff */
[----:B------:R-:W-:Y:S02]  /*4780*/  SHF.L.U32 R91, R86, 0x10, RZ ;  /* 0x00000010565b7819 */ /* 0x000fe400000006ff */
[----:B------:R-:W-:Y:S01]  /*4790*/  FSEL R156, R88, RZ, P0 ;  /* 0x000000ff589c7208 */ /* 0x000fe20000000000 */
[----:B------:R-:W-:Y:S01]  /*47a0*/  FMUL.FTZ R88, R178, UR13 ;  /* 0x0000000db2587c20 */ /* 0x000fe20008410000 */
[----:B------:R-:W-:-:S04]  /*47b0*/  ISETP.GE.U32.AND P0, PT, R104, RZ, PT ;  /* 0x000000ff6800720c */ /* 0x000fc80003f06070 */
[----:B------:R-:W-:-:S04]  /*47c0*/  ISETP.GE.U32.AND.EX P0, PT, R105, 0x1000000, PT, P0 ;  /* 0x010000006900780c */ /* 0x000fc80003f06100 */
[----:B------:R-:W-:Y:S02]  /*47d0*/  FSEL R179, R88, RZ, P0 ;  /* 0x000000ff58b37208 */ /* 0x000fe40000000000 */
[----:B------:R-:W-:-:S04]  /*47e0*/  ISETP.GE.U32.AND P0, PT, R160, RZ, PT ;  /* 0x000000ffa000720c */ /* 0x000fc80003f06070 */
[----:B------:R-:W-:-:S04]  /*47f0*/  ISETP.GE.U32.AND.EX P0, PT, R161, 0x1000000, PT, P0 ;  /* 0x01000000a100780c */ /* 0x000fc80003f06100 */
[----:B------:R-:W-:Y:S01]  /*4800*/  FSEL R181, R88, RZ, P0 ;  /* 0x000000ff58b57208 */ /* 0x000fe20000000000 */
[----:B------:R-:W-:Y:S01]  /*4810*/  FFMA.FTZ R88, R147, R108, R109 ;  /* 0x0000006c93587223 */ /* 0x000fe2000001006d */
[----:B------:R-:W-:-:S03]  /*4820*/  LOP3.LUT P0, RZ, R105, 0xff, RZ, 0xc0, !PT ;  /* 0x000000ff69ff7812 */ /* 0x000fc6000780c0ff */
[----:B------:R-:W-:-:S04]  /*4830*/  FADD.FTZ R89, R127, -R88 ;  /* 0x800000587f597221 */ /* 0x000fc80000010000 */
[----:B------:R-:W-:Y:S01]  /*4840*/  FFMA.FTZ R90, R116, R89, R91 ;  /* 0x00000059745a7223 */ /* 0x000fe2000001005b */
[----:B------:R-:W-:-:S03]  /*4850*/  SHF.L.U32 R91, R85, 0x10, RZ ;  /* 0x00000010555b7819 */ /* 0x000fc600000006ff */
[----:B------:R-:W-:-:S05]  /*4860*/  FMUL.FTZ R88, R90, UR13 ;  /* 0x0000000d5a587c20 */ /* 0x000fca0008410000 */
[----:B------:R-:W-:Y:S02]  /*4870*/  FSEL R98, R88, RZ, P0 ;  /* 0x000000ff58627208 */ /* 0x000fe40000000000 */
[----:B------:R-:W-:-:S04]  /*4880*/  LOP3.LUT P0, RZ, R161, 0xff, RZ, 0xc0, !PT ;  /* 0x000000ffa1ff7812 */ /* 0x000fc8000780c0ff */
[----:B------:R-:W-:Y:S01]  /*4890*/  FSEL R110, R88, RZ, P0 ;  /* 0x000000ff586e7208 */ /* 0x000fe20000000000 */
[----:B------:R-:W-:Y:S01]  /*48a0*/  FFMA.FTZ R88, R150, R108, R109 ;  /* 0x0000006c96587223 */ /* 0x000fe2000001006d */
[----:B------:R-:W-:-:S03]  /*48b0*/  LOP3.LUT P0, RZ, R105, 0xff00, RZ, 0xc0, !PT ;  /* 0x0000ff0069ff7812 */ /* 0x000fc6000780c0ff */
[----:B------:R-:W-:-:S04]  /*48c0*/  FADD.FTZ R89, R131, -R88 ;  /* 0x8000005883597221 */ /* 0x000fc80000010000 */
[----:B------:R-:W-:Y:S01]  /*48d0*/  FFMA.FTZ R95, R116, R89, R101 ;  /* 0x00000059745f7223 */ /* 0x000fe20000010065 */
[----:B------:R-:W-:-:S03]  /*48e0*/  FFMA.FTZ R89, R145, R108, R109 ;  /* 0x0000006c91597223 */ /* 0x000fc6000001006d */
[C---:B------:R-:W-:Y:S01]  /*48f0*/  FMUL.FTZ R88, R95.reuse, UR13 ;  /* 0x0000000d5f587c20 */ /* 0x040fe20008410000 */
[----:B------:R-:W-:Y:S01]  /*4900*/  FADD.FTZ R89, R126, -R89 ;  /* 0x800000597e597221 */ /* 0x000fe20000010000 */
[----:B------:R-:W-:Y:S02]  /*4910*/  F2FP.BF16.F32.PACK_AB R90, R95, R90 ;  /* 0x0000005a5f5a723e */ /* 0x000fe400000010ff */
[----:B------:R-:W-:Y:S01]  /*4920*/  F2FP.BF16.F32.PACK_AB R95, R181, R156 ;  /* 0x0000009cb55f723e */ /* 0x000fe200000010ff */
[----:B------:R-:W-:Y:S01]  /*4930*/  FFMA.FTZ R93, R116, R89, R91 ;  /* 0x00000059745d7223 */ /* 0x000fe2000001005b */
[----:B------:R-:W-:Y:S01]  /*4940*/  FSEL R155, R88, RZ, P0 ;  /* 0x000000ff589b7208 */ /* 0x000fe20000000000 */
[----:B------:R-:W-:Y:S01]  /*4950*/  FFMA.FTZ R89, R148, R108, R109 ;  /* 0x0000006c94597223 */ /* 0x000fe2000001006d */
[----:B------:R-:W-:Y:S02]  /*4960*/  LOP3.LUT P0, RZ, R161, 0xff00, RZ, 0xc0, !PT ;  /* 0x0000ff00a1ff7812 */ /* 0x000fe4000780c0ff */
[----:B------:R-:W-:Y:S01]  /*4970*/  SHF.L.U32 R91, R102, 0x10, RZ ;  /* 0x00000010665b7819 */ /* 0x000fe200000006ff */
[----:B------:R-:W-:Y:S01]  /*4980*/  FADD.FTZ R89, R130, -R89 ;  /* 0x8000005982597221 */ /* 0x000fe20000010000 */
[----:B------:R-:W-:Y:S01]  /*4990*/  FSEL R157, R88, RZ, P0 ;  /* 0x000000ff589d7208 */ /* 0x000fe20000000000 */
[----:B------:R-:W-:Y:S01]  /*49a0*/  FMUL.FTZ R88, R93, UR13 ;  /* 0x0000000d5d587c20 */ /* 0x000fe20008410000 */
[----:B------:R-:W-:Y:S01]  /*49b0*/  LOP3.LUT P0, RZ, R104, 0xff0000, RZ, 0xc0, !PT ;  /* 0x00ff000068ff7812 */ /* 0x000fe2000780c0ff */
[----:B------:R-:W-:Y:S01]  /*49c0*/  FFMA.FTZ R94, R116, R89, R91 ;  /* 0x00000059745e7223 */ /* 0x000fe2000001005b */
[----:B------:R-:W-:-:S02]  /*49d0*/  SHF.L.U32 R91, R84, 0x10, RZ ;  /* 0x00000010545b7819 */ /* 0x000fc400000006ff */
[----:B------:R-:W-:Y:S02]  /*49e0*/  FSEL R97, R88, RZ, P0 ;  /* 0x000000ff58617208 */ /* 0x000fe40000000000 */
[----:B------:R-:W-:Y:S02]  /*49f0*/  LOP3.LUT P0, RZ, R160, 0xff0000, RZ, 0xc0, !PT ;  /* 0x00ff0000a0ff7812 */ /* 0x000fe4000780c0ff */
[----:B------:R-:W-:Y:S02]  /*4a00*/  F2FP.BF16.F32.PACK_AB R98, R155, R98 ;  /* 0x000000629b62723e */ /* 0x000fe400000010ff */
[----:B------:R-:W-:Y:S01]  /*4a10*/  FSEL R100, R88, RZ, P0 ;  /* 0x000000ff58647208 */ /* 0x000fe20000000000 */
[----:B------:R-:W-:Y:S01]  /*4a20*/  FMUL.FTZ R88, R94, UR13 ;  /* 0x0000000d5e587c20 */ /* 0x000fe20008410000 */
[----:B------:R-:W-:-:S04]  /*4a30*/  LOP3.LUT P0, RZ, R104, 0xff000000, RZ, 0xc0, !PT ;  /* 0xff00000068ff7812 */ /* 0x000fc8000780c0ff */
[----:B------:R-:W-:Y:S02]  /*4a40*/  FSEL R102, R88, RZ, P0 ;  /* 0x000000ff58667208 */ /* 0x000fe40000000000 */
[----:B------:R-:W-:Y:S02]  /*4a50*/  LOP3.LUT P0, RZ, R160, 0xff000000, RZ, 0xc0, !PT ;  /* 0xff000000a0ff7812 */ /* 0x000fe4000780c0ff */
[----:B------:R-:W-:Y:S02]  /*4a60*/  F2FP.BF16.F32.PACK_AB R97, R102, R97 ;  /* 0x000000616661723e */ /* 0x000fe400000010ff */
[----:B------:R-:W-:Y:S01]  /*4a70*/  FSEL R151, R88, RZ, P0 ;  /* 0x000000ff58977208 */ /* 0x000fe20000000000 */
[-CC-:B------:R-:W-:Y:S01]  /*4a80*/  FFMA.FTZ R88, R146, R108.reuse, R109.reuse ;  /* 0x0000006c92587223 */ /* 0x180fe2000001006d */
[----:B------:R-:W-:Y:S01]  /*4a90*/  LOP3.LUT P0, RZ, R104, 0xff00, RZ, 0xc0, !PT ;  /* 0x0000ff0068ff7812 */ /* 0x000fe2000780c0ff */
[----:B------:R-:W-:Y:S02]  /*4aa0*/  FFMA.FTZ R108, R143, R108, R109 ;  /* 0x0000006c8f6c7223 */ /* 0x000fe4000001006d */
[----:B------:R-:W-:-:S04]  /*4ab0*/  FADD.FTZ R89, R129, -R88 ;  /* 0x8000005881597221 */ /* 0x000fc80000010000 */
[----:B------:R-:W-:Y:S01]  /*4ac0*/  FFMA.FTZ R103, R116, R89, R103 ;  /* 0x0000005974677223 */ /* 0x000fe20000010067 */
[----:B------:R-:W-:-:S03]  /*4ad0*/  FADD.FTZ R89, R125, -R108 ;  /* 0x8000006c7d597221 */ /* 0x000fc60000010000 */
[----:B------:R-:W-:-:S05]  /*4ae0*/  FMUL.FTZ R88, R103, UR13 ;  /* 0x0000000d67587c20 */ /* 0x000fca0008410000 */
[----:B------:R-:W-:Y:S02]  /*4af0*/  FSEL R101, R88, RZ, P0 ;  /* 0x000000ff58657208 */ /* 0x000fe40000000000 */
[----:B------:R-:W-:-:S04]  /*4b00*/  LOP3.LUT P0, RZ, R160, 0xff00, RZ, 0xc0, !PT ;  /* 0x0000ff00a0ff7812 */ /* 0x000fc8000780c0ff */
[----:B------:R-:W-:Y:S01]  /*4b10*/  FSEL R111, R88, RZ, P0 ;  /* 0x000000ff586f7208 */ /* 0x000fe20000000000 */
[----:B------:R-:W-:Y:S01]  /*4b20*/  FFMA.FTZ R88, R116, R89, R91 ;  /* 0x0000005974587223 */ /* 0x000fe2000001005b */
[----:B------:R-:W-:Y:S02]  /*4b30*/  LOP3.LUT P0, RZ, R104, 0xff, RZ, 0xc0, !PT ;  /* 0x000000ff68ff7812 */ /* 0x000fe4000780c0ff */
[----:B------:R-:W-:Y:S01]  /*4b40*/  F2FP.BF16.F32.PACK_AB R91, R178, R99 ;  /* 0x00000063b25b723e */ /* 0x000fe200000010ff */
[----:B------:R-:W-:Y:S01]  /*4b50*/  FMUL.FTZ R89, R88, UR13 ;  /* 0x0000000d58597c20 */ /* 0x000fe20008410000 */
[----:B------:R-:W-:Y:S02]  /*4b60*/  F2FP.BF16.F32.PACK_AB R88, R103, R88 ;  /* 0x000000586758723e */ /* 0x000fe400000010ff */
[----:B------:R-:W-:Y:S02]  /*4b70*/  F2FP.BF16.F32.PACK_AB R99, R179, R154 ;  /* 0x0000009ab363723e */ /* 0x000fe400000010ff */
[----:B------:R-:W-:-:S02]  /*4b80*/  FSEL R96, R89, RZ, P0 ;  /* 0x000000ff59607208 */ /* 0x000fc40000000000 */
[----:B------:R-:W-:Y:S02]  /*4b90*/  LOP3.LUT P0, RZ, R160, 0xff, RZ, 0xc0, !PT ;  /* 0x000000ffa0ff7812 */ /* 0x000fe4000780c0ff */
[----:B------:R-:W-:Y:S02]  /*4ba0*/  F2FP.BF16.F32.PACK_AB R96, R101, R96 ;  /* 0x000000606560723e */ /* 0x000fe400000010ff */
[----:B------:R-:W-:Y:S02]  /*4bb0*/  FSEL R92, R89, RZ, P0 ;  /* 0x000000ff595c7208 */ /* 0x000fe40000000000 */
[----:B------:R-:W-:Y:S02]  /*4bc0*/  F2FP.BF16.F32.PACK_AB R89, R94, R93 ;  /* 0x0000005d5e59723e */ /* 0x000fe400000010ff */
[----:B------:R-:W-:Y:S02]  /*4bd0*/  F2FP.BF16.F32.PACK_AB R94, R157, R110 ;  /* 0x0000006e9d5e723e */ /* 0x000fe400000010ff */
[----:B------:R-:W-:-:S02]  /*4be0*/  F2FP.BF16.F32.PACK_AB R93, R151, R100 ;  /* 0x00000064975d723e */ /* 0x000fc400000010ff */
[----:B------:R-:W-:Y:S01]  /*4bf0*/  F2FP.BF16.F32.PACK_AB R92, R111, R92 ;  /* 0x0000005c6f5c723e */ /* 0x000fe200000010ff */
[----:B------:R-:W-:Y:S06]  /*4c00*/  BRA `(.L_x_118) ;  /* 0x0000001c00ac7947 */ /* 0x000fec0003800000 */
.L_x_117:
[-CC-:B0-----:R-:W-:Y:S01]  /*4c10*/  FFMA.FTZ R93, R149, R108.reuse, R109.reuse ;  /* 0x0000006c955d7223 */ /* 0x181fe2000001006d */
[----:B------:R-:W-:Y:S01]  /*4c20*/  SHF.L.U32 R95, R87, 0x10, RZ ;  /* 0x00000010575f7819 */ /* 0x000fe200000006ff */
[----:B------:R-:W-:Y:S01]  /*4c30*/  FFMA.FTZ R92, R147, R108, R109 ;  /* 0x0000006c935c7223 */ /* 0x000fe2000001006d */
[----:B------:R-:W-:Y:S01]  /*4c40*/  LOP3.LUT P0, RZ, R105, 0xff0000, RZ, 0xc0, !PT ;  /* 0x00ff000069ff7812 */ /* 0x000fe2000780c0ff */
[----:B------:R-:W-:Y:S01]  /*4c50*/  FADD.FTZ R93, R128, -R93 ;  /* 0x8000005d805d7221 */ /* 0x000fe20000010000 */
[----:B------:R-:W-:Y:S02]  /*4c60*/  SHF.L.U32 R101, R101, 0x10, RZ ;  /* 0x0000001065657819 */ /* 0x000fe400000006ff */
[----:B------:R-:W-:Y:S01]  /*4c70*/  SHF.L.U32 R103, R103, 0x10, RZ ;  /* 0x0000001067677819 */ /* 0x000fe200000006ff */
[----:B-----5:R-:W-:Y:S01]  /*4c80*/  FFMA.FTZ R93, R116, R93, R95 ;  /* 0x0000005d745d7223 */ /* 0x020fe2000001005f */
[----:B------:R-:W-:-:S03]  /*4c90*/  IMAD.U32 R95, R100, 0x10000, RZ ;  /* 0x00010000645f7824 */ /* 0x000fc600078e00ff */
[----:B------:R-:W-:-:S05]  /*4ca0*/  FMUL.FTZ R93, R93, UR13 ;  /* 0x0000000d5d5d7c20 */ /* 0x000fca0008410000 */
[----:B------:R-:W-:Y:S02]  /*4cb0*/  FSEL R99, R93, RZ, P0 ;  /* 0x000000ff5d637208 */ /* 0x000fe40000000000 */
[----:B------:R-:W-:-:S04]  /*4cc0*/  LOP3.LUT P0, RZ, R161, 0xff0000, RZ, 0xc0, !PT ;  /* 0x00ff0000a1ff7812 */ /* 0x000fc8000780c0ff */
[----:B------:R-:W-:Y:S01]  /*4cd0*/  FSEL R110, R93, RZ, P0 ;  /* 0x000000ff5d6e7208 */ /* 0x000fe20000000000 */
[----:B------:R-:W-:Y:S01]  /*4ce0*/  FFMA.FTZ R93, R152, R108, R109 ;  /* 0x0000006c985d7223 */ /* 0x000fe2000001006d */
[----:B------:R-:W-:-:S03]  /*4cf0*/  ISETP.GE.U32.AND P0, PT, R104, RZ, PT ;  /* 0x000000ff6800720c */ /* 0x000fc60003f06070 */
[----:B------:R-:W-:Y:S01]  /*4d00*/  FADD.FTZ R93, R132, -R93 ;  /* 0x8000005d845d7221 */ /* 0x000fe20000010000 */
[----:B------:R-:W-:-:S03]  /*4d10*/  ISETP.GE.U32.AND.EX P0, PT, R105, 0x1000000, PT, P0 ;  /* 0x010000006900780c */ /* 0x000fc60003f06100 */
[----:B------:R-:W-:Y:S01]  /*4d20*/  FFMA.FTZ R93, R116, R93, R95 ;  /* 0x0000005d745d7223 */ /* 0x000fe2000001005f */
[----:B------:R-:W-:-:S03]  /*4d30*/  SHF.L.U32 R95, R86, 0x10, RZ ;  /* 0x00000010565f7819 */ /* 0x000fc600000006ff */
[----:B------:R-:W-:-:S05]  /*4d40*/  FMUL.FTZ R93, R93, UR13 ;  /* 0x0000000d5d5d7c20 */ /* 0x000fca0008410000 */
[----:B------:R-:W-:Y:S02]  /*4d50*/  FSEL R154, R93, RZ, P0 ;  /* 0x000000ff5d9a7208 */ /* 0x000fe40000000000 */
[----:B------:R-:W-:Y:S02]  /*4d60*/  ISETP.GE.U32.AND P0, PT, R160, RZ, PT ;  /* 0x000000ffa000720c */ /* 0x000fe40003f06070 */
[----:B------:R-:W-:Y:S02]  /*4d70*/  F2FP.BF16.F32.PACK_AB R99, R154, R99 ;  /* 0x000000639a63723e */ /* 0x000fe400000010ff */
[----:B------:R-:W-:-:S04]  /*4d80*/  ISETP.GE.U32.AND.EX P0, PT, R161, 0x1000000, PT, P0 ;  /* 0x01000000a100780c */ /* 0x000fc80003f06100 */
[----:B------:R-:W-:Y:S01]  /*4d90*/  FSEL R157, R93, RZ, P0 ;  /* 0x000000ff5d9d7208 */ /* 0x000fe20000000000 */
[----:B------:R-:W-:Y:S01]  /*4da0*/  FADD.FTZ R93, R127, -R92 ;  /* 0x8000005c7f5d7221 */ /* 0x000fe20000010000 */
[----:B------:R-:W-:Y:S01]  /*4db0*/  LOP3.LUT P0, RZ, R105, 0xff, RZ, 0xc0, !PT ;  /* 0x000000ff69ff7812 */ /* 0x000fe2000780c0ff */
[----:B------:R-:W-:Y:S02]  /*4dc0*/  FFMA.FTZ R92, R150, R108, R109 ;  /* 0x0000006c965c7223 */ /* 0x000fe4000001006d */
[----:B------:R-:W-:Y:S01]  /*4dd0*/  FFMA.FTZ R93, R116, R93, R95 ;  /* 0x0000005d745d7223 */ /* 0x000fe2000001005f */
[----:B------:R-:W-:-:S03]  /*4de0*/  IMAD.U32 R95, R85, 0x10000, RZ ;  /* 0x00010000555f7824 */ /* 0x000fc600078e00ff */
[----:B------:R-:W-:-:S05]  /*4df0*/  FMUL.FTZ R93, R93, UR13 ;  /* 0x0000000d5d5d7c20 */ /* 0x000fca0008410000 */
[----:B------:R-:W-:Y:S02]  /*4e00*/  FSEL R98, R93, RZ, P0 ;  /* 0x000000ff5d627208 */ /* 0x000fe40000000000 */
[----:B------:R-:W-:-:S04]  /*4e10*/  LOP3.LUT P0, RZ, R161, 0xff, RZ, 0xc0, !PT ;  /* 0x000000ffa1ff7812 */ /* 0x000fc8000780c0ff */
[----:B------:R-:W-:Y:S01]  /*4e20*/  FSEL R94, R93, RZ, P0 ;  /* 0x000000ff5d5e7208 */ /* 0x000fe20000000000 */
[----:B------:R-:W-:Y:S01]  /*4e30*/  FADD.FTZ R93, R131, -R92 ;  /* 0x8000005c835d7221 */ /* 0x000fe20000010000 */
[----:B------:R-:W-:Y:S01]  /*4e40*/  LOP3.LUT P0, RZ, R105, 0xff00, RZ, 0xc0, !PT ;  /* 0x0000ff0069ff7812 */ /* 0x000fe2000780c0ff */
[----:B------:R-:W-:Y:S02]  /*4e50*/  FFMA.FTZ R92, R146, R108, R109 ;  /* 0x0000006c925c7223 */ /* 0x000fe4000001006d */
[----:B------:R-:W-:-:S04]  /*4e60*/  FFMA.FTZ R93, R116, R93, R101 ;  /* 0x0000005d745d7223 */ /* 0x000fc80000010065 */
[----:B------:R-:W-:-:S05]  /*4e70*/  FMUL.FTZ R93, R93, UR13 ;  /* 0x0000000d5d5d7c20 */ /* 0x000fca0008410000 */
[----:B------:R-:W-:Y:S02]  /*4e80*/  FSEL R151, R93, RZ, P0 ;  /* 0x000000ff5d977208 */ /* 0x000fe40000000000 */
[----:B------:R-:W-:Y:S02]  /*4e90*/  LOP3.LUT P0, RZ, R161, 0xff00, RZ, 0xc0, !PT ;  /* 0x0000ff00a1ff7812 */ /* 0x000fe4000780c0ff */
[----:B------:R-:W-:Y:S02]  /*4ea0*/  F2FP.BF16.F32.PACK_AB R98, R151, R98 ;  /* 0x000000629762723e */ /* 0x000fe400000010ff */
[----:B------:R-:W-:Y:S01]  /*4eb0*/  FSEL R155, R93, RZ, P0 ;  /* 0x000000ff5d9b7208 */ /* 0x000fe20000000000 */
[----:B------:R-:W-:Y:S01]  /*4ec0*/  FFMA.FTZ R93, R145, R108, R109 ;  /* 0x0000006c915d7223 */ /* 0x000fe2000001006d */
[----:B------:R-:W-:Y:S02]  /*4ed0*/  LOP3.LUT P0, RZ, R104, 0xff0000, RZ, 0xc0, !PT ;  /* 0x00ff000068ff7812 */ /* 0x000fe4000780c0ff */
[----:B------:R-:W-:Y:S01]  /*4ee0*/  F2FP.BF16.F32.PACK_AB R94, R155, R94 ;  /* 0x0000005e9b5e723e */ /* 0x000fe200000010ff */
[----:B------:R-:W-:-:S04]  /*4ef0*/  FADD.FTZ R93, R126, -R93 ;  /* 0x8000005d7e5d7221 */ /* 0x000fc80000010000 */
[----:B------:R-:W-:Y:S01]  /*4f00*/  FFMA.FTZ R93, R116, R93, R95 ;  /* 0x0000005d745d7223 */ /* 0x000fe2000001005f */
[----:B------:R-:W-:-:S03]  /*4f10*/  SHF.L.U32 R95, R102, 0x10, RZ ;  /* 0x00000010665f7819 */ /* 0x000fc600000006ff */
[----:B------:R-:W-:-:S05]  /*4f20*/  FMUL.FTZ R93, R93, UR13 ;  /* 0x0000000d5d5d7c20 */ /* 0x000fca0008410000 */
[----:B------:R-:W-:Y:S02]  /*4f30*/  FSEL R97, R93, RZ, P0 ;  /* 0x000000ff5d617208 */ /* 0x000fe40000000000 */
[----:B------:R-:W-:-:S04]  /*4f40*/  LOP3.LUT P0, RZ, R160, 0xff0000, RZ, 0xc0, !PT ;  /* 0x00ff0000a0ff7812 */ /* 0x000fc8000780c0ff */
[----:B------:R-:W-:Y:S01]  /*4f50*/  FSEL R100, R93, RZ, P0 ;  /* 0x000000ff5d647208 */ /* 0x000fe20000000000 */
[-CC-:B------:R-:W-:Y:S01]  /*4f60*/  FFMA.FTZ R93, R148, R108.reuse, R109.reuse ;  /* 0x0000006c945d7223 */ /* 0x180fe2000001006d */
[----:B------:R-:W-:Y:S01]  /*4f70*/  LOP3.LUT P0, RZ, R104, 0xff000000, RZ, 0xc0, !PT ;  /* 0xff00000068ff7812 */ /* 0x000fe2000780c0ff */
[----:B------:R-:W-:Y:S02]  /*4f80*/  FFMA.FTZ R108, R143, R108, R109 ;  /* 0x0000006c8f6c7223 */ /* 0x000fe4000001006d */
[----:B------:R-:W-:-:S04]  /*4f90*/  FADD.FTZ R93, R130, -R93 ;  /* 0x8000005d825d7221 */ /* 0x000fc80000010000 */
[----:B------:R-:W-:Y:S01]  /*4fa0*/  FFMA.FTZ R93, R116, R93, R95 ;  /* 0x0000005d745d7223 */ /* 0x000fe2000001005f */
[----:B------:R-:W-:-:S03]  /*4fb0*/  IMAD.U32 R95, R84, 0x10000, RZ ;  /* 0x00010000545f7824 */ /* 0x000fc600078e00ff */
[----:B------:R-:W-:-:S05]  /*4fc0*/  FMUL.FTZ R93, R93, UR13 ;  /* 0x0000000d5d5d7c20 */ /* 0x000fca0008410000 */
[C---:B------:R-:W-:Y:S02]  /*4fd0*/  FSEL R102, R93.reuse, RZ, P0 ;  /* 0x000000ff5d667208 */ /* 0x040fe40000000000 */
[----:B------:R-:W-:Y:S02]  /*4fe0*/  LOP3.LUT P0, RZ, R160, 0xff000000, RZ, 0xc0, !PT ;  /* 0xff000000a0ff7812 */ /* 0x000fe4000780c0ff */
[----:B------:R-:W-:Y:S02]  /*4ff0*/  F2FP.BF16.F32.PACK_AB R97, R102, R97 ;  /* 0x000000616661723e */ /* 0x000fe400000010ff */
[----:B------:R-:W-:Y:S01]  /*5000*/  FSEL R111, R93, RZ, P0 ;  /* 0x000000ff5d6f7208 */ /* 0x000fe20000000000 */
[----:B------:R-:W-:Y:S01]  /*5010*/  FADD.FTZ R93, R129, -R92 ;  /* 0x8000005c815d7221 */ /* 0x000fe20000010000 */
[----:B------:R-:W-:-:S03]  /*5020*/  LOP3.LUT P0, RZ, R104, 0xff00, RZ, 0xc0, !PT ;  /* 0x0000ff0068ff7812 */ /* 0x000fc6000780c0ff */
[----:B------:R-:W-:-:S04]  /*5030*/  FFMA.FTZ R93, R116, R93, R103 ;  /* 0x0000005d745d7223 */ /* 0x000fc80000010067 */
[----:B------:R-:W-:-:S05]  /*5040*/  FMUL.FTZ R93, R93, UR13 ;  /* 0x0000000d5d5d7c20 */ /* 0x000fca0008410000 */
[----:B------:R-:W-:Y:S02]  /*5050*/  FSEL R101, R93, RZ, P0 ;  /* 0x000000ff5d657208 */ /* 0x000fe40000000000 */
[----:B------:R-:W-:-:S04]  /*5060*/  LOP3.LUT P0, RZ, R160, 0xff00, RZ, 0xc0, !PT ;  /* 0x0000ff00a0ff7812 */ /* 0x000fc8000780c0ff */
[----:B------:R-:W-:Y:S01]  /*5070*/  FSEL R103, R93, RZ, P0 ;  /* 0x000000ff5d677208 */ /* 0x000fe20000000000 */
[----:B------:R-:W-:Y:S01]  /*5080*/  FADD.FTZ R93, R125, -R108 ;  /* 0x8000006c7d5d7221 */ /* 0x000fe20000010000 */
[----:B------:R-:W-:-:S03]  /*5090*/  LOP3.LUT P0, RZ, R104, 0xff, RZ, 0xc0, !PT ;  /* 0x000000ff68ff7812 */ /* 0x000fc6000780c0ff */
[----:B------:R-:W-:Y:S01]  /*50a0*/  FFMA.FTZ R93, R116, R93, R95 ;  /* 0x0000005d745d7223 */ /* 0x000fe2000001005f */
[----:B------:R-:W-:-:S03]  /*50b0*/  F2FP.BF16.F32.PACK_AB R95, R157, R110 ;  /* 0x0000006e9d5f723e */ /* 0x000fc600000010ff */
[----:B------:R-:W-:-:S05]  /*50c0*/  FMUL.FTZ R93, R93, UR13 ;  /* 0x0000000d5d5d7c20 */ /* 0x000fca0008410000 */
[----:B------:R-:W-:Y:S02]  /*50d0*/  FSEL R96, R93, RZ, P0 ;  /* 0x000000ff5d607208 */ /* 0x000fe40000000000 */
[----:B------:R-:W-:Y:S02]  /*50e0*/  LOP3.LUT P0, RZ, R160, 0xff, RZ, 0xc0, !PT ;  /* 0x000000ffa0ff7812 */ /* 0x000fe4000780c0ff */
[----:B------:R-:W-:Y:S02]  /*50f0*/  F2FP.BF16.F32.PACK_AB R96, R101, R96 ;  /* 0x000000606560723e */ /* 0x000fe400000010ff */
[----:B------:R-:W-:Y:S02]  /*5100*/  FSEL R92, R93, RZ, P0 ;  /* 0x000000ff5d5c7208 */ /* 0x000fe40000000000 */
[----:B------:R-:W-:Y:S02]  /*5110*/  F2FP.BF16.F32.PACK_AB R93, R111, R100 ;  /* 0x000000646f5d723e */ /* 0x000fe400000010ff */
[----:B------:R-:W-:Y:S01]  /*5120*/  F2FP.BF16.F32.PACK_AB R92, R103, R92 ;  /* 0x0000005c675c723e */ /* 0x000fe200000010ff */
[----:B------:R-:W-:Y:S06]  /*5130*/  BRA `(.L_x_118) ;  /* 0x0000001800607947 */ /* 0x000fec0003800000 */
.L_x_116:
[----:B0-----:R-:W0:Y:S02]  /*5140*/  LDC.64 R92, c[0x0][0x478] ;  /* 0x00011e00ff5c7b82 */ /* 0x001e240000000a00 */
[----:B0-----:R-:W-:-:S04]  /*5150*/  ISETP.NE.U32.AND P6, PT, R92, RZ, PT ;  /* 0x000000ff5c00720c */ /* 0x001fc80003fc5070 */
[----:B------:R-:W-:-:S13]  /*5160*/  ISETP.NE.AND.EX P6, PT, R93, RZ, PT, P6 ;  /* 0x000000ff5d00720c */ /* 0x000fda0003fc5360 */
[----:B------:R-:W-:Y:S05]  /*5170*/  @!P6 BRA `(.L_x_119) ;  /* 0x00000004003ce947 */ /* 0x000fea0003800000 */
[----:B------:R-:W-:Y:S01]  /*5180*/  FFMA.FTZ R89, R152, R108, R109 ;  /* 0x0000006c98597223 */ /* 0x000fe2000001006d */
[----:B------:R-:W-:-:S03]  /*5190*/  ISETP.GE.U32.AND P0, PT, R104, RZ, PT ;  /* 0x000000ff6800720c */ /* 0x000fc60003f06070 */
[----:B------:R-:W-:Y:S01]  /*51a0*/  FADD.FTZ R89, R132, -R89 ;  /* 0x8000005984597221 */ /* 0x000fe20000010000 */
[----:B------:R-:W-:-:S03]  /*51b0*/  ISETP.GE.U32.AND.EX P0, PT, R105, 0x1000000, PT, P0 ;  /* 0x010000006900780c */ /* 0x000fc60003f06100 */
[----:B-----5:R-:W-:Y:S01]  /*51c0*/  FMUL.FTZ R178, R116, R89 ;  /* 0x0000005974b27220 */ /* 0x020fe20000410000 */
[----:B------:R-:W-:-:S03]  /*51d0*/  FFMA.FTZ R89, R149, R108, R109 ;  /* 0x0000006c95597223 */ /* 0x000fc6000001006d */
[----:B------:R-:W-:Y:S01]  /*51e0*/  FMUL.FTZ R88, R178, UR13 ;  /* 0x0000000db2587c20 */ /* 0x000fe20008410000 */
[----:B------:R-:W-:-:S04]  /*51f0*/  FADD.FTZ R89, R128, -R89 ;  /* 0x8000005980597221 */ /* 0x000fc80000010000 */
[----:B------:R-:W-:Y:S01]  /*5200*/  FSEL R157, R88, RZ, P0 ;  /* 0x000000ff589d7208 */ /* 0x000fe20000000000 */
[----:B------:R-:W-:Y:S01]  /*5210*/  FMUL.FTZ R91, R116, R89 ;  /* 0x00000059745b7220 */ /* 0x000fe20000410000 */
[----:B------:R-:W-:-:S04]  /*5220*/  ISETP.GE.U32.AND P0, PT, R160, RZ, PT ;  /* 0x000000ffa000720c */ /* 0x000fc80003f06070 */
[----:B------:R-:W-:-:S04]  /*5230*/  ISETP.GE.U32.AND.EX P0, PT, R161, 0x1000000, PT, P0 ;  /* 0x01000000a100780c */ /* 0x000fc80003f06100 */
[----:B------:R-:W-:Y:S01]  /*5240*/  FSEL R179, R88, RZ, P0 ;  /* 0x000000ff58b37208 */ /* 0x000fe20000000000 */
[----:B------:R-:W-:Y:S01]  /*5250*/  FMUL.FTZ R88, R91, UR13 ;  /* 0x0000000d5b587c20 */ /* 0x000fe20008410000 */
[----:B------:R-:W-:Y:S02]  /*5260*/  LOP3.LUT P0, RZ, R105, 0xff0000, RZ, 0xc0, !PT ;  /* 0x00ff000069ff7812 */ /* 0x000fe4000780c0ff */
[----:B------:R-:W-:Y:S02]  /*5270*/  F2FP.BF16.F32.PACK_AB R91, R178, R91 ;  /* 0x0000005bb25b723e */ /* 0x000fe400000010ff */
[----:B------:R-:W-:Y:S02]  /*5280*/  FSEL R154, R88, RZ, P0 ;  /* 0x000000ff589a7208 */ /* 0x000fe40000000000 */
[----:B------:R-:W-:-:S04]  /*5290*/  LOP3.LUT P0, RZ, R161, 0xff0000, RZ, 0xc0, !PT ;  /* 0x00ff0000a1ff7812 */ /* 0x000fc8000780c0ff */
[----:B------:R-:W-:Y:S01]  /*52a0*/  FSEL R156, R88, RZ, P0 ;  /* 0x000000ff589c7208 */ /* 0x000fe20000000000 */
[----:B------:R-:W-:Y:S01]  /*52b0*/  FFMA.FTZ R88, R147, R108, R109 ;  /* 0x0000006c93587223 */ /* 0x000fe2000001006d */
[----:B------:R-:W-:-:S03]  /*52c0*/  LOP3.LUT P0, RZ, R105, 0xff, RZ, 0xc0, !PT ;  /* 0x000000ff69ff7812 */ /* 0x000fc6000780c0ff */
[----:B------:R-:W-:-:S04]  /*52d0*/  FADD.FTZ R89, R127, -R88 ;  /* 0x800000587f597221 */ /* 0x000fc80000010000 */
[----:B------:R-:W-:Y:S01]  /*52e0*/  FMUL.FTZ R90, R116, R89 ;  /* 0x00000059745a7220 */ /* 0x000fe20000410000 */
[----:B------:R-:W-:-:S03]  /*52f0*/  FFMA.FTZ R89, R145, R108, R109 ;  /* 0x0000006c91597223 */ /* 0x000fc6000001006d */
[----:B------:R-:W-:Y:S01]  /*5300*/  FMUL.FTZ R88, R90, UR13 ;  /* 0x0000000d5a587c20 */ /* 0x000fe20008410000 */
[----:B------:R-:W-:-:S04]  /*5310*/  FADD.FTZ R89, R126, -R89 ;  /* 0x800000597e597221 */ /* 0x000fc80000010000 */
[----:B------:R-:W-:Y:S01]  /*5320*/  FSEL R98, R88, RZ, P0 ;  /* 0x000000ff58627208 */ /* 0x000fe20000000000 */
[----:B------:R-:W-:Y:S01]  /*5330*/  FMUL.FTZ R94, R116, R89 ;  /* 0x00000059745e7220 */ /* 0x000fe20000410000 */
[----:B------:R-:W-:Y:S01]  /*5340*/  LOP3.LUT P0, RZ, R161, 0xff, RZ, 0xc0, !PT ;  /* 0x000000ffa1ff7812 */ /* 0x000fe2000780c0ff */
[----:B------:R-:W-:-:S03]  /*5350*/  FFMA.FTZ R89, R148, R108, R109 ;  /* 0x0000006c94597223 */ /* 0x000fc6000001006d */
[----:B------:R-:W-:Y:S01]  /*5360*/  FSEL R110, R88, RZ, P0 ;  /* 0x000000ff586e7208 */ /* 0x000fe20000000000 */
[----:B------:R-:W-:Y:S01]  /*5370*/  FFMA.FTZ R88, R150, R108, R109 ;  /* 0x0000006c96587223 */ /* 0x000fe2000001006d */
[----:B------:R-:W-:Y:S01]  /*5380*/  LOP3.LUT P0, RZ, R105, 0xff00, RZ, 0xc0, !PT ;  /* 0x0000ff0069ff7812 */ /* 0x000fe2000780c0ff */
[----:B------:R-:W-:Y:S02]  /*5390*/  FADD.FTZ R89, R130, -R89 ;  /* 0x8000005982597221 */ /* 0x000fe40000010000 */
[----:B------:R-:W-:Y:S02]  /*53a0*/  FADD.FTZ R99, R131, -R88 ;  /* 0x8000005883637221 */ /* 0x000fe40000010000 */
[C---:B------:R-:W-:Y:S02]  /*53b0*/  FMUL.FTZ R95, R116.reuse, R89 ;  /* 0x00000059745f7220 */ /* 0x040fe40000410000 */
[----:B------:R-:W-:-:S04]  /*53c0*/  FMUL.FTZ R99, R116, R99 ;  /* 0x0000006374637220 */ /* 0x000fc80000410000 */
[C---:B------:R-:W-:Y:S01]  /*53d0*/  FMUL.FTZ R88, R99.reuse, UR13 ;  /* 0x0000000d63587c20 */ /* 0x040fe20008410000 */
[----:B------:R-:W-:Y:S02]  /*53e0*/  F2FP.BF16.F32.PACK_AB R90, R99, R90 ;  /* 0x0000005a635a723e */ /* 0x000fe400000010ff */
[----:B------:R-:W-:Y:S02]  /*53f0*/  F2FP.BF16.F32.PACK_AB R99, R157, R154 ;  /* 0x0000009a9d63723e */ /* 0x000fe400000010ff */
[C---:B------:R-:W-:Y:S02]  /*5400*/  FSEL R151, R88.reuse, RZ, P0 ;  /* 0x000000ff58977208 */ /* 0x040fe40000000000 */
[----:B------:R-:W-:Y:S02]  /*5410*/  LOP3.LUT P0, RZ, R161, 0xff00, RZ, 0xc0, !PT ;  /* 0x0000ff00a1ff7812 */ /* 0x000fe4000780c0ff */
[----:B------:R-:W-:Y:S02]  /*5420*/  F2FP.BF16.F32.PACK_AB R98, R151, R98 ;  /* 0x000000629762723e */ /* 0x000fe400000010ff */
[----:B------:R-:W-:Y:S01]  /*5430*/  FSEL R155, R88, RZ, P0 ;  /* 0x000000ff589b7208 */ /* 0x000fe20000000000 */
[----:B------:R-:W-:Y:S01]  /*5440*/  FMUL.FTZ R88, R94, UR13 ;  /* 0x0000000d5e587c20 */ /* 0x000fe20008410000 */
[----:B------:R-:W-:-:S04]  /*5450*/  LOP3.LUT P0, RZ, R104, 0xff0000, RZ, 0xc0, !PT ;  /* 0x00ff000068ff7812 */ /* 0x000fc8000780c0ff */
[----:B------:R-:W-:Y:S02]  /*5460*/  FSEL R97, R88, RZ, P0 ;  /* 0x000000ff58617208 */ /* 0x000fe40000000000 */
[----:B------:R-:W-:-:S04]  /*5470*/  LOP3.LUT P0, RZ, R160, 0xff0000, RZ, 0xc0, !PT ;  /* 0x00ff0000a0ff7812 */ /* 0x000fc8000780c0ff */
        /* <DEDUP_REMOVED lines=10> */
[----:B------:R-:W-:-:S02]  /*5520*/  FADD.FTZ R93, R129, -R88 ;  /* 0x80000058815d7221 */ /* 0x000fc40000010000 */
[----:B------:R-:W-:Y:S02]  /*5530*/  FADD.FTZ R89, R125, -R108 ;  /* 0x8000006c7d597221 */ /* 0x000fe40000010000 */
[----:B------:R-:W-:-:S04]  /*5540*/  FMUL.FTZ R93, R116, R93 ;  /* 0x0000005d745d7220 */ /* 0x000fc80000410000 */
[----:B------:R-:W-:-:S05]  /*5550*/  FMUL.FTZ R88, R93, UR13 ;  /* 0x0000000d5d587c20 */ /* 0x000fca0008410000 */
[----:B------:R-:W-:Y:S02]  /*5560*/  FSEL R101, R88, RZ, P0 ;  /* 0x000000ff58657208 */ /* 0x000fe40000000000 */
[----:B------:R-:W-:-:S04]  /*5570*/  LOP3.LUT P0, RZ, R160, 0xff00, RZ, 0xc0, !PT ;  /* 0x0000ff00a0ff7812 */ /* 0x000fc8000780c0ff */
[----:B------:R-:W-:Y:S01]  /*5580*/  FSEL R103, R88, RZ, P0 ;  /* 0x000000ff58677208 */ /* 0x000fe20000000000 */
[----:B------:R-:W-:Y:S01]  /*5590*/  FMUL.FTZ R88, R116, R89 ;  /* 0x0000005974587220 */ /* 0x000fe20000410000 */
[----:B------:R-:W-:-:S03]  /*55a0*/  LOP3.LUT P0, RZ, R104, 0xff, RZ, 0xc0, !PT ;  /* 0x000000ff68ff7812 */ /* 0x000fc6000780c0ff */
[----:B------:R-:W-:Y:S01]  /*55b0*/  FMUL.FTZ R89, R88, UR13 ;  /* 0x0000000d58597c20 */ /* 0x000fe20008410000 */
[----:B------:R-:W-:Y:S02]  /*55c0*/  F2FP.BF16.F32.PACK_AB R88, R93, R88 ;  /* 0x000000585d58723e */ /* 0x000fe400000010ff */
[----:B------:R-:W-:Y:S02]  /*55d0*/  F2FP.BF16.F32.PACK_AB R93, R111, R100 ;  /* 0x000000646f5d723e */ /* 0x000fe400000010ff */
[----:B------:R-:W-:Y:S02]  /*55e0*/  FSEL R96, R89, RZ, P0 ;  /* 0x000000ff59607208 */ /* 0x000fe40000000000 */
[----:B------:R-:W-:Y:S02]  /*55f0*/  LOP3.LUT P0, RZ, R160, 0xff, RZ, 0xc0, !PT ;  /* 0x000000ffa0ff7812 */ /* 0x000fe4000780c0ff */
[----:B------:R-:W-:Y:S02]  /*5600*/  F2FP.BF16.F32.PACK_AB R96, R101, R96 ;  /* 0x000000606560723e */ /* 0x000fe400000010ff */
[----:B------:R-:W-:-:S02]  /*5610*/  FSEL R92, R89, RZ, P0 ;  /* 0x000000ff595c7208 */ /* 0x000fc40000000000 */
[----:B------:R-:W-:Y:S02]  /*5620*/  F2FP.BF16.F32.PACK_AB R89, R95, R94 ;  /* 0x0000005e5f59723e */ /* 0x000fe400000010ff */
[----:B------:R-:W-:Y:S02]  /*5630*/  F2FP.BF16.F32.PACK_AB R95, R179, R156 ;  /* 0x0000009cb35f723e */ /* 0x000fe400000010ff */
[----:B------:R-:W-:Y:S02]  /*5640*/  F2FP.BF16.F32.PACK_AB R94, R155, R110 ;  /* 0x0000006e9b5e723e */ /* 0x000fe400000010ff */
[----:B------:R-:W-:Y:S01]  /*5650*/  F2FP.BF16.F32.PACK_AB R92, R103, R92 ;  /* 0x0000005c675c723e */ /* 0x000fe200000010ff */
[----:B------:R-:W-:Y:S06]  /*5660*/  BRA `(.L_x_118) ;  /* 0x0000001400147947 */ /* 0x000fec0003800000 */
.L_x_119:
[-CC-:B------:R-:W-:Y:S01]  /*5670*/  FFMA.FTZ R93, R149, R108.reuse, R109.reuse ;  /* 0x0000006c955d7223 */ /* 0x180fe2000001006d */
[----:B------:R-:W-:Y:S01]  /*5680*/  LOP3.LUT P0, RZ, R105, 0xff0000, RZ, 0xc0, !PT ;  /* 0x00ff000069ff7812 */ /* 0x000fe2000780c0ff */
[----:B------:R-:W-:Y:S02]  /*5690*/  FFMA.FTZ R92, R147, R108, R109 ;  /* 0x0000006c935c7223 */ /* 0x000fe4000001006d */
[----:B------:R-:W-:-:S04]  /*56a0*/  FADD.FTZ R93, R128, -R93 ;  /* 0x8000005d805d7221 */ /* 0x000fc80000010000 */
[----:B-----5:R-:W-:-:S04]  /*56b0*/  FMUL.FTZ R93, R116, R93 ;  /* 0x0000005d745d7220 */ /* 0x020fc80000410000 */
        /* <DEDUP_REMOVED lines=8> */
[----:B------:R-:W-:-:S04]  /*5740*/  FMUL.FTZ R93, R116, R93 ;  /* 0x0000005d745d7220 */ /* 0x000fc80000410000 */
        /* <DEDUP_REMOVED lines=8> */
[----:B------:R-:W-:Y:S01]  /*57d0*/  FFMA.FTZ R92, R150, R108, R109 ;  /* 0x0000006c965c7223 */ /* 0x000fe2000001006d */
[----:B------:R-:W-:Y:S01]  /*57e0*/  F2FP.BF16.F32.PACK_AB R95, R154, R95 ;  /* 0x0000005f9a5f723e */ /* 0x000fe200000010ff */
[----:B------:R-:W-:-:S04]  /*57f0*/  FMUL.FTZ R93, R116, R93 ;  /* 0x0000005d745d7220 */ /* 0x000fc80000410000 */
[----:B------:R-:W-:-:S05]  /*5800*/  FMUL.FTZ R93, R93, UR13 ;  /* 0x0000000d5d5d7c20 */ /* 0x000fca0008410000 */
[----:B------:R-:W-:Y:S02]  /*5810*/  FSEL R98, R93, RZ, P0 ;  /* 0x000000ff5d627208 */ /* 0x000fe40000000000 */
[----:B------:R-:W-:-:S04]  /*5820*/  LOP3.LUT P0, RZ, R161, 0xff, RZ, 0xc0, !PT ;  /* 0x000000ffa1ff7812 */ /* 0x000fc8000780c0ff */
[----:B------:R-:W-:Y:S01]  /*5830*/  FSEL R94, R93, RZ, P0 ;  /* 0x000000ff5d5e7208 */ /* 0x000fe20000000000 */
[----:B------:R-:W-:Y:S01]  /*5840*/  FADD.FTZ R93, R131, -R92 ;  /* 0x8000005c835d7221 */ /* 0x000fe20000010000 */
[----:B------:R-:W-:Y:S01]  /*5850*/  LOP3.LUT P0, RZ, R105, 0xff00, RZ, 0xc0, !PT ;  /* 0x0000ff0069ff7812 */ /* 0x000fe2000780c0ff */
[----:B------:R-:W-:Y:S02]  /*5860*/  FFMA.FTZ R92, R146, R108, R109 ;  /* 0x0000006c925c7223 */ /* 0x000fe4000001006d */
[----:B------:R-:W-:-:S04]  /*5870*/  FMUL.FTZ R93, R116, R93 ;  /* 0x0000005d745d7220 */ /* 0x000fc80000410000 */
        /* <DEDUP_REMOVED lines=9> */
[----:B------:R-:W-:-:S04]  /*5910*/  FMUL.FTZ R93, R116, R93 ;  /* 0x0000005d745d7220 */ /* 0x000fc80000410000 */
        /* <DEDUP_REMOVED lines=8> */
[----:B------:R-:W-:-:S04]  /*59a0*/  FMUL.FTZ R93, R116, R93 ;  /* 0x0000005d745d7220 */ /* 0x000fc80000410000 */
[----:B------:R-:W-:-:S05]  /*59b0*/  FMUL.FTZ R93, R93, UR13 ;  /* 0x0000000d5d5d7c20 */ /* 0x000fca0008410000 */
[C---:B------:R-:W-:Y:S02]  /*59c0*/  FSEL R102, R93.reuse, RZ, P0 ;  /* 0x000000ff5d667208 */ /* 0x040fe40000000000 */
[----:B------:R-:W-:Y:S02]  /*59d0*/  LOP3.LUT P0, RZ, R160, 0xff000000, RZ, 0xc0, !PT ;  /* 0xff000000a0ff7812 */ /* 0x000fe4000780c0ff */
[----:B------:R-:W-:Y:S02]  /*59e0*/  F2FP.BF16.F32.PACK_AB R97, R102, R97 ;  /* 0x000000616661723e */ /* 0x000fe400000010ff */
[----:B------:R-:W-:Y:S01]  /*59f0*/  FSEL R111, R93, RZ, P0 ;  /* 0x000000ff5d6f7208 */ /* 0x000fe20000000000 */
[----:B------:R-:W-:Y:S01]  /*5a00*/  FADD.FTZ R93, R129, -R92 ;  /* 0x8000005c815d7221 */ /* 0x000fe20000010000 */
[----:B------:R-:W-:-:S03]  /*5a10*/  LOP3.LUT P0, RZ, R104, 0xff00, RZ, 0xc0, !PT ;  /* 0x0000ff0068ff7812 */ /* 0x000fc6000780c0ff */
[----:B------:R-:W-:-:S04]  /*5a20*/  FMUL.FTZ R93, R116, R93 ;  /* 0x0000005d745d7220 */ /* 0x000fc80000410000 */
[----:B------:R-:W-:-:S05]  /*5a30*/  FMUL.FTZ R93, R93, UR13 ;  /* 0x0000000d5d5d7c20 */ /* 0x000fca0008410000 */
[----:B------:R-:W-:Y:S02]  /*5a40*/  FSEL R101, R93, RZ, P0 ;  /* 0x000000ff5d657208 */ /* 0x000fe40000000000 */
[----:B------:R-:W-:-:S04]  /*5a50*/  LOP3.LUT P0, RZ, R160, 0xff00, RZ, 0xc0, !PT ;  /* 0x0000ff00a0ff7812 */ /* 0x000fc8000780c0ff */
[----:B------:R-:W-:Y:S01]  /*5a60*/  FSEL R103, R93, RZ, P0 ;  /* 0x000000ff5d677208 */ /* 0x000fe20000000000 */
[----:B------:R-:W-:Y:S01]  /*5a70*/  FADD.FTZ R93, R125, -R108 ;  /* 0x8000006c7d5d7221 */ /* 0x000fe20000010000 */
[----:B------:R-:W-:-:S03]  /*5a80*/  LOP3.LUT P0, RZ, R104, 0xff, RZ, 0xc0, !PT ;  /* 0x000000ff68ff7812 */ /* 0x000fc6000780c0ff */
[----:B------:R-:W-:-:S04]  /*5a90*/  FMUL.FTZ R93, R116, R93 ;  /* 0x0000005d745d7220 */ /* 0x000fc80000410000 */
        /* <DEDUP_REMOVED lines=8> */
.L_x_115:
[----:B------:R-:W-:-:S04]  /*5b20*/  UISETP.NE.U32.AND UP0, UPT, UR14, URZ, UPT ;  /* 0x000000ff0e00728c */ /* 0x000fc8000bf05070 */
[----:B------:R-:W-:-:S09]  /*5b30*/  UISETP.NE.AND.EX UP0, UPT, UR15, URZ, UPT, UP0 ;  /* 0x000000ff0f00728c */ /* 0x000fd2000bf05300 */
[----:B------:R-:W-:Y:S05]  /*5b40*/  BRA.U !UP0, `(.L_x_120) ;  /* 0x0000000908107547 */ /* 0x000fea000b800000 */
[----:B0-----:R-:W0:Y:S02]  /*5b50*/  LDC.64 R96, c[0x0][0x478] ;  /* 0x00011e00ff607b82 */ /* 0x001e240000000a00 */
[----:B0-----:R-:W-:-:S04]  /*5b60*/  ISETP.NE.U32.AND P6, PT, R96, RZ, PT ;  /* 0x000000ff6000720c */ /* 0x001fc80003fc5070 */
[----:B------:R-:W-:-:S13]  /*5b70*/  ISETP.NE.AND.EX P6, PT, R97, RZ, PT, P6 ;  /* 0x000000ff6100720c */ /* 0x000fda0003fc5360 */
[----:B------:R-:W-:Y:S05]  /*5b80*/  @!P6 BRA `(.L_x_121) ;  /* 0x000000040008e947 */ /* 0x000fea0003800000 */
[-C--:B------:R-:W-:Y:S01]  /*5b90*/  FFMA.FTZ R89, R152, R108.reuse, R109 ;  /* 0x0000006c98597223 */ /* 0x080fe2000001006d */
[----:B------:R-:W-:Y:S02]  /*5ba0*/  SHF.L.U32 R91, R100, 0x10, RZ ;  /* 0x00000010645b7819 */ /* 0x000fe400000006ff */
[----:B------:R-:W-:Y:S01]  /*5bb0*/  ISETP.GE.U32.AND P0, PT, R104, RZ, PT ;  /* 0x000000ff6800720c */ /* 0x000fe20003f06070 */
[----:B------:R-:W-:Y:S01]  /*5bc0*/  FADD.FTZ R89, R132, -R89 ;  /* 0x8000005984597221 */ /* 0x000fe20000010000 */
[----:B------:R-:W-:Y:S02]  /*5bd0*/  SHF.L.U32 R101, R101, 0x10, RZ ;  /* 0x0000001065657819 */ /* 0x000fe400000006ff */
[----:B------:R-:W-:Y:S01]  /*5be0*/  ISETP.GE.U32.AND.EX P0, PT, R105, 0x1000000, PT, P0 ;  /* 0x010000006900780c */ /* 0x000fe20003f06100 */
[----:B-----5:R-:W-:Y:S01]  /*5bf0*/  FFMA.FTZ R157, R116, R89, R91 ;  /* 0x00000059749d7223 */ /* 0x020fe2000001005b */
[----:B------:R-:W-:Y:S01]  /*5c00*/  FFMA.FTZ R89, R149, R108, R109 ;  /* 0x0000006c95597223 */ /* 0x000fe2000001006d */
[----:B------:R-:W-:-:S02]  /*5c10*/  SHF.L.U32 R91, R87, 0x10, RZ ;  /* 0x00000010575b7819 */ /* 0x000fc400000006ff */
[----:B------:R-:W-:Y:S01]  /*5c20*/  FMUL.FTZ R88, R157, UR13 ;  /* 0x0000000d9d587c20 */ /* 0x000fe20008410000 */
[----:B------:R-:W-:Y:S01]  /*5c30*/  FADD.FTZ R89, R128, -R89 ;  /* 0x8000005980597221 */ /* 0x000fe20000010000 */
[----:B------:R-:W-:-:S03]  /*5c40*/  SHF.L.U32 R103, R103, 0x10, RZ ;  /* 0x0000001067677819 */ /* 0x000fc600000006ff */
[----:B------:R-:W-:Y:S01]  /*5c50*/  FFMA.FTZ R154, R116, R89, R91 ;  /* 0x00000059749a7223 */ /* 0x000fe2000001005b */
[----:B------:R-:W-:Y:S01]  /*5c60*/  FSEL R156, R88, RZ, P0 ;  /* 0x000000ff589c7208 */ /* 0x000fe20000000000 */
[----:B------:R-:W-:Y:S01]  /*5c70*/  IMAD.U32 R91, R86, 0x10000, RZ ;  /* 0x00010000565b7824 */ /* 0x000fe200078e00ff */
[----:B------:R-:W-:Y:S01]  /*5c80*/  LOP3.LUT P0, RZ, R105, 0xff0000, RZ, 0xc0, !PT ;  /* 0x00ff000069ff7812 */ /* 0x000fe2000780c0ff */
[----:B------:R-:W-:-:S05]  /*5c90*/  FMUL.FTZ R88, R154, UR13 ;  /* 0x0000000d9a587c20 */ /* 0x000fca0008410000 */
[----:B------:R-:W-:Y:S01]  /*5ca0*/  FSEL R155, R88, RZ, P0 ;  /* 0x000000ff589b7208 */ /* 0x000fe20000000000 */
[----:B------:R-:W-:Y:S01]  /*5cb0*/  FFMA.FTZ R88, R147, R108, R109 ;  /* 0x0000006c93587223 */ /* 0x000fe2000001006d */
[----:B------:R-:W-:-:S03]  /*5cc0*/  LOP3.LUT P0, RZ, R105, 0xff, RZ, 0xc0, !PT ;  /* 0x000000ff69ff7812 */ /* 0x000fc6000780c0ff */
[----:B------:R-:W-:-:S04]  /*5cd0*/  FADD.FTZ R89, R127, -R88 ;  /* 0x800000587f597221 */ /* 0x000fc80000010000 */
[----:B------:R-:W-:Y:S01]  /*5ce0*/  FFMA.FTZ R90, R116, R89, R91 ;  /* 0x00000059745a7223 */ /* 0x000fe2000001005b */
[----:B------:R-:W-:-:S03]  /*5cf0*/  SHF.L.U32 R91, R85, 0x10, RZ ;  /* 0x00000010555b7819 */ /* 0x000fc600000006ff */
[----:B------:R-:W-:-:S05]  /*5d00*/  FMUL.FTZ R88, R90, UR13 ;  /* 0x0000000d5a587c20 */ /* 0x000fca0008410000 */
        /* <DEDUP_REMOVED lines=11> */
[----:B------:R-:W-:Y:S01]  /*5dc0*/  FFMA.FTZ R89, R148, R108, R109 ;  /* 0x0000006c94597223 */ /* 0x000fe2000001006d */
[----:B------:R-:W-:Y:S01]  /*5dd0*/  IMAD.U32 R91, R102, 0x10000, RZ ;  /* 0x00010000665b7824 */ /* 0x000fe200078e00ff */
[----:B------:R-:W-:Y:S01]  /*5de0*/  FSEL R151, R88, RZ, P0 ;  /* 0x000000ff58977208 */ /* 0x000fe20000000000 */
[----:B------:R-:W-:Y:S01]  /*5df0*/  FMUL.FTZ R88, R97, UR13 ;  /* 0x0000000d61587c20 */ /* 0x000fe20008410000 */
[----:B------:R-:W-:Y:S01]  /*5e00*/  FADD.FTZ R89, R130, -R89 ;  /* 0x8000005982597221 */ /* 0x000fe20000010000 */
[----:B------:R-:W-:-:S03]  /*5e10*/  LOP3.LUT P0, RZ, R104, 0xff0000, RZ, 0xc0, !PT ;  /* 0x00ff000068ff7812 */ /* 0x000fc6000780c0ff */
[----:B------:R-:W-:Y:S01]  /*5e20*/  FFMA.FTZ R98, R116, R89, R91 ;  /* 0x0000005974627223 */ /* 0x000fe2000001005b */
[----:B------:R-:W-:Y:S02]  /*5e30*/  FSEL R100, R88, RZ, P0 ;  /* 0x000000ff58647208 */ /* 0x000fe40000000000 */
[----:B------:R-:W-:Y:S01]  /*5e40*/  LOP3.LUT P0, RZ, R104, 0xff000000, RZ, 0xc0, !PT ;  /* 0xff00000068ff7812 */ /* 0x000fe2000780c0ff */
[----:B------:R-:W-:Y:S01]  /*5e50*/  FMUL.FTZ R88, R98, UR13 ;  /* 0x0000000d62587c20 */ /* 0x000fe20008410000 */
[----:B------:R-:W-:-:S04]  /*5e60*/  SHF.L.U32 R91, R84, 0x10, RZ ;  /* 0x00000010545b7819 */ /* 0x000fc800000006ff */
[----:B------:R-:W-:Y:S01]  /*5e70*/  FSEL R111, R88, RZ, P0 ;  /* 0x000000ff586f7208 */ /* 0x000fe20000000000 */
[-CC-:B------:R-:W-:Y:S01]  /*5e80*/  FFMA.FTZ R88, R143, R108.reuse, R109.reuse ;  /* 0x0000006c8f587223 */ /* 0x180fe2000001006d */
[----:B------:R-:W-:Y:S01]  /*5e90*/  LOP3.LUT P0, RZ, R104, 0xff, RZ, 0xc0, !PT ;  /* 0x000000ff68ff7812 */ /* 0x000fe2000780c0ff */
[----:B------:R-:W-:Y:S02]  /*5ea0*/  FFMA.FTZ R108, R146, R108, R109 ;  /* 0x0000006c926c7223 */ /* 0x000fe4000001006d */
[----:B------:R-:W-:-:S04]  /*5eb0*/  FADD.FTZ R89, R125, -R88 ;  /* 0x800000587d597221 */ /* 0x000fc80000010000 */
[----:B------:R-:W-:Y:S01]  /*5ec0*/  FFMA.FTZ R88, R116, R89, R91 ;  /* 0x0000005974587223 */ /* 0x000fe2000001005b */
[----:B------:R-:W-:-:S03]  /*5ed0*/  F2FP.BF16.F32.PACK_AB R91, R157, R154 ;  /* 0x0000009a9d5b723e */ /* 0x000fc600000010ff */
[----:B------:R-:W-:-:S05]  /*5ee0*/  FMUL.FTZ R89, R88, UR13 ;  /* 0x0000000d58597c20 */ /* 0x000fca0008410000 */
[----:B------:R-:W-:Y:S01]  /*5ef0*/  FSEL R96, R89, RZ, P0 ;  /* 0x000000ff59607208 */ /* 0x000fe20000000000 */
[----:B------:R-:W-:Y:S01]  /*5f00*/  FADD.FTZ R89, R129, -R108 ;  /* 0x8000006c81597221 */ /* 0x000fe20000010000 */
[----:B------:R-:W-:-:S03]  /*5f10*/  LOP3.LUT P0, RZ, R104, 0xff00, RZ, 0xc0, !PT ;  /* 0x0000ff0068ff7812 */ /* 0x000fc6000780c0ff */
[----:B------:R-:W-:-:S04]  /*5f20*/  FFMA.FTZ R103, R116, R89, R103 ;  /* 0x0000005974677223 */ /* 0x000fc80000010067 */
[C---:B------:R-:W-:Y:S01]  /*5f30*/  FMUL.FTZ R89, R103.reuse, UR13 ;  /* 0x0000000d67597c20 */ /* 0x040fe20008410000 */
[----:B------:R-:W-:-:S04]  /*5f40*/  F2FP.BF16.F32.PACK_AB R88, R103, R88 ;  /* 0x000000586758723e */ /* 0x000fc800000010ff */
[----:B------:R-:W-:Y:S02]  /*5f50*/  FSEL R101, R89, RZ, P0 ;  /* 0x000000ff59657208 */ /* 0x000fe40000000000 */
[----:B------:R-:W-:Y:S02]  /*5f60*/  F2FP.BF16.F32.PACK_AB R89, R98, R97 ;  /* 0x000000616259723e */ /* 0x000fe400000010ff */
[----:B------:R-:W-:Y:S02]  /*5f70*/  F2FP.BF16.F32.PACK_AB R98, R151, R110 ;  /* 0x0000006e9762723e */ /* 0x000fe400000010ff */
[----:B------:R-:W-:Y:S02]  /*5f80*/  F2FP.BF16.F32.PACK_AB R97, R111, R100 ;  /* 0x000000646f61723e */ /* 0x000fe400000010ff */
[----:B------:R-:W-:Y:S01]  /*5f90*/  F2FP.BF16.F32.PACK_AB R96, R101, R96 ;  /* 0x000000606560723e */ /* 0x000fe200000010ff */
[----:B------:R-:W-:Y:S06]  /*5fa0*/  BRA `(.L_x_118) ;  /* 0x0000000800c47947 */ /* 0x000fec0003800000 */
.L_x_121:
[-CC-:B------:R-:W-:Y:S01]  /*5fb0*/  FFMA.FTZ R97, R149, R108.reuse, R109.reuse ;  /* 0x0000006c95617223 */ /* 0x180fe2000001006d */
[----:B------:R-:W-:Y:S01]  /*5fc0*/  IMAD.U32 R99, R87, 0x10000, RZ ;  /* 0x0001000057637824 */ /* 0x000fe200078e00ff */
[----:B------:R-:W-:Y:S01]  /*5fd0*/  LOP3.LUT P0, RZ, R105, 0xff0000, RZ, 0xc0, !PT ;  /* 0x00ff000069ff7812 */ /* 0x000fe2000780c0ff */
[----:B------:R-:W-:Y:S01]  /*5fe0*/  FFMA.FTZ R96, R147, R108, R109 ;  /* 0x0000006c93607223 */ /* 0x000fe2000001006d */
[----:B------:R-:W-:Y:S01]  /*5ff0*/  FADD.FTZ R97, R128, -R97 ;  /* 0x8000006180617221 */ /* 0x000fe20000010000 */
[----:B------:R-:W-:Y:S02]  /*6000*/  IMAD.U32 R101, R101, 0x10000, RZ ;  /* 0x0001000065657824 */ /* 0x000fe400078e00ff */
[----:B------:R-:W-:Y:S02]  /*6010*/  IMAD.U32 R103, R103, 0x10000, RZ ;  /* 0x0001000067677824 */ /* 0x000fe400078e00ff */
[----:B-----5:R-:W-:Y:S01]  /*6020*/  FFMA.FTZ R97, R116, R97, R99 ;  /* 0x0000006174617223 */ /* 0x020fe20000010063 */
[----:B------:R-:W-:-:S03]  /*6030*/  SHF.L.U32 R99, R100, 0x10, RZ ;  /* 0x0000001064637819 */ /* 0x000fc600000006ff */
[----:B------:R-:W-:-:S05]  /*6040*/  FMUL.FTZ R97, R97, UR13 ;  /* 0x0000000d61617c20 */ /* 0x000fca0008410000 */
        /* <DEDUP_REMOVED lines=8> */
[----:B------:R-:W-:Y:S01]  /*60d0*/  FSEL R155, R97, RZ, P0 ;  /* 0x000000ff619b7208 */ /* 0x000fe20000000000 */
[----:B------:R-:W-:Y:S01]  /*60e0*/  FADD.FTZ R97, R127, -R96 ;  /* 0x800000607f617221 */ /* 0x000fe20000010000 */
[----:B------:R-:W-:Y:S01]  /*60f0*/  LOP3.LUT P0, RZ, R105, 0xff, RZ, 0xc0, !PT ;  /* 0x000000ff69ff7812 */ /* 0x000fe2000780c0ff */
[----:B------:R-:W-:Y:S02]  /*6100*/  FFMA.FTZ R96, R150, R108, R109 ;  /* 0x0000006c96607223 */ /* 0x000fe4000001006d */
[----:B------:R-:W-:Y:S01]  /*6110*/  FFMA.FTZ R97, R116, R97, R99 ;  /* 0x0000006174617223 */ /* 0x000fe20000010063 */
[----:B------:R-:W-:-:S03]  /*6120*/  SHF.L.U32 R99, R85, 0x10, RZ ;  /* 0x0000001055637819 */ /* 0x000fc600000006ff */
[----:B------:R-:W-:-:S05]  /*6130*/  FMUL.FTZ R97, R97, UR13 ;  /* 0x0000000d61617c20 */ /* 0x000fca0008410000 */
[----:B------:R-:W-:Y:S01]  /*6140*/  FSEL R98, R97, RZ, P0 ;  /* 0x000000ff61627208 */ /* 0x000fe20000000000 */
[----:B------:R-:W-:Y:S01]  /*6150*/  FADD.FTZ R97, R131, -R96 ;  /* 0x8000006083617221 */ /* 0x000fe20000010000 */
[----:B------:R-:W-:Y:S01]  /*6160*/  LOP3.LUT P0, RZ, R105, 0xff00, RZ, 0xc0, !PT ;  /* 0x0000ff0069ff7812 */ /* 0x000fe2000780c0ff */
[----:B------:R-:W-:Y:S02]  /*6170*/  FFMA.FTZ R96, R146, R108, R109 ;  /* 0x0000006c92607223 */ /* 0x000fe4000001006d */
[----:B------:R-:W-:-:S04]  /*6180*/  FFMA.FTZ R97, R116, R97, R101 ;  /* 0x0000006174617223 */ /* 0x000fc80000010065 */
[----:B------:R-:W-:-:S05]  /*6190*/  FMUL.FTZ R97, R97, UR13 ;  /* 0x0000000d61617c20 */ /* 0x000fca0008410000 */
        /* <DEDUP_REMOVED lines=8> */
[----:B------:R-:W-:Y:S01]  /*6220*/  FSEL R100, R97, RZ, P0 ;  /* 0x000000ff61647208 */ /* 0x000fe20000000000 */
[-CC-:B------:R-:W-:Y:S01]  /*6230*/  FFMA.FTZ R97, R148, R108.reuse, R109.reuse ;  /* 0x0000006c94617223 */ /* 0x180fe2000001006d */
[----:B------:R-:W-:Y:S01]  /*6240*/  LOP3.LUT P0, RZ, R104, 0xff000000, RZ, 0xc0, !PT ;  /* 0xff00000068ff7812 */ /* 0x000fe2000780c0ff */
[----:B------:R-:W-:Y:S02]  /*6250*/  FFMA.FTZ R108, R143, R108, R109 ;  /* 0x0000006c8f6c7223 */ /* 0x000fe4000001006d */
[----:B------:R-:W-:-:S04]  /*6260*/  FADD.FTZ R97, R130, -R97 ;  /* 0x8000006182617221 */ /* 0x000fc80000010000 */
[----:B------:R-:W-:Y:S01]  /*6270*/  FFMA.FTZ R97, R116, R97, R99 ;  /* 0x0000006174617223 */ /* 0x000fe20000010063 */
[----:B------:R-:W-:-:S03]  /*6280*/  SHF.L.U32 R99, R84, 0x10, RZ ;  /* 0x0000001054637819 */ /* 0x000fc600000006ff */
[----:B------:R-:W-:-:S05]  /*6290*/  FMUL.FTZ R97, R97, UR13 ;  /* 0x0000000d61617c20 */ /* 0x000fca0008410000 */
[----:B------:R-:W-:Y:S01]  /*62a0*/  FSEL R111, R97, RZ, P0 ;  /* 0x000000ff616f7208 */ /* 0x000fe20000000000 */
[----:B------:R-:W-:Y:S01]  /*62b0*/  FADD.FTZ R97, R129, -R96 ;  /* 0x8000006081617221 */ /* 0x000fe20000010000 */
[----:B------:R-:W-:-:S03]  /*62c0*/  LOP3.LUT P0, RZ, R104, 0xff00, RZ, 0xc0, !PT ;  /* 0x0000ff0068ff7812 */ /* 0x000fc6000780c0ff */
[----:B------:R-:W-:-:S04]  /*62d0*/  FFMA.FTZ R97, R116, R97, R103 ;  /* 0x0000006174617223 */ /* 0x000fc80000010067 */
[----:B------:R-:W-:-:S05]  /*62e0*/  FMUL.FTZ R97, R97, UR13 ;  /* 0x0000000d61617c20 */ /* 0x000fca0008410000 */
[----:B------:R-:W-:Y:S01]  /*62f0*/  FSEL R101, R97, RZ, P0 ;  /* 0x000000ff61657208 */ /* 0x000fe20000000000 */
[----:B------:R-:W-:Y:S01]  /*6300*/  FADD.FTZ R97, R125, -R108 ;  /* 0x8000006c7d617221 */ /* 0x000fe20000010000 */
[----:B------:R-:W-:-:S03]  /*6310*/  LOP3.LUT P0, RZ, R104, 0xff, RZ, 0xc0, !PT ;  /* 0x000000ff68ff7812 */ /* 0x000fc6000780c0ff */
[----:B------:R-:W-:Y:S01]  /*6320*/  FFMA.FTZ R97, R116, R97, R99 ;  /* 0x0000006174617223 */ /* 0x000fe20000010063 */
[----:B------:R-:W-:-:S03]  /*6330*/  F2FP.BF16.F32.PACK_AB R99, R155, R110 ;  /* 0x0000006e9b63723e */ /* 0x000fc600000010ff */
[----:B------:R-:W-:-:S05]  /*6340*/  FMUL.FTZ R97, R97, UR13 ;  /* 0x0000000d61617c20 */ /* 0x000fca0008410000 */
[----:B------:R-:W-:Y:S02]  /*6350*/  FSEL R96, R97, RZ, P0 ;  /* 0x000000ff61607208 */ /* 0x000fe40000000000 */
[----:B------:R-:W-:Y:S02]  /*6360*/  F2FP.BF16.F32.PACK_AB R97, R111, R100 ;  /* 0x000000646f61723e */ /* 0x000fe400000010ff */
[----:B------:R-:W-:Y:S01]  /*6370*/  F2FP.BF16.F32.PACK_AB R96, R101, R96 ;  /* 0x000000606560723e */ /* 0x000fe200000010ff */
[----:B------:R-:W-:Y:S06]  /*6380*/  BRA `(.L_x_118) ;  /* 0x0000000400cc7947 */ /* 0x000fec0003800000 */
.L_x_120:
        /* <DEDUP_REMOVED lines=12> */
[----:B------:R-:W-:Y:S01]  /*6450*/  FMUL.FTZ R91, R116, R89 ;  /* 0x00000059745b7220 */ /* 0x000fe20000410000 */
[----:B------:R-:W-:Y:S02]  /*6460*/  FSEL R155, R88, RZ, P0 ;  /* 0x000000ff589b7208 */ /* 0x000fe40000000000 */
[----:B------:R-:W-:Y:S01]  /*6470*/  LOP3.LUT P0, RZ, R105, 0xff0000, RZ, 0xc0, !PT ;  /* 0x00ff000069ff7812 */ /* 0x000fe2000780c0ff */
[----:B------:R-:W-:Y:S01]  /*6480*/  FMUL.FTZ R88, R91, UR13 ;  /* 0x0000000d5b587c20 */ /* 0x000fe20008410000 */
[----:B------:R-:W-:-:S04]  /*6490*/  F2FP.BF16.F32.PACK_AB R91, R154, R91 ;  /* 0x0000005b9a5b723e */ /* 0x000fc800000010ff */
[----:B------:R-:W-:Y:S01]  /*64a0*/  FSEL R110, R88, RZ, P0 ;  /* 0x000000ff586e7208 */ /* 0x000fe20000000000 */
[----:B------:R-:W-:Y:S01]  /*64b0*/  FFMA.FTZ R88, R147, R108, R109 ;  /* 0x0000006c93587223 */ /* 0x000fe2000001006d */
[----:B------:R-:W-:-:S03]  /*64c0*/  LOP3.LUT P0, RZ, R105, 0xff, RZ, 0xc0, !PT ;  /* 0x000000ff69ff7812 */ /* 0x000fc6000780c0ff */
[----:B------:R-:W-:-:S04]  /*64d0*/  FADD.FTZ R89, R127, -R88 ;  /* 0x800000587f597221 */ /* 0x000fc80000010000 */
[----:B------:R-:W-:-:S04]  /*64e0*/  FMUL.FTZ R90, R116, R89 ;  /* 0x00000059745a7220 */ /* 0x000fc80000410000 */
[----:B------:R-:W-:-:S05]  /*64f0*/  FMUL.FTZ R88, R90, UR13 ;  /* 0x0000000d5a587c20 */ /* 0x000fca0008410000 */
[----:B------:R-:W-:Y:S01]  /*6500*/  FSEL R102, R88, RZ, P0 ;  /* 0x000000ff58667208 */ /* 0x000fe20000000000 */
[----:B------:R-:W-:Y:S01]  /*6510*/  FFMA.FTZ R88, R150, R108, R109 ;  /* 0x0000006c96587223 */ /* 0x000fe2000001006d */
[----:B------:R-:W-:-:S03]  /*6520*/  LOP3.LUT P0, RZ, R105, 0xff00, RZ, 0xc0, !PT ;  /* 0x0000ff0069ff7812 */ /* 0x000fc6000780c0ff */
[----:B------:R-:W-:-:S04]  /*6530*/  FADD.FTZ R89, R131, -R88 ;  /* 0x8000005883597221 */ /* 0x000fc80000010000 */
[----:B------:R-:W-:Y:S01]  /*6540*/  FMUL.FTZ R111, R116, R89 ;  /* 0x00000059746f7220 */ /* 0x000fe20000410000 */
[----:B------:R-:W-:-:S03]  /*6550*/  FFMA.FTZ R89, R145, R108, R109 ;  /* 0x0000006c91597223 */ /* 0x000fc6000001006d */
[C---:B------:R-:W-:Y:S01]  /*6560*/  FMUL.FTZ R88, R111.reuse, UR13 ;  /* 0x0000000d6f587c20 */ /* 0x040fe20008410000 */
[----:B------:R-:W-:Y:S01]  /*6570*/  FADD.FTZ R89, R126, -R89 ;  /* 0x800000597e597221 */ /* 0x000fe20000010000 */
[----:B------:R-:W-:-:S03]  /*6580*/  F2FP.BF16.F32.PACK_AB R90, R111, R90 ;  /* 0x0000005a6f5a723e */ /* 0x000fc600000010ff */
[----:B------:R-:W-:Y:S01]  /*6590*/  FMUL.FTZ R98, R116, R89 ;  /* 0x0000005974627220 */ /* 0x000fe20000410000 */
[----:B------:R-:W-:Y:S01]  /*65a0*/  FFMA.FTZ R89, R148, R108, R109 ;  /* 0x0000006c94597223 */ /* 0x000fe2000001006d */
[----:B------:R-:W-:Y:S02]  /*65b0*/  FSEL R151, R88, RZ, P0 ;  /* 0x000000ff58977208 */ /* 0x000fe40000000000 */
[----:B------:R-:W-:Y:S01]  /*65c0*/  FMUL.FTZ R88, R98, UR13 ;  /* 0x0000000d62587c20 */ /* 0x000fe20008410000 */
[----:B------:R-:W-:Y:S01]  /*65d0*/  FADD.FTZ R89, R130, -R89 ;  /* 0x8000005982597221 */ /* 0x000fe20000010000 */
[----:B------:R-:W-:-:S03]  /*65e0*/  LOP3.LUT P0, RZ, R104, 0xff0000, RZ, 0xc0, !PT ;  /* 0x00ff000068ff7812 */ /* 0x000fc6000780c0ff */
[----:B------:R-:W-:Y:S01]  /*65f0*/  FMUL.FTZ R99, R116, R89 ;  /* 0x0000005974637220 */ /* 0x000fe20000410000 */
[----:B------:R-:W-:Y:S02]  /*6600*/  FSEL R100, R88, RZ, P0 ;  /* 0x000000ff58647208 */ /* 0x000fe40000000000 */
[----:B------:R-:W-:Y:S01]  /*6610*/  LOP3.LUT P0, RZ, R104, 0xff000000, RZ, 0xc0, !PT ;  /* 0xff00000068ff7812 */ /* 0x000fe2000780c0ff */
[----:B------:R-:W-:-:S05]  /*6620*/  FMUL.FTZ R88, R99, UR13 ;  /* 0x0000000d63587c20 */ /* 0x000fca0008410000 */
[----:B------:R-:W-:Y:S01]  /*6630*/  FSEL R103, R88, RZ, P0 ;  /* 0x000000ff58677208 */ /* 0x000fe20000000000 */
[-CC-:B------:R-:W-:Y:S01]  /*6640*/  FFMA.FTZ R88, R143, R108.reuse, R109.reuse ;  /* 0x0000006c8f587223 */ /* 0x180fe2000001006d */
[----:B------:R-:W-:Y:S01]  /*6650*/  LOP3.LUT P0, RZ, R104, 0xff, RZ, 0xc0, !PT ;  /* 0x000000ff68ff7812 */ /* 0x000fe2000780c0ff */
[----:B------:R-:W-:Y:S02]  /*6660*/  FFMA.FTZ R108, R146, R108, R109 ;  /* 0x0000006c926c7223 */ /* 0x000fe4000001006d */
[----:B------:R-:W-:-:S04]  /*6670*/  FADD.FTZ R89, R125, -R88 ;  /* 0x800000587d597221 */ /* 0x000fc80000010000 */
[----:B------:R-:W-:-:S04]  /*6680*/  FMUL.FTZ R88, R116, R89 ;  /* 0x0000005974587220 */ /* 0x000fc80000410000 */
[----:B------:R-:W-:-:S05]  /*6690*/  FMUL.FTZ R89, R88, UR13 ;  /* 0x0000000d58597c20 */ /* 0x000fca0008410000 */
[----:B------:R-:W-:Y:S01]  /*66a0*/  FSEL R96, R89, RZ, P0 ;  /* 0x000000ff59607208 */ /* 0x000fe20000000000 */
[----:B------:R-:W-:Y:S01]  /*66b0*/  FADD.FTZ R89, R129, -R108 ;  /* 0x8000006c81597221 */ /* 0x000fe20000010000 */
[----:B------:R-:W-:-:S03]  /*66c0*/  LOP3.LUT P0, RZ, R104, 0xff00, RZ, 0xc0, !PT ;  /* 0x0000ff0068ff7812 */ /* 0x000fc6000780c0ff */
[----:B------:R-:W-:-:S04]  /*66d0*/  FMUL.FTZ R97, R116, R89 ;  /* 0x0000005974617220 */ /* 0x000fc80000410000 */
[C---:B------:R-:W-:Y:S01]  /*66e0*/  FMUL.FTZ R89, R97.reuse, UR13 ;  /* 0x0000000d61597c20 */ /* 0x040fe20008410000 */
[----:B------:R-:W-:Y:S02]  /*66f0*/  F2FP.BF16.F32.PACK_AB R88, R97, R88 ;  /* 0x000000586158723e */ /* 0x000fe400000010ff */
[----:B------:R-:W-:Y:S02]  /*6700*/  F2FP.BF16.F32.PACK_AB R97, R103, R100 ;  /* 0x000000646761723e */ /* 0x000fe400000010ff */
[----:B------:R-:W-:Y:S02]  /*6710*/  FSEL R101, R89, RZ, P0 ;  /* 0x000000ff59657208 */ /* 0x000fe40000000000 */
[----:B------:R-:W-:Y:S02]  /*6720*/  F2FP.BF16.F32.PACK_AB R89, R99, R98 ;  /* 0x000000626359723e */ /* 0x000fe400000010ff */
[----:B------:R-:W-:Y:S02]  /*6730*/  F2FP.BF16.F32.PACK_AB R99, R155, R110 ;  /* 0x0000006e9b63723e */ /* 0x000fe400000010ff */
[----:B------:R-:W-:-:S02]  /*6740*/  F2FP.BF16.F32.PACK_AB R98, R151, R102 ;  /* 0x000000669762723e */ /* 0x000fc400000010ff */
[----:B------:R-:W-:Y:S01]  /*6750*/  F2FP.BF16.F32.PACK_AB R96, R101, R96 ;  /* 0x000000606560723e */ /* 0x000fe200000010ff */
[----:B------:R-:W-:Y:S06]  /*6760*/  BRA `(.L_x_118) ;  /* 0x0000000000d47947 */ /* 0x000fec0003800000 */
.L_x_122:
[-CC-:B------:R-:W-:Y:S01]  /*6770*/  FFMA.FTZ R97, R149, R108.reuse, R109.reuse ;  /* 0x0000006c95617223 */ /* 0x180fe2000001006d */
[----:B------:R-:W-:Y:S01]  /*6780*/  LOP3.LUT P0, RZ, R105, 0xff0000, RZ, 0xc0, !PT ;  /* 0x00ff000069ff7812 */ /* 0x000fe2000780c0ff */
[----:B------:R-:W-:Y:S02]  /*6790*/  FFMA.FTZ R96, R147, R108, R109 ;  /* 0x0000006c93607223 */ /* 0x000fe4000001006d */
[----:B------:R-:W-:-:S04]  /*67a0*/  FADD.FTZ R97, R128, -R97 ;  /* 0x8000006180617221 */ /* 0x000fc80000010000 */
[----:B-----5:R-:W-:-:S04]  /*67b0*/  FMUL.FTZ R97, R116, R97 ;  /* 0x0000006174617220 */ /* 0x020fc80000410000 */
[----:B------:R-:W-:-:S05]  /*67c0*/  FMUL.FTZ R97, R97, UR13 ;  /* 0x0000000d61617c20 */ /* 0x000fca0008410000 */
[----:B------:R-:W-:Y:S01]  /*67d0*/  FSEL R99, R97, RZ, P0 ;  /* 0x000000ff61637208 */ /* 0x000fe20000000000 */
[----:B------:R-:W-:Y:S01]  /*67e0*/  FFMA.FTZ R97, R152, R108, R109 ;  /* 0x0000006c98617223 */ /* 0x000fe2000001006d */
[----:B------:R-:W-:-:S03]  /*67f0*/  ISETP.GE.U32.AND P0, PT, R104, RZ, PT ;  /* 0x000000ff6800720c */ /* 0x000fc60003f06070 */
[----:B------:R-:W-:Y:S01]  /*6800*/  FADD.FTZ R97, R132, -R97 ;  /* 0x8000006184617221 */ /* 0x000fe20000010000 */
[----:B------:R-:W-:-:S03]  /*6810*/  ISETP.GE.U32.AND.EX P0, PT, R105, 0x1000000, PT, P0 ;  /* 0x010000006900780c */ /* 0x000fc60003f06100 */
[----:B------:R-:W-:-:S04]  /*6820*/  FMUL.FTZ R97, R116, R97 ;  /* 0x0000006174617220 */ /* 0x000fc80000410000 */
[----:B------:R-:W-:-:S05]  /*6830*/  FMUL.FTZ R97, R97, UR13 ;  /* 0x0000000d61617c20 */ /* 0x000fca0008410000 */
[----:B------:R-:W-:Y:S01]  /*6840*/  FSEL R102, R97, RZ, P0 ;  /* 0x000000ff61667208 */ /* 0x000fe20000000000 */
[----:B------:R-:W-:Y:S01]  /*6850*/  FADD.FTZ R97, R127, -R96 ;  /* 0x800000607f617221 */ /* 0x000fe20000010000 */
[----:B------:R-:W-:Y:S01]  /*6860*/  LOP3.LUT P0, RZ, R105, 0xff, RZ, 0xc0, !PT ;  /* 0x000000ff69ff7812 */ /* 0x000fe2000780c0ff */
[----:B------:R-:W-:Y:S01]  /*6870*/  FFMA.FTZ R96, R150, R108, R109 ;  /* 0x0000006c96607223 */ /* 0x000fe2000001006d */
[----:B------:R-:W-:Y:S01]  /*6880*/  F2FP.BF16.F32.PACK_AB R99, R102, R99 ;  /* 0x000000636663723e */ /* 0x000fe200000010ff */
[----:B------:R-:W-:-:S04]  /*6890*/  FMUL.FTZ R97, R116, R97 ;  /* 0x0000006174617220 */ /* 0x000fc80000410000 */
[----:B------:R-:W-:-:S05]  /*68a0*/  FMUL.FTZ R97, R97, UR13 ;  /* 0x0000000d61617c20 */ /* 0x000fca0008410000 */
[----:B------:R-:W-:Y:S01]  /*68b0*/  FSEL R98, R97, RZ, P0 ;  /* 0x000000ff61627208 */ /* 0x000fe20000000000 */
[----:B------:R-:W-:Y:S01]  /*68c0*/  FADD.FTZ R97, R131, -R96 ;  /* 0x8000006083617221 */ /* 0x000fe20000010000 */
[----:B------:R-:W-:Y:S01]  /*68d0*/  LOP3.LUT P0, RZ, R105, 0xff00, RZ, 0xc0, !PT ;  /* 0x0000ff0069ff7812 */ /* 0x000fe2000780c0ff */
[----:B------:R-:W-:Y:S02]  /*68e0*/  FFMA.FTZ R96, R146, R108, R109 ;  /* 0x0000006c92607223 */ /* 0x000fe4000001006d */
[----:B------:R-:W-:-:S04]  /*68f0*/  FMUL.FTZ R97, R116, R97 ;  /* 0x0000006174617220 */ /* 0x000fc80000410000 */
[----:B------:R-:W-:-:S05]  /*6900*/  FMUL.FTZ R97, R97, UR13 ;  /* 0x0000000d61617c20 */ /* 0x000fca0008410000 */
[----:B------:R-:W-:Y:S01]  /*6910*/  FSEL R111, R97, RZ, P0 ;  /* 0x000000ff616f7208 */ /* 0x000fe20000000000 */
[----:B------:R-:W-:Y:S01]  /*6920*/  FFMA.FTZ R97, R145, R108, R109 ;  /* 0x0000006c91617223 */ /* 0x000fe2000001006d */
[----:B------:R-:W-:Y:S02]  /*6930*/  LOP3.LUT P0, RZ, R104, 0xff0000, RZ, 0xc0, !PT ;  /* 0x00ff000068ff7812 */ /* 0x000fe4000780c0ff */
[----:B------:R-:W-:Y:S01]  /*6940*/  F2FP.BF16.F32.PACK_AB R98, R111, R98 ;  /* 0x000000626f62723e */ /* 0x000fe200000010ff */
[----:B------:R-:W-:-:S04]  /*6950*/  FADD.FTZ R97, R126, -R97 ;  /* 0x800000617e617221 */ /* 0x000fc80000010000 */
[----:B------:R-:W-:-:S04]  /*6960*/  FMUL.FTZ R97, R116, R97 ;  /* 0x0000006174617220 */ /* 0x000fc80000410000 */
        /* <DEDUP_REMOVED lines=12> */
[----:B------:R-:W-:-:S05]  /*6a30*/  FMUL.FTZ R97, R97, UR13 ;  /* 0x0000000d61617c20 */ /* 0x000fca0008410000 */
[----:B------:R-:W-:Y:S01]  /*6a40*/  FSEL R101, R97, RZ, P0 ;  /* 0x000000ff61657208 */ /* 0x000fe20000000000 */
[----:B------:R-:W-:Y:S01]  /*6a50*/  FADD.FTZ R97, R125, -R108 ;  /* 0x8000006c7d617221 */ /* 0x000fe20000010000 */
[----:B------:R-:W-:-:S03]  /*6a60*/  LOP3.LUT P0, RZ, R104, 0xff, RZ, 0xc0, !PT ;  /* 0x000000ff68ff7812 */ /* 0x000fc6000780c0ff */
[----:B------:R-:W-:-:S04]  /*6a70*/  FMUL.FTZ R97, R116, R97 ;  /* 0x0000006174617220 */ /* 0x000fc80000410000 */
[----:B------:R-:W-:-:S05]  /*6a80*/  FMUL.FTZ R97, R97, UR13 ;  /* 0x0000000d61617c20 */ /* 0x000fca0008410000 */
[----:B------:R-:W-:Y:S02]  /*6a90*/  FSEL R96, R97, RZ, P0 ;  /* 0x000000ff61607208 */ /* 0x000fe40000000000 */
[----:B------:R-:W-:Y:S02]  /*6aa0*/  F2FP.BF16.F32.PACK_AB R97, R103, R100 ;  /* 0x000000646761723e */ /* 0x000fe400000010ff */
[----:B------:R-:W-:-:S07]  /*6ab0*/  F2FP.BF16.F32.PACK_AB R96, R101, R96 ;  /* 0x000000606560723e */ /* 0x000fce00000010ff */
.L_x_118:
        /* <DEDUP_REMOVED lines=9> */
.L_x_114:
[----:B------:R-:W-:Y:S05]  /*6b50*/  BSYNC.RECONVERGENT B0 ;  /* 0x0000000000007941 */ /* 0x000fea0003800200 */
.L_x_113:
[----:B------:R-:W-:Y:S02]  /*6b60*/  ISETP.NE.AND P0, PT, R177, RZ, PT ;  /* 0x000000ffb100720c */ /* 0x000fe40003f05270 */
[----:B------:R-:W-:-:S11]  /*6b70*/  PLOP3.LUT P3, PT, P3, PT, PT, 0x8, 0x80 ;  /* 0x000000000080781c */ /* 0x000fd60001f6e170 */
[----:B------:R-:W-:Y:S05]  /*6b80*/  @!P0 BRA `(.L_x_123) ;  /* 0xffffff9800fc8947 */ /* 0x000fea000383ffff */
.L_x_98:
[----:B------:R-:W-:Y:S01]  /*6b90*/  IMAD R3, R112, UR8, RZ ;  /* 0x0000000870037c24 */ /* 0x000fe2000f8e02ff */
[----:B------:R-:W-:Y:S04]  /*6ba0*/  BSSY.RECONVERGENT B0, `(.L_x_124) ;  /* 0x0000014000007945 */ /* 0x000fe80003800200 */
[----:B-----5:R-:W-:Y:S01]  /*6bb0*/  LEA.HI R75, R3, R0, RZ, 0x1d ;  /* 0x00000000034b7211 */ /* 0x020fe200078fe8ff */
[----:B------:R-:W-:Y:S06]  /*6bc0*/  @!P1 BRA `(.L_x_125) ;  /* 0x0000000000449947 */ /* 0x000fec0003800000 */
[----:B------:R-:W1:Y:S08]  /*6bd0*/  LDC.64 R2, c[0x0][0x440] ;  /* 0x00011000ff027b82 */ /* 0x000e700000000a00 */
[----:B------:R-:W2:Y:S08]  /*6be0*/  LDC.64 R4, c[0x0][0x448] ;  /* 0x00011200ff047b82 */ /* 0x000eb00000000a00 */
[----:B------:R-:W4:Y:S08]  /*6bf0*/  LDC.64 R6, c[0x0][0x450] ;  /* 0x00011400ff067b82 */ /* 0x000f300000000a00 */
[----:B------:R-:W5:Y:S01]  /*6c00*/  LDC.64 R72, c[0x0][0x458] ;  /* 0x00011600ff487b82 */ /* 0x000f620000000a00 */
        /* <DEDUP_REMOVED lines=8> */
[C---:B-----5:R-:W-:Y:S01]  /*6c90*/  IMAD.WIDE.U32 R72, R75.reuse, 0x20, R72 ;  /* 0x000000204b487825 */ /* 0x060fe200078e0048 */
[----:B------:R-:W-:Y:S02]  /*6ca0*/  IADD3 R75, PT, PT, R75, 0x80, RZ ;  /* 0x000000804b4b7810 */ /* 0x000fe40007ffe0ff */
[----:B------:R1:W-:Y:S04]  /*6cb0*/  STG.E.128 desc[UR6][R6.64+0x10], R16 ;  /* 0x0000101006007986 */ /* 0x0003e8000c101d06 */
[----:B------:R1:W-:Y:S04]  /*6cc0*/  STG.E.128 desc[UR6][R72.64], R36 ;  /* 0x0000002448007986 */ /* 0x0003e8000c101d06 */
[----:B------:R1:W-:Y:S02]  /*6cd0*/  STG.E.128 desc[UR6][R72.64+0x10], R32 ;  /* 0x0000102048007986 */ /* 0x0003e4000c101d06 */
.L_x_125:
[----:B------:R-:W-:Y:S05]  /*6ce0*/  BSYNC.RECONVERGENT B0 ;  /* 0x0000000000007941 */ /* 0x000fea0003800200 */
.L_x_124:
[----:B------:R-:W-:Y:S05]  /*6cf0*/  @!P2 EXIT ;  /* 0x000000000000a94d */ /* 0x000fea0003800000 */
[----:B-1----:R-:W1:Y:S08]  /*6d00*/  LDC.64 R2, c[0x0][0x440] ;  /* 0x00011000ff027b82 */ /* 0x002e700000000a00 */
[----:B------:R-:W2:Y:S08]  /*6d10*/  LDC.64 R4, c[0x0][0x448] ;  /* 0x00011200ff047b82 */ /* 0x000eb00000000a00 */
[----:B------:R-:W4:Y:S08]  /*6d20*/  LDC.64 R6, c[0x0][0x450] ;  /* 0x00011400ff067b82 */ /* 0x000f300000000a00 */
[----:B------:R-:W5:Y:S01]  /*6d30*/  LDC.64 R16, c[0x0][0x458] ;  /* 0x00011600ff107b82 */ /* 0x000f620000000a00 */
        /* <DEDUP_REMOVED lines=8> */
[----:B-----5:R-:W-:-:S03]  /*6dc0*/  IMAD.WIDE.U32 R16, R75, 0x20, R16 ;  /* 0x000000204b107825 */ /* 0x020fc600078e0010 */
[----:B------:R-:W-:Y:S04]  /*6dd0*/  STG.E.128 desc[UR6][R6.64+0x10], R8 ;  /* 0x0000100806007986 */ /* 0x000fe8000c101d06 */
[----:B------:R-:W-:Y:S04]  /*6de0*/  STG.E.128 desc[UR6][R16.64], R28 ;  /* 0x0000001c10007986 */ /* 0x000fe8000c101d06 */
[----:B------:R-:W-:Y:S01]  /*6df0*/  STG.E.128 desc[UR6][R16.64+0x10], R24 ;  /* 0x0000101810007986 */ /* 0x000fe2000c101d06 */
[----:B------:R-:W-:Y:S05]  /*6e00*/  EXIT ;  /* 0x000000000000794d */ /* 0x000fea0003800000 */
.L_x_126:
        /* <DEDUP_REMOVED lines=15> */
.L_x_2760:


//--------------------- .text._ZN10layer_norm31ln_parallel_residual_bwd_kernelINS_13Kernel_traitsI13__nv_bfloat16S2_S2_S2_fjLj2048ELj1ELj1ELj4ELj16ENS_18Kernel_traits_baseILj2048ES2_S2_S2_S2_fjLj128EEEEELb1ELb0ELb1EEEvNS_9BwdParamsE --------------------------
	.section	.text._ZN10layer_norm31ln_parallel_residual_bwd_kernelINS_13Kernel_traitsI13__nv_bfloat16S2_S2_S2_fjLj2048ELj1ELj1ELj4ELj16ENS_18Kernel_traits_baseILj2048ES2_S2_S2_S2_fjLj128EEEEELb1ELb0ELb1EEEvNS_9BwdParamsE,"ax",@progbits
	.align	128
        .global         _ZN10layer_norm31ln_parallel_residual_bwd_kernelINS_13Kernel_traitsI13__nv_bfloat16S2_S2_S2_fjLj2048ELj1ELj1ELj4ELj16ENS_18Kernel_traits_baseILj2048ES2_S2_S2_S2_fjLj128EEEEELb1ELb0ELb1EEEvNS_9BwdParamsE
        .type           _ZN10layer_norm31ln_parallel_residual_bwd_kernelINS_13Kernel_traitsI13__nv_bfloat16S2_S2_S2_fjLj2048ELj1ELj1ELj4ELj16ENS_18Kernel_traits_baseILj2048ES2_S2_S2_S2_fjLj128EEEEELb1ELb0ELb1EEEvNS_9BwdParamsE,@function
        .size           _ZN10layer_norm31ln_parallel_residual_bwd_kernelINS_13Kernel_traitsI13__nv_bfloat16S2_S2_S2_fjLj2048ELj1ELj1ELj4ELj16ENS_18Kernel_traits_baseILj2048ES2_S2_S2_S2_fjLj128EEEEELb1ELb0ELb1EEEvNS_9BwdParamsE,(.L_x_2761 - _ZN10layer_norm31ln_parallel_residual_bwd_kernelINS_13Kernel_traitsI13__nv_bfloat16S2_S2_S2_fjLj2048ELj1ELj1ELj4ELj16ENS_18Kernel_traits_baseILj2048ES2_S2_S2_S2_fjLj128EEEEELb1ELb0ELb1EEEvNS_9BwdParamsE)
        .other          _ZN10layer_norm31ln_parallel_residual_bwd_kernelINS_13Kernel_traitsI13__nv_bfloat16S2_S2_S2_fjLj2048ELj1ELj1ELj4ELj16ENS_18Kernel_traits_baseILj2048ES2_S2_S2_S2_fjLj128EEEEELb1ELb0ELb1EEEvNS_9BwdParamsE,@"STO_CUDA_ENTRY STV_DEFAULT"
_ZN10layer_norm31ln_parallel_residual_bwd_kernelINS_13Kernel_traitsI13__nv_bfloat16S2_S2_S2_fjLj2048ELj1ELj1ELj4ELj16ENS_18Kernel_traits_baseILj2048ES2_S2_S2_S2_fjLj128EEEEELb1ELb0ELb1EEEvNS_9BwdParamsE:
.text._ZN10layer_norm31ln_parallel_residual_bwd_kernelINS_13Kernel_traitsI13__nv_bfloat16S2_S2_S2_fjLj2048ELj1ELj1ELj4ELj16ENS_18Kernel_traits_baseILj2048ES2_S2_S2_S2_fjLj128EEEEELb1ELb0ELb1EEEvNS_9BwdParamsE:
        /* <DEDUP_REMOVED lines=42> */
[----:B------:R-:W-:-:S02]  /*02a0*/  PLOP3.LUT P3, PT, PT, PT, PT, 0x8, 0x80 ;  /* 0x000000000080781c */ /* 0x000fc40003f6e170 */
[----:B------:R-:W-:Y:S02]  /*02b0*/  CS2R R96, SRZ ;  /* 0x0000000000607805 */ /* 0x000fe4000001ff00 */
[----:B------:R-:W-:Y:S02]  /*02c0*/  SHF.R.U32.HI R127, RZ, 0x5, R47 ;  /* 0x00000005ff7f7819 */ /* 0x000fe4000001162f */
        /* <DEDUP_REMOVED lines=20> */
[----:B------:R-:W2:Y:S01]  /*0410*/  LDG.E.128 R12, desc[UR8][R2.64+0x800] ;  /* 0x00080008020c7981 */ /* 0x000ea2000c1e1d00 */
[----:B------:R-:W-:Y:S02]  /*0420*/  CS2R R82, SRZ ;  /* 0x0000000000527805 */ /* 0x000fe4000001ff00 */
[----:B------:R-:W-:Y:S02]  /*0430*/  CS2R R86, SRZ ;  /* 0x0000000000567805 */ /* 0x000fe4000001ff00 */
[----:B------:R-:W-:Y:S01]  /*0440*/  CS2R R90, SRZ ;  /* 0x00000000005a7805 */ /* 0x000fe2000001ff00 */
[----:B------:R-:W4:Y:S01]  /*0450*/  LDG.E.128 R16, desc[UR8][R4.64] ;  /* 0x0000000804107981 */ /* 0x000f22000c1e1d00 */
[----:B------:R-:W-:Y:S02]  /*0460*/  CS2R R94, SRZ ;  /* 0x00000000005e7805 */ /* 0x000fe4000001ff00 */
[----:B------:R-:W-:-:S02]  /*0470*/  CS2R R98, SRZ ;  /* 0x0000000000627805 */ /* 0x000fc4000001ff00 */
[----:B------:R-:W-:Y:S01]  /*0480*/  CS2R R102, SRZ ;  /* 0x0000000000667805 */ /* 0x000fe2000001ff00 */
[----:B------:R-:W5:Y:S01]  /*0490*/  LDG.E.128 R8, desc[UR8][R4.64+0x800] ;  /* 0x0008000804087981 */ /* 0x000f62000c1e1d00 */
[----:B------:R-:W-:Y:S02]  /*04a0*/  CS2R R106, SRZ ;  /* 0x00000000006a7805 */ /* 0x000fe4000001ff00 */
[----:B------:R-:W-:Y:S02]  /*04b0*/  CS2R R70, SRZ ;  /* 0x0000000000467805 */ /* 0x000fe4000001ff00 */
[----:B------:R-:W-:Y:S02]  /*04c0*/  CS2R R72, SRZ ;  /* 0x0000000000487805 */ /* 0x000fe4000001ff00 */
[----:B------:R-:W-:Y:S02]  /*04d0*/  CS2R R44, SRZ ;  /* 0x00000000002c7805 */ /* 0x000fe4000001ff00 */
[----:B------:R-:W-:-:S02]  /*04e0*/  CS2R R62, SRZ ;  /* 0x00000000003e7805 */ /* 0x000fc4000001ff00 */
[----:B------:R-:W-:Y:S02]  /*04f0*/  CS2R R64, SRZ ;  /* 0x0000000000407805 */ /* 0x000fe4000001ff00 */
[----:B------:R-:W-:Y:S01]  /*0500*/  CS2R R66, SRZ ;  /* 0x0000000000427805 */ /* 0x000fe2000001ff00 */
[----:B------:R-:W-:Y:S01]  /*0510*/  IMAD.MOV.U32 R109, RZ, RZ, RZ ;  /* 0x000000ffff6d7224 */ /* 0x000fe200078e00ff */
[----:B------:R-:W-:Y:S01]  /*0520*/  MOV R144, UR7 ;  /* 0x0000000700907c02 */ /* 0x000fe20008000f00 */
[----:B------:R-:W0:Y:S01]  /*0530*/  LDCU.U8 UR10, c[0x0][0x410] ;  /* 0x00008200ff0a77ac */ /* 0x000e220008000000 */
[----:B------:R-:W1:Y:S01]  /*0540*/  LDCU UR6, c[0x0][0x408] ;  /* 0x00008100ff0677ac */ /* 0x000e620008000800 */
[----:B------:R-:W0:Y:S01]  /*0550*/  LDCU UR11, c[0x0][0x388] ;  /* 0x00007100ff0b77ac */ /* 0x000e220008000800 */
[----:B------:R-:W0:Y:S01]  /*0560*/  LDCU UR16, c[0x0][0x400] ;  /* 0x00008000ff1077ac */ /* 0x000e220008000800 */
[----:B------:R-:W0:Y:S01]  /*0570*/  LDCU.64 UR4, c[0x0][0x478] ;  /* 0x00008f00ff0477ac */ /* 0x000e220008000a00 */
[----:B------:R-:W0:Y:S01]  /*0580*/  LDCU.64 UR12, c[0x0][0x438] ;  /* 0x00008700ff0c77ac */ /* 0x000e220008000a00 */
[----:B------:R-:W0:Y:S01]  /*0590*/  LDCU.64 UR14, c[0x0][0x470] ;  /* 0x00008e00ff0e77ac */ /* 0x000e220008000a00 */
[----:B---3--:R-:W-:-:S02]  /*05a0*/  PRMT R128, R20, 0x7632, R128 ;  /* 0x0000763214807816 */ /* 0x008fc40000000080 */
[----:B------:R-:W-:Y:S02]  /*05b0*/  PRMT R130, R22, 0x7632, R130 ;  /* 0x0000763216827816 */ /* 0x000fe40000000082 */
[----:B--2---:R-:W-:Y:S02]  /*05c0*/  PRMT R136, R12, 0x7632, R136 ;  /* 0x000076320c887816 */ /* 0x004fe40000000088 */
[----:B------:R-:W-:Y:S02]  /*05d0*/  PRMT R138, R14, 0x7632, R138 ;  /* 0x000076320e8a7816 */ /* 0x000fe4000000008a */
[----:B----4-:R-:W-:Y:S02]  /*05e0*/  PRMT R132, R16, 0x7632, R132 ;  /* 0x0000763210847816 */ /* 0x010fe40000000084 */
[----:B------:R-:W-:Y:S02]  /*05f0*/  PRMT R134, R18, 0x7632, R134 ;  /* 0x0000763212867816 */ /* 0x000fe40000000086 */
[----:B-----5:R-:W-:-:S02]  /*0600*/  PRMT R140, R8, 0x7632, R140 ;  /* 0x00007632088c7816 */ /* 0x020fc4000000008c */
[----:B------:R-:W-:Y:S02]  /*0610*/  PRMT R142, R10, 0x7632, R142 ;  /* 0x000076320a8e7816 */ /* 0x000fe4000000008e */
[----:B------:R-:W-:Y:S02]  /*0620*/  PRMT R129, R21, 0x7632, R129 ;  /* 0x0000763215817816 */ /* 0x000fe40000000081 */
[----:B------:R-:W-:Y:S02]  /*0630*/  PRMT R131, R23, 0x7632, R131 ;  /* 0x0000763217837816 */ /* 0x000fe40000000083 */
[----:B------:R-:W-:Y:S02]  /*0640*/  PRMT R133, R17, 0x7632, R133 ;  /* 0x0000763211857816 */ /* 0x000fe40000000085 */
[----:B------:R-:W-:Y:S02]  /*0650*/  PRMT R135, R19, 0x7632, R135 ;  /* 0x0000763213877816 */ /* 0x000fe40000000087 */
[----:B------:R-:W-:-:S02]  /*0660*/  PRMT R137, R13, 0x7632, R137 ;  /* 0x000076320d897816 */ /* 0x000fc40000000089 */
[----:B------:R-:W-:Y:S02]  /*0670*/  PRMT R139, R15, 0x7632, R139 ;  /* 0x000076320f8b7816 */ /* 0x000fe4000000008b */
[----:B------:R-:W-:Y:S02]  /*0680*/  PRMT R141, R9, 0x7632, R141 ;  /* 0x00007632098d7816 */ /* 0x000fe4000000008d */
[----:B------:R-:W-:Y:S01]  /*0690*/  PRMT R143, R11, 0x7632, R143 ;  /* 0x000076320b8f7816 */ /* 0x000fe2000000008f */
[----:B------:R-:W-:Y:S01]  /*06a0*/  IMAD.U32 R110, R21, 0x10000, RZ ;  /* 0x00010000156e7824 */ /* 0x000fe200078e00ff */
[----:B------:R-:W-:Y:S01]  /*06b0*/  SHF.L.U32 R108, R20, 0x10, RZ ;  /* 0x00000010146c7819 */ /* 0x000fe200000006ff */
        /* <DEDUP_REMOVED lines=29> */
[----:B01----:R-:W-:-:S07]  /*0890*/  SHF.L.U32 R143, R143, 0x10, RZ ;  /* 0x000000108f8f7819 */ /* 0x003fce00000006ff */
.L_x_144:
[----:B0-----:R-:W0:Y:S01]  /*08a0*/  LDC.64 R24, c[0x0][0x3a8] ;  /* 0x0000ea00ff187b82 */ /* 0x001e220000000a00 */
[----:B------:R-:W-:-:S05]  /*08b0*/  IMAD R0, R144, UR11, RZ ;  /* 0x0000000b90007c24 */ /* 0x000fca000f8e02ff */
[----:B------:R-:W-:Y:S02]  /*08c0*/  SHF.R.S32.HI R21, RZ, 0x1f, R0 ;  /* 0x0000001fff157819 */ /* 0x000fe40000011400 */
[----:B------:R-:W1:Y:S02]  /*08d0*/  LDC.64 R22, c[0x0][0x428] ;  /* 0x00010a00ff167b82 */ /* 0x000e640000000a00 */
[----:B------:R-:W-:-:S04]  /*08e0*/  LEA.HI R0, R21, R0, RZ, 0x3 ;  /* 0x0000000015007211 */ /* 0x000fc800078f18ff */
[----:B------:R-:W-:Y:S02]  /*08f0*/  LEA.HI.SX32 R147, R0, R47, 0x1d ;  /* 0x0000002f00937211 */ /* 0x000fe400078feaff */
[----:B------:R-:W2:Y:S08]  /*0900*/  LDC.64 R20, c[0x0][0x430] ;  /* 0x00010c00ff147b82 */ /* 0x000eb00000000a00 */
[----:B------:R-:W3:Y:S01]  /*0910*/  LDC.64 R148, c[0x0][0x3c0] ;  /* 0x0000f000ff947b82 */ /* 0x000ee20000000a00 */
[----:B0-----:R-:W-:-:S06]  /*0920*/  IMAD.WIDE.U32 R28, R147, 0x10, R24 ;  /* 0x00000010931c7825 */ /* 0x001fcc00078e0018 */
[----:B------:R-:W4:Y:S01]  /*0930*/  LDG.E.128 R28, desc[UR8][R28.64] ;  /* 0x000000081c1c7981 */ /* 0x000f22000c1e1d00 */
[C---:B-1----:R-:W-:Y:S01]  /*0940*/  IMAD.WIDE.U32 R32, R147.reuse, 0x10, R22 ;  /* 0x0000001093207825 */ /* 0x042fe200078e0016 */
[----:B------:R-:W0:Y:S05]  /*0950*/  LDC.64 R150, c[0x0][0x3c8] ;  /* 0x0000f200ff967b82 */ /* 0x000e2a0000000a00 */
[----:B------:R-:W4:Y:S01]  /*0960*/  LDG.E.128 R32, desc[UR8][R32.64] ;  /* 0x0000000820207981 */ /* 0x000f22000c1e1d00 */
[----:B--2---:R-:W-:-:S04]  /*0970*/  IMAD.WIDE.U32 R36, R147, 0x10, R20 ;  /* 0x0000001093247825 */ /* 0x004fc800078e0014 */
[----:B------:R-:W-:Y:S02]  /*0980*/  VIADD R145, R147, 0x80 ;  /* 0x0000008093917836 */ /* 0x000fe40000000000 */
[----:B------:R-:W2:Y:S01]  /*0990*/  LDG.E.128 R36, desc[UR8][R36.64] ;  /* 0x0000000824247981 */ /* 0x000ea2000c1e1d00 */
[----:B---3--:R-:W-:-:S04]  /*09a0*/  IMAD.WIDE R148, R144, 0x4, R148 ;  /* 0x0000000490947825 */ /* 0x008fc800078e0294 */
[C---:B------:R-:W-:Y:S01]  /*09b0*/  IMAD.WIDE.U32 R20, R145.reuse, 0x10, R20 ;  /* 0x0000001091147825 */ /* 0x040fe200078e0014 */
[----:B------:R1:W3:Y:S03]  /*09c0*/  LDG.E R0, desc[UR8][R148.64] ;  /* 0x0000000894007981 */ /* 0x0002e6000c1e1900 */
[----:B------:R-:W-:-:S04]  /*09d0*/  IMAD.WIDE.U32 R40, R145, 0x10, R24 ;  /* 0x0000001091287825 */ /* 0x000fc800078e0018 */
[----:B------:R-:W-:Y:S02]  /*09e0*/  IMAD.WIDE.U32 R24, R145, 0x10, R22 ;  /* 0x0000001091187825 */ /* 0x000fe400078e0016 */
[----:B------:R-:W3:Y:S04]  /*09f0*/  LDG.E.128 R20, desc[UR8][R20.64] ;  /* 0x0000000814147981 */ /* 0x000ee8000c1e1d00 */
[----:B------:R-:W3:Y:S01]  /*0a00*/  LDG.E.128 R40, desc[UR8][R40.64] ;  /* 0x0000000828287981 */ /* 0x000ee2000c1e1d00 */
[----:B0-----:R-:W-:-:S03]  /*0a10*/  IMAD.WIDE R150, R144, 0x4, R150 ;  /* 0x0000000490967825 */ /* 0x001fc600078e0296 */
[----:B------:R-:W3:Y:S04]  /*0a20*/  LDG.E.128 R24, desc[UR8][R24.64] ;  /* 0x0000000818187981 */ /* 0x000ee8000c1e1d00 */
[----:B------:R0:W3:Y:S01]  /*0a30*/  LDG.E R146, desc[UR8][R150.64] ;  /* 0x0000000896927981 */ /* 0x0000e2000c1e1900 */
[----:B------:R-:W-:Y:S02]  /*0a40*/  ISETP.NE.U32.AND P2, PT, RZ, UR12, PT ;  /* 0x0000000cff007c0c */ /* 0x000fe4000bf45070 */
[----:B------:R-:W-:Y:S02]  /*0a50*/  ISETP.NE.U32.AND P1, PT, RZ, UR14, PT ;  /* 0x0000000eff007c0c */ /* 0x000fe4000bf25070 */
[----:B------:R-:W-:Y:S02]  /*0a60*/  ISETP.NE.AND.EX P2, PT, RZ, UR13, PT, P2 ;  /* 0x0000000dff007c0c */ /* 0x000fe4000bf45320 */
[----:B------:R-:W-:-:S02]  /*0a70*/  ISETP.NE.AND.EX P1, PT, RZ, UR15, PT, P1 ;  /* 0x0000000fff007c0c */ /* 0x000fc4000bf25310 */
[----:B------:R-:W-:Y:S01]  /*0a80*/  ISETP.NE.AND P5, PT, RZ, UR10, PT ;  /* 0x0000000aff007c0c */ /* 0x000fe2000bfa5270 */
[----:B------:R-:W3:Y:S01]  /*0a90*/  S2R R198, SR_CgaCtaId ;  /* 0x0000000000c67919 */ /* 0x000ee20000008800 */
[----:B------:R-:W-:Y:S02]  /*0aa0*/  LOP3.LUT P4, RZ, R47, 0x1f, RZ, 0xc0, !PT ;  /* 0x0000001f2fff7812 */ /* 0x000fe4000788c0ff */
[----:B------:R-:W-:-:S11]  /*0ab0*/  PLOP3.LUT P0, PT, PT, PT, PT, 0x80, 0x8 ;  /* 0x000000000008781c */ /* 0x000fd60003f0f070 */
[----:B------:R-:W-:Y:S02]  /*0ac0*/  @!P4 PLOP3.LUT P0, PT, P3, PT, PT, 0x80, 0x8 ;  /* 0x000000000008c81c */ /* 0x000fe40001f0f070 */
[C---:B----4-:R-:W-:Y:S01]  /*0ad0*/  PRMT R161, R30.reuse, 0x7632, R161 ;  /* 0x000076321ea17816 */ /* 0x050fe200000000a1 */
[C---:B------:R-:W-:Y:S01]  /*0ae0*/  IMAD.U32 R166, R31.reuse, 0x10000, RZ ;  /* 0x000100001fa67824 */ /* 0x040fe200078e00ff */
[----:B------:R-:W-:Y:S02]  /*0af0*/  SHF.L.U32 R163, R30, 0x10, RZ ;  /* 0x000000101ea37819 */ /* 0x000fe400000006ff */
[----:B------:R-:W-:Y:S02]  /*0b00*/  PRMT R165, R31, 0x7632, R165 ;  /* 0x000076321fa57816 */ /* 0x000fe400000000a5 */
[----:B------:R-:W4:Y:S01]  /*0b10*/  @P2 LDC.64 R30, c[0x0][0x438] ;  /* 0x00010e00ff1e2b82 */ /* 0x000f220000000a00 */
[C---:B------:R-:W-:Y:S01]  /*0b20*/  PRMT R164, R34.reuse, 0x7632, R164 ;  /* 0x0000763222a47816 */ /* 0x040fe200000000a4 */
[----:B------:R-:W-:Y:S01]  /*0b30*/  IMAD.U32 R153, R35, 0x10000, RZ ;  /* 0x0001000023997824 */ /* 0x000fe200078e00ff */
[----:B-1----:R-:W-:-:S02]  /*0b40*/  SHF.L.U32 R148, R34, 0x10, RZ ;  /* 0x0000001022947819 */ /* 0x002fc400000006ff */
[----:B------:R-:W-:-:S03]  /*0b50*/  PRMT R168, R35, 0x7632, R168 ;  /* 0x0000763223a87816 */ /* 0x000fc600000000a8 */
[----:B------:R-:W1:Y:S01]  /*0b60*/  @P1 LDC.64 R34, c[0x0][0x3b8] ;  /* 0x0000ee00ff221b82 */ /* 0x000e620000000a00 */
[C---:B------:R-:W-:Y:S01]  /*0b70*/  PRMT R156, R32.reuse, 0x7632, R156 ;  /* 0x00007632209c7816 */ /* 0x040fe2000000009c */
[C---:B0-----:R-:W-:Y:S01]  /*0b80*/  IMAD.U32 R151, R33.reuse, 0x10000, RZ ;  /* 0x0001000021977824 */ /* 0x041fe200078e00ff */
[----:B------:R-:W-:Y:S02]  /*0b90*/  SHF.L.U32 R149, R32, 0x10, RZ ;  /* 0x0000001020957819 */ /* 0x000fe400000006ff */
[----:B------:R-:W-:-:S03]  /*0ba0*/  PRMT R160, R33, 0x7632, R160 ;  /* 0x0000763221a07816 */ /* 0x000fc600000000a0 */
[----:B------:R-:W0:Y:S01]  /*0bb0*/  @P2 LDC.64 R32, c[0x0][0x438] ;  /* 0x00010e00ff202b82 */ /* 0x000e220000000a00 */
[C---:B--2---:R-:W-:Y:S01]  /*0bc0*/  PRMT R158, R36.reuse, 0x7632, R158 ;  /* 0x00007632249e7816 */ /* 0x044fe2000000009e */
[----:B------:R-:W-:Y:S01]  /*0bd0*/  IMAD.U32 R155, R37, 0x10000, RZ ;  /* 0x00010000259b7824 */ /* 0x000fe200078e00ff */
[----:B------:R-:W-:Y:S01]  /*0be0*/  SHF.L.U32 R150, R36, 0x10, RZ ;  /* 0x0000001024967819 */ /* 0x000fe200000006ff */
[----:B------:R-:W-:Y:S01]  /*0bf0*/  IMAD.U32 R159, R29, 0x10000, RZ ;  /* 0x000100001d9f7824 */ /* 0x000fe200078e00ff */
[----:B------:R-:W-:Y:S02]  /*0c00*/  PRMT R162, R37, 0x7632, R162 ;  /* 0x0000763225a27816 */ /* 0x000fe400000000a2 */
[----:B---3--:R-:W-:Y:S01]  /*0c10*/  FSEL R0, R0, RZ, !P5 ;  /* 0x000000ff00007208 */ /* 0x008fe20006800000 */
[----:B------:R-:W2:Y:S01]  /*0c20*/  @P1 LDC.64 R36, c[0x0][0x3b8] ;  /* 0x0000ee00ff241b82 */ /* 0x000ea20000000a00 */
[----:B------:R-:W-:Y:S02]  /*0c30*/  SHF.L.U32 R161, R161, 0x10, RZ ;  /* 0x00000010a1a17819 */ /* 0x000fe400000006ff */
[----:B------:R-:W-:Y:S01]  /*0c40*/  PRMT R157, R29, 0x7632, R157 ;  /* 0x000076321d9d7816 */ /* 0x000fe2000000009d */
[----:B------:R-:W-:Y:S01]  /*0c50*/  FADD.FTZ R197, -R0, R159 ;  /* 0x0000009f00c57221 */ /* 0x000fe20000010100 */
[----:B------:R-:W-:Y:S01]  /*0c60*/  SHF.L.U32 R159, R20, 0x10, RZ ;  /* 0x00000010149f7819 */ /* 0x000fe200000006ff */
[----:B------:R-:W-:Y:S01]  /*0c70*/  FADD.FTZ R191, -R0, R161 ;  /* 0x000000a100bf7221 */ /* 0x000fe20000010100 */
[----:B------:R-:W-:Y:S01]  /*0c80*/  PRMT R172, R20, 0x7632, R172 ;  /* 0x0000763214ac7816 */ /* 0x000fe200000000ac */
[C---:B------:R-:W-:Y:S01]  /*0c90*/  IMAD.U32 R161, R21.reuse, 0x10000, RZ ;  /* 0x0001000015a17824 */ /* 0x040fe200078e00ff */
[----:B------:R-:W-:Y:S01]  /*0ca0*/  PRMT R174, R21, 0x7632, R174 ;  /* 0x0000763215ae7816 */ /* 0x000fe200000000ae */
[----:B------:R-:W-:Y:S01]  /*0cb0*/  IMAD.U32 R157, R157, 0x10000, RZ ;  /* 0x000100009d9d7824 */ /* 0x000fe200078e00ff */
[----:B------:R-:W-:Y:S01]  /*0cc0*/  PRMT R152, R28, 0x7632, R152 ;  /* 0x000076321c987816 */ /* 0x000fe20000000098 */
[----:B----4-:R-:W-:Y:S01]  /*0cd0*/  @P2 IMAD.WIDE.U32 R20, R145, 0x10, R30 ;  /* 0x0000001091142825 */ /* 0x010fe200078e001e */
[----:B------:R-:W-:-:S02]  /*0ce0*/  SHF.L.U32 R185, R40, 0x10, RZ ;  /* 0x0000001028b97819 */ /* 0x000fc400000006ff */
[----:B------:R-:W-:Y:S01]  /*0cf0*/  SHF.L.U32 R177, R42, 0x10, RZ ;  /* 0x000000102ab17819 */ /* 0x000fe200000006ff */
[C---:B------:R-:W-:Y:S01]  /*0d00*/  IMAD.U32 R169, R43.reuse, 0x10000, RZ ;  /* 0x000100002ba97824 */ /* 0x040fe200078e00ff */
[----:B------:R-:W-:Y:S01]  /*0d10*/  PRMT R43, R43, 0x7632, R43 ;  /* 0x000076322b2b7816 */ /* 0x000fe2000000002b */
[C---:B------:R-:W-:Y:S01]  /*0d20*/  IMAD.U32 R183, R41.reuse, 0x10000, RZ ;  /* 0x0001000029b77824 */ /* 0x040fe200078e00ff */
[----:B------:R-:W-:Y:S01]  /*0d30*/  PRMT R40, R40, 0x7632, R40 ;  /* 0x0000763228287816 */ /* 0x000fe20000000028 */
[----:B------:R-:W-:Y:S01]  /*0d40*/  FADD.FTZ R193, -R0, R157 ;  /* 0x0000009d00c17221 */ /* 0x000fe20000010100 */
[----:B------:R-:W-:Y:S01]  /*0d50*/  PRMT R41, R41, 0x7632, R41 ;  /* 0x0000763229297816 */ /* 0x000fe20000000029 */
[----:B-1----:R-:W-:Y:S01]  /*0d60*/  @P1 IMAD.WIDE.U32 R34, R145, 0x8, R34 ;  /* 0x0000000891221825 */ /* 0x002fe200078e0022 */
[----:B------:R-:W-:Y:S01]  /*0d70*/  PRMT R42, R42, 0x7632, R42 ;  /* 0x000076322a2a7816 */ /* 0x000fe2000000002a */
[----:B------:R1:W3:Y:S01]  /*0d80*/  @P2 LDG.E.128 R8, desc[UR8][R20.64] ;  /* 0x0000000814082981 */ /* 0x0002e2000c1e1d00 */
[----:B------:R-:W-:Y:S01]  /*0d90*/  SHF.L.U32 R154, R28, 0x10, RZ ;  /* 0x000000101c9a7819 */ /* 0x000fe200000006ff */
[----:B------:R-:W-:Y:S01]  /*0da0*/  IMAD.U32 R157, R27, 0x10000, RZ ;  /* 0x000100001b9d7824 */ /* 0x000fe200078e00ff */
[----:B------:R-:W-:-:S02]  /*0db0*/  SHF.L.U32 R152, R152, 0x10, RZ ;  /* 0x0000001098987819 */ /* 0x000fc400000006ff */
[----:B------:R-:W-:Y:S01]  /*0dc0*/  PRMT R182, R27, 0x7632, R182 ;  /* 0x000076321bb67816 */ /* 0x000fe200000000b6 */
[----:B------:R-:W-:Y:S01]  /*0dd0*/  IMAD.U32 R43, R43, 0x10000, RZ ;  /* 0x000100002b2b7824 */ /* 0x000fe200078e00ff */
[----:B------:R-:W-:Y:S01]  /*0de0*/  SHF.L.U32 R27, R158, 0x10, RZ ;  /* 0x000000109e1b7819 */ /* 0x000fe200000006ff */
[----:B------:R-:W-:Y:S01]  /*0df0*/  FADD.FTZ R199, -R0, R163 ;  /* 0x000000a300c77221 */ /* 0x000fe20000010100 */
[----:B------:R-:W-:Y:S01]  /*0e00*/  SHF.L.U32 R40, R40, 0x10, RZ ;  /* 0x0000001028287819 */ /* 0x000fe200000006ff */
[----:B-1----:R-:W-:Y:S01]  /*0e10*/  FMUL.FTZ R21, R114, R155 ;  /* 0x0000009b72157220 */ /* 0x002fe20000410000 */
[----:B------:R-:W-:Y:S01]  /*0e20*/  SHF.L.U32 R42, R42, 0x10, RZ ;  /* 0x000000102a2a7819 */ /* 0x000fe200000006ff */
[----:B------:R-:W-:Y:S02]  /*0e30*/  IMAD.U32 R165, R165, 0x10000, RZ ;  /* 0x00010000a5a57824 */ /* 0x000fe400078e00ff */
[----:B------:R-:W-:Y:S01]  /*0e40*/  FMUL.FTZ R181, R113, R150 ;  /* 0x0000009671b57220 */ /* 0x000fe20000410000 */
[----:B------:R-:W-:-:S02]  /*0e50*/  IMAD.U32 R41, R41, 0x10000, RZ ;  /* 0x0001000029297824 */ /* 0x000fc400078e00ff */
[----:B------:R-:W-:Y:S01]  /*0e60*/  FADD.FTZ R179, -R0, R154 ;  /* 0x0000009a00b37221 */ /* 0x000fe20000010100 */
[----:B0-----:R-:W-:-:S04]  /*0e70*/  @P2 IMAD.WIDE.U32 R32, R147, 0x10, R32 ;  /* 0x0000001093202825 */ /* 0x001fc800078e0020 */
[----:B------:R-:W-:Y:S01]  /*0e80*/  FADD.FTZ R187, -R0, R152 ;  /* 0x0000009800bb7221 */ /* 0x000fe20000010100 */
[C---:B------:R-:W-:Y:S01]  /*0e90*/  SHF.L.U32 R163, R22.reuse, 0x10, RZ ;  /* 0x0000001016a37819 */ /* 0x040fe200000006ff */
[----:B------:R0:W5:Y:S01]  /*0ea0*/  @P1 LDG.E.64 R2, desc[UR8][R34.64] ;  /* 0x0000000822021981 */ /* 0x000162000c1e1b00 */
[----:B------:R-:W-:Y:S01]  /*0eb0*/  PRMT R178, R22, 0x7632, R178 ;  /* 0x0000763216b27816 */ /* 0x000fe200000000b2 */
[----:B------:R-:W-:Y:S01]  /*0ec0*/  FADD.FTZ R167, -R0, R43 ;  /* 0x0000002b00a77221 */ /* 0x000fe20000010100 */
[----:B------:R-:W-:Y:S01]  /*0ed0*/  PRMT R152, R24, 0x7632, R152 ;  /* 0x0000763218987816 */ /* 0x000fe20000000098 */
[----:B------:R-:W-:Y:S01]  /*0ee0*/  FADD.FTZ R201, -R0, R166 ;  /* 0x000000a600c97221 */ /* 0x000fe20000010100 */
[----:B------:R-:W-:Y:S01]  /*0ef0*/  SHF.L.U32 R22, R156, 0x10, RZ ;  /* 0x000000109c167819 */ /* 0x000fe200000006ff */
[C---:B------:R-:W-:Y:S01]  /*0f00*/  FADD.FTZ R189, -R0.reuse, R165 ;  /* 0x000000a500bd7221 */ /* 0x040fe20000010100 */
[C---:B------:R-:W-:Y:S01]  /*0f10*/  FADD.FTZ R185, -R0.reuse, R185 ;  /* 0x000000b900b97221 */ /* 0x040fe20000010100 */
[C---:B------:R-:W-:Y:S01]  /*0f20*/  FADD.FTZ R183, -R0.reuse, R183 ;  /* 0x000000b700b77221 */ /* 0x040fe20000010100 */
[----:B------:R-:W-:Y:S01]  /*0f30*/  FADD.FTZ R177, -R0, R177 ;  /* 0x000000b100b17221 */ /* 0x000fe20000010100 */
[----:B0-----:R-:W-:Y:S01]  /*0f40*/  FFMA.FTZ R34, R110, R151, R21 ;  /* 0x000000976e227223 */ /* 0x001fe20000010015 */
[----:B------:R-:W-:Y:S01]  /*0f50*/  FMUL.FTZ R21, R132, R27 ;  /* 0x0000001b84157220 */ /* 0x000fe20000410000 */
[C---:B------:R-:W-:Y:S01]  /*0f60*/  FADD.FTZ R169, -R0.reuse, R169 ;  /* 0x000000a900a97221 */ /* 0x040fe20000010100 */
[C---:B------:R-:W-:Y:S01]  /*0f70*/  FADD.FTZ R175, -R0.reuse, R40 ;  /* 0x0000002800af7221 */ /* 0x040fe20000010100 */
[C---:B------:R-:W-:Y:S01]  /*0f80*/  FADD.FTZ R173, -R0.reuse, R41 ;  /* 0x0000002900ad7221 */ /* 0x040fe20000010100 */
[----:B------:R-:W-:Y:S01]  /*0f90*/  FADD.FTZ R171, -R0, R42 ;  /* 0x0000002a00ab7221 */ /* 0x000fe20000010100 */
[----:B------:R-:W-:Y:S01]  /*0fa0*/  SHF.L.U32 R43, R26, 0x10, RZ ;  /* 0x000000101a2b7819 */ /* 0x000fe200000006ff */
[----:B------:R-:W-:Y:S01]  /*0fb0*/  FFMA.FTZ R181, R108, R149, R181 ;  /* 0x000000956cb57223 */ /* 0x000fe200000100b5 */
[----:B------:R-:W-:Y:S01]  /*0fc0*/  PRMT R176, R26, 0x7632, R176 ;  /* 0x000076321ab07816 */ /* 0x000fe200000000b0 */
[----:B------:R-:W4:Y:S01]  /*0fd0*/  @P2 LDG.E.128 R4, desc[UR8][R32.64] ;  /* 0x0000000820042981 */ /* 0x000f22000c1e1d00 */
[----:B------:R-:W-:-:S02]  /*0fe0*/  IMAD.U32 R26, R162, 0x10000, RZ ;  /* 0x00010000a21a7824 */ /* 0x000fc400078e00ff */
[----:B------:R-:W-:Y:S01]  /*0ff0*/  FMUL.FTZ R0, R146, R179 ;  /* 0x000000b392007220 */ /* 0x000fe20000410000 */
[----:B------:R-:W-:Y:S01]  /*1000*/  SHF.L.U32 R162, R152, 0x10, RZ ;  /* 0x0000001098a27819 */ /* 0x000fe200000006ff */
[----:B------:R-:W-:Y:S01]  /*1010*/  FFMA.FTZ R152, R128, R22, R21 ;  /* 0x0000001680987223 */ /* 0x000fe20000010015 */
[----:B------:R-:W-:Y:S01]  /*1020*/  FADD.FTZ R21, RZ, R181 ;  /* 0x000000b5ff157221 */ /* 0x000fe20000010000 */
[----:B------:R-:W-:Y:S01]  /*1030*/  FMUL.FTZ R187, R146, R187 ;  /* 0x000000bb92bb7220 */ /* 0x000fe20000410000 */
[----:B------:R-:W-:Y:S01]  /*1040*/  FFMA.FTZ R20, R0, R181, RZ ;  /* 0x000000b500147223 */ /* 0x000fe200000100ff */
[----:B------:R-:W-:Y:S01]  /*1050*/  PRMT R195, R38, 0x7632, R195 ;  /* 0x0000763226c37816 */ /* 0x000fe200000000c3 */
[----:B--2---:R-:W-:Y:S01]  /*1060*/  @P1 IMAD.WIDE.U32 R36, R147, 0x8, R36 ;  /* 0x0000000893241825 */ /* 0x004fe200078e0024 */
[----:B------:R-:W-:-:S03]  /*1070*/  PRMT R170, R39, 0x7632, R170 ;  /* 0x0000763227aa7816 */ /* 0x000fc600000000aa */
[----:B------:R-:W-:Y:S01]  /*1080*/  FMUL.FTZ R156, R133, R26 ;  /* 0x0000001a859c7220 */ /* 0x000fe20000410000 */
[----:B------:R-:W-:Y:S01]  /*1090*/  SHF.L.U32 R38, R38, 0x10, RZ ;  /* 0x0000001026267819 */ /* 0x000fe200000006ff */
[----:B------:R-:W-:Y:S01]  /*10a0*/  IMAD.U32 R39, R39, 0x10000, RZ ;  /* 0x0001000027277824 */ /* 0x000fe200078e00ff */
[----:B------:R-:W-:Y:S01]  /*10b0*/  SHF.L.U32 R40, R24, 0x10, RZ ;  /* 0x0000001018287819 */ /* 0x000fe200000006ff */
[----:B------:R-:W-:Y:S02]  /*10c0*/  IMAD.U32 R24, R160, 0x10000, RZ ;  /* 0x00010000a0187824 */ /* 0x000fe400078e00ff */
[----:B------:R-:W-:Y:S01]  /*10d0*/  FADD.FTZ R21, R152, R21 ;  /* 0x0000001598157221 */ /* 0x000fe20000010000 */
[----:B------:R-:W-:Y:S01]  /*10e0*/  FMUL.FTZ R35, R146, R197 ;  /* 0x000000c592237220 */ /* 0x000fe20000410000 */
[----:B------:R-:W-:Y:S01]  /*10f0*/  FFMA.FTZ R20, R187, R152, R20 ;  /* 0x00000098bb147223 */ /* 0x000fe20000010014 */
[C---:B------:R-:W-:Y:S01]  /*1100*/  IMAD.U32 R41, R25.reuse, 0x10000, RZ ;  /* 0x0001000019297824 */ /* 0x040fe200078e00ff */
[----:B------:R-:W-:Y:S01]  /*1110*/  PRMT R166, R25, 0x7632, R166 ;  /* 0x0000763219a67816 */ /* 0x000fe200000000a6 */
[----:B------:R0:W5:Y:S01]  /*1120*/  @P1 LDG.E.64 R124, desc[UR8][R36.64] ;  /* 0x00000008247c1981 */ /* 0x000162000c1e1b00 */
[----:B------:R-:W-:Y:S01]  /*1130*/  SHF.L.U32 R195, R195, 0x10, RZ ;  /* 0x00000010c3c37819 */ /* 0x000fe200000006ff */
[----:B------:R-:W-:Y:S01]  /*1140*/  FMUL.FTZ R25, R116, R39 ;  /* 0x0000002774197220 */ /* 0x000fe20000410000 */
[----:B------:R-:W-:Y:S01]  /*1150*/  FFMA.FTZ R156, R129, R24, R156 ;  /* 0x00000018819c7223 */ /* 0x000fe2000001009c */
[----:B------:R-:W-:Y:S01]  /*1160*/  FADD.FTZ R21, R34, R21 ;  /* 0x0000001522157221 */ /* 0x000fe20000010000 */
[C---:B------:R-:W-:Y:S01]  /*1170*/  FMUL.FTZ R193, R146.reuse, R193 ;  /* 0x000000c192c17220 */ /* 0x040fe20000410000 */
[----:B------:R-:W-:Y:S01]  /*1180*/  FFMA.FTZ R20, R35, R34, R20 ;  /* 0x0000002223147223 */ /* 0x000fe20000010014 */
[C---:B------:R-:W-:Y:S01]  /*1190*/  IMAD.U32 R165, R23.reuse, 0x10000, RZ ;  /* 0x0001000017a57824 */ /* 0x040fe200078e00ff */
[----:B------:R-:W-:Y:S01]  /*11a0*/  PRMT R184, R23, 0x7632, R184 ;  /* 0x0000763217b87816 */ /* 0x000fe200000000b8 */
[----:B------:R-:W-:Y:S01]  /*11b0*/  FMUL.FTZ R191, R146, R191 ;  /* 0x000000bf92bf7220 */ /* 0x000fe20000410000 */
[----:B0-----:R-:W-:Y:S01]  /*11c0*/  FMUL.FTZ R36, R115, R38 ;  /* 0x0000002673247220 */ /* 0x001fe20000410000 */
[----:B------:R-:W-:Y:S01]  /*11d0*/  SHF.L.U32 R23, R164, 0x10, RZ ;  /* 0x00000010a4177819 */ /* 0x000fe200000006ff */
[----:B------:R-:W-:Y:S01]  /*11e0*/  FFMA.FTZ R42, R112, R153, R25 ;  /* 0x00000099702a7223 */ /* 0x000fe20000010019 */
[----:B------:R-:W-:Y:S01]  /*11f0*/  FMUL.FTZ R25, R134, R195 ;  /* 0x000000c386197220 */ /* 0x000fe20000410000 */
[----:B------:R-:W-:Y:S01]  /*1200*/  FFMA.FTZ R36, R111, R148, R36 ;  /* 0x000000946f247223 */ /* 0x000fe20000010024 */
[----:B------:R-:W-:Y:S01]  /*1210*/  FADD.FTZ R21, R156, R21 ;  /* 0x000000159c157221 */ /* 0x000fe20000010000 */
[----:B------:R-:W-:Y:S01]  /*1220*/  FMUL.FTZ R37, R146, R199 ;  /* 0x000000c792257220 */ /* 0x000fe20000410000 */
[----:B------:R-:W-:Y:S01]  /*1230*/  FFMA.FTZ R20, R193, R156, R20 ;  /* 0x0000009cc1147223 */ /* 0x000fe20000010014 */
[----:B------:R-:W-:Y:S01]  /*1240*/  SHF.L.U32 R164, R166, 0x10, RZ ;  /* 0x00000010a6a47819 */ /* 0x000fe200000006ff */
[----:B------:R-:W-:-:S02]  /*1250*/  IMAD.U32 R166, R176, 0x10000, RZ ;  /* 0x00010000b0a67824 */ /* 0x000fc400078e00ff */
[----:B------:R-:W-:Y:S01]  /*1260*/  FFMA.FTZ R176, R130, R23, R25 ;  /* 0x0000001782b07223 */ /* 0x000fe20000010019 */
[----:B------:R-:W-:Y:S02]  /*1270*/  IMAD.U32 R32, R170, 0x10000, RZ ;  /* 0x00010000aa207824 */ /* 0x000fe400078e00ff */
[----:B------:R-:W-:Y:S01]  /*1280*/  FADD.FTZ R21, R36, R21 ;  /* 0x0000001524157221 */ /* 0x000fe20000010000 */
[----:B------:R-:W-:Y:S01]  /*1290*/  FFMA.FTZ R20, R37, R36, R20 ;  /* 0x0000002425147223 */ /* 0x000fe20000010014 */
[----:B------:R-:W-:Y:S02]  /*12a0*/  IMAD.U32 R154, R168, 0x10000, RZ ;  /* 0x00010000a89a7824 */ /* 0x000fe400078e00ff */
[----:B------:R-:W-:Y:S01]  /*12b0*/  FMUL.FTZ R180, R135, R32 ;  /* 0x0000002087b47220 */ /* 0x000fe20000410000 */
[----:B------:R-:W-:Y:S01]  /*12c0*/  FADD.FTZ R21, R176, R21 ;  /* 0x00000015b0157221 */ /* 0x000fe20000010000 */
[----:B------:R-:W-:Y:S01]  /*12d0*/  FMUL.FTZ R179, R146, R201 ;  /* 0x000000c992b37220 */ /* 0x000fe20000410000 */
[----:B------:R-:W-:Y:S01]  /*12e0*/  FFMA.FTZ R20, R191, R176, R20 ;  /* 0x000000b0bf147223 */ /* 0x000fe20000010014 */
[----:B------:R-:W-:Y:S01]  /*12f0*/  SHF.L.U32 R197, R172, 0x10, RZ ;  /* 0x00000010acc57819 */ /* 0x000fe200000006ff */
[----:B------:R-:W-:Y:S01]  /*1300*/  FMUL.FTZ R158, R121, R159 ;  /* 0x0000009f799e7220 */ /* 0x000fe20000410000 */
[----:B------:R-:W-:Y:S01]  /*1310*/  FFMA.FTZ R180, R131, R154, R180 ;  /* 0x0000009a83b47223 */ /* 0x000fe200000100b4 */
[----:B------:R-:W-:Y:S01]  /*1320*/  FADD.FTZ R21, R42, R21 ;  /* 0x000000152a157221 */ /* 0x000fe20000010000 */
[----:B------:R-:W-:Y:S01]  /*1330*/  FMUL.FTZ R189, R146, R189 ;  /* 0x000000bd92bd7220 */ /* 0x000fe20000410000 */
[----:B------:R-:W-:Y:S01]  /*1340*/  FFMA.FTZ R20, R179, R42, R20 ;  /* 0x0000002ab3147223 */ /* 0x000fe20000010014 */
[----:B------:R-:W-:Y:S01]  /*1350*/  FFMA.FTZ R158, R117, R40, R158 ;  /* 0x00000028759e7223 */ /* 0x000fe2000001009e */
[----:B------:R-:W-:Y:S01]  /*1360*/  FMUL.FTZ R25, R140, R197 ;  /* 0x000000c58c197220 */ /* 0x000fe20000410000 */
[----:B------:R-:W-:Y:S01]  /*1370*/  FADD.FTZ R21, R180, R21 ;  /* 0x00000015b4157221 */ /* 0x000fe20000010000 */
[----:B------:R-:W-:Y:S01]  /*1380*/  FMUL.FTZ R185, R146, R185 ;  /* 0x000000b992b97220 */ /* 0x000fe20000410000 */
[----:B------:R-:W-:Y:S01]  /*1390*/  FFMA.FTZ R20, R189, R180, R20 ;  /* 0x000000b4bd147223 */ /* 0x000fe20000010014 */
[----:B------:R-:W-:Y:S01]  /*13a0*/  IMAD.U32 R168, R174, 0x10000, RZ ;  /* 0x00010000aea87824 */ /* 0x000fe200078e00ff */
[----:B------:R-:W-:Y:S01]  /*13b0*/  SHF.L.U32 R199, R178, 0x10, RZ ;  /* 0x00000010b2c77819 */ /* 0x000fe200000006ff */
[----:B------:R-:W-:Y:S01]  /*13c0*/  FMUL.FTZ R33, R122, R161 ;  /* 0x000000a17a217220 */ /* 0x000fe20000410000 */
[----:B------:R-:W-:Y:S01]  /*13d0*/  FFMA.FTZ R174, R136, R162, R25 ;  /* 0x000000a288ae7223 */ /* 0x000fe20000010019 */
[----:B------:R-:W-:Y:S01]  /*13e0*/  FADD.FTZ R21, R158, R21 ;  /* 0x000000159e157221 */ /* 0x000fe20000010000 */
[----:B------:R-:W-:Y:S01]  /*13f0*/  FMUL.FTZ R178, R146, R175 ;  /* 0x000000af92b27220 */ /* 0x000fe20000410000 */
[----:B------:R-:W-:Y:S01]  /*1400*/  FFMA.FTZ R25, R185, R158, R20 ;  /* 0x0000009eb9197223 */ /* 0x000fe20000010014 */
[----:B------:R-:W-:Y:S01]  /*1410*/  SHF.L.U32 R172, R184, 0x10, RZ ;  /* 0x00000010b8ac7819 */ /* 0x000fe200000006ff */
[----:B------:R-:W-:Y:S01]  /*1420*/  FFMA.FTZ R170, R118, R41, R33 ;  /* 0x0000002976aa7223 */ /* 0x000fe20000010021 */
        /* <DEDUP_REMOVED lines=25> */
[----:B------:R-:W-:Y:S01]  /*15c0*/  FFMA.FTZ R171, R139, R160, R190 ;  /* 0x000000a08bab7223 */ /* 0x000fe200000100be */
[----:B------:R-:W-:Y:S01]  /*15d0*/  FADD.FTZ R20, R20, R173 ;  /* 0x000000ad14147221 */ /* 0x000fe20000010000 */
[----:B------:R-:W-:Y:S01]  /*15e0*/  FMUL.FTZ R190, R146, R167 ;  /* 0x000000a792be7220 */ /* 0x000fe20000410000 */
[----:B------:R-:W-:Y:S01]  /*15f0*/  FFMA.FTZ R21, R169, R173, R192 ;  /* 0x000000ada9157223 */ /* 0x000fe200000100c0 */
[----:B------:R-:W0:Y:S01]  /*1600*/  LDC.64 R28, c[0x0][0x3b0] ;  /* 0x0000ec00ff1c7b82 */ /* 0x000e220000000a00 */
[----:B------:R-:W-:-:S02]  /*1610*/  FADD.FTZ R20, R20, R171 ;  /* 0x000000ab14147221 */ /* 0x000fc40000010000 */
[----:B------:R-:W-:-:S03]  /*1620*/  FFMA.FTZ R21, R190, R171, R21 ;  /* 0x000000abbe157223 */ /* 0x000fc60000010015 */
[----:B------:R-:W1:Y:S04]  /*1630*/  SHFL.DOWN PT, R25, R20, 0x10, 0x1f ;  /* 0x0a001f0014197f89 */ /* 0x000e6800000e0000 */
[----:B------:R-:W2:Y:S01]  /*1640*/  SHFL.DOWN PT, R192, R21, 0x10, 0x1f ;  /* 0x0a001f0015c07f89 */ /* 0x000ea200000e0000 */
[----:B-1----:R-:W-:Y:S01]  /*1650*/  FADD.FTZ R25, R20, R25 ;  /* 0x0000001914197221 */ /* 0x002fe20000010000 */
[----:B--2---:R-:W-:-:S04]  /*1660*/  FADD.FTZ R192, R21, R192 ;  /* 0x000000c015c07221 */ /* 0x004fc80000010000 */
        /* <DEDUP_REMOVED lines=10> */
[----:B------:R-:W-:-:S04]  /*1710*/  MOV R25, 0x400 ;  /* 0x0000040000197802 */ /* 0x000fc80000000f00 */
[----:B------:R-:W-:Y:S01]  /*1720*/  LEA R194, R198, R25, 0x18 ;  /* 0x00000019c6c27211 */ /* 0x000fe200078ec0ff */
[----:B-1----:R-:W-:Y:S01]  /*1730*/  FADD.FTZ R20, R167, R20 ;  /* 0x00000014a7147221 */ /* 0x002fe20000010000 */
[----:B--2---:R-:W-:-:S04]  /*1740*/  FADD.FTZ R21, R196, R21 ;  /* 0x00000015c4157221 */ /* 0x004fc80000010000 */
[----:B------:R-:W1:Y:S04]  /*1750*/  SHFL.DOWN PT, R25, R20, 0x1, 0x1f ;  /* 0x08201f0014197f89 */ /* 0x000e6800000e0000 */
[----:B------:R-:W2:Y:S01]  /*1760*/  SHFL.DOWN PT, R192, R21, 0x1, 0x1f ;  /* 0x08201f0015c07f89 */ /* 0x000ea200000e0000 */
[----:B------:R-:W-:Y:S02]  /*1770*/  VIADD R198, R194, 0x2020 ;  /* 0x00002020c2c67836 */ /* 0x000fe40000000000 */
[----:B------:R-:W-:-:S03]  /*1780*/  FADD.FTZ R95, R24, R95 ;  /* 0x0000005f185f7221 */ /* 0x000fc60000010000 */
[----:B------:R-:W-:Y:S02]  /*1790*/  @!P4 MOV R33, R198 ;  /* 0x000000c60021c202 */ /* 0x000fe40000000f00 */
[----:B------:R-:W-:Y:S01]  /*17a0*/  @!P0 IADD3 R33, PT, PT, R194, 0x2000, RZ ;  /* 0x00002000c2218810 */ /* 0x000fe20007ffe0ff */
[----:B0-----:R-:W-:-:S04]  /*17b0*/  IMAD.WIDE.U32 R30, R147, 0x8, R28 ;  /* 0x00000008931e7825 */ /* 0x001fc800078e001c */
[----:B------:R-:W-:Y:S01]  /*17c0*/  FFMA.FTZ R96, R193, R24, R96 ;  /* 0x00000018c1607223 */ /* 0x000fe20000010060 */
[----:B------:R-:W-:Y:S01]  /*17d0*/  IMAD.WIDE.U32 R28, R145, 0x8, R28 ;  /* 0x00000008911c7825 */ /* 0x000fe200078e001c */
[----:B------:R-:W5:Y:S03]  /*17e0*/  LDG.E.64 R30, desc[UR8][R30.64] ;  /* 0x000000081e1e7981 */ /* 0x000f66000c1e1b00 */
[----:B------:R-:W-:Y:S02]  /*17f0*/  @!P4 IMAD R33, R127, 0x8, R33 ;  /* 0x000000087f21c824 */ /* 0x000fe400078e0221 */
[----:B------:R-:W5:Y:S01]  /*1800*/  LDG.E.64 R28, desc[UR8][R28.64] ;  /* 0x000000081c1c7981 */ /* 0x000f62000c1e1b00 */
[----:B-1----:R-:W-:Y:S01]  /*1810*/  FADD.FTZ R24, R20, R25 ;  /* 0x0000001914187221 */ /* 0x002fe20000010000 */
[----:B--2---:R-:W-:-:S05]  /*1820*/  FADD.FTZ R25, R21, R192 ;  /* 0x000000c015197221 */ /* 0x004fca0000010000 */
[----:B------:R0:W-:Y:S01]  /*1830*/  @!P4 STS.64 [R33], R24 ;  /* 0x000000182100c388 */ /* 0x0001e20000000a00 */
[----:B------:R-:W-:Y:S01]  /*1840*/  @!P3 IADD3 R198, PT, PT, R194, 0x2000, RZ ;  /* 0x00002000c2c6b810 */ /* 0x000fe20007ffe0ff */
[----:B------:R-:W-:Y:S01]  /*1850*/  FADD.FTZ R103, R22, R103 ;  /* 0x0000006716677221 */ /* 0x000fe20000010000 */
[----:B------:R-:W-:Y:S01]  /*1860*/  FFMA.FTZ R104, R187, R22, R104 ;  /* 0x00000016bb687223 */ /* 0x000fe20000010068 */
[----:B------:R-:W-:Y:S01]  /*1870*/  FADD.FTZ R87, R23, R87 ;  /* 0x0000005717577221 */ /* 0x000fe20000010000 */
[----:B------:R-:W-:Y:S01]  /*1880*/  FFMA.FTZ R88, R191, R23, R88 ;  /* 0x00000017bf587223 */ /* 0x000fe20000010058 */
[----:B------:R-:W-:Y:S01]  /*1890*/  BAR.SYNC.DEFER_BLOCKING 0x0 ;  /* 0x0000000000007b1d */ /* 0x000fe20000010000 */
[C---:B------:R-:W-:Y:S01]  /*18a0*/  IADD3 R200, PT, PT, R194.reuse, 0x2030, RZ ;  /* 0x00002030c2c87810 */ /* 0x040fe20007ffe0ff */
[----:B------:R-:W-:Y:S02]  /*18b0*/  @!P3 VIADD R200, R194, 0x2010 ;  /* 0x00002010c2c8b836 */ /* 0x000fe40000000000 */
[----:B------:R-:W-:Y:S01]  /*18c0*/  FADD.FTZ R101, R27, R101 ;  /* 0x000000651b657221 */ /* 0x000fe20000010000 */
[----:B------:R-:W-:Y:S01]  /*18d0*/  FFMA.FTZ R102, R187, R27, R102 ;  /* 0x0000001bbb667223 */ /* 0x000fe20000010066 */
[----:B------:R-:W-:Y:S01]  /*18e0*/  FADD.FTZ R93, R26, R93 ;  /* 0x0000005d1a5d7221 */ /* 0x000fe20000010000 */
[----:B------:R-:W-:Y:S01]  /*18f0*/  FFMA.FTZ R94, R193, R26, R94 ;  /* 0x0000001ac15e7223 */ /* 0x000fe2000001005e */
[----:B------:R-:W1:Y:S04]  /*1900*/  LDS.128 R20, [R198] ;  /* 0x00000000c6147984 */ /* 0x000e680000000c00 */
[----:B------:R-:W2:Y:S01]  /*1910*/  LDS.128 R24, [R200] ;  /* 0x00000000c8187984 */ /* 0x000ea20000000c00 */
[----:B------:R-:W-:Y:S01]  /*1920*/  FADD.FTZ R77, R32, R77 ;  /* 0x0000004d204d7221 */ /* 0x000fe20000010000 */
[----:B------:R-:W-:-:S02]  /*1930*/  FFMA.FTZ R78, R189, R32, R78 ;  /* 0x00000020bd4e7223 */ /* 0x000fc4000001004e */
[----:B0-----:R-:W0:Y:S01]  /*1940*/  LDC.64 R32, c[0x0][0x380] ;  /* 0x0000e000ff207b82 */ /* 0x001e220000000a00 */
[----:B------:R-:W-:Y:S01]  /*1950*/  FADD.FTZ R81, R39, R81 ;  /* 0x0000005127517221 */ /* 0x000fe20000010000 */
[----:B------:R-:W-:Y:S01]  /*1960*/  FFMA.FTZ R82, R179, R39, R82 ;  /* 0x00000027b3527223 */ /* 0x000fe20000010052 */
[----:B------:R-:W-:-:S04]  /*1970*/  UISETP.NE.U32.AND UP0, UPT, UR14, URZ, UPT ;  /* 0x000000ff0e00728c */ /* 0x000fc8000bf05070 */
[----:B------:R-:W-:Y:S01]  /*1980*/  UISETP.NE.AND.EX UP0, UPT, UR15, URZ, UPT, UP0 ;  /* 0x000000ff0f00728c */ /* 0x000fe2000bf05300 */
[----:B------:R-:W-:Y:S01]  /*1990*/  FADD.FTZ R91, R148, R91 ;  /* 0x0000005b945b7221 */ /* 0x000fe20000010000 */
[----:B------:R-:W-:Y:S01]  /*19a0*/  FFMA.FTZ R92, R37, R148, R92 ;  /* 0x00000094255c7223 */ /* 0x000fe2000001005c */
[----:B------:R-:W-:Y:S01]  /*19b0*/  FADD.FTZ R105, R150, R105 ;  /* 0x0000006996697221 */ /* 0x000fe20000010000 */
[----:B------:R-:W-:Y:S01]  /*19c0*/  FFMA.FTZ R107, R0, R150, R107 ;  /* 0x00000096006b7223 */ /* 0x000fe2000001006b */
[----:B------:R-:W-:Y:S01]  /*19d0*/  FADD.FTZ R89, R38, R89 ;  /* 0x0000005926597221 */ /* 0x000fe20000010000 */
[----:B-1----:R-:W-:Y:S01]  /*19e0*/  FADD.FTZ R39, RZ, R20 ;  /* 0x00000014ff277221 */ /* 0x002fe20000010000 */
[----:B------:R-:W-:-:S03]  /*19f0*/  FADD.FTZ R20, RZ, R21 ;  /* 0x00000015ff147221 */ /* 0x000fc60000010000 */
[----:B------:R-:W-:Y:S01]  /*1a00*/  FADD.FTZ R39, R22, R39 ;  /* 0x0000002716277221 */ /* 0x000fe20000010000 */
[----:B------:R-:W-:-:S03]  /*1a10*/  FADD.FTZ R20, R23, R20 ;  /* 0x0000001417147221 */ /* 0x000fc60000010000 */
[----:B--2---:R-:W-:Y:S01]  /*1a20*/  FADD.FTZ R39, R39, R24 ;  /* 0x0000001827277221 */ /* 0x004fe20000010000 */
[----:B------:R-:W-:-:S03]  /*1a30*/  FADD.FTZ R20, R20, R25 ;  /* 0x0000001914147221 */ /* 0x000fc60000010000 */
[----:B------:R-:W-:Y:S01]  /*1a40*/  FADD.FTZ R26, R26, R39 ;  /* 0x000000271a1a7221 */ /* 0x000fe20000010000 */
[----:B0-----:R-:W-:Y:S01]  /*1a50*/  IADD3 R144, PT, PT, R144, R32, RZ ;  /* 0x0000002090907210 */ /* 0x001fe20007ffe0ff */
[----:B------:R-:W-:Y:S02]  /*1a60*/  FADD.FTZ R20, R27, R20 ;  /* 0x000000141b147221 */ /* 0x000fe40000010000 */
[----:B------:R-:W-:Y:S01]  /*1a70*/  FMUL.FTZ R26, R26, UR16 ;  /* 0x000000101a1a7c20 */ /* 0x000fe20008410000 */
        /* <DEDUP_REMOVED lines=46> */
[----:B------:R-:W-:Y:S01]  /*1d60*/  FMUL.FTZ R148, R20, UR16 ;  /* 0x0000001014947c20 */ /* 0x000fe20008410000 */
[----:B----4-:R-:W-:-:S02]  /*1d70*/  PRMT R24, R7, 0x7632, R24 ;  /* 0x0000763207187816 */ /* 0x010fc40000000018 */
[C---:B------:R-:W-:Y:S02]  /*1d80*/  PRMT R25, R6.reuse, 0x7632, R25 ;  /* 0x0000763206197816 */ /* 0x040fe40000000019 */
[----:B------:R-:W-:Y:S02]  /*1d90*/  PRMT R21, R6, 0x7632, R21 ;  /* 0x0000763206157816 */ /* 0x000fe40000000015 */
[C---:B------:R-:W-:Y:S02]  /*1da0*/  PRMT R27, R5.reuse, 0x7632, R27 ;  /* 0x00007632051b7816 */ /* 0x040fe4000000001b */
[----:B------:R-:W-:Y:S02]  /*1db0*/  PRMT R22, R5, 0x7632, R22 ;  /* 0x0000763205167816 */ /* 0x000fe40000000016 */
[C---:B------:R-:W-:Y:S02]  /*1dc0*/  PRMT R32, R4.reuse, 0x7632, R32 ;  /* 0x0000763204207816 */ /* 0x040fe40000000020 */
[----:B------:R-:W-:-:S02]  /*1dd0*/  PRMT R23, R4, 0x7632, R23 ;  /* 0x0000763204177816 */ /* 0x000fc40000000017 */
[----:B---3--:R-:W-:Y:S02]  /*1de0*/  PRMT R38, R11, 0x7632, R38 ;  /* 0x000076320b267816 */ /* 0x008fe40000000026 */
[----:B------:R-:W-:Y:S02]  /*1df0*/  PRMT R39, R10, 0x7632, R39 ;  /* 0x000076320a277816 */ /* 0x000fe40000000027 */
[----:B------:R-:W-:Y:S02]  /*1e00*/  PRMT R40, R9, 0x7632, R40 ;  /* 0x0000763209287816 */ /* 0x000fe40000000028 */
[----:B------:R-:W-:Y:S02]  /*1e10*/  PRMT R41, R8, 0x7632, R41 ;  /* 0x0000763208297816 */ /* 0x000fe40000000029 */
[----:B------:R-:W-:Y:S01]  /*1e20*/  FSEL R150, R26, RZ, !P5 ;  /* 0x000000ff1a967208 */ /* 0x000fe20006800000 */
[----:B------:R-:W-:Y:S06]  /*1e30*/  BRA.U UP0, `(.L_x_128) ;  /* 0x0000000d00e87547 */ /* 0x000fec000b800000 */
[----:B------:R-:W-:Y:S01]  /*1e40*/  UISETP.NE.U32.AND UP0, UPT, UR12, URZ, UPT ;  /* 0x000000ff0c00728c */ /* 0x000fe2000bf05070 */
[----:B------:R-:W-:-:S03]  /*1e50*/  PRMT R20, R7, 0x7632, R20 ;  /* 0x0000763207147816 */ /* 0x000fc60000000014 */
        /* <DEDUP_REMOVED lines=9> */
[----:B------:R-:W-:Y:S01]  /*1ef0*/  FADD.FTZ R179, R42, -R179 ;  /* 0x800000b32ab37221 */ /* 0x000fe20000010000 */
[----:B------:R-:W-:Y:S01]  /*1f00*/  FADD.FTZ R189, R180, -R189 ;  /* 0x800000bdb4bd7221 */ /* 0x000fe20000010000 */
[-CC-:B------:R-:W-:Y:S01]  /*1f10*/  FFMA.FTZ R191, R191, R148.reuse, R150.reuse ;  /* 0x00000094bfbf7223 */ /* 0x180fe20000010096 */
[----:B------:R-:W-:Y:S01]  /*1f20*/  FADD.FTZ R35, R34, -R35 ;  /* 0x8000002322237221 */ /* 0x000fe20000010000 */
[C---:B------:R-:W-:Y:S01]  /*1f30*/  FMUL.FTZ R179, R146.reuse, R179 ;  /* 0x000000b392b37220 */ /* 0x040fe20000410000 */
[----:B------:R-:W-:Y:S01]  /*1f40*/  FMUL.FTZ R189, R146, R189 ;  /* 0x000000bd92bd7220 */ /* 0x000fe20000410000 */
[----:B------:R-:W-:Y:S01]  /*1f50*/  FADD.FTZ R37, R36, -R37 ;  /* 0x8000002524257221 */ /* 0x000fe20000010000 */
[----:B------:R-:W-:Y:S01]  /*1f60*/  FADD.FTZ R191, R176, -R191 ;  /* 0x800000bfb0bf7221 */ /* 0x000fe20000010000 */
[----:B-----5:R-:W-:Y:S01]  /*1f70*/  ISETP.GE.U32.AND P0, PT, R30, RZ, PT ;  /* 0x000000ff1e00720c */ /* 0x020fe20003f06070 */
[-CC-:B------:R-:W-:Y:S01]  /*1f80*/  FFMA.FTZ R187, R187, R148.reuse, R150.reuse ;  /* 0x00000094bbbb7223 */ /* 0x180fe20000010096 */
[-CC-:B------:R-:W-:Y:S01]  /*1f90*/  FFMA.FTZ R193, R193, R148.reuse, R150.reuse ;  /* 0x00000094c1c17223 */ /* 0x180fe20000010096 */
[----:B------:R-:W-:Y:S01]  /*1fa0*/  FFMA.FTZ R0, R0, R148, R150 ;  /* 0x0000009400007223 */ /* 0x000fe20000010096 */
[----:B------:R-:W-:Y:S01]  /*1fb0*/  FMUL.FTZ R189, R189, UR6 ;  /* 0x00000006bdbd7c20 */ /* 0x000fe20008410000 */
[----:B------:R-:W-:Y:S01]  /*1fc0*/  FMUL.FTZ R179, R179, UR6 ;  /* 0x00000006b3b37c20 */ /* 0x000fe20008410000 */
[C---:B------:R-:W-:Y:S01]  /*1fd0*/  LOP3.LUT P5, RZ, R31.reuse, 0xff0000, RZ, 0xc0, !PT ;  /* 0x00ff00001fff7812 */ /* 0x040fe200078ac0ff */
[C---:B------:R-:W-:Y:S01]  /*1fe0*/  FMUL.FTZ R37, R146.reuse, R37 ;  /* 0x0000002592257220 */ /* 0x040fe20000410000 */
[----:B------:R-:W-:Y:S01]  /*1ff0*/  ISETP.GE.U32.AND.EX P0, PT, R31, 0x1000000, PT, P0 ;  /* 0x010000001f00780c */ /* 0x000fe20003f06100 */
[C---:B------:R-:W-:Y:S01]  /*2000*/  FMUL.FTZ R191, R146.reuse, R191 ;  /* 0x000000bf92bf7220 */ /* 0x040fe20000410000 */
[----:B------:R-:W-:Y:S01]  /*2010*/  FMUL.FTZ R35, R146, R35 ;  /* 0x0000002392237220 */ /* 0x000fe20000410000 */
[----:B------:R-:W-:Y:S01]  /*2020*/  FADD.FTZ R187, R152, -R187 ;  /* 0x800000bb98bb7221 */ /* 0x000fe20000010000 */
[----:B------:R-:W-:Y:S01]  /*2030*/  FADD.FTZ R193, R156, -R193 ;  /* 0x800000c19cc17221 */ /* 0x000fe20000010000 */
[----:B------:R-:W-:Y:S01]  /*2040*/  FADD.FTZ R181, R181, -R0 ;  /* 0x80000000b5b57221 */ /* 0x000fe20000010000 */
[----:B------:R-:W-:Y:S01]  /*2050*/  FMUL.FTZ R37, R37, UR6 ;  /* 0x0000000625257c20 */ /* 0x000fe20008410000 */
[----:B------:R-:W-:Y:S01]  /*2060*/  FSEL R24, R189, RZ, P0 ;  /* 0x000000ffbd187208 */ /* 0x000fe20000000000 */
[----:B------:R-:W-:Y:S01]  /*2070*/  FMUL.FTZ R191, R191, UR6 ;  /* 0x00000006bfbf7c20 */ /* 0x000fe20008410000 */
[----:B------:R-:W-:Y:S01]  /*2080*/  FSEL R23, R179, RZ, P5 ;  /* 0x000000ffb3177208 */ /* 0x000fe20002800000 */
[----:B------:R-:W-:Y:S01]  /*2090*/  FMUL.FTZ R35, R35, UR6 ;  /* 0x0000000623237c20 */ /* 0x000fe20008410000 */
[C---:B------:R-:W-:Y:S01]  /*20a0*/  LOP3.LUT P6, RZ, R31.reuse, 0xff, RZ, 0xc0, !PT ;  /* 0x000000ff1fff7812 */ /* 0x040fe200078cc0ff */
[C---:B------:R-:W-:Y:S01]  /*20b0*/  FMUL.FTZ R187, R146.reuse, R187 ;  /* 0x000000bb92bb7220 */ /* 0x040fe20000410000 */
[----:B------:R-:W-:Y:S01]  /*20c0*/  LOP3.LUT P0, RZ, R31, 0xff00, RZ, 0xc0, !PT ;  /* 0x0000ff001fff7812 */ /* 0x000fe2000780c0ff */
[----:B------:R-:W-:Y:S01]  /*20d0*/  FMUL.FTZ R193, R146, R193 ;  /* 0x000000c192c17220 */ /* 0x000fe20000410000 */
[----:B------:R-:W-:Y:S01]  /*20e0*/  LOP3.LUT P5, RZ, R30, 0xff0000, RZ, 0xc0, !PT ;  /* 0x00ff00001eff7812 */ /* 0x000fe200078ac0ff */
[----:B------:R-:W-:Y:S01]  /*20f0*/  FMUL.FTZ R181, R146, R181 ;  /* 0x000000b592b57220 */ /* 0x000fe20000410000 */
[----:B------:R-:W-:Y:S01]  /*2100*/  FSEL R22, R37, RZ, P6 ;  /* 0x000000ff25167208 */ /* 0x000fe20003000000 */
[----:B------:R-:W-:Y:S01]  /*2110*/  FMUL.FTZ R187, R187, UR6 ;  /* 0x00000006bbbb7c20 */ /* 0x000fe20008410000 */
[----:B------:R-:W-:Y:S01]  /*2120*/  FSEL R191, R191, RZ, P0 ;  /* 0x000000ffbfbf7208 */ /* 0x000fe20000000000 */
[----:B------:R-:W-:Y:S01]  /*2130*/  FMUL.FTZ R193, R193, UR6 ;  /* 0x00000006c1c17c20 */ /* 0x000fe20008410000 */
[----:B------:R-:W-:Y:S01]  /*2140*/  FMUL.FTZ R181, R181, UR6 ;  /* 0x00000006b5b57c20 */ /* 0x000fe20008410000 */
[----:B------:R-:W-:-:S02]  /*2150*/  FSEL R21, R35, RZ, P5 ;  /* 0x000000ff23157208 */ /* 0x000fc40002800000 */
[C---:B------:R-:W-:Y:S02]  /*2160*/  LOP3.LUT P6, RZ, R30.reuse, 0xff000000, RZ, 0xc0, !PT ;  /* 0xff0000001eff7812 */ /* 0x040fe400078cc0ff */
[C---:B------:R-:W-:Y:S02]  /*2170*/  LOP3.LUT P0, RZ, R30.reuse, 0xff00, RZ, 0xc0, !PT ;  /* 0x0000ff001eff7812 */ /* 0x040fe4000780c0ff */
[----:B------:R-:W-:Y:S02]  /*2180*/  LOP3.LUT P5, RZ, R30, 0xff, RZ, 0xc0, !PT ;  /* 0x000000ff1eff7812 */ /* 0x000fe400078ac0ff */
[----:B------:R-:W-:Y:S02]  /*2190*/  FSEL R0, R193, RZ, P6 ;  /* 0x000000ffc1007208 */ /* 0x000fe40003000000 */
[----:B------:R-:W-:Y:S02]  /*21a0*/  FSEL R187, R187, RZ, P0 ;  /* 0x000000ffbbbb7208 */ /* 0x000fe40000000000 */
[----:B------:R-:W-:-:S02]  /*21b0*/  FSEL R20, R181, RZ, P5 ;  /* 0x000000ffb5147208 */ /* 0x000fc40002800000 */
[----:B------:R-:W-:Y:S02]  /*21c0*/  F2FP.BF16.F32.PACK_AB R23, R24, R23 ;  /* 0x000000171817723e */ /* 0x000fe400000010ff */
[----:B------:R-:W-:Y:S02]  /*21d0*/  F2FP.BF16.F32.PACK_AB R22, R191, R22 ;  /* 0x00000016bf16723e */ /* 0x000fe400000010ff */
[----:B------:R-:W-:Y:S02]  /*21e0*/  F2FP.BF16.F32.PACK_AB R21, R0, R21 ;  /* 0x000000150015723e */ /* 0x000fe400000010ff */
[----:B------:R-:W-:Y:S01]  /*21f0*/  F2FP.BF16.F32.PACK_AB R20, R187, R20 ;  /* 0x00000014bb14723e */ /* 0x000fe200000010ff */
[----:B------:R-:W-:Y:S06]  /*2200*/  BRA `(.L_x_131) ;  /* 0x0000002000247947 */ /* 0x000fec0003800000 */
.L_x_130:
[-CC-:B------:R-:W-:Y:S01]  /*2210*/  FFMA.FTZ R189, R189, R148.reuse, R150.reuse ;  /* 0x00000094bdbd7223 */ /* 0x180fe20000010096 */
[-CC-:B------:R-:W-:Y:S01]  /*2220*/  FFMA.FTZ R179, R179, R148.reuse, R150.reuse ;  /* 0x00000094b3b37223 */ /* 0x180fe20000010096 */
[-CC-:B------:R-:W-:Y:S01]  /*2230*/  FFMA.FTZ R37, R37, R148.reuse, R150.reuse ;  /* 0x0000009425257223 */ /* 0x180fe20000010096 */
[----:B-----5:R-:W-:Y:S01]  /*2240*/  ISETP.GE.U32.AND P0, PT, R30, RZ, PT ;  /* 0x000000ff1e00720c */ /* 0x020fe20003f06070 */
[----:B------:R-:W-:Y:S01]  /*2250*/  FADD.FTZ R189, R180, -R189 ;  /* 0x800000bdb4bd7221 */ /* 0x000fe20000010000 */
[----:B------:R-:W-:Y:S01]  /*2260*/  FADD.FTZ R179, R42, -R179 ;  /* 0x800000b32ab37221 */ /* 0x000fe20000010000 */
[-CC-:B------:R-:W-:Y:S01]  /*2270*/  FFMA.FTZ R35, R35, R148.reuse, R150.reuse ;  /* 0x0000009423237223 */ /* 0x180fe20000010096 */
[----:B------:R-:W-:Y:S01]  /*2280*/  FADD.FTZ R37, R36, -R37 ;  /* 0x8000002524257221 */ /* 0x000fe20000010000 */
[C---:B------:R-:W-:Y:S01]  /*2290*/  FMUL.FTZ R22, R146.reuse, R189 ;  /* 0x000000bd92167220 */ /* 0x040fe20000410000 */
[----:B------:R-:W-:Y:S01]  /*22a0*/  FMUL.FTZ R179, R146, R179 ;  /* 0x000000b392b37220 */ /* 0x000fe20000410000 */
[----:B------:R-:W-:Y:S01]  /*22b0*/  ISETP.GE.U32.AND.EX P0, PT, R31, 0x1000000, PT, P0 ;  /* 0x010000001f00780c */ /* 0x000fe20003f06100 */
[-CC-:B------:R-:W-:Y:S01]  /*22c0*/  FFMA.FTZ R191, R191, R148.reuse, R150.reuse ;  /* 0x00000094bfbf7223 */ /* 0x180fe20000010096 */
[----:B------:R-:W-:Y:S01]  /*22d0*/  FMUL.FTZ R13, R22, UR6 ;  /* 0x00000006160d7c20 */ /* 0x000fe20008410000 */
[----:B------:R-:W-:Y:S01]  /*22e0*/  FADD.FTZ R35, R34, -R35 ;  /* 0x8000002322237221 */ /* 0x000fe20000010000 */
[----:B------:R-:W-:Y:S01]  /*22f0*/  FMUL.FTZ R12, R179, UR6 ;  /* 0x00000006b30c7c20 */ /* 0x000fe20008410000 */
[----:B------:R-:W-:Y:S01]  /*2300*/  LOP3.LUT P5, RZ, R31, 0xff0000, RZ, 0xc0, !PT ;  /* 0x00ff00001fff7812 */ /* 0x000fe200078ac0ff */
[----:B------:R-:W-:Y:S01]  /*2310*/  FMUL.FTZ R14, R146, R37 ;  /* 0x00000025920e7220 */ /* 0x000fe20000410000 */
[----:B------:R-:W-:Y:S01]  /*2320*/  FSEL R32, R13, RZ, P0 ;  /* 0x000000ff0d207208 */ /* 0x000fe20000000000 */
[----:B------:R-:W-:Y:S01]  /*2330*/  FADD.FTZ R191, R176, -R191 ;  /* 0x800000bfb0bf7221 */ /* 0x000fe20000010000 */
[----:B------:R-:W-:Y:S01]  /*2340*/  FMUL.FTZ R13, R146, R35 ;  /* 0x00000023920d7220 */ /* 0x000fe20000410000 */
[-CC-:B------:R-:W-:Y:S01]  /*2350*/  FFMA.FTZ R187, R187, R148.reuse, R150.reuse ;  /* 0x00000094bbbb7223 */ /* 0x180fe20000010096 */
[-CC-:B------:R-:W-:Y:S01]  /*2360*/  FFMA.FTZ R193, R193, R148.reuse, R150.reuse ;  /* 0x00000094c1c17223 */ /* 0x180fe20000010096 */
[C---:B------:R-:W-:Y:S01]  /*2370*/  LOP3.LUT P6, RZ, R31.reuse, 0xff, RZ, 0xc0, !PT ;  /* 0x000000ff1fff7812 */ /* 0x040fe200078cc0ff */
[----:B------:R-:W-:Y:S01]  /*2380*/  FFMA.FTZ R0, R0, R148, R150 ;  /* 0x0000009400007223 */ /* 0x000fe20000010096 */
[----:B------:R-:W-:Y:S01]  /*2390*/  LOP3.LUT P0, RZ, R31, 0xff00, RZ, 0xc0, !PT ;  /* 0x0000ff001fff7812 */ /* 0x000fe2000780c0ff */
[----:B------:R-:W-:Y:S01]  /*23a0*/  FMUL.FTZ R15, R14, UR6 ;  /* 0x000000060e0f7c20 */ /* 0x000fe20008410000 */
[----:B------:R-:W-:Y:S01]  /*23b0*/  FSEL R31, R12, RZ, P5 ;  /* 0x000000ff0c1f7208 */ /* 0x000fe20002800000 */
[----:B------:R-:W-:Y:S01]  /*23c0*/  FMUL.FTZ R191, R146, R191 ;  /* 0x000000bf92bf7220 */ /* 0x000fe20000410000 */
[----:B------:R-:W-:Y:S01]  /*23d0*/  FMUL.FTZ R12, R13, UR6 ;  /* 0x000000060d0c7c20 */ /* 0x000fe20008410000 */
[----:B------:R-:W-:Y:S01]  /*23e0*/  LOP3.LUT P5, RZ, R30, 0xff0000, RZ, 0xc0, !PT ;  /* 0x00ff00001eff7812 */ /* 0x000fe200078ac0ff */
[----:B------:R-:W-:Y:S01]  /*23f0*/  FADD.FTZ R193, R156, -R193 ;  /* 0x800000c19cc17221 */ /* 0x000fe20000010000 */
[----:B------:R-:W-:Y:S01]  /*2400*/  FADD.FTZ R181, R181, -R0 ;  /* 0x80000000b5b57221 */ /* 0x000fe20000010000 */
[----:B------:R-:W-:Y:S01]  /*2410*/  FADD.FTZ R187, R152, -R187 ;  /* 0x800000bb98bb7221 */ /* 0x000fe20000010000 */
[----:B------:R-:W-:Y:S01]  /*2420*/  FMUL.FTZ R20, R191, UR6 ;  /* 0x00000006bf147c20 */ /* 0x000fe20008410000 */
[----:B------:R-:W-:-:S02]  /*2430*/  FSEL R26, R15, RZ, P6 ;  /* 0x000000ff0f1a7208 */ /* 0x000fc40003000000 */
[----:B------:R-:W-:Y:S01]  /*2440*/  FSEL R21, R12, RZ, P5 ;  /* 0x000000ff0c157208 */ /* 0x000fe20002800000 */
[----:B------:R-:W-:Y:S01]  /*2450*/  FMUL.FTZ R12, R146, R181 ;  /* 0x000000b5920c7220 */ /* 0x000fe20000410000 */
[----:B------:R-:W-:Y:S01]  /*2460*/  F2FP.BF16.F32.PACK_AB R15, R22, R179 ;  /* 0x000000b3160f723e */ /* 0x000fe200000010ff */
[C---:B------:R-:W-:Y:S01]  /*2470*/  FMUL.FTZ R22, R146.reuse, R193 ;  /* 0x000000c192167220 */ /* 0x040fe20000410000 */
[----:B------:R-:W-:Y:S01]  /*2480*/  FMUL.FTZ R187, R146, R187 ;  /* 0x000000bb92bb7220 */ /* 0x000fe20000410000 */
[----:B------:R-:W-:Y:S01]  /*2490*/  FSEL R27, R20, RZ, P0 ;  /* 0x000000ff141b7208 */ /* 0x000fe20000000000 */
[----:B------:R-:W-:Y:S01]  /*24a0*/  FMUL.FTZ R0, R12, UR6 ;  /* 0x000000060c007c20 */ /* 0x000fe20008410000 */
[----:B------:R-:W-:Y:S01]  /*24b0*/  FMUL.FTZ R23, R22, UR6 ;  /* 0x0000000616177c20 */ /* 0x000fe20008410000 */
[----:B------:R-:W-:Y:S01]  /*24c0*/  FMUL.FTZ R20, R187, UR6 ;  /* 0x00000006bb147c20 */ /* 0x000fe20008410000 */
[C---:B------:R-:W-:Y:S02]  /*24d0*/  LOP3.LUT P6, RZ, R30.reuse, 0xff000000, RZ, 0xc0, !PT ;  /* 0xff0000001eff7812 */ /* 0x040fe400078cc0ff */
[----:B------:R-:W-:-:S02]  /*24e0*/  LOP3.LUT P0, RZ, R30, 0xff, RZ, 0xc0, !PT ;  /* 0x000000ff1eff7812 */ /* 0x000fc4000780c0ff */
[----:B------:R-:W-:Y:S02]  /*24f0*/  LOP3.LUT P5, RZ, R30, 0xff00, RZ, 0xc0, !PT ;  /* 0x0000ff001eff7812 */ /* 0x000fe400078ac0ff */
[----:B------:R-:W-:Y:S02]  /*2500*/  FSEL R24, R23, RZ, P6 ;  /* 0x000000ff17187208 */ /* 0x000fe40003000000 */
[----:B------:R-:W-:Y:S02]  /*2510*/  FSEL R0, R0, RZ, P0 ;  /* 0x000000ff00007208 */ /* 0x000fe40000000000 */
[----:B------:R-:W-:Y:S02]  /*2520*/  FSEL R25, R20, RZ, P5 ;  /* 0x000000ff14197208 */ /* 0x000fe40002800000 */
[----:B------:R-:W-:Y:S02]  /*2530*/  F2FP.BF16.F32.PACK_AB R13, R22, R13 ;  /* 0x0000000d160d723e */ /* 0x000fe400000010ff */
[----:B------:R-:W-:-:S02]  /*2540*/  F2FP.BF16.F32.PACK_AB R14, R191, R14 ;  /* 0x0000000ebf0e723e */ /* 0x000fc400000010ff */
[----:B------:R-:W-:Y:S02]  /*2550*/  F2FP.BF16.F32.PACK_AB R12, R187, R12 ;  /* 0x0000000cbb0c723e */ /* 0x000fe400000010ff */
[----:B------:R-:W-:Y:S02]  /*2560*/  F2FP.BF16.F32.PACK_AB R23, R32, R31 ;  /* 0x0000001f2017723e */ /* 0x000fe400000010ff */
[----:B------:R-:W-:Y:S02]  /*2570*/  F2FP.BF16.F32.PACK_AB R22, R27, R26 ;  /* 0x0000001a1b16723e */ /* 0x000fe400000010ff */
[----:B------:R-:W-:Y:S02]  /*2580*/  F2FP.BF16.F32.PACK_AB R21, R24, R21 ;  /* 0x000000151815723e */ /* 0x000fe400000010ff */
[----:B------:R-:W-:Y:S01]  /*2590*/  F2FP.BF16.F32.PACK_AB R20, R25, R0 ;  /* 0x000000001914723e */ /* 0x000fe200000010ff */
[----:B------:R-:W-:Y:S06]  /*25a0*/  BRA `(.L_x_131) ;  /* 0x0000001c003c7947 */ /* 0x000fec0003800000 */
.L_x_129:
        /* <DEDUP_REMOVED lines=8> */
[-CC-:B------:R-:W-:Y:S01]  /*2630*/  FFMA.FTZ R191, R191, R148.reuse, R150.reuse ;  /* 0x00000094bfbf7223 */ /* 0x180fe20000010096 */
[----:B------:R-:W-:Y:S01]  /*2640*/  SHF.L.U32 R35, R20, 0x10, RZ ;  /* 0x0000001014237819 */ /* 0x000fe200000006ff */
[----:B------:R-:W-:Y:S01]  /*2650*/  FFMA.FTZ R0, R0, R148, R150 ;  /* 0x0000009400007223 */ /* 0x000fe20000010096 */
[----:B------:R-:W-:Y:S01]  /*2660*/  FADD.FTZ R189, R180, -R189 ;  /* 0x800000bdb4bd7221 */ /* 0x000fe20000010000 */
[----:B------:R-:W-:Y:S01]  /*2670*/  FADD.FTZ R156, R156, -R193 ;  /* 0x800000c19c9c7221 */ /* 0x000fe20000010000 */
[----:B------:R-:W-:-:S02]  /*2680*/  IMAD.U32 R25, R22, 0x10000, RZ ;  /* 0x0001000016197824 */ /* 0x000fc400078e00ff */
[----:B------:R-:W-:Y:S01]  /*2690*/  FFMA.FTZ R37, R37, R148, R150 ;  /* 0x0000009425257223 */ /* 0x000fe20000010096 */
[----:B------:R-:W-:Y:S01]  /*26a0*/  FADD.FTZ R42, R42, -R179 ;  /* 0x800000b32a2a7221 */ /* 0x000fe20000010000 */
[----:B------:R-:W-:Y:S01]  /*26b0*/  SHF.L.U32 R21, R21, 0x10, RZ ;  /* 0x0000001015157819 */ /* 0x000fe200000006ff */
[----:B------:R-:W-:Y:S02]  /*26c0*/  IMAD.U32 R33, R7, 0x10000, RZ ;  /* 0x0001000007217824 */ /* 0x000fe400078e00ff */
[----:B------:R-:W-:Y:S01]  /*26d0*/  FADD.FTZ R176, R176, -R191 ;  /* 0x800000bfb0b07221 */ /* 0x000fe20000010000 */
[----:B------:R-:W-:Y:S01]  /*26e0*/  FADD.FTZ R24, R181, -R0 ;  /* 0x80000000b5187221 */ /* 0x000fe20000010000 */
[C---:B------:R-:W-:Y:S01]  /*26f0*/  FFMA.FTZ R35, R146.reuse, R189, R35 ;  /* 0x000000bd92237223 */ /* 0x040fe20000010023 */
[----:B------:R-:W-:Y:S01]  /*2700*/  FFMA.FTZ R0, R146, R156, R25 ;  /* 0x0000009c92007223 */ /* 0x000fe20000010019 */
[----:B------:R-:W-:Y:S01]  /*2710*/  SHF.L.U32 R27, R6, 0x10, RZ ;  /* 0x00000010061b7819 */ /* 0x000fe200000006ff */
[----:B------:R-:W-:Y:S01]  /*2720*/  FADD.FTZ R36, R36, -R37 ;  /* 0x8000002524247221 */ /* 0x000fe20000010000 */
[----:B-----5:R-:W-:Y:S01]  /*2730*/  ISETP.GE.U32.AND P0, PT, R30, RZ, PT ;  /* 0x000000ff1e00720c */ /* 0x020fe20003f06070 */
[C---:B------:R-:W-:Y:S01]  /*2740*/  FFMA.FTZ R33, R146.reuse, R42, R33 ;  /* 0x0000002a92217223 */ /* 0x040fe20000010021 */
[----:B------:R-:W-:Y:S01]  /*2750*/  SHF.L.U32 R25, R5, 0x10, RZ ;  /* 0x0000001005197819 */ /* 0x000fe200000006ff */
[----:B------:R-:W-:Y:S01]  /*2760*/  FFMA.FTZ R22, R146, R176, R21 ;  /* 0x000000b092167223 */ /* 0x000fe20000010015 */
[----:B------:R-:W-:Y:S01]  /*2770*/  FFMA.FTZ R187, R187, R148, R150 ;  /* 0x00000094bbbb7223 */ /* 0x000fe20000010096 */
[----:B------:R-:W-:-:S02]  /*2780*/  IMAD.U32 R21, R4, 0x10000, RZ ;  /* 0x0001000004157824 */ /* 0x000fc400078e00ff */
[----:B------:R-:W-:Y:S01]  /*2790*/  FMUL.FTZ R35, R35, UR6 ;  /* 0x0000000623237c20 */ /* 0x000fe20008410000 */
[----:B------:R-:W-:Y:S01]  /*27a0*/  ISETP.GE.U32.AND.EX P0, PT, R31, 0x1000000, PT, P0 ;  /* 0x010000001f00780c */ /* 0x000fe20003f06100 */
[C---:B------:R-:W-:Y:S01]  /*27b0*/  FFMA.FTZ R27, R146.reuse, R36, R27 ;  /* 0x00000024921b7223 */ /* 0x040fe2000001001b */
[----:B------:R-:W-:Y:S01]  /*27c0*/  FMUL.FTZ R33, R33, UR6 ;  /* 0x0000000621217c20 */ /* 0x000fe20008410000 */
[----:B------:R-:W-:Y:S01]  /*27d0*/  SHF.L.U32 R23, R23, 0x10, RZ ;  /* 0x0000001017177819 */ /* 0x000fe200000006ff */
[----:B------:R-:W-:Y:S01]  /*27e0*/  FFMA.FTZ R25, R146, R34, R25 ;  /* 0x0000002292197223 */ /* 0x000fe20000010019 */
[----:B------:R-:W-:Y:S01]  /*27f0*/  LOP3.LUT P5, RZ, R31, 0xff0000, RZ, 0xc0, !PT ;  /* 0x00ff00001fff7812 */ /* 0x000fe200078ac0ff */
[----:B------:R-:W-:Y:S01]  /*2800*/  FADD.FTZ R187, R152, -R187 ;  /* 0x800000bb98bb7221 */ /* 0x000fe20000010000 */
[----:B------:R-:W-:Y:S01]  /*2810*/  FFMA.FTZ R21, R146, R24, R21 ;  /* 0x0000001892157223 */ /* 0x000fe20000010015 */
[----:B------:R-:W-:Y:S01]  /*2820*/  FSEL R24, R35, RZ, P0 ;  /* 0x000000ff23187208 */ /* 0x000fe20000000000 */
[----:B------:R-:W-:Y:S01]  /*2830*/  FMUL.FTZ R20, R22, UR6 ;  /* 0x0000000616147c20 */ /* 0x000fe20008410000 */
[----:B------:R-:W-:Y:S01]  /*2840*/  FMUL.FTZ R27, R27, UR6 ;  /* 0x000000061b1b7c20 */ /* 0x000fe20008410000 */
[----:B------:R-:W-:Y:S01]  /*2850*/  LOP3.LUT P0, RZ, R31, 0xff00, RZ, 0xc0, !PT ;  /* 0x0000ff001fff7812 */ /* 0x000fe2000780c0ff */
[----:B------:R-:W-:Y:S01]  /*2860*/  FMUL.FTZ R25, R25, UR6 ;  /* 0x0000000619197c20 */ /* 0x000fe20008410000 */
[----:B------:R-:W-:Y:S01]  /*2870*/  LOP3.LUT P6, RZ, R31, 0xff, RZ, 0xc0, !PT ;  /* 0x000000ff1fff7812 */ /* 0x000fe200078cc0ff */
[----:B------:R-:W-:Y:S01]  /*2880*/  FFMA.FTZ R23, R146, R187, R23 ;  /* 0x000000bb92177223 */ /* 0x000fe20000010017 */
[----:B------:R-:W-:Y:S01]  /*2890*/  FSEL R33, R33, RZ, P5 ;  /* 0x000000ff21217208 */ /* 0x000fe20002800000 */
[----:B------:R-:W-:Y:S01]  /*28a0*/  FMUL.FTZ R21, R21, UR6 ;  /* 0x0000000615157c20 */ /* 0x000fe20008410000 */
[----:B------:R-:W-:Y:S01]  /*28b0*/  LOP3.LUT P5, RZ, R30, 0xff0000, RZ, 0xc0, !PT ;  /* 0x00ff00001eff7812 */ /* 0x000fe200078ac0ff */
[----:B------:R-:W-:Y:S01]  /*28c0*/  FMUL.FTZ R23, R23, UR6 ;  /* 0x0000000617177c20 */ /* 0x000fe20008410000 */
[----:B------:R-:W-:Y:S01]  /*28d0*/  FSEL R31, R20, RZ, P0 ;  /* 0x000000ff141f7208 */ /* 0x000fe20000000000 */
[----:B------:R-:W-:Y:S01]  /*28e0*/  FMUL.FTZ R20, R0, UR6 ;  /* 0x0000000600147c20 */ /* 0x000fe20008410000 */
[----:B------:R-:W-:-:S02]  /*28f0*/  FSEL R22, R27, RZ, P6 ;  /* 0x000000ff1b167208 */ /* 0x000fc40003000000 */
[C---:B------:R-:W-:Y:S02]  /*2900*/  LOP3.LUT P6, RZ, R30.reuse, 0xff000000, RZ, 0xc0, !PT ;  /* 0xff0000001eff7812 */ /* 0x040fe400078cc0ff */
[----:B------:R-:W-:Y:S02]  /*2910*/  FSEL R0, R25, RZ, P5 ;  /* 0x000000ff19007208 */ /* 0x000fe40002800000 */
[C---:B------:R-:W-:Y:S02]  /*2920*/  LOP3.LUT P0, RZ, R30.reuse, 0xff00, RZ, 0xc0, !PT ;  /* 0x0000ff001eff7812 */ /* 0x040fe4000780c0ff */
[----:B------:R-:W-:Y:S02]  /*2930*/  LOP3.LUT P5, RZ, R30, 0xff, RZ, 0xc0, !PT ;  /* 0x000000ff1eff7812 */ /* 0x000fe400078ac0ff */
[----:B------:R-:W-:Y:S02]  /*2940*/  FSEL R27, R20, RZ, P6 ;  /* 0x000000ff141b7208 */ /* 0x000fe40003000000 */
[----:B------:R-:W-:-:S02]  /*2950*/  FSEL R25, R23, RZ, P0 ;  /* 0x000000ff17197208 */ /* 0x000fc40000000000 */
[----:B------:R-:W-:Y:S02]  /*2960*/  FSEL R20, R21, RZ, P5 ;  /* 0x000000ff15147208 */ /* 0x000fe40002800000 */
[----:B------:R-:W-:Y:S02]  /*2970*/  F2FP.BF16.F32.PACK_AB R23, R24, R33 ;  /* 0x000000211817723e */ /* 0x000fe400000010ff */
[----:B------:R-:W-:Y:S02]  /*2980*/  F2FP.BF16.F32.PACK_AB R22, R31, R22 ;  /* 0x000000161f16723e */ /* 0x000fe400000010ff */
[----:B------:R-:W-:Y:S02]  /*2990*/  F2FP.BF16.F32.PACK_AB R21, R27, R0 ;  /* 0x000000001b15723e */ /* 0x000fe400000010ff */
[----:B------:R-:W-:Y:S01]  /*29a0*/  F2FP.BF16.F32.PACK_AB R20, R25, R20 ;  /* 0x000000141914723e */ /* 0x000fe200000010ff */
[----:B------:R-:W-:Y:S06]  /*29b0*/  BRA `(.L_x_131) ;  /* 0x0000001800387947 */ /* 0x000fec0003800000 */
.L_x_132:
[-CC-:B------:R-:W-:Y:S01]  /*29c0*/  FFMA.FTZ R37, R37, R148.reuse, R150.reuse ;  /* 0x0000009425257223 */ /* 0x180fe20000010096 */
[-CC-:B------:R-:W-:Y:S01]  /*29d0*/  FFMA.FTZ R179, R179, R148.reuse, R150.reuse ;  /* 0x00000094b3b37223 */ /* 0x180fe20000010096 */
[----:B------:R-:W-:Y:S01]  /*29e0*/  SHF.L.U32 R12, R6, 0x10, RZ ;  /* 0x00000010060c7819 */ /* 0x000fe200000006ff */
[-CC-:B------:R-:W-:Y:S01]  /*29f0*/  FFMA.FTZ R189, R189, R148.reuse, R150.reuse ;  /* 0x00000094bdbd7223 */ /* 0x180fe20000010096 */
[----:B------:R-:W-:Y:S01]  /*2a00*/  FADD.FTZ R37, R36, -R37 ;  /* 0x8000002524257221 */ /* 0x000fe20000010000 */
[-CC-:B------:R-:W-:Y:S01]  /*2a10*/  FFMA.FTZ R0, R0, R148.reuse, R150.reuse ;  /* 0x0000009400007223 */ /* 0x180fe20000010096 */
[----:B------:R-:W-:Y:S01]  /*2a20*/  FADD.FTZ R179, R42, -R179 ;  /* 0x800000b32ab37221 */ /* 0x000fe20000010000 */
[----:B------:R-:W-:Y:S02]  /*2a30*/  IMAD.U32 R14, R7, 0x10000, RZ ;  /* 0x00010000070e7824 */ /* 0x000fe400078e00ff */
[-C--:B------:R-:W-:Y:S01]  /*2a40*/  FFMA.FTZ R35, R35, R148.reuse, R150 ;  /* 0x0000009423237223 */ /* 0x080fe20000010096 */
[----:B------:R-:W-:Y:S01]  /*2a50*/  SHF.L.U32 R13, R24, 0x10, RZ ;  /* 0x00000010180d7819 */ /* 0x000fe200000006ff */
[----:B------:R-:W-:Y:S01]  /*2a60*/  FFMA.FTZ R37, R146, R37, R12 ;  /* 0x0000002592257223 */ /* 0x000fe2000001000c */
[----:B------:R-:W-:Y:S01]  /*2a70*/  FADD.FTZ R180, R180, -R189 ;  /* 0x800000bdb4b47221 */ /* 0x000fe20000010000 */
[----:B------:R-:W-:Y:S01]  /*2a80*/  FFMA.FTZ R191, R191, R148, R150 ;  /* 0x00000094bfbf7223 */ /* 0x000fe20000010096 */
[----:B------:R-:W-:Y:S01]  /*2a90*/  FADD.FTZ R181, R181, -R0 ;  /* 0x80000000b5b57221 */ /* 0x000fe20000010000 */
[----:B------:R-:W-:Y:S01]  /*2aa0*/  FFMA.FTZ R32, R146, R179, R14 ;  /* 0x000000b392207223 */ /* 0x000fe2000001000e */
[----:B------:R-:W-:Y:S01]  /*2ab0*/  SHF.L.U32 R0, R5, 0x10, RZ ;  /* 0x0000001005007819 */ /* 0x000fe200000006ff */
[----:B------:R-:W-:Y:S01]  /*2ac0*/  FADD.FTZ R35, R34, -R35 ;  /* 0x8000002322237221 */ /* 0x000fe20000010000 */
[----:B------:R-:W-:Y:S01]  /*2ad0*/  FMUL.FTZ R12, R37, UR6 ;  /* 0x00000006250c7c20 */ /* 0x000fe20008410000 */
[----:B------:R-:W-:Y:S01]  /*2ae0*/  SHF.L.U32 R21, R21, 0x10, RZ ;  /* 0x0000001015157819 */ /* 0x000fe200000006ff */
[----:B------:R-:W-:Y:S01]  /*2af0*/  FFMA.FTZ R13, R146, R180, R13 ;  /* 0x000000b4920d7223 */ /* 0x000fe2000001000d */
[----:B-----5:R-:W-:Y:S01]  /*2b00*/  LOP3.LUT P5, RZ, R31, 0xff, RZ, 0xc0, !PT ;  /* 0x000000ff1fff7812 */ /* 0x020fe200078ac0ff */
[-CC-:B------:R-:W-:Y:S01]  /*2b10*/  FFMA.FTZ R193, R193, R148.reuse, R150.reuse ;  /* 0x00000094c1c17223 */ /* 0x180fe20000010096 */
[----:B------:R-:W-:Y:S01]  /*2b20*/  FADD.FTZ R191, R176, -R191 ;  /* 0x800000bfb0bf7221 */ /* 0x000fe20000010000 */
[----:B------:R-:W-:Y:S01]  /*2b30*/  ISETP.GE.U32.AND P0, PT, R30, RZ, PT ;  /* 0x000000ff1e00720c */ /* 0x000fe20003f06070 */
[----:B------:R-:W-:Y:S01]  /*2b40*/  FMUL.FTZ R14, R32, UR6 ;  /* 0x00000006200e7c20 */ /* 0x000fe20008410000 */
[----:B------:R-:W-:Y:S01]  /*2b50*/  FFMA.FTZ R187, R187, R148, R150 ;  /* 0x00000094bbbb7223 */ /* 0x000fe20000010096 */
[----:B------:R-:W-:Y:S01]  /*2b60*/  LOP3.LUT P6, RZ, R31, 0xff0000, RZ, 0xc0, !PT ;  /* 0x00ff00001fff7812 */ /* 0x000fe200078cc0ff */
[----:B------:R-:W-:Y:S01]  /*2b70*/  FFMA.FTZ R35, R146, R35, R0 ;  /* 0x0000002392237223 */ /* 0x000fe20000010000 */
[----:B------:R-:W-:Y:S01]  /*2b80*/  SHF.L.U32 R22, R22, 0x10, RZ ;  /* 0x0000001016167819 */ /* 0x000fe200000006ff */
[----:B------:R-:W-:Y:S01]  /*2b90*/  FMUL.FTZ R0, R13, UR6 ;  /* 0x000000060d007c20 */ /* 0x000fe20008410000 */
[----:B------:R-:W-:Y:S01]  /*2ba0*/  FSEL R26, R12, RZ, P5 ;  /* 0x000000ff0c1a7208 */ /* 0x000fe20002800000 */
[----:B------:R-:W-:Y:S01]  /*2bb0*/  FADD.FTZ R193, R156, -R193 ;  /* 0x800000c19cc17221 */ /* 0x000fe20000010000 */
[----:B------:R-:W-:Y:S01]  /*2bc0*/  FFMA.FTZ R20, R146, R191, R21 ;  /* 0x000000bf92147223 */ /* 0x000fe20000010015 */
[----:B------:R-:W-:Y:S01]  /*2bd0*/  ISETP.GE.U32.AND.EX P0, PT, R31, 0x1000000, PT, P0 ;  /* 0x010000001f00780c */ /* 0x000fe20003f06100 */
[----:B------:R-:W-:Y:S01]  /*2be0*/  FADD.FTZ R187, R152, -R187 ;  /* 0x800000bb98bb7221 */ /* 0x000fe20000010000 */
[----:B------:R-:W-:Y:S01]  /*2bf0*/  SHF.L.U32 R12, R4, 0x10, RZ ;  /* 0x00000010040c7819 */ /* 0x000fe200000006ff */
[----:B------:R-:W-:Y:S01]  /*2c00*/  IMAD.U32 R23, R23, 0x10000, RZ ;  /* 0x0001000017177824 */ /* 0x000fe200078e00ff */
[----:B------:R-:W-:Y:S01]  /*2c10*/  FSEL R33, R14, RZ, P6 ;  /* 0x000000ff0e217208 */ /* 0x000fe20003000000 */
[----:B------:R-:W-:Y:S01]  /*2c20*/  FMUL.FTZ R14, R35, UR6 ;  /* 0x00000006230e7c20 */ /* 0x000fe20008410000 */
[----:B------:R-:W-:Y:S01]  /*2c30*/  LOP3.LUT P6, RZ, R30, 0xff0000, RZ, 0xc0, !PT ;  /* 0x00ff00001eff7812 */ /* 0x000fe200078cc0ff */
[----:B------:R-:W-:Y:S01]  /*2c40*/  FMUL.FTZ R15, R20, UR6 ;  /* 0x00000006140f7c20 */ /* 0x000fe20008410000 */
[----:B------:R-:W-:Y:S01]  /*2c50*/  FSEL R0, R0, RZ, P0 ;  /* 0x000000ff00007208 */ /* 0x000fe20000000000 */
[C---:B------:R-:W-:Y:S01]  /*2c60*/  FFMA.FTZ R22, R146.reuse, R193, R22 ;  /* 0x000000c192167223 */ /* 0x040fe20000010016 */
[----:B------:R-:W-:Y:S01]  /*2c70*/  LOP3.LUT P0, RZ, R31, 0xff00, RZ, 0xc0, !PT ;  /* 0x0000ff001fff7812 */ /* 0x000fe2000780c0ff */
[C---:B------:R-:W-:Y:S01]  /*2c80*/  FFMA.FTZ R23, R146.reuse, R187, R23 ;  /* 0x000000bb92177223 */ /* 0x040fe20000010017 */
[----:B------:R-:W-:Y:S01]  /*2c90*/  FFMA.FTZ R12, R146, R181, R12 ;  /* 0x000000b5920c7223 */ /* 0x000fe2000001000c */
[----:B------:R-:W-:Y:S01]  /*2ca0*/  FSEL R24, R14, RZ, P6 ;  /* 0x000000ff0e187208 */ /* 0x000fe20003000000 */
[----:B------:R-:W-:Y:S01]  /*2cb0*/  FMUL.FTZ R25, R22, UR6 ;  /* 0x0000000616197c20 */ /* 0x000fe20008410000 */
[----:B------:R-:W-:Y:S01]  /*2cc0*/  F2FP.BF16.F32.PACK_AB R14, R20, R37 ;  /* 0x00000025140e723e */ /* 0x000fe200000010ff */
[----:B------:R-:W-:Y:S01]  /*2cd0*/  FMUL.FTZ R20, R12, UR6 ;  /* 0x000000060c147c20 */ /* 0x000fe20008410000 */
[----:B------:R-:W-:Y:S01]  /*2ce0*/  LOP3.LUT P5, RZ, R30, 0xff000000, RZ, 0xc0, !PT ;  /* 0xff0000001eff7812 */ /* 0x000fe200078ac0ff */
[----:B------:R-:W-:Y:S01]  /*2cf0*/  FMUL.FTZ R21, R23, UR6 ;  /* 0x0000000617157c20 */ /* 0x000fe20008410000 */
[----:B------:R-:W-:-:S02]  /*2d00*/  FSEL R31, R15, RZ, P0 ;  /* 0x000000ff0f1f7208 */ /* 0x000fc40000000000 */
[C---:B------:R-:W-:Y:S02]  /*2d10*/  LOP3.LUT P0, RZ, R30.reuse, 0xff, RZ, 0xc0, !PT ;  /* 0x000000ff1eff7812 */ /* 0x040fe4000780c0ff */
[----:B------:R-:W-:Y:S02]  /*2d20*/  LOP3.LUT P6, RZ, R30, 0xff00, RZ, 0xc0, !PT ;  /* 0x0000ff001eff7812 */ /* 0x000fe400078cc0ff */
[----:B------:R-:W-:Y:S02]  /*2d30*/  FSEL R27, R25, RZ, P5 ;  /* 0x000000ff191b7208 */ /* 0x000fe40002800000 */
[----:B------:R-:W-:Y:S02]  /*2d40*/  FSEL R20, R20, RZ, P0 ;  /* 0x000000ff14147208 */ /* 0x000fe40000000000 */
[----:B------:R-:W-:Y:S02]  /*2d50*/  FSEL R25, R21, RZ, P6 ;  /* 0x000000ff15197208 */ /* 0x000fe40003000000 */
[----:B------:R-:W-:-:S02]  /*2d60*/  F2FP.BF16.F32.PACK_AB R15, R13, R32 ;  /* 0x000000200d0f723e */ /* 0x000fc400000010ff */
[----:B------:R-:W-:Y:S02]  /*2d70*/  F2FP.BF16.F32.PACK_AB R13, R22, R35 ;  /* 0x00000023160d723e */ /* 0x000fe400000010ff */
[----:B------:R-:W-:Y:S02]  /*2d80*/  F2FP.BF16.F32.PACK_AB R12, R23, R12 ;  /* 0x0000000c170c723e */ /* 0x000fe400000010ff */
[----:B------:R-:W-:Y:S02]  /*2d90*/  F2FP.BF16.F32.PACK_AB R23, R0, R33 ;  /* 0x000000210017723e */ /* 0x000fe400000010ff */
[----:B------:R-:W-:Y:S02]  /*2da0*/  F2FP.BF16.F32.PACK_AB R22, R31, R26 ;  /* 0x0000001a1f16723e */ /* 0x000fe400000010ff */
[----:B------:R-:W-:Y:S02]  /*2db0*/  F2FP.BF16.F32.PACK_AB R21, R27, R24 ;  /* 0x000000181b15723e */ /* 0x000fe400000010ff */
[----:B------:R-:W-:Y:S01]  /*2dc0*/  F2FP.BF16.F32.PACK_AB R20, R25, R20 ;  /* 0x000000141914723e */ /* 0x000fe200000010ff */
[----:B------:R-:W-:Y:S06]  /*2dd0*/  BRA `(.L_x_131) ;  /* 0x0000001400307947 */ /* 0x000fec0003800000 */
.L_x_128:
        /* <DEDUP_REMOVED lines=12> */
[----:B------:R-:W-:Y:S01]  /*2ea0*/  FADD.FTZ R37, R36, -R37 ;  /* 0x8000002524257221 */ /* 0x000fe20000010000 */
[----:B-----5:R-:W-:Y:S01]  /*2eb0*/  ISETP.GE.U32.AND P0, PT, R30, RZ, PT ;  /* 0x000000ff1e00720c */ /* 0x020fe20003f06070 */
[C---:B------:R-:W-:Y:S01]  /*2ec0*/  FMUL.FTZ R179, R146.reuse, R179 ;  /* 0x000000b392b37220 */ /* 0x040fe20000410000 */
[C---:B------:R-:W-:Y:S01]  /*2ed0*/  FMUL.FTZ R189, R146.reuse, R189 ;  /* 0x000000bd92bd7220 */ /* 0x040fe20000410000 */
[----:B------:R-:W-:Y:S01]  /*2ee0*/  LOP3.LUT P5, RZ, R31, 0xff0000, RZ, 0xc0, !PT ;  /* 0x00ff00001fff7812 */ /* 0x000fe200078ac0ff */
[----:B------:R-:W-:Y:S01]  /*2ef0*/  FMUL.FTZ R37, R146, R37 ;  /* 0x0000002592257220 */ /* 0x000fe20000410000 */
[----:B------:R-:W-:Y:S01]  /*2f00*/  FMUL.FTZ R179, R179, UR6 ;  /* 0x00000006b3b37c20 */ /* 0x000fe20008410000 */
[----:B------:R-:W-:Y:S01]  /*2f10*/  FMUL.FTZ R189, R189, UR6 ;  /* 0x00000006bdbd7c20 */ /* 0x000fe20008410000 */
[----:B------:R-:W-:Y:S01]  /*2f20*/  FADD.FTZ R191, R176, -R191 ;  /* 0x800000bfb0bf7221 */ /* 0x000fe20000010000 */
[----:B------:R-:W-:Y:S01]  /*2f30*/  ISETP.GE.U32.AND.EX P0, PT, R31, 0x1000000, PT, P0 ;  /* 0x010000001f00780c */ /* 0x000fe20003f06100 */
[-CC-:B------:R-:W-:Y:S01]  /*2f40*/  FFMA.FTZ R35, R35, R148.reuse, R150.reuse ;  /* 0x0000009423237223 */ /* 0x180fe20000010096 */
[-CC-:B------:R-:W-:Y:S01]  /*2f50*/  FFMA.FTZ R193, R193, R148.reuse, R150.reuse ;  /* 0x00000094c1c17223 */ /* 0x180fe20000010096 */
[----:B------:R-:W-:Y:S01]  /*2f60*/  FSEL R23, R179, RZ, P5 ;  /* 0x000000ffb3177208 */ /* 0x000fe20002800000 */
[----:B------:R-:W-:Y:S01]  /*2f70*/  FMUL.FTZ R37, R37, UR6 ;  /* 0x0000000625257c20 */ /* 0x000fe20008410000 */
[----:B------:R-:W-:Y:S01]  /*2f80*/  LOP3.LUT P6, RZ, R125, 0xff0000, RZ, 0xc0, !PT ;  /* 0x00ff00007dff7812 */ /* 0x000fe200078cc0ff */
[----:B------:R-:W-:Y:S01]  /*2f90*/  FMUL.FTZ R191, R146, R191 ;  /* 0x000000bf92bf7220 */ /* 0x000fe20000410000 */
[----:B------:R-:W-:Y:S01]  /*2fa0*/  FSEL R20, R189, RZ, P0 ;  /* 0x000000ffbd147208 */ /* 0x000fe20000000000 */
[----:B------:R-:W-:Y:S01]  /*2fb0*/  FADD.FTZ R35, R34, -R35 ;  /* 0x8000002322237221 */ /* 0x000fe20000010000 */
[----:B------:R-:W-:Y:S01]  /*2fc0*/  LOP3.LUT P5, RZ, R31, 0xff, RZ, 0xc0, !PT ;  /* 0x000000ff1fff7812 */ /* 0x000fe200078ac0ff */
[----:B------:R-:W-:Y:S01]  /*2fd0*/  FADD.FTZ R193, R156, -R193 ;  /* 0x800000c19cc17221 */ /* 0x000fe20000010000 */
[----:B------:R-:W-:Y:S01]  /*2fe0*/  ISETP.GE.U32.AND P0, PT, R124, RZ, PT ;  /* 0x000000ff7c00720c */ /* 0x000fe20003f06070 */
[-CC-:B------:R-:W-:Y:S01]  /*2ff0*/  FFMA.FTZ R187, R187, R148.reuse, R150.reuse ;  /* 0x00000094bbbb7223 */ /* 0x180fe20000010096 */
[----:B------:R-:W-:Y:S01]  /*3000*/  FSEL R19, R179, RZ, P6 ;  /* 0x000000ffb3137208 */ /* 0x000fe20003000000 */
[----:B------:R-:W-:Y:S01]  /*3010*/  FMUL.FTZ R191, R191, UR6 ;  /* 0x00000006bfbf7c20 */ /* 0x000fe20008410000 */
[----:B------:R-:W-:Y:S01]  /*3020*/  FSEL R22, R37, RZ, P5 ;  /* 0x000000ff25167208 */ /* 0x000fe20002800000 */
[C---:B------:R-:W-:Y:S01]  /*3030*/  FMUL.FTZ R35, R146.reuse, R35 ;  /* 0x0000002392237220 */ /* 0x040fe20000410000 */
[C---:B------:R-:W-:Y:S01]  /*3040*/  ISETP.GE.U32.AND.EX P0, PT, R125.reuse, 0x1000000, PT, P0 ;  /* 0x010000007d00780c */ /* 0x040fe20003f06100 */
[----:B------:R-:W-:Y:S01]  /*3050*/  FMUL.FTZ R193, R146, R193 ;  /* 0x000000c192c17220 */ /* 0x000fe20000410000 */
[C---:B------:R-:W-:Y:S01]  /*3060*/  LOP3.LUT P6, RZ, R125.reuse, 0xff, RZ, 0xc0, !PT ;  /* 0x000000ff7dff7812 */ /* 0x040fe200078cc0ff */
[----:B------:R-:W-:Y:S01]  /*3070*/  FADD.FTZ R187, R152, -R187 ;  /* 0x800000bb98bb7221 */ /* 0x000fe20000010000 */
[----:B------:R-:W-:Y:S01]  /*3080*/  LOP3.LUT P5, RZ, R125, 0xff00, RZ, 0xc0, !PT ;  /* 0x0000ff007dff7812 */ /* 0x000fe200078ac0ff */
[----:B------:R-:W-:Y:S01]  /*3090*/  FFMA.FTZ R0, R0, R148, R150 ;  /* 0x0000009400007223 */ /* 0x000fe20000010096 */
[----:B------:R-:W-:Y:S01]  /*30a0*/  FSEL R16, R189, RZ, P0 ;  /* 0x000000ffbd107208 */ /* 0x000fe20000000000 */
[----:B------:R-:W-:Y:S01]  /*30b0*/  FMUL.FTZ R35, R35, UR6 ;  /* 0x0000000623237c20 */ /* 0x000fe20008410000 */
[----:B------:R-:W-:Y:S01]  /*30c0*/  FSEL R18, R37, RZ, P6 ;  /* 0x000000ff25127208 */ /* 0x000fe20003000000 */
[----:B------:R-:W-:Y:S01]  /*30d0*/  FMUL.FTZ R193, R193, UR6 ;  /* 0x00000006c1c17c20 */ /* 0x000fe20008410000 */
[----:B------:R-:W-:Y:S01]  /*30e0*/  FSEL R21, R191, RZ, P5 ;  /* 0x000000ffbf157208 */ /* 0x000fe20002800000 */
[----:B------:R-:W-:Y:S01]  /*30f0*/  FMUL.FTZ R187, R146, R187 ;  /* 0x000000bb92bb7220 */ /* 0x000fe20000410000 */
[----:B------:R-:W-:Y:S01]  /*3100*/  LOP3.LUT P0, RZ, R31, 0xff00, RZ, 0xc0, !PT ;  /* 0x0000ff001fff7812 */ /* 0x000fe2000780c0ff */
[----:B------:R-:W-:Y:S01]  /*3110*/  FADD.FTZ R181, R181, -R0 ;  /* 0x80000000b5b57221 */ /* 0x000fe20000010000 */
[C---:B------:R-:W-:Y:S01]  /*3120*/  LOP3.LUT P6, RZ, R30.reuse, 0xff0000, RZ, 0xc0, !PT ;  /* 0x00ff00001eff7812 */ /* 0x040fe200078cc0ff */
[----:B------:R-:W-:Y:S01]  /*3130*/  FMUL.FTZ R187, R187, UR6 ;  /* 0x00000006bbbb7c20 */ /* 0x000fe20008410000 */
[----:B------:R-:W-:Y:S01]  /*3140*/  LOP3.LUT P5, RZ, R30, 0xff000000, RZ, 0xc0, !PT ;  /* 0xff0000001eff7812 */ /* 0x000fe200078ac0ff */
[----:B------:R-:W-:Y:S01]  /*3150*/  FMUL.FTZ R181, R146, R181 ;  /* 0x000000b592b57220 */ /* 0x000fe20000410000 */
[----:B------:R-:W-:-:S02]  /*3160*/  FSEL R25, R191, RZ, P0 ;  /* 0x000000ffbf197208 */ /* 0x000fc40000000000 */
[----:B------:R-:W-:Y:S01]  /*3170*/  FSEL R24, R35, RZ, P6 ;  /* 0x000000ff23187208 */ /* 0x000fe20003000000 */
[----:B------:R-:W-:Y:S01]  /*3180*/  FMUL.FTZ R181, R181, UR6 ;  /* 0x00000006b5b57c20 */ /* 0x000fe20008410000 */
[----:B------:R-:W-:Y:S02]  /*3190*/  FSEL R31, R193, RZ, P5 ;  /* 0x000000ffc11f7208 */ /* 0x000fe40002800000 */
[----:B------:R-:W-:Y:S02]  /*31a0*/  LOP3.LUT P0, RZ, R124, 0xff0000, RZ, 0xc0, !PT ;  /* 0x00ff00007cff7812 */ /* 0x000fe4000780c0ff */
[----:B------:R-:W-:Y:S02]  /*31b0*/  LOP3.LUT P6, RZ, R30, 0xff00, RZ, 0xc0, !PT ;  /* 0x0000ff001eff7812 */ /* 0x000fe400078cc0ff */
[----:B------:R-:W-:Y:S02]  /*31c0*/  LOP3.LUT P5, RZ, R124, 0xff000000, RZ, 0xc0, !PT ;  /* 0xff0000007cff7812 */ /* 0x000fe400078ac0ff */
[----:B------:R-:W-:-:S02]  /*31d0*/  FSEL R17, R35, RZ, P0 ;  /* 0x000000ff23117208 */ /* 0x000fc40000000000 */
[----:B------:R-:W-:Y:S02]  /*31e0*/  FSEL R0, R193, RZ, P5 ;  /* 0x000000ffc1007208 */ /* 0x000fe40002800000 */
[----:B------:R-:W-:Y:S02]  /*31f0*/  FSEL R27, R187, RZ, P6 ;  /* 0x000000ffbb1b7208 */ /* 0x000fe40003000000 */
[----:B------:R-:W-:Y:S02]  /*3200*/  LOP3.LUT P0, RZ, R30, 0xff, RZ, 0xc0, !PT ;  /* 0x000000ff1eff7812 */ /* 0x000fe4000780c0ff */
[C---:B------:R-:W-:Y:S02]  /*3210*/  LOP3.LUT P5, RZ, R124.reuse, 0xff00, RZ, 0xc0, !PT ;  /* 0x0000ff007cff7812 */ /* 0x040fe400078ac0ff */
[----:B------:R-:W-:Y:S02]  /*3220*/  LOP3.LUT P6, RZ, R124, 0xff, RZ, 0xc0, !PT ;  /* 0x000000ff7cff7812 */ /* 0x000fe400078cc0ff */
[----:B------:R-:W-:-:S02]  /*3230*/  F2FP.BF16.F32.PACK_AB R19, R16, R19 ;  /* 0x000000131013723e */ /* 0x000fc400000010ff */
[----:B------:R-:W-:Y:S02]  /*3240*/  F2FP.BF16.F32.PACK_AB R23, R20, R23 ;  /* 0x000000171417723e */ /* 0x000fe400000010ff */
[----:B------:R-:W-:Y:S02]  /*3250*/  F2FP.BF16.F32.PACK_AB R22, R25, R22 ;  /* 0x000000161916723e */ /* 0x000fe400000010ff */
[----:B------:R-:W-:Y:S02]  /*3260*/  FSEL R25, R187, RZ, P5 ;  /* 0x000000ffbb197208 */ /* 0x000fe40002800000 */
[C---:B------:R-:W-:Y:S02]  /*3270*/  FSEL R16, R181.reuse, RZ, P6 ;  /* 0x000000ffb5107208 */ /* 0x040fe40003000000 */
[----:B------:R-:W-:Y:S02]  /*3280*/  FSEL R20, R181, RZ, P0 ;  /* 0x000000ffb5147208 */ /* 0x000fe40000000000 */
[----:B------:R-:W-:-:S02]  /*3290*/  F2FP.BF16.F32.PACK_AB R18, R21, R18 ;  /* 0x000000121512723e */ /* 0x000fc400000010ff */
[----:B------:R-:W-:Y:S02]  /*32a0*/  F2FP.BF16.F32.PACK_AB R17, R0, R17 ;  /* 0x000000110011723e */ /* 0x000fe400000010ff */
[----:B------:R-:W-:Y:S02]  /*32b0*/  F2FP.BF16.F32.PACK_AB R21, R31, R24 ;  /* 0x000000181f15723e */ /* 0x000fe400000010ff */
[----:B------:R-:W-:Y:S02]  /*32c0*/  F2FP.BF16.F32.PACK_AB R16, R25, R16 ;  /* 0x000000101910723e */ /* 0x000fe400000010ff */
[----:B------:R-:W-:Y:S01]  /*32d0*/  F2FP.BF16.F32.PACK_AB R20, R27, R20 ;  /* 0x000000141b14723e */ /* 0x000fe200000010ff */
[----:B------:R-:W-:Y:S06]  /*32e0*/  BRA `(.L_x_131) ;  /* 0x0000000c00ec7947 */ /* 0x000fec0003800000 */
.L_x_134:
[-CC-:B------:R-:W-:Y:S01]  /*32f0*/  FFMA.FTZ R179, R179, R148.reuse, R150.reuse ;  /* 0x00000094b3b37223 */ /* 0x180fe20000010096 */
[-CC-:B------:R-:W-:Y:S01]  /*3300*/  FFMA.FTZ R189, R189, R148.reuse, R150.reuse ;  /* 0x00000094bdbd7223 */ /* 0x180fe20000010096 */
[-CC-:B------:R-:W-:Y:S01]  /*3310*/  FFMA.FTZ R37, R37, R148.reuse, R150.reuse ;  /* 0x0000009425257223 */ /* 0x180fe20000010096 */
[----:B-----5:R-:W-:Y:S01]  /*3320*/  LOP3.LUT P5, RZ, R31, 0xff0000, RZ, 0xc0, !PT ;  /* 0x00ff00001fff7812 */ /* 0x020fe200078ac0ff */
[----:B------:R-:W-:Y:S01]  /*3330*/  FADD.FTZ R179, R42, -R179 ;  /* 0x800000b32ab37221 */ /* 0x000fe20000010000 */
[----:B------:R-:W-:Y:S01]  /*3340*/  FADD.FTZ R189, R180, -R189 ;  /* 0x800000bdb4bd7221 */ /* 0x000fe20000010000 */
[-CC-:B------:R-:W-:Y:S01]  /*3350*/  FFMA.FTZ R191, R191, R148.reuse, R150.reuse ;  /* 0x00000094bfbf7223 */ /* 0x180fe20000010096 */
[----:B------:R-:W-:Y:S01]  /*3360*/  FADD.FTZ R37, R36, -R37 ;  /* 0x8000002524257221 */ /* 0x000fe20000010000 */
[C---:B------:R-:W-:Y:S01]  /*3370*/  FMUL.FTZ R179, R146.reuse, R179 ;  /* 0x000000b392b37220 */ /* 0x040fe20000410000 */
[----:B------:R-:W-:Y:S01]  /*3380*/  FMUL.FTZ R16, R146, R189 ;  /* 0x000000bd92107220 */ /* 0x000fe20000410000 */
[----:B------:R-:W-:Y:S01]  /*3390*/  ISETP.GE.U32.AND P0, PT, R30, RZ, PT ;  /* 0x000000ff1e00720c */ /* 0x000fe20003f06070 */
[----:B------:R-:W-:Y:S01]  /*33a0*/  FADD.FTZ R191, R176, -R191 ;  /* 0x800000bfb0bf7221 */ /* 0x000fe20000010000 */
[----:B------:R-:W-:Y:S01]  /*33b0*/  FMUL.FTZ R12, R179, UR6 ;  /* 0x00000006b30c7c20 */ /* 0x000fe20008410000 */
[-CC-:B------:R-:W-:Y:S01]  /*33c0*/  FFMA.FTZ R35, R35, R148.reuse, R150.reuse ;  /* 0x0000009423237223 */ /* 0x180fe20000010096 */
[----:B------:R-:W-:Y:S01]  /*33d0*/  LOP3.LUT P6, RZ, R125, 0xff0000, RZ, 0xc0, !PT ;  /* 0x00ff00007dff7812 */ /* 0x000fe200078cc0ff */
[----:B------:R-:W-:Y:S01]  /*33e0*/  FMUL.FTZ R13, R16, UR6 ;  /* 0x00000006100d7c20 */ /* 0x000fe20008410000 */
[----:B------:R-:W-:Y:S01]  /*33f0*/  ISETP.GE.U32.AND.EX P0, PT, R31, 0x1000000, PT, P0 ;  /* 0x010000001f00780c */ /* 0x000fe20003f06100 */
[----:B------:R-:W-:Y:S01]  /*3400*/  FMUL.FTZ R14, R146, R37 ;  /* 0x00000025920e7220 */ /* 0x000fe20000410000 */
[----:B------:R-:W-:Y:S01]  /*3410*/  FSEL R23, R12, RZ, P5 ;  /* 0x000000ff0c177208 */ /* 0x000fe20002800000 */
[----:B------:R-:W-:Y:S01]  /*3420*/  FMUL.FTZ R191, R146, R191 ;  /* 0x000000bf92bf7220 */ /* 0x000fe20000410000 */
[----:B------:R-:W-:Y:S01]  /*3430*/  ISETP.GE.U32.AND P5, PT, R124, RZ, PT ;  /* 0x000000ff7c00720c */ /* 0x000fe20003fa6070 */
[----:B------:R-:W-:Y:S01]  /*3440*/  FADD.FTZ R35, R34, -R35 ;  /* 0x8000002322237221 */ /* 0x000fe20000010000 */
[----:B------:R-:W-:Y:S01]  /*3450*/  FSEL R19, R12, RZ, P6 ;  /* 0x000000ff0c137208 */ /* 0x000fe20003000000 */
[----:B------:R-:W-:Y:S01]  /*3460*/  FMUL.FTZ R12, R14, UR6 ;  /* 0x000000060e0c7c20 */ /* 0x000fe20008410000 */
[----:B------:R-:W-:Y:S01]  /*3470*/  ISETP.GE.U32.AND.EX P5, PT, R125, 0x1000000, PT, P5 ;  /* 0x010000007d00780c */ /* 0x000fe20003fa6150 */
[----:B------:R-:W-:Y:S01]  /*3480*/  FMUL.FTZ R15, R191, UR6 ;  /* 0x00000006bf0f7c20 */ /* 0x000fe20008410000 */
[----:B------:R-:W-:Y:S01]  /*3490*/  FSEL R20, R13, RZ, P0 ;  /* 0x000000ff0d147208 */ /* 0x000fe20000000000 */
[-CC-:B------:R-:W-:Y:S01]  /*34a0*/  FFMA.FTZ R193, R193, R148.reuse, R150.reuse ;  /* 0x00000094c1c17223 */ /* 0x180fe20000010096 */
[----:B------:R-:W-:Y:S01]  /*34b0*/  LOP3.LUT P6, RZ, R31, 0xff, RZ, 0xc0, !PT ;  /* 0x000000ff1fff7812 */ /* 0x000fe200078cc0ff */
[-CC-:B------:R-:W-:Y:S01]  /*34c0*/  FFMA.FTZ R187, R187, R148.reuse, R150.reuse ;  /* 0x00000094bbbb7223 */ /* 0x180fe20000010096 */
[----:B------:R-:W-:Y:S01]  /*34d0*/  LOP3.LUT P0, RZ, R125, 0xff, RZ, 0xc0, !PT ;  /* 0x000000ff7dff7812 */ /* 0x000fe2000780c0ff */
[----:B------:R-:W-:Y:S01]  /*34e0*/  FADD.FTZ R193, R156, -R193 ;  /* 0x800000c19cc17221 */ /* 0x000fe20000010000 */
[----:B------:R-:W-:Y:S01]  /*34f0*/  FSEL R24, R13, RZ, P5 ;  /* 0x000000ff0d187208 */ /* 0x000fe20002800000 */
[----:B------:R-:W-:Y:S01]  /*3500*/  FMUL.FTZ R13, R146, R35 ;  /* 0x00000023920d7220 */ /* 0x000fe20000410000 */
[----:B------:R-:W-:Y:S01]  /*3510*/  LOP3.LUT P5, RZ, R31, 0xff00, RZ, 0xc0, !PT ;  /* 0x0000ff001fff7812 */ /* 0x000fe200078ac0ff */
[----:B------:R-:W-:Y:S01]  /*3520*/  FFMA.FTZ R0, R0, R148, R150 ;  /* 0x0000009400007223 */ /* 0x000fe20000010096 */
[----:B------:R-:W-:Y:S01]  /*3530*/  FSEL R22, R12, RZ, P6 ;  /* 0x000000ff0c167208 */ /* 0x000fe20003000000 */
[----:B------:R-:W-:Y:S01]  /*3540*/  FADD.FTZ R187, R152, -R187 ;  /* 0x800000bb98bb7221 */ /* 0x000fe20000010000 */
[----:B------:R-:W-:Y:S01]  /*3550*/  FSEL R18, R12, RZ, P0 ;  /* 0x000000ff0c127208 */ /* 0x000fe20000000000 */
[----:B------:R-:W-:Y:S01]  /*3560*/  FMUL.FTZ R12, R13, UR6 ;  /* 0x000000060d0c7c20 */ /* 0x000fe20008410000 */
[----:B------:R-:W-:Y:S01]  /*3570*/  FSEL R27, R15, RZ, P5 ;  /* 0x000000ff0f1b7208 */ /* 0x000fe20002800000 */
[----:B------:R-:W-:Y:S01]  /*3580*/  FADD.FTZ R181, R181, -R0 ;  /* 0x80000000b5b57221 */ /* 0x000fe20000010000 */
[----:B------:R-:W-:-:S02]  /*3590*/  LOP3.LUT P0, RZ, R30, 0xff0000, RZ, 0xc0, !PT ;  /* 0x00ff00001eff7812 */ /* 0x000fc4000780c0ff */
[----:B------:R-:W-:Y:S01]  /*35a0*/  LOP3.LUT P5, RZ, R124, 0xff0000, RZ, 0xc0, !PT ;  /* 0x00ff00007cff7812 */ /* 0x000fe200078ac0ff */
[----:B------:R-:W-:Y:S01]  /*35b0*/  FMUL.FTZ R181, R146, R181 ;  /* 0x000000b592b57220 */ /* 0x000fe20000410000 */
[----:B------:R-:W-:Y:S02]  /*35c0*/  LOP3.LUT P6, RZ, R125, 0xff00, RZ, 0xc0, !PT ;  /* 0x0000ff007dff7812 */ /* 0x000fe400078cc0ff */
[C---:B------:R-:W-:Y:S02]  /*35d0*/  FSEL R21, R12.reuse, RZ, P0 ;  /* 0x000000ff0c157208 */ /* 0x040fe40000000000 */
[----:B------:R-:W-:Y:S01]  /*35e0*/  FSEL R17, R12, RZ, P5 ;  /* 0x000000ff0c117208 */ /* 0x000fe20002800000 */
[----:B------:R-:W-:Y:S01]  /*35f0*/  FMUL.FTZ R12, R146, R193 ;  /* 0x000000c1920c7220 */ /* 0x000fe20000410000 */
[----:B------:R-:W-:Y:S02]  /*3600*/  FSEL R31, R15, RZ, P6 ;  /* 0x000000ff0f1f7208 */ /* 0x000fe40003000000 */
[----:B------:R-:W-:Y:S01]  /*3610*/  F2FP.BF16.F32.PACK_AB R15, R16, R179 ;  /* 0x000000b3100f723e */ /* 0x000fe200000010ff */
[C---:B------:R-:W-:Y:S01]  /*3620*/  FMUL.FTZ R16, R12.reuse, UR6 ;  /* 0x000000060c107c20 */ /* 0x040fe20008410000 */
[----:B------:R-:W-:Y:S01]  /*3630*/  F2FP.BF16.F32.PACK_AB R13, R12, R13 ;  /* 0x0000000d0c0d723e */ /* 0x000fe200000010ff */
[----:B------:R-:W-:Y:S01]  /*3640*/  FMUL.FTZ R12, R146, R187 ;  /* 0x000000bb920c7220 */ /* 0x000fe20000410000 */
[----:B------:R-:W-:-:S02]  /*3650*/  LOP3.LUT P6, RZ, R30, 0xff000000, RZ, 0xc0, !PT ;  /* 0xff0000001eff7812 */ /* 0x000fc400078cc0ff */
[----:B------:R-:W-:Y:S01]  /*3660*/  F2FP.BF16.F32.PACK_AB R19, R24, R19 ;  /* 0x000000131813723e */ /* 0x000fe200000010ff */
[----:B------:R-:W-:Y:S01]  /*3670*/  FMUL.FTZ R0, R12, UR6 ;  /* 0x000000060c007c20 */ /* 0x000fe20008410000 */
        /* <DEDUP_REMOVED lines=8> */
[C---:B------:R-:W-:Y:S02]  /*3700*/  LOP3.LUT P6, RZ, R124.reuse, 0xff00, RZ, 0xc0, !PT ;  /* 0x0000ff007cff7812 */ /* 0x040fe400078cc0ff */
[----:B------:R-:W-:Y:S02]  /*3710*/  LOP3.LUT P0, RZ, R124, 0xff, RZ, 0xc0, !PT ;  /* 0x000000ff7cff7812 */ /* 0x000fe4000780c0ff */
[----:B------:R-:W-:Y:S02]  /*3720*/  F2FP.BF16.F32.PACK_AB R23, R20, R23 ;  /* 0x000000171417723e */ /* 0x000fe400000010ff */
[----:B------:R-:W-:-:S02]  /*3730*/  F2FP.BF16.F32.PACK_AB R22, R27, R22 ;  /* 0x000000161b16723e */ /* 0x000fc400000010ff */
[----:B------:R-:W-:Y:S02]  /*3740*/  FSEL R27, R0, RZ, P6 ;  /* 0x000000ff001b7208 */ /* 0x000fe40003000000 */
        /* <DEDUP_REMOVED lines=9> */
.L_x_133:
[----:B------:R-:W-:-:S04]  /*37e0*/  UISETP.NE.U32.AND UP0, UPT, UR4, URZ, UPT ;  /* 0x000000ff0400728c */ /* 0x000fc8000bf05070 */
[----:B------:R-:W-:-:S09]  /*37f0*/  UISETP.NE.AND.EX UP0, UPT, UR5, URZ, UPT, UP0 ;  /* 0x000000ff0500728c */ /* 0x000fd2000bf05300 */
[----:B------:R-:W-:Y:S05]  /*3800*/  BRA.U UP0, `(.L_x_135) ;  /* 0x00000005004c7547 */ /* 0x000fea000b800000 */
[-CC-:B------:R-:W-:Y:S01]  /*3810*/  FFMA.FTZ R179, R179, R148.reuse, R150.reuse ;  /* 0x00000094b3b37223 */ /* 0x180fe20000010096 */
[-CC-:B------:R-:W-:Y:S01]  /*3820*/  FFMA.FTZ R189, R189, R148.reuse, R150.reuse ;  /* 0x00000094bdbd7223 */ /* 0x180fe20000010096 */
[----:B------:R-:W-:Y:S01]  /*3830*/  SHF.L.U32 R24, R24, 0x10, RZ ;  /* 0x0000001018187819 */ /* 0x000fe200000006ff */
[----:B------:R-:W-:Y:S02]  /*3840*/  IMAD.U32 R18, R7, 0x10000, RZ ;  /* 0x0001000007127824 */ /* 0x000fe400078e00ff */
[----:B------:R-:W-:Y:S01]  /*3850*/  FADD.FTZ R179, R42, -R179 ;  /* 0x800000b32ab37221 */ /* 0x000fe20000010000 */
[-C--:B------:R-:W-:Y:S01]  /*3860*/  FFMA.FTZ R37, R37, R148.reuse, R150 ;  /* 0x0000009425257223 */ /* 0x080fe20000010096 */
[----:B------:R-:W-:Y:S01]  /*3870*/  FADD.FTZ R189, R180, -R189 ;  /* 0x800000bdb4bd7221 */ /* 0x000fe20000010000 */
[----:B------:R-:W-:Y:S01]  /*3880*/  SHF.L.U32 R16, R6, 0x10, RZ ;  /* 0x0000001006107819 */ /* 0x000fe200000006ff */
[----:B------:R-:W-:Y:S01]  /*3890*/  FFMA.FTZ R18, R146, R179, R18 ;  /* 0x000000b392127223 */ /* 0x000fe20000010012 */
[----:B-----5:R-:W-:Y:S01]  /*38a0*/  ISETP.GE.U32.AND P0, PT, R30, RZ, PT ;  /* 0x000000ff1e00720c */ /* 0x020fe20003f06070 */
[----:B------:R-:W-:Y:S01]  /*38b0*/  FADD.FTZ R37, R36, -R37 ;  /* 0x8000002524257221 */ /* 0x000fe20000010000 */
[-C--:B------:R-:W-:Y:S01]  /*38c0*/  FFMA.FTZ R191, R191, R148.reuse, R150 ;  /* 0x00000094bfbf7223 */ /* 0x080fe20000010096 */
[----:B------:R-:W-:Y:S01]  /*38d0*/  FFMA.FTZ R24, R146, R189, R24 ;  /* 0x000000bd92187223 */ /* 0x000fe20000010018 */
[-CC-:B------:R-:W-:Y:S01]  /*38e0*/  FFMA.FTZ R0, R0, R148.reuse, R150.reuse ;  /* 0x0000009400007223 */ /* 0x180fe20000010096 */
[-C--:B------:R-:W-:Y:S01]  /*38f0*/  FFMA.FTZ R35, R35, R148.reuse, R150 ;  /* 0x0000009423237223 */ /* 0x080fe20000010096 */
[----:B------:R-:W-:Y:S01]  /*3900*/  SHF.L.U32 R21, R21, 0x10, RZ ;  /* 0x0000001015157819 */ /* 0x000fe200000006ff */
[----:B------:R-:W-:Y:S01]  /*3910*/  FMUL.FTZ R18, R18, UR6 ;  /* 0x0000000612127c20 */ /* 0x000fe20008410000 */
[C---:B------:R-:W-:Y:S01]  /*3920*/  ISETP.GE.U32.AND.EX P6, PT, R31.reuse, 0x1000000, PT, P0 ;  /* 0x010000001f00780c */ /* 0x040fe20003fc6100 */
[----:B------:R-:W-:Y:S01]  /*3930*/  FADD.FTZ R191, R176, -R191 ;  /* 0x800000bfb0bf7221 */ /* 0x000fe20000010000 */
[----:B------:R-:W-:Y:S01]  /*3940*/  FFMA.FTZ R16, R146, R37, R16 ;  /* 0x0000002592107223 */ /* 0x000fe20000010010 */
[----:B------:R-:W-:Y:S01]  /*3950*/  FMUL.FTZ R24, R24, UR6 ;  /* 0x0000000618187c20 */ /* 0x000fe20008410000 */
[----:B------:R-:W-:Y:S01]  /*3960*/  LOP3.LUT P5, RZ, R31, 0xff0000, RZ, 0xc0, !PT ;  /* 0x00ff00001fff7812 */ /* 0x000fe200078ac0ff */
[----:B------:R-:W-:Y:S01]  /*3970*/  FADD.FTZ R181, R181, -R0 ;  /* 0x80000000b5b57221 */ /* 0x000fe20000010000 */
[----:B------:R-:W-:Y:S01]  /*3980*/  ISETP.GE.U32.AND P0, PT, R124, RZ, PT ;  /* 0x000000ff7c00720c */ /* 0x000fe20003f06070 */
[-C--:B------:R-:W-:Y:S01]  /*3990*/  FFMA.FTZ R193, R193, R148.reuse, R150 ;  /* 0x00000094c1c17223 */ /* 0x080fe20000010096 */
[----:B------:R-:W-:Y:S01]  /*39a0*/  SHF.L.U32 R0, R5, 0x10, RZ ;  /* 0x0000001005007819 */ /* 0x000fe200000006ff */
[----:B------:R-:W-:Y:S01]  /*39b0*/  FADD.FTZ R35, R34, -R35 ;  /* 0x8000002322237221 */ /* 0x000fe20000010000 */
[----:B------:R-:W-:Y:S01]  /*39c0*/  FFMA.FTZ R21, R146, R191, R21 ;  /* 0x000000bf92157223 */ /* 0x000fe20000010015 */
[----:B------:R-:W-:Y:S01]  /*39d0*/  FSEL R26, R18, RZ, P5 ;  /* 0x000000ff121a7208 */ /* 0x000fe20002800000 */
[----:B------:R-:W-:Y:S01]  /*39e0*/  FMUL.FTZ R16, R16, UR6 ;  /* 0x0000000610107c20 */ /* 0x000fe20008410000 */
[----:B------:R-:W-:Y:S01]  /*39f0*/  ISETP.GE.U32.AND.EX P0, PT, R125, 0x1000000, PT, P0 ;  /* 0x010000007d00780c */ /* 0x000fe20003f06100 */
[----:B------:R-:W-:Y:S01]  /*3a00*/  FADD.FTZ R193, R156, -R193 ;  /* 0x800000c19cc17221 */ /* 0x000fe20000010000 */
[----:B------:R-:W-:Y:S01]  /*3a10*/  FSEL R27, R24, RZ, P6 ;  /* 0x000000ff181b7208 */ /* 0x000fe20003000000 */
[----:B------:R-:W-:Y:S01]  /*3a20*/  IMAD.U32 R17, R22, 0x10000, RZ ;  /* 0x0001000016117824 */ /* 0x000fe200078e00ff */
[----:B------:R-:W-:Y:S01]  /*3a30*/  LOP3.LUT P5, RZ, R31, 0xff, RZ, 0xc0, !PT ;  /* 0x000000ff1fff7812 */ /* 0x000fe200078ac0ff */
[----:B------:R-:W-:Y:S01]  /*3a40*/  FFMA.FTZ R35, R146, R35, R0 ;  /* 0x0000002392237223 */ /* 0x000fe20000010000 */
[----:B------:R-:W-:Y:S01]  /*3a50*/  LOP3.LUT P6, RZ, R125, 0xff0000, RZ, 0xc0, !PT ;  /* 0x00ff00007dff7812 */ /* 0x000fe200078cc0ff */
[----:B------:R-:W-:Y:S01]  /*3a60*/  FFMA.FTZ R187, R187, R148, R150 ;  /* 0x00000094bbbb7223 */ /* 0x000fe20000010096 */
[----:B------:R-:W-:Y:S01]  /*3a70*/  FSEL R0, R24, RZ, P0 ;  /* 0x000000ff18007208 */ /* 0x000fe20000000000 */
[----:B------:R-:W-:Y:S01]  /*3a80*/  FMUL.FTZ R21, R21, UR6 ;  /* 0x0000000615157c20 */ /* 0x000fe20008410000 */
[----:B------:R-:W-:Y:S01]  /*3a90*/  LOP3.LUT P0, RZ, R31, 0xff00, RZ, 0xc0, !PT ;  /* 0x0000ff001fff7812 */ /* 0x000fe2000780c0ff */
[----:B------:R-:W-:Y:S01]  /*3aa0*/  FFMA.FTZ R17, R146, R193, R17 ;  /* 0x000000c192117223 */ /* 0x000fe20000010011 */
[----:B------:R-:W-:Y:S01]  /*3ab0*/  FSEL R22, R16, RZ, P5 ;  /* 0x000000ff10167208 */ /* 0x000fe20002800000 */
[----:B------:R-:W-:Y:S01]  /*3ac0*/  FADD.FTZ R187, R152, -R187 ;  /* 0x800000bb98bb7221 */ /* 0x000fe20000010000 */
[----:B------:R-:W-:Y:S01]  /*3ad0*/  FSEL R19, R18, RZ, P6 ;  /* 0x000000ff12137208 */ /* 0x000fe20003000000 */
[----:B------:R-:W-:Y:S01]  /*3ae0*/  IMAD.U32 R23, R23, 0x10000, RZ ;  /* 0x0001000017177824 */ /* 0x000fe200078e00ff */
[----:B------:R-:W-:Y:S01]  /*3af0*/  LOP3.LUT P5, RZ, R125, 0xff00, RZ, 0xc0, !PT ;  /* 0x0000ff007dff7812 */ /* 0x000fe200078ac0ff */
[----:B------:R-:W-:Y:S01]  /*3b00*/  FMUL.FTZ R20, R17, UR6 ;  /* 0x0000000611147c20 */ /* 0x000fe20008410000 */
[----:B------:R-:W-:Y:S01]  /*3b10*/  LOP3.LUT P6, RZ, R125, 0xff, RZ, 0xc0, !PT ;  /* 0x000000ff7dff7812 */ /* 0x000fe200078cc0ff */
[----:B------:R-:W-:Y:S01]  /*3b20*/  FMUL.FTZ R35, R35, UR6 ;  /* 0x0000000623237c20 */ /* 0x000fe20008410000 */
[C---:B------:R-:W-:Y:S01]  /*3b30*/  FSEL R33, R21.reuse, RZ, P0 ;  /* 0x000000ff15217208 */ /* 0x040fe20000000000 */
[----:B------:R-:W-:Y:S01]  /*3b40*/  FFMA.FTZ R23, R146, R187, R23 ;  /* 0x000000bb92177223 */ /* 0x000fe20000010017 */
[----:B------:R-:W-:-:S02]  /*3b50*/  FSEL R21, R21, RZ, P5 ;  /* 0x000000ff15157208 */ /* 0x000fc40002800000 */
[----:B------:R-:W-:Y:S01]  /*3b60*/  FSEL R18, R16, RZ, P6 ;  /* 0x000000ff10127208 */ /* 0x000fe20003000000 */
[----:B------:R-:W-:Y:S01]  /*3b70*/  FMUL.FTZ R25, R23, UR6 ;  /* 0x0000000617197c20 */ /* 0x000fe20008410000 */
[C---:B------:R-:W-:Y:S02]  /*3b80*/  LOP3.LUT P5, RZ, R30.reuse, 0xff000000, RZ, 0xc0, !PT ;  /* 0xff0000001eff7812 */ /* 0x040fe400078ac0ff */
[----:B------:R-:W-:Y:S02]  /*3b90*/  LOP3.LUT P6, RZ, R30, 0xff0000, RZ, 0xc0, !PT ;  /* 0x00ff00001eff7812 */ /* 0x000fe400078cc0ff */
[----:B------:R-:W-:Y:S02]  /*3ba0*/  SHF.L.U32 R16, R4, 0x10, RZ ;  /* 0x0000001004107819 */ /* 0x000fe400000006ff */
[----:B------:R-:W-:Y:S02]  /*3bb0*/  FSEL R31, R20, RZ, P5 ;  /* 0x000000ff141f7208 */ /* 0x000fe40002800000 */
[----:B------:R-:W-:Y:S01]  /*3bc0*/  FSEL R24, R35, RZ, P6 ;  /* 0x000000ff23187208 */ /* 0x000fe20003000000 */
[----:B------:R-:W-:Y:S01]  /*3bd0*/  FFMA.FTZ R16, R146, R181, R16 ;  /* 0x000000b592107223 */ /* 0x000fe20000010010 */
[----:B------:R-:W-:-:S02]  /*3be0*/  LOP3.LUT P5, RZ, R124, 0xff000000, RZ, 0xc0, !PT ;  /* 0xff0000007cff7812 */ /* 0x000fc400078ac0ff */
[----:B------:R-:W-:Y:S02]  /*3bf0*/  LOP3.LUT P6, RZ, R30, 0xff00, RZ, 0xc0, !PT ;  /* 0x0000ff001eff7812 */ /* 0x000fe400078cc0ff */
[----:B------:R-:W-:Y:S02]  /*3c00*/  LOP3.LUT P0, RZ, R124, 0xff0000, RZ, 0xc0, !PT ;  /* 0x00ff00007cff7812 */ /* 0x000fe4000780c0ff */
[----:B------:R-:W-:Y:S02]  /*3c10*/  F2FP.BF16.F32.PACK_AB R19, R0, R19 ;  /* 0x000000130013723e */ /* 0x000fe400000010ff */
[----:B------:R-:W-:Y:S02]  /*3c20*/  F2FP.BF16.F32.PACK_AB R23, R27, R26 ;  /* 0x0000001a1b17723e */ /* 0x000fe400000010ff */
[----:B------:R-:W-:Y:S01]  /*3c30*/  FSEL R0, R20, RZ, P5 ;  /* 0x000000ff14007208 */ /* 0x000fe20002800000 */
[----:B------:R-:W-:Y:S01]  /*3c40*/  FMUL.FTZ R20, R16, UR6 ;  /* 0x0000000610147c20 */ /* 0x000fe20008410000 */
[----:B------:R-:W-:-:S02]  /*3c50*/  FSEL R27, R25, RZ, P6 ;  /* 0x000000ff191b7208 */ /* 0x000fc40003000000 */
[----:B------:R-:W-:Y:S02]  /*3c60*/  FSEL R17, R35, RZ, P0 ;  /* 0x000000ff23117208 */ /* 0x000fe40000000000 */
[----:B------:R-:W-:Y:S02]  /*3c70*/  LOP3.LUT P6, RZ, R124, 0xff, RZ, 0xc0, !PT ;  /* 0x000000ff7cff7812 */ /* 0x000fe400078cc0ff */
[----:B------:R-:W-:Y:S02]  /*3c80*/  LOP3.LUT P0, RZ, R30, 0xff, RZ, 0xc0, !PT ;  /* 0x000000ff1eff7812 */ /* 0x000fe4000780c0ff */
[----:B------:R-:W-:Y:S02]  /*3c90*/  LOP3.LUT P5, RZ, R124, 0xff00, RZ, 0xc0, !PT ;  /* 0x0000ff007cff7812 */ /* 0x000fe400078ac0ff */
[----:B------:R-:W-:Y:S02]  /*3ca0*/  FSEL R16, R20, RZ, P6 ;  /* 0x000000ff14107208 */ /* 0x000fe40003000000 */
[----:B------:R-:W-:-:S02]  /*3cb0*/  FSEL R25, R25, RZ, P5 ;  /* 0x000000ff19197208 */ /* 0x000fc40002800000 */
[----:B------:R-:W-:Y:S02]  /*3cc0*/  FSEL R20, R20, RZ, P0 ;  /* 0x000000ff14147208 */ /* 0x000fe40000000000 */
[----:B------:R-:W-:Y:S02]  /*3cd0*/  F2FP.BF16.F32.PACK_AB R18, R21, R18 ;  /* 0x000000121512723e */ /* 0x000fe400000010ff */
[----:B------:R-:W-:Y:S02]  /*3ce0*/  F2FP.BF16.F32.PACK_AB R22, R33, R22 ;  /* 0x000000162116723e */ /* 0x000fe400000010ff */
[----:B------:R-:W-:Y:S02]  /*3cf0*/  F2FP.BF16.F32.PACK_AB R17, R0, R17 ;  /* 0x000000110011723e */ /* 0x000fe400000010ff */
[----:B------:R-:W-:Y:S02]  /*3d00*/  F2FP.BF16.F32.PACK_AB R21, R31, R24 ;  /* 0x000000181f15723e */ /* 0x000fe400000010ff */
[----:B------:R-:W-:-:S02]  /*3d10*/  F2FP.BF16.F32.PACK_AB R16, R25, R16 ;  /* 0x000000101910723e */ /* 0x000fc400000010ff */
[----:B------:R-:W-:Y:S01]  /*3d20*/  F2FP.BF16.F32.PACK_AB R20, R27, R20 ;  /* 0x000000141b14723e */ /* 0x000fe200000010ff */
[----:B------:R-:W-:Y:S06]  /*3d30*/  BRA `(.L_x_131) ;  /* 0x0000000400587947 */ /* 0x000fec0003800000 */
.L_x_135:
[-CC-:B------:R-:W-:Y:S01]  /*3d40*/  FFMA.FTZ R179, R179, R148.reuse, R150.reuse ;  /* 0x00000094b3b37223 */ /* 0x180fe20000010096 */
[-CC-:B------:R-:W-:Y:S01]  /*3d50*/  FFMA.FTZ R35, R35, R148.reuse, R150.reuse ;  /* 0x0000009423237223 */ /* 0x180fe20000010096 */
[----:B------:R-:W-:Y:S01]  /*3d60*/  SHF.L.U32 R18, R7, 0x10, RZ ;  /* 0x0000001007127819 */ /* 0x000fe200000006ff */
[-CC-:B------:R-:W-:Y:S01]  /*3d70*/  FFMA.FTZ R189, R189, R148.reuse, R150.reuse ;  /* 0x00000094bdbd7223 */ /* 0x180fe20000010096 */
[----:B------:R-:W-:Y:S01]  /*3d80*/  FADD.FTZ R179, R42, -R179 ;  /* 0x800000b32ab37221 */ /* 0x000fe20000010000 */
[----:B------:R-:W-:Y:S01]  /*3d90*/  SHF.L.U32 R12, R5, 0x10, RZ ;  /* 0x00000010050c7819 */ /* 0x000fe200000006ff */
[----:B------:R-:W-:Y:S01]  /*3da0*/  FADD.FTZ R35, R34, -R35 ;  /* 0x8000002322237221 */ /* 0x000fe20000010000 */
[-C--:B------:R-:W-:Y:S01]  /*3db0*/  FFMA.FTZ R37, R37, R148.reuse, R150 ;  /* 0x0000009425257223 */ /* 0x080fe20000010096 */
[----:B------:R-:W-:Y:S01]  /*3dc0*/  FFMA.FTZ R179, R146, R179, R18 ;  /* 0x000000b392b37223 */ /* 0x000fe20000010012 */
[----:B------:R-:W-:Y:S01]  /*3dd0*/  SHF.L.U32 R24, R24, 0x10, RZ ;  /* 0x0000001018187819 */ /* 0x000fe200000006ff */
[----:B------:R-:W-:Y:S01]  /*3de0*/  FFMA.FTZ R35, R146, R35, R12 ;  /* 0x0000002392237223 */ /* 0x000fe2000001000c */
[-CC-:B------:R-:W-:Y:S01]  /*3df0*/  FFMA.FTZ R191, R191, R148.reuse, R150.reuse ;  /* 0x00000094bfbf7223 */ /* 0x180fe20000010096 */
[----:B------:R-:W-:Y:S01]  /*3e00*/  FADD.FTZ R189, R180, -R189 ;  /* 0x800000bdb4bd7221 */ /* 0x000fe20000010000 */
[----:B------:R-:W-:Y:S01]  /*3e10*/  FMUL.FTZ R12, R179, UR6 ;  /* 0x00000006b30c7c20 */ /* 0x000fe20008410000 */
[----:B------:R-:W-:Y:S01]  /*3e20*/  FADD.FTZ R37, R36, -R37 ;  /* 0x8000002524257221 */ /* 0x000fe20000010000 */
[----:B------:R-:W-:Y:S01]  /*3e30*/  IMAD.U32 R16, R6, 0x10000, RZ ;  /* 0x0001000006107824 */ /* 0x000fe200078e00ff */
[----:B-----5:R-:W-:Y:S01]  /*3e40*/  LOP3.LUT P5, RZ, R31, 0xff0000, RZ, 0xc0, !PT ;  /* 0x00ff00001fff7812 */ /* 0x020fe200078ac0ff */
[----:B------:R-:W-:Y:S01]  /*3e50*/  FFMA.FTZ R193, R193, R148, R150 ;  /* 0x00000094c1c17223 */ /* 0x000fe20000010096 */
[----:B------:R-:W-:Y:S01]  /*3e60*/  FADD.FTZ R14, R176, -R191 ;  /* 0x800000bfb00e7221 */ /* 0x000fe20000010000 */
[----:B------:R-:W-:-:S02]  /*3e70*/  IMAD.U32 R15, R25, 0x10000, RZ ;  /* 0x00010000190f7824 */ /* 0x000fc400078e00ff */
[C---:B------:R-:W-:Y:S01]  /*3e80*/  FFMA.FTZ R34, R146.reuse, R189, R24 ;  /* 0x000000bd92227223 */ /* 0x040fe20000010018 */
[----:B------:R-:W-:Y:S01]  /*3e90*/  FFMA.FTZ R37, R146, R37, R16 ;  /* 0x0000002592257223 */ /* 0x000fe20000010010 */
[----:B------:R-:W-:Y:S01]  /*3ea0*/  ISETP.GE.U32.AND P0, PT, R30, RZ, PT ;  /* 0x000000ff1e00720c */ /* 0x000fe20003f06070 */
[----:B------:R-:W-:Y:S01]  /*3eb0*/  FFMA.FTZ R0, R0, R148, R150 ;  /* 0x0000009400007223 */ /* 0x000fe20000010096 */
[----:B------:R-:W-:Y:S01]  /*3ec0*/  LOP3.LUT P6, RZ, R125, 0xff0000, RZ, 0xc0, !PT ;  /* 0x00ff00007dff7812 */ /* 0x000fe200078cc0ff */
[----:B------:R-:W-:Y:S01]  /*3ed0*/  FADD.FTZ R193, R156, -R193 ;  /* 0x800000c19cc17221 */ /* 0x000fe20000010000 */
[----:B------:R-:W-:Y:S01]  /*3ee0*/  FSEL R23, R12, RZ, P5 ;  /* 0x000000ff0c177208 */ /* 0x000fe20002800000 */
[----:B------:R-:W-:Y:S01]  /*3ef0*/  FFMA.FTZ R14, R146, R14, R15 ;  /* 0x0000000e920e7223 */ /* 0x000fe2000001000f */
[----:B------:R-:W-:Y:S01]  /*3f00*/  SHF.L.U32 R13, R27, 0x10, RZ ;  /* 0x000000101b0d7819 */ /* 0x000fe200000006ff */
[----:B------:R-:W-:Y:S01]  /*3f10*/  FMUL.FTZ R16, R34, UR6 ;  /* 0x0000000622107c20 */ /* 0x000fe20008410000 */
[----:B------:R-:W-:Y:S01]  /*3f20*/  ISETP.GE.U32.AND P5, PT, R124, RZ, PT ;  /* 0x000000ff7c00720c */ /* 0x000fe20003fa6070 */
[----:B------:R-:W-:Y:S01]  /*3f30*/  FMUL.FTZ R15, R37, UR6 ;  /* 0x00000006250f7c20 */ /* 0x000fe20008410000 */
[----:B------:R-:W-:Y:S01]  /*3f40*/  ISETP.GE.U32.AND.EX P0, PT, R31, 0x1000000, PT, P0 ;  /* 0x010000001f00780c */ /* 0x000fe20003f06100 */
[----:B------:R-:W-:Y:S01]  /*3f50*/  FADD.FTZ R181, R181, -R0 ;  /* 0x80000000b5b57221 */ /* 0x000fe20000010000 */
[----:B------:R-:W-:Y:S01]  /*3f60*/  FSEL R19, R12, RZ, P6 ;  /* 0x000000ff0c137208 */ /* 0x000fe20003000000 */
[----:B------:R-:W-:Y:S01]  /*3f70*/  FFMA.FTZ R0, R146, R193, R13 ;  /* 0x000000c192007223 */ /* 0x000fe2000001000d */
[----:B------:R-:W-:Y:S01]  /*3f80*/  LOP3.LUT P6, RZ, R31, 0xff, RZ, 0xc0, !PT ;  /* 0x000000ff1fff7812 */ /* 0x000fe200078cc0ff */
[----:B------:R-:W-:Y:S01]  /*3f90*/  FFMA.FTZ R187, R187, R148, R150 ;  /* 0x00000094bbbb7223 */ /* 0x000fe20000010096 */
[C---:B------:R-:W-:Y:S01]  /*3fa0*/  ISETP.GE.U32.AND.EX P5, PT, R125.reuse, 0x1000000, PT, P5 ;  /* 0x010000007d00780c */ /* 0x040fe20003fa6150 */
[----:B------:R-:W-:Y:S01]  /*3fb0*/  FMUL.FTZ R12, R14, UR6 ;  /* 0x000000060e0c7c20 */ /* 0x000fe20008410000 */
[----:B------:R-:W-:Y:S01]  /*3fc0*/  SHF.L.U32 R13, R32, 0x10, RZ ;  /* 0x00000010200d7819 */ /* 0x000fe200000006ff */
[----:B------:R-:W-:Y:S01]  /*3fd0*/  FADD.FTZ R187, R152, -R187 ;  /* 0x800000bb98bb7221 */ /* 0x000fe20000010000 */
[----:B------:R-:W-:Y:S01]  /*3fe0*/  FSEL R32, R16, RZ, P0 ;  /* 0x000000ff10207208 */ /* 0x000fe20000000000 */
[----:B------:R-:W-:Y:S01]  /*3ff0*/  IMAD.U32 R20, R4, 0x10000, RZ ;  /* 0x0001000004147824 */ /* 0x000fe200078e00ff */
[----:B------:R-:W-:-:S02]  /*4000*/  LOP3.LUT P0, RZ, R125, 0xff, RZ, 0xc0, !PT ;  /* 0x000000ff7dff7812 */ /* 0x000fc4000780c0ff */
[----:B------:R-:W-:Y:S01]  /*4010*/  FSEL R36, R16, RZ, P5 ;  /* 0x000000ff10247208 */ /* 0x000fe20002800000 */
[----:B------:R-:W-:Y:S01]  /*4020*/  FMUL.FTZ R16, R0, UR6 ;  /* 0x0000000600107c20 */ /* 0x000fe20008410000 */
[----:B------:R-:W-:Y:S01]  /*4030*/  FSEL R25, R15, RZ, P6 ;  /* 0x000000ff0f197208 */ /* 0x000fe20003000000 */
[----:B------:R-:W-:Y:S01]  /*4040*/  FFMA.FTZ R181, R146, R181, R20 ;  /* 0x000000b592b57223 */ /* 0x000fe20000010014 */
[----:B------:R-:W-:Y:S02]  /*4050*/  LOP3.LUT P5, RZ, R31, 0xff00, RZ, 0xc0, !PT ;  /* 0x0000ff001fff7812 */ /* 0x000fe400078ac0ff */
[----:B------:R-:W-:Y:S02]  /*4060*/  LOP3.LUT P6, RZ, R125, 0xff00, RZ, 0xc0, !PT ;  /* 0x0000ff007dff7812 */ /* 0x000fe400078cc0ff */
[----:B------:R-:W-:Y:S01]  /*4070*/  FSEL R27, R15, RZ, P0 ;  /* 0x000000ff0f1b7208 */ /* 0x000fe20000000000 */
[----:B------:R-:W-:Y:S01]  /*4080*/  FMUL.FTZ R15, R35, UR6 ;  /* 0x00000006230f7c20 */ /* 0x000fe20008410000 */
[----:B------:R-:W-:-:S02]  /*4090*/  FSEL R22, R12, RZ, P5 ;  /* 0x000000ff0c167208 */ /* 0x000fc40002800000 */
[----:B------:R-:W-:Y:S01]  /*40a0*/  FSEL R18, R12, RZ, P6 ;  /* 0x000000ff0c127208 */ /* 0x000fe20003000000 */
[----:B------:R-:W-:Y:S01]  /*40b0*/  FFMA.FTZ R12, R146, R187, R13 ;  /* 0x000000bb920c7223 */ /* 0x000fe2000001000d */
[C---:B------:R-:W-:Y:S02]  /*40c0*/  LOP3.LUT P0, RZ, R30.reuse, 0xff0000, RZ, 0xc0, !PT ;  /* 0x00ff00001eff7812 */ /* 0x040fe4000780c0ff */
[----:B------:R-:W-:Y:S02]  /*40d0*/  LOP3.LUT P6, RZ, R30, 0xff000000, RZ, 0xc0, !PT ;  /* 0xff0000001eff7812 */ /* 0x000fe400078cc0ff */
[----:B------:R-:W-:Y:S01]  /*40e0*/  F2FP.BF16.F32.PACK_AB R13, R0, R35 ;  /* 0x00000023000d723e */ /* 0x000fe200000010ff */
[----:B------:R-:W-:Y:S01]  /*40f0*/  FMUL.FTZ R0, R12, UR6 ;  /* 0x000000060c007c20 */ /* 0x000fe20008410000 */
[----:B------:R-:W-:Y:S02]  /*4100*/  FSEL R24, R15, RZ, P0 ;  /* 0x000000ff0f187208 */ /* 0x000fe40000000000 */
[----:B------:R-:W-:-:S02]  /*4110*/  LOP3.LUT P0, RZ, R30, 0xff00, RZ, 0xc0, !PT ;  /* 0x0000ff001eff7812 */ /* 0x000fc4000780c0ff */
[----:B------:R-:W-:Y:S02]  /*4120*/  FSEL R21, R16, RZ, P6 ;  /* 0x000000ff10157208 */ /* 0x000fe40003000000 */
[C---:B------:R-:W-:Y:S02]  /*4130*/  LOP3.LUT P5, RZ, R124.reuse, 0xff0000, RZ, 0xc0, !PT ;  /* 0x00ff00007cff7812 */ /* 0x040fe400078ac0ff */
[----:B------:R-:W-:Y:S02]  /*4140*/  LOP3.LUT P6, RZ, R124, 0xff000000, RZ, 0xc0, !PT ;  /* 0xff0000007cff7812 */ /* 0x000fe400078cc0ff */
[----:B------:R-:W-:Y:S01]  /*4150*/  F2FP.BF16.F32.PACK_AB R12, R12, R181 ;  /* 0x000000b50c0c723e */ /* 0x000fe200000010ff */
[----:B------:R-:W-:Y:S01]  /*4160*/  FMUL.FTZ R181, R181, UR6 ;  /* 0x00000006b5b57c20 */ /* 0x000fe20008410000 */
[----:B------:R-:W-:Y:S02]  /*4170*/  FSEL R20, R0, RZ, P0 ;  /* 0x000000ff00147208 */ /* 0x000fe40000000000 */
[----:B------:R-:W-:-:S02]  /*4180*/  FSEL R26, R15, RZ, P5 ;  /* 0x000000ff0f1a7208 */ /* 0x000fc40002800000 */
[----:B------:R-:W-:Y:S02]  /*4190*/  FSEL R17, R16, RZ, P6 ;  /* 0x000000ff10117208 */ /* 0x000fe40003000000 */
[----:B------:R-:W-:Y:S02]  /*41a0*/  LOP3.LUT P0, RZ, R124, 0xff, RZ, 0xc0, !PT ;  /* 0x000000ff7cff7812 */ /* 0x000fe4000780c0ff */
[----:B------:R-:W-:Y:S02]  /*41b0*/  LOP3.LUT P5, RZ, R30, 0xff, RZ, 0xc0, !PT ;  /* 0x000000ff1eff7812 */ /* 0x000fe400078ac0ff */
[----:B------:R-:W-:Y:S02]  /*41c0*/  LOP3.LUT P6, RZ, R124, 0xff00, RZ, 0xc0, !PT ;  /* 0x0000ff007cff7812 */ /* 0x000fe400078cc0ff */
[----:B------:R-:W-:Y:S02]  /*41d0*/  F2FP.BF16.F32.PACK_AB R22, R22, R25 ;  /* 0x000000191616723e */ /* 0x000fe400000010ff */
[----:B------:R-:W-:-:S02]  /*41e0*/  FSEL R25, R181, RZ, P0 ;  /* 0x000000ffb5197208 */ /* 0x000fc40000000000 */
[----:B------:R-:W-:Y:S02]  /*41f0*/  FSEL R16, R0, RZ, P6 ;  /* 0x000000ff00107208 */ /* 0x000fe40003000000 */
[----:B------:R-:W-:Y:S02]  /*4200*/  FSEL R181, R181, RZ, P5 ;  /* 0x000000ffb5b57208 */ /* 0x000fe40002800000 */
[----:B------:R-:W-:Y:S02]  /*4210*/  F2FP.BF16.F32.PACK_AB R15, R34, R179 ;  /* 0x000000b3220f723e */ /* 0x000fe400000010ff */
[----:B------:R-:W-:Y:S02]  /*4220*/  F2FP.BF16.F32.PACK_AB R14, R14, R37 ;  /* 0x000000250e0e723e */ /* 0x000fe400000010ff */
[----:B------:R-:W-:Y:S02]  /*4230*/  F2FP.BF16.F32.PACK_AB R19, R36, R19 ;  /* 0x000000132413723e */ /* 0x000fe400000010ff */
[----:B------:R-:W-:-:S02]  /*4240*/  F2FP.BF16.F32.PACK_AB R23, R32, R23 ;  /* 0x000000172017723e */ /* 0x000fc400000010ff */
[----:B------:R-:W-:Y:S02]  /*4250*/  F2FP.BF16.F32.PACK_AB R18, R18, R27 ;  /* 0x0000001b1212723e */ /* 0x000fe400000010ff */
[----:B------:R-:W-:Y:S02]  /*4260*/  F2FP.BF16.F32.PACK_AB R17, R17, R26 ;  /* 0x0000001a1111723e */ /* 0x000fe400000010ff */
[----:B------:R-:W-:Y:S02]  /*4270*/  F2FP.BF16.F32.PACK_AB R21, R21, R24 ;  /* 0x000000181515723e */ /* 0x000fe400000010ff */
[----:B------:R-:W-:Y:S02]  /*4280*/  F2FP.BF16.F32.PACK_AB R16, R16, R25 ;  /* 0x000000191010723e */ /* 0x000fe400000010ff */
[----:B------:R-:W-:-:S07]  /*4290*/  F2FP.BF16.F32.PACK_AB R20, R20, R181 ;  /* 0x000000b51414723e */ /* 0x000fce00000010ff */
.L_x_131:
[----:B------:R-:W-:Y:S01]  /*42a0*/  ISETP.NE.U32.AND P0, PT, RZ, UR4, PT ;  /* 0x00000004ff007c0c */ /* 0x000fe2000bf05070 */
[----:B------:R-:W0:Y:S03]  /*42b0*/  LDC.64 R24, c[0x0][0x468] ;  /* 0x00011a00ff187b82 */ /* 0x000e260000000a00 */
[----:B------:R-:W-:-:S05]  /*42c0*/  ISETP.NE.AND.EX P0, PT, RZ, UR5, PT, P0 ;  /* 0x00000005ff007c0c */ /* 0x000fca000bf05300 */
[----:B------:R-:W1:Y:S08]  /*42d0*/  @P1 LDC.64 R26, c[0x0][0x470] ;  /* 0x00011c00ff1a1b82 */ /* 0x000e700000000a00 */
[----:B------:R-:W2:Y:S01]  /*42e0*/  @P0 LDC.64 R30, c[0x0][0x478] ;  /* 0x00011e00ff1e0b82 */ /* 0x000ea20000000a00 */
[----:B0-----:R-:W-:-:S04]  /*42f0*/  IMAD.WIDE.U32 R32, R147, 0x10, R24 ;  /* 0x0000001093207825 */ /* 0x001fc800078e0018 */
[----:B-1----:R-:W-:-:S04]  /*4300*/  @P1 IMAD.WIDE.U32 R26, R147, 0x10, R26 ;  /* 0x00000010931a1825 */ /* 0x002fc800078e001a */
[----:B--2---:R-:W-:-:S05]  /*4310*/  @P0 IMAD.WIDE.U32 R30, R147, 0x10, R30 ;  /* 0x00000010931e0825 */ /* 0x004fca00078e001e */
[----:B------:R0:W-:Y:S04]  /*4320*/  @P0 STG.E.128 desc[UR8][R30.64], R12 ;  /* 0x0000000c1e000986 */ /* 0x0001e8000c101d08 */
[----:B------:R0:W-:Y:S04]  /*4330*/  STG.E.128 desc[UR8][R32.64], R20 ;  /* 0x0000001420007986 */ /* 0x0001e8000c101d08 */
[----:B------:R0:W-:Y:S01]  /*4340*/  @P1 STG.E.128 desc[UR8][R26.64], R16 ;  /* 0x000000101a001986 */ /* 0x0001e2000c101d08 */
[----:B------:R-:W-:Y:S05]  /*4350*/  @!P1 BRA `(.L_x_136) ;  /* 0x00000014001c9947 */ /* 0x000fea0003800000 */
[----:B------:R-:W-:Y:S05]  /*4360*/  @!P2 BRA `(.L_x_137) ;  /* 0x0000000800aca947 */ /* 0x000fea0003800000 */
[----:B------:R-:W-:Y:S05]  /*4370*/  @!P0 BRA `(.L_x_138) ;  /* 0x00000004005c8947 */ /* 0x000fea0003800000 */
[-CC-:B------:R-:W-:Y:S01]  /*4380*/  FFMA.FTZ R0, R169, R148.reuse, R150.reuse ;  /* 0x00000094a9007223 */ /* 0x180fe20000010096 */
[-CC-:B------:R-:W-:Y:S01]  /*4390*/  FFMA.FTZ R183, R183, R148.reuse, R150.reuse ;  /* 0x00000094b7b77223 */ /* 0x180fe20000010096 */
[----:B0-----:R-:W-:Y:S02]  /*43a0*/  IMAD.U32 R14, R11, 0x10000, RZ ;  /* 0x000100000b0e7824 */ /* 0x001fe400078e00ff */
[-C--:B------:R-:W-:Y:S01]  /*43b0*/  FFMA.FTZ R190, R190, R148.reuse, R150 ;  /* 0x00000094bebe7223 */ /* 0x080fe20000010096 */
[----:B------:R-:W-:Y:S01]  /*43c0*/  FADD.FTZ R173, R173, -R0 ;  /* 0x80000000adad7221 */ /* 0x000fe20000010000 */
[----:B------:R-:W-:Y:S01]  /*43d0*/  FADD.FTZ R183, R170, -R183 ;  /* 0x800000b7aab77221 */ /* 0x000fe20000010000 */
[----:B------:R-:W-:Y:S02]  /*43e0*/  IMAD.U32 R0, R9, 0x10000, RZ ;  /* 0x0001000009007824 */ /* 0x000fe400078e00ff */
[-C--:B------:R-:W-:Y:S01]  /*43f0*/  FFMA.FTZ R177, R177, R148.reuse, R150 ;  /* 0x00000094b1b17223 */ /* 0x080fe20000010096 */
[----:B------:R-:W-:Y:S01]  /*4400*/  FFMA.FTZ R173, R146, R173, R14 ;  /* 0x000000ad92ad7223 */ /* 0x000fe2000001000e */
[----:B------:R-:W-:Y:S01]  /*4410*/  SHF.L.U32 R38, R38, 0x10, RZ ;  /* 0x0000001026267819 */ /* 0x000fe200000006ff */
[----:B------:R-:W-:Y:S01]  /*4420*/  FFMA.FTZ R183, R146, R183, R0 ;  /* 0x000000b792b77223 */ /* 0x000fe20000010000 */
[----:B------:R-:W-:Y:S01]  /*4430*/  FADD.FTZ R171, R171, -R190 ;  /* 0x800000beabab7221 */ /* 0x000fe20000010000 */
[----:B------:R-:W-:Y:S01]  /*4440*/  FMUL.FTZ R0, R173, UR6 ;  /* 0x00000006ad007c20 */ /* 0x000fe20008410000 */
[----:B------:R-:W-:Y:S01]  /*4450*/  LOP3.LUT P5, RZ, R29, 0xff0000, RZ, 0xc0, !PT ;  /* 0x00ff00001dff7812 */ /* 0x000fe200078ac0ff */
[-CC-:B------:R-:W-:Y:S01]  /*4460*/  FFMA.FTZ R17, R188, R148.reuse, R150.reuse ;  /* 0x00000094bc117223 */ /* 0x180fe20000010096 */
[----:B------:R-:W-:Y:S01]  /*4470*/  SHF.L.U32 R12, R10, 0x10, RZ ;  /* 0x000000100a0c7819 */ /* 0x000fe200000006ff */
[----:B------:R-:W-:Y:S01]  /*4480*/  FADD.FTZ R177, R182, -R177 ;  /* 0x800000b1b6b17221 */ /* 0x000fe20000010000 */
[-C--:B------:R-:W-:Y:S01]  /*4490*/  FFMA.FTZ R184, R184, R148.reuse, R150 ;  /* 0x00000094b8b87223 */ /* 0x080fe20000010096 */
[----:B------:R-:W-:Y:S01]  /*44a0*/  SHF.L.U32 R39, R39, 0x10, RZ ;  /* 0x0000001027277819 */ /* 0x000fe200000006ff */
[----:B------:R-:W-:Y:S01]  /*44b0*/  FFMA.FTZ R38, R146, R171, R38 ;  /* 0x000000ab92267223 */ /* 0x000fe20000010026 */
[----:B------:R-:W-:Y:S01]  /*44c0*/  FSEL R23, R0, RZ, P5 ;  /* 0x000000ff00177208 */ /* 0x000fe20002800000 */
[----:B------:R-:W-:Y:S01]  /*44d0*/  FADD.FTZ R17, R186, -R17 ;  /* 0x80000011ba117221 */ /* 0x000fe20000010000 */
[----:B------:R-:W-:Y:S01]  /*44e0*/  ISETP.GE.U32.AND P2, PT, R28, RZ, PT ;  /* 0x000000ff1c00720c */ /* 0x000fe20003f46070 */
[----:B------:R-:W-:Y:S01]  /*44f0*/  FFMA.FTZ R14, R146, R177, R12 ;  /* 0x000000b1920e7223 */ /* 0x000fe2000001000c */
[----:B------:R-:W-:Y:S01]  /*4500*/  ISETP.GE.U32.AND P5, PT, R2, RZ, PT ;  /* 0x000000ff0200720c */ /* 0x000fe20003fa6070 */
[----:B------:R-:W-:Y:S01]  /*4510*/  FADD.FTZ R175, R175, -R184 ;  /* 0x800000b8afaf7221 */ /* 0x000fe20000010000 */
[----:B------:R-:W-:Y:S01]  /*4520*/  SHF.L.U32 R15, R40, 0x10, RZ ;  /* 0x00000010280f7819 */ /* 0x000fe200000006ff */
[----:B------:R-:W-:Y:S01]  /*4530*/  FMUL.FTZ R12, R38, UR6 ;  /* 0x00000006260c7c20 */ /* 0x000fe20008410000 */
[----:B------:R-:W-:Y:S01]  /*4540*/  LOP3.LUT P6, RZ, R3, 0xff0000, RZ, 0xc0, !PT ;  /* 0x00ff000003ff7812 */ /* 0x000fe200078cc0ff */
[C---:B------:R-:W-:Y:S01]  /*4550*/  FFMA.FTZ R39, R146.reuse, R17, R39 ;  /* 0x0000001192277223 */ /* 0x040fe20000010027 */
[----:B------:R-:W-:Y:S01]  /*4560*/  ISETP.GE.U32.AND.EX P2, PT, R29, 0x1000000, PT, P2 ;  /* 0x010000001d00780c */ /* 0x000fe20003f46120 */
[----:B------:R-:W-:Y:S01]  /*4570*/  FFMA.FTZ R16, R146, R175, R15 ;  /* 0x000000af92107223 */ /* 0x000fe2000001000f */
[----:B------:R-:W-:Y:S01]  /*4580*/  ISETP.GE.U32.AND.EX P5, PT, R3, 0x1000000, PT, P5 ;  /* 0x010000000300780c */ /* 0x000fe20003fa6150 */
[----:B------:R-:W-:Y:S01]  /*4590*/  FMUL.FTZ R15, R39, UR6 ;  /* 0x00000006270f7c20 */ /* 0x000fe20008410000 */
[----:B------:R-:W-:Y:S01]  /*45a0*/  FSEL R19, R0, RZ, P6 ;  /* 0x000000ff00137208 */ /* 0x000fe20003000000 */
[----:B------:R-:W-:Y:S01]  /*45b0*/  FMUL.FTZ R0, R14, UR6 ;  /* 0x000000060e007c20 */ /* 0x000fe20008410000 */
[----:B------:R-:W-:Y:S01]  /*45c0*/  FSEL R20, R12, RZ, P2 ;  /* 0x000000ff0c147208 */ /* 0x000fe20001000000 */
[-CC-:B------:R-:W-:Y:S01]  /*45d0*/  FFMA.FTZ R13, R178, R148.reuse, R150.reuse ;  /* 0x00000094b20d7223 */ /* 0x180fe20000010096 */
[----:B------:R-:W-:Y:S01]  /*45e0*/  FSEL R30, R12, RZ, P5 ;  /* 0x000000ff0c1e7208 */ /* 0x000fe20002800000 */
[----:B------:R-:W-:Y:S01]  /*45f0*/  FMUL.FTZ R12, R183, UR6 ;  /* 0x00000006b70c7c20 */ /* 0x000fe20008410000 */
[----:B------:R-:W-:Y:S01]  /*4600*/  LOP3.LUT P2, RZ, R3, 0xff, RZ, 0xc0, !PT ;  /* 0x000000ff03ff7812 */ /* 0x000fe2000784c0ff */
[----:B------:R-:W-:Y:S01]  /*4610*/  FFMA.FTZ R185, R185, R148, R150 ;  /* 0x00000094b9b97223 */ /* 0x000fe20000010096 */
[C---:B------:R-:W-:Y:S01]  /*4620*/  LOP3.LUT P5, RZ, R29.reuse, 0xff00, RZ, 0xc0, !PT ;  /* 0x0000ff001dff7812 */ /* 0x040fe200078ac0ff */
[----:B------:R-:W-:Y:S01]  /*4630*/  FADD.FTZ R13, R174, -R13 ;  /* 0x8000000dae0d7221 */ /* 0x000fe20000010000 */
[----:B------:R-:W-:Y:S01]  /*4640*/  LOP3.LUT P6, RZ, R29, 0xff, RZ, 0xc0, !PT ;  /* 0x000000ff1dff7812 */ /* 0x000fe200078cc0ff */
[----:B------:R-:W-:Y:S01]  /*4650*/  FADD.FTZ R185, R158, -R185 ;  /* 0x800000b99eb97221 */ /* 0x000fe20000010000 */
[----:B------:R-:W-:-:S02]  /*4660*/  FSEL R18, R0, RZ, P2 ;  /* 0x000000ff00127208 */ /* 0x000fc40001000000 */
[----:B------:R-:W-:Y:S02]  /*4670*/  FSEL R29, R15, RZ, P5 ;  /* 0x000000ff0f1d7208 */ /* 0x000fe40002800000 */
[----:B------:R-:W-:Y:S02]  /*4680*/  FSEL R22, R0, RZ, P6 ;  /* 0x000000ff00167208 */ /* 0x000fe40003000000 */
[----:B------:R-:W-:Y:S02]  /*4690*/  LOP3.LUT P2, RZ, R28, 0xff0000, RZ, 0xc0, !PT ;  /* 0x00ff00001cff7812 */ /* 0x000fe4000784c0ff */
[----:B------:R-:W-:Y:S02]  /*46a0*/  LOP3.LUT P5, RZ, R2, 0xff0000, RZ, 0xc0, !PT ;  /* 0x00ff000002ff7812 */ /* 0x000fe400078ac0ff */
[----:B------:R-:W-:Y:S02]  /*46b0*/  LOP3.LUT P6, RZ, R3, 0xff00, RZ, 0xc0, !PT ;  /* 0x0000ff0003ff7812 */ /* 0x000fe400078cc0ff */
[----:B------:R-:W-:-:S02]  /*46c0*/  SHF.L.U32 R41, R41, 0x10, RZ ;  /* 0x0000001029297819 */ /* 0x000fc400000006ff */
[C---:B------:R-:W-:Y:S02]  /*46d0*/  FSEL R21, R12.reuse, RZ, P2 ;  /* 0x000000ff0c157208 */ /* 0x040fe40001000000 */
[----:B------:R-:W-:Y:S01]  /*46e0*/  FSEL R17, R12, RZ, P5 ;  /* 0x000000ff0c117208 */ /* 0x000fe20002800000 */
[----:B------:R-:W-:Y:S01]  /*46f0*/  FMUL.FTZ R12, R16, UR6 ;  /* 0x00000006100c7c20 */ /* 0x000fe20008410000 */
[----:B------:R-:W-:Y:S01]  /*4700*/  FSEL R31, R15, RZ, P6 ;  /* 0x000000ff0f1f7208 */ /* 0x000fe20003000000 */
[----:B------:R-:W-:Y:S01]  /*4710*/  FFMA.FTZ R41, R146, R13, R41 ;  /* 0x0000000d92297223 */ /* 0x000fe20000010029 */
[----:B------:R-:W-:Y:S02]  /*4720*/  LOP3.LUT P6, RZ, R28, 0xff000000, RZ, 0xc0, !PT ;  /* 0xff0000001cff7812 */ /* 0x000fe400078cc0ff */
[----:B------:R-:W-:Y:S02]  /*4730*/  SHF.L.U32 R0, R8, 0x10, RZ ;  /* 0x0000001008007819 */ /* 0x000fe400000006ff */
[----:B------:R-:W-:-:S02]  /*4740*/  FSEL R26, R12, RZ, P6 ;  /* 0x000000ff0c1a7208 */ /* 0x000fc40003000000 */
[----:B------:R-:W-:Y:S01]  /*4750*/  F2FP.BF16.F32.PACK_AB R13, R16, R183 ;  /* 0x000000b7100d723e */ /* 0x000fe200000010ff */
[----:B------:R-:W-:Y:S01]  /*4760*/  FFMA.FTZ R0, R146, R185, R0 ;  /* 0x000000b992007223 */ /* 0x000fe20000010000 */
[----:B------:R-:W-:Y:S01]  /*4770*/  LOP3.LUT P6, RZ, R2, 0xff000000, RZ, 0xc0, !PT ;  /* 0xff00000002ff7812 */ /* 0x000fe200078cc0ff */
[C---:B------:R-:W-:Y:S01]  /*4780*/  FMUL.FTZ R16, R41.reuse, UR6 ;  /* 0x0000000629107c20 */ /* 0x040fe20008410000 */
[C---:B------:R-:W-:Y:S02]  /*4790*/  LOP3.LUT P2, RZ, R28.reuse, 0xff00, RZ, 0xc0, !PT ;  /* 0x0000ff001cff7812 */ /* 0x040fe4000784c0ff */
[----:B------:R-:W-:Y:S02]  /*47a0*/  LOP3.LUT P5, RZ, R28, 0xff, RZ, 0xc0, !PT ;  /* 0x000000ff1cff7812 */ /* 0x000fe400078ac0ff */
[----:B------:R-:W-:Y:S02]  /*47b0*/  FSEL R28, R12, RZ, P6 ;  /* 0x000000ff0c1c7208 */ /* 0x000fe40003000000 */
[----:B------:R-:W-:Y:S01]  /*47c0*/  F2FP.BF16.F32.PACK_AB R12, R41, R0 ;  /* 0x00000000290c723e */ /* 0x000fe200000010ff */
[----:B------:R-:W-:Y:S01]  /*47d0*/  FMUL.FTZ R0, R0, UR6 ;  /* 0x0000000600007c20 */ /* 0x000fe20008410000 */
[----:B------:R-:W-:-:S02]  /*47e0*/  LOP3.LUT P6, RZ, R2, 0xff00, RZ, 0xc0, !PT ;  /* 0x0000ff0002ff7812 */ /* 0x000fc400078cc0ff */
[----:B------:R-:W-:Y:S02]  /*47f0*/  FSEL R27, R16, RZ, P2 ;  /* 0x000000ff101b7208 */ /* 0x000fe40001000000 */
[----:B------:R-:W-:Y:S02]  /*4800*/  LOP3.LUT P2, RZ, R2, 0xff, RZ, 0xc0, !PT ;  /* 0x000000ff02ff7812 */ /* 0x000fe4000784c0ff */
[----:B------:R-:W-:Y:S02]  /*4810*/  F2FP.BF16.F32.PACK_AB R22, R29, R22 ;  /* 0x000000161d16723e */ /* 0x000fe400000010ff */
[----:B------:R-:W-:Y:S02]  /*4820*/  F2FP.BF16.F32.PACK_AB R23, R20, R23 ;  /* 0x000000171417723e */ /* 0x000fe400000010ff */
        /* <DEDUP_REMOVED lines=8> */
[----:B------:R-:W-:Y:S02]  /*48b0*/  F2FP.BF16.F32.PACK_AB R21, R26, R21 ;  /* 0x000000151a15723e */ /* 0x000fe400000010ff */
[----:B------:R-:W-:Y:S02]  /*48c0*/  F2FP.BF16.F32.PACK_AB R16, R29, R16 ;  /* 0x000000101d10723e */ /* 0x000fe400000010ff */
[----:B------:R-:W-:Y:S01]  /*48d0*/  F2FP.BF16.F32.PACK_AB R20, R27, R20 ;  /* 0x000000141b14723e */ /* 0x000fe200000010ff */
[----:B------:R-:W-:Y:S06]  /*48e0*/  BRA `(.L_x_139) ;  /* 0x0000001c00807947 */ /* 0x000fec0003800000 */
.L_x_138:
[-CC-:B------:R-:W-:Y:S01]  /*48f0*/  FFMA.FTZ R190, R190, R148.reuse, R150.reuse ;  /* 0x00000094bebe7223 */ /* 0x180fe20000010096 */
[-C--:B------:R-:W-:Y:S01]  /*4900*/  FFMA.FTZ R0, R169, R148.reuse, R150 ;  /* 0x00000094a9007223 */ /* 0x080fe20000010096 */
[----:B------:R-:W-:Y:S01]  /*4910*/  SHF.L.U32 R38, R38, 0x10, RZ ;  /* 0x0000001026267819 */ /* 0x000fe200000006ff */
[----:B0-----:R-:W-:Y:S02]  /*4920*/  IMAD.U32 R18, R11, 0x10000, RZ ;  /* 0x000100000b127824 */ /* 0x001fe400078e00ff */
[----:B------:R-:W-:Y:S01]  /*4930*/  FADD.FTZ R171, R171, -R190 ;  /* 0x800000beabab7221 */ /* 0x000fe20000010000 */
[----:B------:R-:W-:Y:S01]  /*4940*/  FADD.FTZ R173, R173, -R0 ;  /* 0x80000000adad7221 */ /* 0x000fe20000010000 */
[-C--:B------:R-:W-:Y:S01]  /*4950*/  FFMA.FTZ R177, R177, R148.reuse, R150 ;  /* 0x00000094b1b17223 */ /* 0x080fe20000010096 */
[----:B------:R-:W-:Y:S01]  /*4960*/  ISETP.GE.U32.AND P2, PT, R28, RZ, PT ;  /* 0x000000ff1c00720c */ /* 0x000fe20003f46070 */
[----:B------:R-:W-:Y:S01]  /*4970*/  FFMA.FTZ R38, R146, R171, R38 ;  /* 0x000000ab92267223 */ /* 0x000fe20000010026 */
[-C--:B------:R-:W-:Y:S01]  /*4980*/  FFMA.FTZ R19, R188, R148.reuse, R150 ;  /* 0x00000094bc137223 */ /* 0x080fe20000010096 */
[----:B------:R-:W-:Y:S01]  /*4990*/  SHF.L.U32 R16, R10, 0x10, RZ ;  /* 0x000000100a107819 */ /* 0x000fe200000006ff */
[----:B------:R-:W-:Y:S01]  /*49a0*/  FFMA.FTZ R18, R146, R173, R18 ;  /* 0x000000ad92127223 */ /* 0x000fe20000010012 */
[----:B------:R-:W-:Y:S01]  /*49b0*/  FADD.FTZ R177, R182, -R177 ;  /* 0x800000b1b6b17221 */ /* 0x000fe20000010000 */
[----:B------:R-:W-:Y:S01]  /*49c0*/  FMUL.FTZ R38, R38, UR6 ;  /* 0x0000000626267c20 */ /* 0x000fe20008410000 */
[----:B------:R-:W-:Y:S01]  /*49d0*/  ISETP.GE.U32.AND.EX P6, PT, R29, 0x1000000, PT, P2 ;  /* 0x010000001d00780c */ /* 0x000fe20003fc6120 */
[----:B------:R-:W-:Y:S01]  /*49e0*/  FADD.FTZ R21, R186, -R19 ;  /* 0x80000013ba157221 */ /* 0x000fe20000010000 */
[----:B------:R-:W-:Y:S01]  /*49f0*/  SHF.L.U32 R39, R39, 0x10, RZ ;  /* 0x0000001027277819 */ /* 0x000fe200000006ff */
[----:B------:R-:W-:Y:S01]  /*4a00*/  FMUL.FTZ R18, R18, UR6 ;  /* 0x0000000612127c20 */ /* 0x000fe20008410000 */
[----:B------:R-:W-:Y:S01]  /*4a10*/  ISETP.GE.U32.AND P2, PT, R2, RZ, PT ;  /* 0x000000ff0200720c */ /* 0x000fe20003f46070 */
[-C--:B------:R-:W-:Y:S01]  /*4a20*/  FFMA.FTZ R183, R183, R148.reuse, R150 ;  /* 0x00000094b7b77223 */ /* 0x080fe20000010096 */
[----:B------:R-:W-:Y:S01]  /*4a30*/  FFMA.FTZ R16, R146, R177, R16 ;  /* 0x000000b192107223 */ /* 0x000fe20000010010 */
[----:B------:R-:W-:Y:S01]  /*4a40*/  LOP3.LUT P5, RZ, R29, 0xff0000, RZ, 0xc0, !PT ;  /* 0x00ff00001dff7812 */ /* 0x000fe200078ac0ff */
[-C--:B------:R-:W-:Y:S01]  /*4a50*/  FFMA.FTZ R184, R184, R148.reuse, R150 ;  /* 0x00000094b8b87223 */ /* 0x080fe20000010096 */
[----:B------:R-:W-:Y:S01]  /*4a60*/  FSEL R30, R38, RZ, P6 ;  /* 0x000000ff261e7208 */ /* 0x000fe20003000000 */
[----:B------:R-:W-:Y:S01]  /*4a70*/  FFMA.FTZ R21, R146, R21, R39 ;  /* 0x0000001592157223 */ /* 0x000fe20000010027 */
[----:B------:R-:W-:Y:S01]  /*4a80*/  LOP3.LUT P6, RZ, R3, 0xff0000, RZ, 0xc0, !PT ;  /* 0x00ff000003ff7812 */ /* 0x000fe200078cc0ff */
[----:B------:R-:W-:Y:S01]  /*4a90*/  FADD.FTZ R183, R170, -R183 ;  /* 0x800000b7aab77221 */ /* 0x000fe20000010000 */
[----:B------:R-:W-:Y:S01]  /*4aa0*/  SHF.L.U32 R0, R9, 0x10, RZ ;  /* 0x0000001009007819 */ /* 0x000fe200000006ff */
[----:B------:R-:W-:Y:S01]  /*4ab0*/  FMUL.FTZ R16, R16, UR6 ;  /* 0x0000000610107c20 */ /* 0x000fe20008410000 */
[----:B------:R-:W-:Y:S01]  /*4ac0*/  ISETP.GE.U32.AND.EX P2, PT, R3, 0x1000000, PT, P2 ;  /* 0x010000000300780c */ /* 0x000fe20003f46120 */
[----:B------:R-:W-:Y:S01]  /*4ad0*/  FADD.FTZ R175, R175, -R184 ;  /* 0x800000b8afaf7221 */ /* 0x000fe20000010000 */
[----:B------:R-:W-:Y:S01]  /*4ae0*/  FSEL R23, R18, RZ, P5 ;  /* 0x000000ff12177208 */ /* 0x000fe20002800000 */
[----:B------:R-:W-:Y:S01]  /*4af0*/  IMAD.U32 R19, R40, 0x10000, RZ ;  /* 0x0001000028137824 */ /* 0x000fe200078e00ff */
[----:B------:R-:W-:Y:S01]  /*4b00*/  LOP3.LUT P5, RZ, R29, 0xff, RZ, 0xc0, !PT ;  /* 0x000000ff1dff7812 */ /* 0x000fe200078ac0ff */
[-C--:B------:R-:W-:Y:S01]  /*4b10*/  FFMA.FTZ R17, R178, R148.reuse, R150 ;  /* 0x00000094b2117223 */ /* 0x080fe20000010096 */
[----:B------:R-:W-:Y:S01]  /*4b20*/  FSEL R27, R18, RZ, P6 ;  /* 0x000000ff121b7208 */ /* 0x000fe20003000000 */
[----:B------:R-:W-:Y:S01]  /*4b30*/  FMUL.FTZ R21, R21, UR6 ;  /* 0x0000000615157c20 */ /* 0x000fe20008410000 */
[----:B------:R-:W-:Y:S01]  /*4b40*/  LOP3.LUT P6, RZ, R3, 0xff, RZ, 0xc0, !PT ;  /* 0x000000ff03ff7812 */ /* 0x000fe200078cc0ff */
[----:B------:R-:W-:Y:S01]  /*4b50*/  FFMA.FTZ R0, R146, R183, R0 ;  /* 0x000000b792007223 */ /* 0x000fe20000010000 */
[----:B------:R-:W-:Y:S01]  /*4b60*/  FSEL R38, R38, RZ, P2 ;  /* 0x000000ff26267208 */ /* 0x000fe20001000000 */
[----:B------:R-:W-:Y:S01]  /*4b70*/  FFMA.FTZ R19, R146, R175, R19 ;  /* 0x000000af92137223 */ /* 0x000fe20000010013 */
[----:B------:R-:W-:Y:S01]  /*4b80*/  LOP3.LUT P2, RZ, R29, 0xff00, RZ, 0xc0, !PT ;  /* 0x0000ff001dff7812 */ /* 0x000fe2000784c0ff */
[----:B------:R-:W-:Y:S01]  /*4b90*/  FADD.FTZ R17, R174, -R17 ;  /* 0x80000011ae117221 */ /* 0x000fe20000010000 */
[C---:B------:R-:W-:Y:S01]  /*4ba0*/  FSEL R22, R16.reuse, RZ, P5 ;  /* 0x000000ff10167208 */ /* 0x040fe20002800000 */
[----:B------:R-:W-:Y:S01]  /*4bb0*/  IMAD.U32 R41, R41, 0x10000, RZ ;  /* 0x0001000029297824 */ /* 0x000fe200078e00ff */
[----:B------:R-:W-:Y:S01]  /*4bc0*/  LOP3.LUT P5, RZ, R3, 0xff00, RZ, 0xc0, !PT ;  /* 0x0000ff0003ff7812 */ /* 0x000fe200078ac0ff */
[----:B------:R-:W-:Y:S01]  /*4bd0*/  FFMA.FTZ R185, R185, R148, R150 ;  /* 0x00000094b9b97223 */ /* 0x000fe20000010096 */
[----:B------:R-:W-:Y:S01]  /*4be0*/  FSEL R20, R16, RZ, P6 ;  /* 0x000000ff10147208 */ /* 0x000fe20003000000 */
[----:B------:R-:W-:Y:S01]  /*4bf0*/  FMUL.FTZ R16, R0, UR6 ;  /* 0x0000000600107c20 */ /* 0x000fe20008410000 */
[----:B------:R-:W-:Y:S01]  /*4c00*/  FSEL R29, R21, RZ, P2 ;  /* 0x000000ff151d7208 */ /* 0x000fe20001000000 */
[----:B------:R-:W-:Y:S01]  /*4c10*/  FMUL.FTZ R18, R19, UR6 ;  /* 0x0000000613127c20 */ /* 0x000fe20008410000 */
[----:B------:R-:W-:Y:S01]  /*4c20*/  LOP3.LUT P6, RZ, R28, 0xff0000, RZ, 0xc0, !PT ;  /* 0x00ff00001cff7812 */ /* 0x000fe200078cc0ff */
[----:B------:R-:W-:Y:S01]  /*4c30*/  FFMA.FTZ R17, R146, R17, R41 ;  /* 0x0000001192117223 */ /* 0x000fe20000010029 */
[----:B------:R-:W-:Y:S01]  /*4c40*/  LOP3.LUT P2, RZ, R2, 0xff0000, RZ, 0xc0, !PT ;  /* 0x00ff000002ff7812 */ /* 0x000fe2000784c0ff */
[----:B------:R-:W-:Y:S01]  /*4c50*/  FADD.FTZ R185, R158, -R185 ;  /* 0x800000b99eb97221 */ /* 0x000fe20000010000 */
[----:B------:R-:W-:Y:S01]  /*4c60*/  FSEL R33, R21, RZ, P5 ;  /* 0x000000ff15217208 */ /* 0x000fe20002800000 */
[----:B------:R-:W-:Y:S01]  /*4c70*/  FMUL.FTZ R17, R17, UR6 ;  /* 0x0000000611117c20 */ /* 0x000fe20008410000 */
[----:B------:R-:W-:-:S02]  /*4c80*/  LOP3.LUT P5, RZ, R28, 0xff000000, RZ, 0xc0, !PT ;  /* 0xff0000001cff7812 */ /* 0x000fc400078ac0ff */
[----:B------:R-:W-:Y:S02]  /*4c90*/  SHF.L.U32 R0, R8, 0x10, RZ ;  /* 0x0000001008007819 */ /* 0x000fe400000006ff */
[C---:B------:R-:W-:Y:S02]  /*4ca0*/  FSEL R21, R16.reuse, RZ, P6 ;  /* 0x000000ff10157208 */ /* 0x040fe40003000000 */
[----:B------:R-:W-:Y:S01]  /*4cb0*/  FSEL R26, R16, RZ, P2 ;  /* 0x000000ff101a7208 */ /* 0x000fe20001000000 */
[----:B------:R-:W-:Y:S01]  /*4cc0*/  FFMA.FTZ R0, R146, R185, R0 ;  /* 0x000000b992007223 */ /* 0x000fe20000010000 */
[C---:B------:R-:W-:Y:S02]  /*4cd0*/  LOP3.LUT P6, RZ, R28.reuse, 0xff00, RZ, 0xc0, !PT ;  /* 0x0000ff001cff7812 */ /* 0x040fe400078cc0ff */
[----:B------:R-:W-:Y:S01]  /*4ce0*/  LOP3.LUT P2, RZ, R28, 0xff, RZ, 0xc0, !PT ;  /* 0x000000ff1cff7812 */ /* 0x000fe2000784c0ff */
[----:B------:R-:W-:Y:S01]  /*4cf0*/  FMUL.FTZ R0, R0, UR6 ;  /* 0x0000000600007c20 */ /* 0x000fe20008410000 */
[----:B------:R-:W-:-:S02]  /*4d00*/  FSEL R28, R18, RZ, P5 ;  /* 0x000000ff121c7208 */ /* 0x000fc40002800000 */
[----:B------:R-:W-:Y:S02]  /*4d10*/  LOP3.LUT P5, RZ, R2, 0xff000000, RZ, 0xc0, !PT ;  /* 0xff00000002ff7812 */ /* 0x000fe400078ac0ff */
[----:B------:R-:W-:Y:S02]  /*4d20*/  F2FP.BF16.F32.PACK_AB R19, R38, R27 ;  /* 0x0000001b2613723e */ /* 0x000fe400000010ff */
[----:B------:R-:W-:Y:S02]  /*4d30*/  FSEL R31, R18, RZ, P5 ;  /* 0x000000ff121f7208 */ /* 0x000fe40002800000 */
[----:B------:R-:W-:Y:S02]  /*4d40*/  FSEL R27, R17, RZ, P6 ;  /* 0x000000ff111b7208 */ /* 0x000fe40003000000 */
[C---:B------:R-:W-:Y:S02]  /*4d50*/  LOP3.LUT P5, RZ, R2.reuse, 0xff00, RZ, 0xc0, !PT ;  /* 0x0000ff0002ff7812 */ /* 0x040fe400078ac0ff */
[----:B------:R-:W-:-:S02]  /*4d60*/  LOP3.LUT P6, RZ, R2, 0xff, RZ, 0xc0, !PT ;  /* 0x000000ff02ff7812 */ /* 0x000fc400078cc0ff */
        /* <DEDUP_REMOVED lines=11> */
.L_x_137:
[----:B------:R-:W-:Y:S05]  /*4e20*/  @!P0 BRA `(.L_x_140) ;  /* 0x00000004003c8947 */ /* 0x000fea0003800000 */
[-CC-:B------:R-:W-:Y:S01]  /*4e30*/  FFMA.FTZ R0, R169, R148.reuse, R150.reuse ;  /* 0x00000094a9007223 */ /* 0x180fe20000010096 */
[-CC-:B------:R-:W-:Y:S01]  /*4e40*/  FFMA.FTZ R190, R190, R148.reuse, R150.reuse ;  /* 0x00000094bebe7223 */ /* 0x180fe20000010096 */
[-C--:B------:R-:W-:Y:S01]  /*4e50*/  FFMA.FTZ R177, R177, R148.reuse, R150 ;  /* 0x00000094b1b17223 */ /* 0x080fe20000010096 */
[----:B------:R-:W-:Y:S01]  /*4e60*/  LOP3.LUT P5, RZ, R29, 0xff0000, RZ, 0xc0, !PT ;  /* 0x00ff00001dff7812 */ /* 0x000fe200078ac0ff */
[----:B0-----:R-:W-:Y:S01]  /*4e70*/  FADD.FTZ R15, R173, -R0 ;  /* 0x80000000ad0f7221 */ /* 0x001fe20000010000 */
[----:B------:R-:W-:Y:S01]  /*4e80*/  FADD.FTZ R171, R171, -R190 ;  /* 0x800000beabab7221 */ /* 0x000fe20000010000 */
[----:B------:R-:W-:Y:S01]  /*4e90*/  FADD.FTZ R177, R182, -R177 ;  /* 0x800000b1b6b17221 */ /* 0x000fe20000010000 */
[-CC-:B------:R-:W-:Y:S01]  /*4ea0*/  FFMA.FTZ R19, R188, R148.reuse, R150.reuse ;  /* 0x00000094bc137223 */ /* 0x180fe20000010096 */
[C---:B------:R-:W-:Y:S01]  /*4eb0*/  FMUL.FTZ R15, R146.reuse, R15 ;  /* 0x0000000f920f7220 */ /* 0x040fe20000410000 */
[----:B------:R-:W-:Y:S01]  /*4ec0*/  LOP3.LUT P6, RZ, R3, 0xff0000, RZ, 0xc0, !PT ;  /* 0x00ff000003ff7812 */ /* 0x000fe200078cc0ff */
[----:B------:R-:W-:Y:S01]  /*4ed0*/  FMUL.FTZ R30, R146, R171 ;  /* 0x000000ab921e7220 */ /* 0x000fe20000410000 */
[----:B------:R-:W-:Y:S01]  /*4ee0*/  ISETP.GE.U32.AND P2, PT, R28, RZ, PT ;  /* 0x000000ff1c00720c */ /* 0x000fe20003f46070 */
[----:B------:R-:W-:Y:S01]  /*4ef0*/  FMUL.FTZ R0, R15, UR6 ;  /* 0x000000060f007c20 */ /* 0x000fe20008410000 */
[----:B------:R-:W-:Y:S01]  /*4f00*/  FMUL.FTZ R14, R146, R177 ;  /* 0x000000b1920e7220 */ /* 0x000fe20000410000 */
[----:B------:R-:W-:Y:S01]  /*4f10*/  FADD.FTZ R19, R186, -R19 ;  /* 0x80000013ba137221 */ /* 0x000fe20000010000 */
[----:B------:R-:W-:Y:S01]  /*4f20*/  FMUL.FTZ R12, R30, UR6 ;  /* 0x000000061e0c7c20 */ /* 0x000fe20008410000 */
[-CC-:B------:R-:W-:Y:S01]  /*4f30*/  FFMA.FTZ R13, R178, R148.reuse, R150.reuse ;  /* 0x00000094b20d7223 */ /* 0x180fe20000010096 */
[----:B------:R-:W-:Y:S01]  /*4f40*/  FSEL R23, R0, RZ, P5 ;  /* 0x000000ff00177208 */ /* 0x000fe20002800000 */
[-CC-:B------:R-:W-:Y:S01]  /*4f50*/  FFMA.FTZ R183, R183, R148.reuse, R150.reuse ;  /* 0x00000094b7b77223 */ /* 0x180fe20000010096 */
[----:B------:R-:W-:Y:S01]  /*4f60*/  ISETP.GE.U32.AND P5, PT, R2, RZ, PT ;  /* 0x000000ff0200720c */ /* 0x000fe20003fa6070 */
[----:B------:R-:W-:Y:S01]  /*4f70*/  FMUL.FTZ R19, R146, R19 ;  /* 0x0000001392137220 */ /* 0x000fe20000410000 */
[----:B------:R-:W-:Y:S01]  /*4f80*/  FSEL R20, R0, RZ, P6 ;  /* 0x000000ff00147208 */ /* 0x000fe20003000000 */
[----:B------:R-:W-:Y:S01]  /*4f90*/  FMUL.FTZ R0, R14, UR6 ;  /* 0x000000060e007c20 */ /* 0x000fe20008410000 */
[----:B------:R-:W-:Y:S01]  /*4fa0*/  ISETP.GE.U32.AND.EX P2, PT, R29, 0x1000000, PT, P2 ;  /* 0x010000001d00780c */ /* 0x000fe20003f46120 */
[-C--:B------:R-:W-:Y:S01]  /*4fb0*/  FFMA.FTZ R184, R184, R148.reuse, R150 ;  /* 0x00000094b8b87223 */ /* 0x080fe20000010096 */
[----:B------:R-:W-:Y:S01]  /*4fc0*/  ISETP.GE.U32.AND.EX P5, PT, R3, 0x1000000, PT, P5 ;  /* 0x010000000300780c */ /* 0x000fe20003fa6150 */
[----:B------:R-:W-:Y:S01]  /*4fd0*/  FADD.FTZ R17, R174, -R13 ;  /* 0x8000000dae117221 */ /* 0x000fe20000010000 */
[----:B------:R-:W-:Y:S01]  /*4fe0*/  LOP3.LUT P6, RZ, R29, 0xff, RZ, 0xc0, !PT ;  /* 0x000000ff1dff7812 */ /* 0x000fe200078cc0ff */
[----:B------:R-:W-:Y:S01]  /*4ff0*/  FADD.FTZ R13, R170, -R183 ;  /* 0x800000b7aa0d7221 */ /* 0x000fe20000010000 */
[C---:B------:R-:W-:Y:S01]  /*5000*/  FSEL R32, R12.reuse, RZ, P2 ;  /* 0x000000ff0c207208 */ /* 0x040fe20001000000 */
[----:B------:R-:W-:Y:S01]  /*5010*/  FADD.FTZ R175, R175, -R184 ;  /* 0x800000b8afaf7221 */ /* 0x000fe20000010000 */
[----:B------:R-:W-:Y:S01]  /*5020*/  FSEL R27, R12, RZ, P5 ;  /* 0x000000ff0c1b7208 */ /* 0x000fe20002800000 */
[----:B------:R-:W-:Y:S01]  /*5030*/  FMUL.FTZ R12, R19, UR6 ;  /* 0x00000006130c7c20 */ /* 0x000fe20008410000 */
[----:B------:R-:W-:Y:S01]  /*5040*/  FSEL R22, R0, RZ, P6 ;  /* 0x000000ff00167208 */ /* 0x000fe20003000000 */
[C---:B------:R-:W-:Y:S01]  /*5050*/  FMUL.FTZ R13, R146.reuse, R13 ;  /* 0x0000000d920d7220 */ /* 0x040fe20000410000 */
[----:B------:R-:W-:Y:S01]  /*5060*/  LOP3.LUT P5, RZ, R29, 0xff00, RZ, 0xc0, !PT ;  /* 0x0000ff001dff7812 */ /* 0x000fe200078ac0ff */
[----:B------:R-:W-:Y:S01]  /*5070*/  FFMA.FTZ R185, R185, R148, R150 ;  /* 0x00000094b9b97223 */ /* 0x000fe20000010096 */
[C---:B------:R-:W-:Y:S01]  /*5080*/  LOP3.LUT P6, RZ, R3.reuse, 0xff00, RZ, 0xc0, !PT ;  /* 0x0000ff0003ff7812 */ /* 0x040fe200078cc0ff */
[----:B------:R-:W-:Y:S01]  /*5090*/  FMUL.FTZ R17, R146, R17 ;  /* 0x0000001192117220 */ /* 0x000fe20000410000 */
[----:B------:R-:W-:Y:S01]  /*50a0*/  LOP3.LUT P2, RZ, R3, 0xff, RZ, 0xc0, !PT ;  /* 0x000000ff03ff7812 */ /* 0x000fe2000784c0ff */
[----:B------:R-:W-:Y:S01]  /*50b0*/  FADD.FTZ R185, R158, -R185 ;  /* 0x800000b99eb97221 */ /* 0x000fe20000010000 */
[----:B------:R-:W-:-:S02]  /*50c0*/  FSEL R29, R12, RZ, P5 ;  /* 0x000000ff0c1d7208 */ /* 0x000fc40002800000 */
[----:B------:R-:W-:Y:S01]  /*50d0*/  FSEL R33, R12, RZ, P6 ;  /* 0x000000ff0c217208 */ /* 0x000fe20003000000 */
[----:B------:R-:W-:Y:S01]  /*50e0*/  FMUL.FTZ R12, R146, R175 ;  /* 0x000000af920c7220 */ /* 0x000fe20000410000 */
[----:B------:R-:W-:Y:S01]  /*50f0*/  FSEL R18, R0, RZ, P2 ;  /* 0x000000ff00127208 */ /* 0x000fe20001000000 */
[----:B------:R-:W-:Y:S01]  /*5100*/  FMUL.FTZ R0, R13, UR6 ;  /* 0x000000060d007c20 */ /* 0x000fe20008410000 */
[----:B------:R-:W-:Y:S01]  /*5110*/  LOP3.LUT P2, RZ, R28, 0xff0000, RZ, 0xc0, !PT ;  /* 0x00ff00001cff7812 */ /* 0x000fe2000784c0ff */
[----:B------:R-:W-:Y:S01]  /*5120*/  FMUL.FTZ R16, R12, UR6 ;  /* 0x000000060c107c20 */ /* 0x000fe20008410000 */
[----:B------:R-:W-:Y:S01]  /*5130*/  LOP3.LUT P5, RZ, R2, 0xff0000, RZ, 0xc0, !PT ;  /* 0x00ff000002ff7812 */ /* 0x000fe200078ac0ff */
[----:B------:R-:W-:Y:S01]  /*5140*/  FMUL.FTZ R146, R146, R185 ;  /* 0x000000b992927220 */ /* 0x000fe20000410000 */
[----:B------:R-:W-:Y:S02]  /*5150*/  LOP3.LUT P6, RZ, R28, 0xff000000, RZ, 0xc0, !PT ;  /* 0xff0000001cff7812 */ /* 0x000fe400078cc0ff */
[----:B------:R-:W-:-:S02]  /*5160*/  FSEL R21, R0, RZ, P2 ;  /* 0x000000ff00157208 */ /* 0x000fc40001000000 */
[----:B------:R-:W-:Y:S01]  /*5170*/  FSEL R26, R0, RZ, P5 ;  /* 0x000000ff001a7208 */ /* 0x000fe20002800000 */
[----:B------:R-:W-:Y:S01]  /*5180*/  FMUL.FTZ R0, R17, UR6 ;  /* 0x0000000611007c20 */ /* 0x000fe20008410000 */
[C---:B------:R-:W-:Y:S02]  /*5190*/  LOP3.LUT P2, RZ, R28.reuse, 0xff00, RZ, 0xc0, !PT ;  /* 0x0000ff001cff7812 */ /* 0x040fe4000784c0ff */
[----:B------:R-:W-:Y:S02]  /*51a0*/  LOP3.LUT P5, RZ, R28, 0xff, RZ, 0xc0, !PT ;  /* 0x000000ff1cff7812 */ /* 0x000fe400078ac0ff */
[----:B------:R-:W-:Y:S02]  /*51b0*/  FSEL R28, R16, RZ, P6 ;  /* 0x000000ff101c7208 */ /* 0x000fe40003000000 */
[----:B------:R-:W-:Y:S02]  /*51c0*/  LOP3.LUT P6, RZ, R2, 0xff000000, RZ, 0xc0, !PT ;  /* 0xff00000002ff7812 */ /* 0x000fe400078cc0ff */
[----:B------:R-:W-:-:S02]  /*51d0*/  F2FP.BF16.F32.PACK_AB R14, R19, R14 ;  /* 0x0000000e130e723e */ /* 0x000fc400000010ff */
[----:B------:R-:W-:Y:S02]  /*51e0*/  F2FP.BF16.F32.PACK_AB R13, R12, R13 ;  /* 0x0000000d0c0d723e */ /* 0x000fe400000010ff */
[----:B------:R-:W-:Y:S02]  /*51f0*/  F2FP.BF16.F32.PACK_AB R19, R27, R20 ;  /* 0x000000141b13723e */ /* 0x000fe400000010ff */
[----:B------:R-:W-:Y:S01]  /*5200*/  F2FP.BF16.F32.PACK_AB R12, R17, R146 ;  /* 0x00000092110c723e */ /* 0x000fe200000010ff */
[----:B------:R-:W-:Y:S01]  /*5210*/  FMUL.FTZ R146, R146, UR6 ;  /* 0x0000000692927c20 */ /* 0x000fe20008410000 */
[----:B------:R-:W-:Y:S02]  /*5220*/  FSEL R31, R16, RZ, P6 ;  /* 0x000000ff101f7208 */ /* 0x000fe40003000000 */
[----:B------:R-:W-:Y:S02]  /*5230*/  FSEL R27, R0, RZ, P2 ;  /* 0x000000ff001b7208 */ /* 0x000fe40001000000 */
[----:B------:R-:W-:-:S02]  /*5240*/  LOP3.LUT P6, RZ, R2, 0xff00, RZ, 0xc0, !PT ;  /* 0x0000ff0002ff7812 */ /* 0x000fc400078cc0ff */
[----:B------:R-:W-:Y:S02]  /*5250*/  LOP3.LUT P2, RZ, R2, 0xff, RZ, 0xc0, !PT ;  /* 0x000000ff02ff7812 */ /* 0x000fe4000784c0ff */
        /* <DEDUP_REMOVED lines=12> */
.L_x_140:
[-CC-:B------:R-:W-:Y:S01]  /*5320*/  FFMA.FTZ R0, R169, R148.reuse, R150.reuse ;  /* 0x00000094a9007223 */ /* 0x180fe20000010096 */
[-CC-:B------:R-:W-:Y:S01]  /*5330*/  FFMA.FTZ R190, R190, R148.reuse, R150.reuse ;  /* 0x00000094bebe7223 */ /* 0x180fe20000010096 */
[-C--:B------:R-:W-:Y:S01]  /*5340*/  FFMA.FTZ R177, R177, R148.reuse, R150 ;  /* 0x00000094b1b17223 */ /* 0x080fe20000010096 */
[----:B------:R-:W-:Y:S01]  /*5350*/  ISETP.GE.U32.AND P2, PT, R28, RZ, PT ;  /* 0x000000ff1c00720c */ /* 0x000fe20003f46070 */
[----:B------:R-:W-:Y:S01]  /*5360*/  FADD.FTZ R173, R173, -R0 ;  /* 0x80000000adad7221 */ /* 0x000fe20000010000 */
[----:B------:R-:W-:Y:S01]  /*5370*/  FADD.FTZ R171, R171, -R190 ;  /* 0x800000beabab7221 */ /* 0x000fe20000010000 */
[----:B------:R-:W-:Y:S01]  /*5380*/  FADD.FTZ R177, R182, -R177 ;  /* 0x800000b1b6b17221 */ /* 0x000fe20000010000 */
[-CC-:B0-----:R-:W-:Y:S01]  /*5390*/  FFMA.FTZ R19, R188, R148.reuse, R150.reuse ;  /* 0x00000094bc137223 */ /* 0x181fe20000010096 */
[C---:B------:R-:W-:Y:S01]  /*53a0*/  FMUL.FTZ R173, R146.reuse, R173 ;  /* 0x000000ad92ad7220 */ /* 0x040fe20000410000 */
[C---:B------:R-:W-:Y:S01]  /*53b0*/  FMUL.FTZ R171, R146.reuse, R171 ;  /* 0x000000ab92ab7220 */ /* 0x040fe20000410000 */
[----:B------:R-:W-:Y:S01]  /*53c0*/  ISETP.GE.U32.AND.EX P6, PT, R29, 0x1000000, PT, P2 ;  /* 0x010000001d00780c */ /* 0x000fe20003fc6120 */
[----:B------:R-:W-:Y:S01]  /*53d0*/  FMUL.FTZ R177, R146, R177 ;  /* 0x000000b192b17220 */ /* 0x000fe20000410000 */
[----:B------:R-:W-:Y:S01]  /*53e0*/  FMUL.FTZ R173, R173, UR6 ;  /* 0x00000006adad7c20 */ /* 0x000fe20008410000 */
[----:B------:R-:W-:Y:S01]  /*53f0*/  FMUL.FTZ R171, R171, UR6 ;  /* 0x00000006abab7c20 */ /* 0x000fe20008410000 */
[----:B------:R-:W-:Y:S01]  /*5400*/  LOP3.LUT P5, RZ, R29, 0xff0000, RZ, 0xc0, !PT ;  /* 0x00ff00001dff7812 */ /* 0x000fe200078ac0ff */
[----:B------:R-:W-:Y:S01]  /*5410*/  FADD.FTZ R19, R186, -R19 ;  /* 0x80000013ba137221 */ /* 0x000fe20000010000 */
[-CC-:B------:R-:W-:Y:S01]  /*5420*/  FFMA.FTZ R183, R183, R148.reuse, R150.reuse ;  /* 0x00000094b7b77223 */ /* 0x180fe20000010096 */
[-C--:B------:R-:W-:Y:S01]  /*5430*/  FFMA.FTZ R184, R184, R148.reuse, R150 ;  /* 0x00000094b8b87223 */ /* 0x080fe20000010096 */
[----:B------:R-:W-:Y:S01]  /*5440*/  FSEL R16, R171, RZ, P6 ;  /* 0x000000ffab107208 */ /* 0x000fe20003000000 */
[----:B------:R-:W-:Y:S01]  /*5450*/  FMUL.FTZ R177, R177, UR6 ;  /* 0x00000006b1b17c20 */ /* 0x000fe20008410000 */
[----:B------:R-:W-:Y:S01]  /*5460*/  FSEL R23, R173, RZ, P5 ;  /* 0x000000ffad177208 */ /* 0x000fe20002800000 */
[----:B------:R-:W-:Y:S01]  /*5470*/  FMUL.FTZ R19, R146, R19 ;  /* 0x0000001392137220 */ /* 0x000fe20000410000 */
[----:B------:R-:W-:Y:S01]  /*5480*/  LOP3.LUT P6, RZ, R3, 0xff0000, RZ, 0xc0, !PT ;  /* 0x00ff000003ff7812 */ /* 0x000fe200078cc0ff */
        /* <DEDUP_REMOVED lines=52> */
.L_x_136:
[----:B------:R-:W-:Y:S05]  /*57d0*/  @!P2 BRA `(.L_x_141) ;  /* 0x000000080004a947 */ /* 0x000fea0003800000 */
[----:B------:R-:W-:Y:S05]  /*57e0*/  @!P0 BRA `(.L_x_142) ;  /* 0x0000000400088947 */ /* 0x000fea0003800000 */
[-CC-:B------:R-:W-:Y:S01]  /*57f0*/  FFMA.FTZ R190, R190, R148.reuse, R150.reuse ;  /* 0x00000094bebe7223 */ /* 0x180fe20000010096 */
[-CC-:B------:R-:W-:Y:S01]  /*5800*/  FFMA.FTZ R0, R169, R148.reuse, R150.reuse ;  /* 0x00000094a9007223 */ /* 0x180fe20000010096 */
[-C--:B------:R-:W-:Y:S01]  /*5810*/  FFMA.FTZ R183, R183, R148.reuse, R150 ;  /* 0x00000094b7b77223 */ /* 0x080fe20000010096 */
[----:B------:R-:W-:Y:S02]  /*5820*/  IMAD.U32 R38, R38, 0x10000, RZ ;  /* 0x0001000026267824 */ /* 0x000fe400078e00ff */
[----:B------:R-:W-:Y:S01]  /*5830*/  FADD.FTZ R171, R171, -R190 ;  /* 0x800000beabab7221 */ /* 0x000fe20000010000 */
[-C--:B------:R-:W-:Y:S01]  /*5840*/  FFMA.FTZ R177, R177, R148.reuse, R150 ;  /* 0x00000094b1b17223 */ /* 0x080fe20000010096 */
[----:B------:R-:W-:Y:S01]  /*5850*/  FADD.FTZ R173, R173, -R0 ;  /* 0x80000000adad7221 */ /* 0x000fe20000010000 */
[----:B------:R-:W-:Y:S01]  /*5860*/  FADD.FTZ R183, R170, -R183 ;  /* 0x800000b7aab77221 */ /* 0x000fe20000010000 */
[----:B------:R-:W-:Y:S01]  /*5870*/  IMAD.U32 R0, R9, 0x10000, RZ ;  /* 0x0001000009007824 */ /* 0x000fe200078e00ff */
[----:B0-----:R-:W-:Y:S01]  /*5880*/  SHF.L.U32 R14, R11, 0x10, RZ ;  /* 0x000000100b0e7819 */ /* 0x001fe200000006ff */
[----:B------:R-:W-:Y:S01]  /*5890*/  FFMA.FTZ R38, R146, R171, R38 ;  /* 0x000000ab92267223 */ /* 0x000fe20000010026 */
[----:B------:R-:W-:Y:S01]  /*58a0*/  SHF.L.U32 R12, R10, 0x10, RZ ;  /* 0x000000100a0c7819 */ /* 0x000fe200000006ff */
[----:B------:R-:W-:Y:S01]  /*58b0*/  FADD.FTZ R177, R182, -R177 ;  /* 0x800000b1b6b17221 */ /* 0x000fe20000010000 */
[----:B------:R-:W-:Y:S01]  /*58c0*/  ISETP.GE.U32.AND P2, PT, R28, RZ, PT ;  /* 0x000000ff1c00720c */ /* 0x000fe20003f46070 */
[----:B------:R-:W-:Y:S01]  /*58d0*/  FFMA.FTZ R183, R146, R183, R0 ;  /* 0x000000b792b77223 */ /* 0x000fe20000010000 */
[----:B------:R-:W-:Y:S01]  /*58e0*/  FMUL.FTZ R0, R38, UR6 ;  /* 0x0000000626007c20 */ /* 0x000fe20008410000 */
[C---:B------:R-:W-:Y:S01]  /*58f0*/  FFMA.FTZ R173, R146.reuse, R173, R14 ;  /* 0x000000ad92ad7223 */ /* 0x040fe2000001000e */
[----:B------:R-:W-:Y:S01]  /*5900*/  ISETP.GE.U32.AND.EX P2, PT, R29, 0x1000000, PT, P2 ;  /* 0x010000001d00780c */ /* 0x000fe20003f46120 */
[----:B------:R-:W-:Y:S01]  /*5910*/  FFMA.FTZ R14, R146, R177, R12 ;  /* 0x000000b1920e7223 */ /* 0x000fe2000001000c */
[-CC-:B------:R-:W-:Y:S01]  /*5920*/  FFMA.FTZ R15, R188, R148.reuse, R150.reuse ;  /* 0x00000094bc0f7223 */ /* 0x180fe20000010096 */
[----:B------:R-:W-:Y:S01]  /*5930*/  SHF.L.U32 R39, R39, 0x10, RZ ;  /* 0x0000001027277819 */ /* 0x000fe200000006ff */
[-CC-:B------:R-:W-:Y:S01]  /*5940*/  FFMA.FTZ R13, R178, R148.reuse, R150.reuse ;  /* 0x00000094b20d7223 */ /* 0x180fe20000010096 */
[----:B------:R-:W-:Y:S01]  /*5950*/  FSEL R32, R0, RZ, P2 ;  /* 0x000000ff00207208 */ /* 0x000fe20001000000 */
[----:B------:R-:W-:Y:S01]  /*5960*/  FMUL.FTZ R0, R14, UR6 ;  /* 0x000000060e007c20 */ /* 0x000fe20008410000 */
[----:B------:R-:W-:Y:S01]  /*5970*/  FADD.FTZ R15, R186, -R15 ;  /* 0x8000000fba0f7221 */ /* 0x000fe20000010000 */
[----:B------:R-:W-:Y:S01]  /*5980*/  LOP3.LUT P5, RZ, R29, 0xff, RZ, 0xc0, !PT ;  /* 0x000000ff1dff7812 */ /* 0x000fe200078ac0ff */
[-CC-:B------:R-:W-:Y:S01]  /*5990*/  FFMA.FTZ R184, R184, R148.reuse, R150.reuse ;  /* 0x00000094b8b87223 */ /* 0x180fe20000010096 */
[----:B------:R-:W-:Y:S01]  /*59a0*/  FFMA.FTZ R185, R185, R148, R150 ;  /* 0x00000094b9b97223 */ /* 0x000fe20000010096 */
[----:B------:R-:W-:Y:S01]  /*59b0*/  FMUL.FTZ R12, R173, UR6 ;  /* 0x00000006ad0c7c20 */ /* 0x000fe20008410000 */
[----:B------:R-:W-:Y:S01]  /*59c0*/  LOP3.LUT P6, RZ, R29, 0xff0000, RZ, 0xc0, !PT ;  /* 0x00ff00001dff7812 */ /* 0x000fe200078cc0ff */
[----:B------:R-:W-:Y:S01]  /*59d0*/  FFMA.FTZ R39, R146, R15, R39 ;  /* 0x0000000f92277223 */ /* 0x000fe20000010027 */
[----:B------:R-:W-:Y:S01]  /*59e0*/  SHF.L.U32 R41, R41, 0x10, RZ ;  /* 0x0000001029297819 */ /* 0x000fe200000006ff */
[----:B------:R-:W-:Y:S01]  /*59f0*/  FADD.FTZ R13, R174, -R13 ;  /* 0x8000000dae0d7221 */ /* 0x000fe20000010000 */
[----:B------:R-:W-:Y:S01]  /*5a00*/  SHF.L.U32 R40, R40, 0x10, RZ ;  /* 0x0000001028287819 */ /* 0x000fe200000006ff */
[----:B------:R-:W-:Y:S01]  /*5a10*/  FADD.FTZ R175, R175, -R184 ;  /* 0x800000b8afaf7221 */ /* 0x000fe20000010000 */
[----:B------:R-:W-:Y:S01]  /*5a20*/  FSEL R30, R0, RZ, P5 ;  /* 0x000000ff001e7208 */ /* 0x000fe20002800000 */
[----:B------:R-:W-:Y:S01]  /*5a30*/  FADD.FTZ R185, R158, -R185 ;  /* 0x800000b99eb97221 */ /* 0x000fe20000010000 */
[----:B------:R-:W-:Y:S01]  /*5a40*/  IMAD.U32 R0, R8, 0x10000, RZ ;  /* 0x0001000008007824 */ /* 0x000fe200078e00ff */
[----:B------:R-:W-:Y:S01]  /*5a50*/  FSEL R23, R12, RZ, P6 ;  /* 0x000000ff0c177208 */ /* 0x000fe20003000000 */
[----:B------:R-:W-:Y:S01]  /*5a60*/  FMUL.FTZ R15, R39, UR6 ;  /* 0x00000006270f7c20 */ /* 0x000fe20008410000 */
[----:B------:R-:W-:Y:S01]  /*5a70*/  FMUL.FTZ R12, R183, UR6 ;  /* 0x00000006b70c7c20 */ /* 0x000fe20008410000 */
[----:B------:R-:W-:Y:S01]  /*5a80*/  LOP3.LUT P2, RZ, R29, 0xff00, RZ, 0xc0, !PT ;  /* 0x0000ff001dff7812 */ /* 0x000fe2000784c0ff */
[----:B------:R-:W-:Y:S01]  /*5a90*/  FFMA.FTZ R41, R146, R13, R41 ;  /* 0x0000000d92297223 */ /* 0x000fe20000010029 */
[----:B------:R-:W-:Y:S01]  /*5aa0*/  LOP3.LUT P6, RZ, R28, 0xff0000, RZ, 0xc0, !PT ;  /* 0x00ff00001cff7812 */ /* 0x000fe200078cc0ff */
[C---:B------:R-:W-:Y:S01]  /*5ab0*/  FFMA.FTZ R40, R146.reuse, R175, R40 ;  /* 0x000000af92287223 */ /* 0x040fe20000010028 */
[----:B------:R-:W-:Y:S01]  /*5ac0*/  FFMA.FTZ R0, R146, R185, R0 ;  /* 0x000000b992007223 */ /* 0x000fe20000010000 */
[----:B------:R-:W-:Y:S01]  /*5ad0*/  FSEL R31, R15, RZ, P2 ;  /* 0x000000ff0f1f7208 */ /* 0x000fe20001000000 */
[----:B------:R-:W-:Y:S01]  /*5ae0*/  FMUL.FTZ R21, R41, UR6 ;  /* 0x0000000629157c20 */ /* 0x000fe20008410000 */
[----:B------:R-:W-:Y:S01]  /*5af0*/  FSEL R26, R12, RZ, P6 ;  /* 0x000000ff0c1a7208 */ /* 0x000fe20003000000 */
[----:B------:R-:W-:Y:S01]  /*5b00*/  FMUL.FTZ R22, R40, UR6 ;  /* 0x0000000628167c20 */ /* 0x000fe20008410000 */
[----:B------:R-:W-:Y:S01]  /*5b10*/  FMUL.FTZ R20, R0, UR6 ;  /* 0x0000000600147c20 */ /* 0x000fe20008410000 */
[----:B------:R-:W-:-:S02]  /*5b20*/  LOP3.LUT P5, RZ, R28, 0xff000000, RZ, 0xc0, !PT ;  /* 0xff0000001cff7812 */ /* 0x000fc400078ac0ff */
        /* <DEDUP_REMOVED lines=11> */
[----:B------:R-:W-:-:S02]  /*5be0*/  F2FP.BF16.F32.PACK_AB R21, R29, R26 ;  /* 0x0000001a1d15723e */ /* 0x000fc400000010ff */
[----:B------:R-:W-:Y:S01]  /*5bf0*/  F2FP.BF16.F32.PACK_AB R20, R27, R20 ;  /* 0x000000141b14723e */ /* 0x000fe200000010ff */
[----:B------:R-:W-:Y:S06]  /*5c00*/  BRA `(.L_x_139) ;  /* 0x0000000800b87947 */ /* 0x000fec0003800000 */
.L_x_142:
[-CC-:B------:R-:W-:Y:S01]  /*5c10*/  FFMA.FTZ R0, R169, R148.reuse, R150.reuse ;  /* 0x00000094a9007223 */ /* 0x180fe20000010096 */
[-CC-:B------:R-:W-:Y:S01]  /*5c20*/  FFMA.FTZ R190, R190, R148.reuse, R150.reuse ;  /* 0x00000094bebe7223 */ /* 0x180fe20000010096 */
[----:B0-----:R-:W-:Y:S01]  /*5c30*/  SHF.L.U32 R27, R38, 0x10, RZ ;  /* 0x00000010261b7819 */ /* 0x001fe200000006ff */
[-CC-:B------:R-:W-:Y:S01]  /*5c40*/  FFMA.FTZ R177, R177, R148.reuse, R150.reuse ;  /* 0x00000094b1b17223 */ /* 0x180fe20000010096 */
[----:B------:R-:W-:Y:S01]  /*5c50*/  SHF.L.U32 R26, R11, 0x10, RZ ;  /* 0x000000100b1a7819 */ /* 0x000fe200000006ff */
[-C--:B------:R-:W-:Y:S01]  /*5c60*/  FFMA.FTZ R23, R188, R148.reuse, R150 ;  /* 0x00000094bc177223 */ /* 0x080fe20000010096 */
[----:B------:R-:W-:Y:S01]  /*5c70*/  FADD.FTZ R173, R173, -R0 ;  /* 0x80000000adad7221 */ /* 0x000fe20000010000 */
[----:B------:R-:W-:Y:S01]  /*5c80*/  FADD.FTZ R171, R171, -R190 ;  /* 0x800000beabab7221 */ /* 0x000fe20000010000 */
[----:B------:R-:W-:Y:S01]  /*5c90*/  FFMA.FTZ R183, R183, R148, R150 ;  /* 0x00000094b7b77223 */ /* 0x000fe20000010096 */
[----:B------:R-:W-:Y:S01]  /*5ca0*/  FADD.FTZ R177, R182, -R177 ;  /* 0x800000b1b6b17221 */ /* 0x000fe20000010000 */
[----:B------:R-:W-:Y:S01]  /*5cb0*/  FADD.FTZ R23, R186, -R23 ;  /* 0x80000017ba177221 */ /* 0x000fe20000010000 */
[----:B------:R-:W-:Y:S01]  /*5cc0*/  IMAD.U32 R0, R39, 0x10000, RZ ;  /* 0x0001000027007824 */ /* 0x000fe200078e00ff */
[----:B------:R-:W-:Y:S01]  /*5cd0*/  SHF.L.U32 R20, R9, 0x10, RZ ;  /* 0x0000001009147819 */ /* 0x000fe200000006ff */
[----:B------:R-:W-:-:S02]  /*5ce0*/  IMAD.U32 R22, R10, 0x10000, RZ ;  /* 0x000100000a167824 */ /* 0x000fc400078e00ff */
[C---:B------:R-:W-:Y:S01]  /*5cf0*/  FFMA.FTZ R27, R146.reuse, R171, R27 ;  /* 0x000000ab921b7223 */ /* 0x040fe2000001001b */
[----:B------:R-:W-:Y:S01]  /*5d00*/  FFMA.FTZ R26, R146, R173, R26 ;  /* 0x000000ad921a7223 */ /* 0x000fe2000001001a */
[-CC-:B------:R-:W-:Y:S01]  /*5d10*/  FFMA.FTZ R184, R184, R148.reuse, R150.reuse ;  /* 0x00000094b8b87223 */ /* 0x180fe20000010096 */
[----:B------:R-:W-:Y:S01]  /*5d20*/  FADD.FTZ R183, R170, -R183 ;  /* 0x800000b7aab77221 */ /* 0x000fe20000010000 */
[----:B------:R-:W-:Y:S01]  /*5d30*/  ISETP.GE.U32.AND P2, PT, R28, RZ, PT ;  /* 0x000000ff1c00720c */ /* 0x000fe20003f46070 */
[-CC-:B------:R-:W-:Y:S01]  /*5d40*/  FFMA.FTZ R21, R178, R148.reuse, R150.reuse ;  /* 0x00000094b2157223 */ /* 0x180fe20000010096 */
[----:B------:R-:W-:Y:S01]  /*5d50*/  FFMA.FTZ R185, R185, R148, R150 ;  /* 0x00000094b9b97223 */ /* 0x000fe20000010096 */
[----:B------:R-:W-:Y:S01]  /*5d60*/  SHF.L.U32 R40, R40, 0x10, RZ ;  /* 0x0000001028287819 */ /* 0x000fe200000006ff */
[C---:B------:R-:W-:Y:S01]  /*5d70*/  FFMA.FTZ R23, R146.reuse, R23, R0 ;  /* 0x0000001792177223 */ /* 0x040fe20000010000 */
[----:B------:R-:W-:Y:S01]  /*5d80*/  FFMA.FTZ R22, R146, R177, R22 ;  /* 0x000000b192167223 */ /* 0x000fe20000010016 */
[----:B------:R-:W-:Y:S01]  /*5d90*/  FMUL.FTZ R27, R27, UR6 ;  /* 0x000000061b1b7c20 */ /* 0x000fe20008410000 */
[----:B------:R-:W-:Y:S01]  /*5da0*/  FMUL.FTZ R26, R26, UR6 ;  /* 0x000000061a1a7c20 */ /* 0x000fe20008410000 */
[----:B------:R-:W-:Y:S01]  /*5db0*/  FADD.FTZ R175, R175, -R184 ;  /* 0x800000b8afaf7221 */ /* 0x000fe20000010000 */
[----:B------:R-:W-:Y:S01]  /*5dc0*/  SHF.L.U32 R41, R41, 0x10, RZ ;  /* 0x0000001029297819 */ /* 0x000fe200000006ff */
[----:B------:R-:W-:Y:S01]  /*5dd0*/  FFMA.FTZ R20, R146, R183, R20 ;  /* 0x000000b792147223 */ /* 0x000fe20000010014 */
[----:B------:R-:W-:Y:S01]  /*5de0*/  SHF.L.U32 R0, R8, 0x10, RZ ;  /* 0x0000001008007819 */ /* 0x000fe200000006ff */
[----:B------:R-:W-:Y:S01]  /*5df0*/  FADD.FTZ R21, R174, -R21 ;  /* 0x80000015ae157221 */ /* 0x000fe20000010000 */
[C---:B------:R-:W-:Y:S01]  /*5e00*/  LOP3.LUT P5, RZ, R29.reuse, 0xff0000, RZ, 0xc0, !PT ;  /* 0x00ff00001dff7812 */ /* 0x040fe200078ac0ff */
[----:B------:R-:W-:Y:S01]  /*5e10*/  FADD.FTZ R185, R158, -R185 ;  /* 0x800000b99eb97221 */ /* 0x000fe20000010000 */
[C---:B------:R-:W-:Y:S01]  /*5e20*/  ISETP.GE.U32.AND.EX P2, PT, R29.reuse, 0x1000000, PT, P2 ;  /* 0x010000001d00780c */ /* 0x040fe20003f46120 */
[----:B------:R-:W-:Y:S01]  /*5e30*/  FMUL.FTZ R22, R22, UR6 ;  /* 0x0000000616167c20 */ /* 0x000fe20008410000 */
[----:B------:R-:W-:Y:S01]  /*5e40*/  FFMA.FTZ R40, R146, R175, R40 ;  /* 0x000000af92287223 */ /* 0x000fe20000010028 */
[----:B------:R-:W-:Y:S01]  /*5e50*/  LOP3.LUT P6, RZ, R29, 0xff, RZ, 0xc0, !PT ;  /* 0x000000ff1dff7812 */ /* 0x000fe200078cc0ff */
[----:B------:R-:W-:Y:S01]  /*5e60*/  FMUL.FTZ R23, R23, UR6 ;  /* 0x0000000617177c20 */ /* 0x000fe20008410000 */
[----:B------:R-:W-:Y:S01]  /*5e70*/  FSEL R33, R27, RZ, P2 ;  /* 0x000000ff1b217208 */ /* 0x000fe20001000000 */
[----:B------:R-:W-:Y:S01]  /*5e80*/  FMUL.FTZ R20, R20, UR6 ;  /* 0x0000000614147c20 */ /* 0x000fe20008410000 */
[----:B------:R-:W-:Y:S01]  /*5e90*/  FSEL R26, R26, RZ, P5 ;  /* 0x000000ff1a1a7208 */ /* 0x000fe20002800000 */
[C---:B------:R-:W-:Y:S01]  /*5ea0*/  FFMA.FTZ R21, R146.reuse, R21, R41 ;  /* 0x0000001592157223 */ /* 0x040fe20000010029 */
[----:B------:R-:W-:Y:S01]  /*5eb0*/  FFMA.FTZ R0, R146, R185, R0 ;  /* 0x000000b992007223 */ /* 0x000fe20000010000 */
[----:B------:R-:W-:Y:S01]  /*5ec0*/  LOP3.LUT P2, RZ, R29, 0xff00, RZ, 0xc0, !PT ;  /* 0x0000ff001dff7812 */ /* 0x000fe2000784c0ff */
[----:B------:R-:W-:Y:S01]  /*5ed0*/  FMUL.FTZ R40, R40, UR6 ;  /* 0x0000000628287c20 */ /* 0x000fe20008410000 */
[----:B------:R-:W-:Y:S01]  /*5ee0*/  LOP3.LUT P5, RZ, R28, 0xff0000, RZ, 0xc0, !PT ;  /* 0x00ff00001cff7812 */ /* 0x000fe200078ac0ff */
[----:B------:R-:W-:Y:S01]  /*5ef0*/  FMUL.FTZ R21, R21, UR6 ;  /* 0x0000000615157c20 */ /* 0x000fe20008410000 */
[----:B------:R-:W-:Y:S01]  /*5f00*/  FSEL R22, R22, RZ, P6 ;  /* 0x000000ff16167208 */ /* 0x000fe20003000000 */
        /* <DEDUP_REMOVED lines=14> */
.L_x_141:
[----:B------:R-:W-:Y:S05]  /*5ff0*/  @!P0 BRA `(.L_x_143) ;  /* 0x0000000000e88947 */ /* 0x000fea0003800000 */
[-CC-:B------:R-:W-:Y:S01]  /*6000*/  FFMA.FTZ R190, R190, R148.reuse, R150.reuse ;  /* 0x00000094bebe7223 */ /* 0x180fe20000010096 */
[-CC-:B------:R-:W-:Y:S01]  /*6010*/  FFMA.FTZ R0, R169, R148.reuse, R150.reuse ;  /* 0x00000094a9007223 */ /* 0x180fe20000010096 */
[-CC-:B------:R-:W-:Y:S01]  /*6020*/  FFMA.FTZ R177, R177, R148.reuse, R150.reuse ;  /* 0x00000094b1b17223 */ /* 0x180fe20000010096 */
[-C--:B0-----:R-:W-:Y:S01]  /*6030*/  FFMA.FTZ R15, R188, R148.reuse, R150 ;  /* 0x00000094bc0f7223 */ /* 0x081fe20000010096 */
[----:B------:R-:W-:Y:S01]  /*6040*/  FADD.FTZ R171, R171, -R190 ;  /* 0x800000beabab7221 */ /* 0x000fe20000010000 */
[----:B------:R-:W-:Y:S01]  /*6050*/  FADD.FTZ R173, R173, -R0 ;  /* 0x80000000adad7221 */ /* 0x000fe20000010000 */
[----:B------:R-:W-:Y:S01]  /*6060*/  ISETP.GE.U32.AND P2, PT, R28, RZ, PT ;  /* 0x000000ff1c00720c */ /* 0x000fe20003f46070 */
[-CC-:B------:R-:W-:Y:S01]  /*6070*/  FFMA.FTZ R183, R183, R148.reuse, R150.reuse ;  /* 0x00000094b7b77223 */ /* 0x180fe20000010096 */
[----:B------:R-:W-:Y:S01]  /*6080*/  FMUL.FTZ R20, R146, R171 ;  /* 0x000000ab92147220 */ /* 0x000fe20000410000 */
[----:B------:R-:W-:Y:S01]  /*6090*/  FADD.FTZ R177, R182, -R177 ;  /* 0x800000b1b6b17221 */ /* 0x000fe20000010000 */
[----:B------:R-:W-:Y:S01]  /*60a0*/  FMUL.FTZ R173, R146, R173 ;  /* 0x000000ad92ad7220 */ /* 0x000fe20000410000 */
[----:B------:R-:W-:Y:S01]  /*60b0*/  FADD.FTZ R15, R186, -R15 ;  /* 0x8000000fba0f7221 */ /* 0x000fe20000010000 */
[----:B------:R-:W-:Y:S01]  /*60c0*/  FMUL.FTZ R12, R20, UR6 ;  /* 0x00000006140c7c20 */ /* 0x000fe20008410000 */
[----:B------:R-:W-:Y:S01]  /*60d0*/  ISETP.GE.U32.AND.EX P2, PT, R29, 0x1000000, PT, P2 ;  /* 0x010000001d00780c */ /* 0x000fe20003f46120 */
[----:B------:R-:W-:Y:S01]  /*60e0*/  FADD.FTZ R183, R170, -R183 ;  /* 0x800000b7aab77221 */ /* 0x000fe20000010000 */
[----:B------:R-:W-:Y:S01]  /*60f0*/  FMUL.FTZ R14, R146, R177 ;  /* 0x000000b1920e7220 */ /* 0x000fe20000410000 */
[-CC-:B------:R-:W-:Y:S01]  /*6100*/  FFMA.FTZ R13, R178, R148.reuse, R150.reuse ;  /* 0x00000094b20d7223 */ /* 0x180fe20000010096 */
[-CC-:B------:R-:W-:Y:S01]  /*6110*/  FFMA.FTZ R184, R184, R148.reuse, R150.reuse ;  /* 0x00000094b8b87223 */ /* 0x180fe20000010096 */
[----:B------:R-:W-:Y:S01]  /*6120*/  FFMA.FTZ R185, R185, R148, R150 ;  /* 0x00000094b9b97223 */ /* 0x000fe20000010096 */
[----:B------:R-:W-:Y:S01]  /*6130*/  FMUL.FTZ R0, R173, UR6 ;  /* 0x00000006ad007c20 */ /* 0x000fe20008410000 */
[C---:B------:R-:W-:Y:S01]  /*6140*/  LOP3.LUT P5, RZ, R29.reuse, 0xff0000, RZ, 0xc0, !PT ;  /* 0x00ff00001dff7812 */ /* 0x040fe200078ac0ff */
[----:B------:R-:W-:Y:S01]  /*6150*/  FMUL.FTZ R23, R146, R15 ;  /* 0x0000000f92177220 */ /* 0x000fe20000410000 */
        /* <DEDUP_REMOVED lines=8> */
[----:B------:R-:W-:Y:S01]  /*61e0*/  FSEL R31, R0, RZ, P5 ;  /* 0x000000ff001f7208 */ /* 0x000fe20002800000 */
[----:B------:R-:W-:Y:S01]  /*61f0*/  FMUL.FTZ R0, R183, UR6 ;  /* 0x00000006b7007c20 */ /* 0x000fe20008410000 */
[----:B------:R-:W-:Y:S01]  /*6200*/  LOP3.LUT P2, RZ, R29, 0xff00, RZ, 0xc0, !PT ;  /* 0x0000ff001dff7812 */ /* 0x000fe2000784c0ff */
[----:B------:R-:W-:Y:S01]  /*6210*/  FMUL.FTZ R21, R146, R13 ;  /* 0x0000000d92157220 */ /* 0x000fe20000410000 */
[----:B------:R-:W-:Y:S01]  /*6220*/  LOP3.LUT P5, RZ, R28, 0xff0000, RZ, 0xc0, !PT ;  /* 0x00ff00001cff7812 */ /* 0x000fe200078ac0ff */
[----:B------:R-:W-:Y:S01]  /*6230*/  FMUL.FTZ R22, R146, R175 ;  /* 0x000000af92167220 */ /* 0x000fe20000410000 */
[----:B------:R-:W-:Y:S01]  /*6240*/  FSEL R29, R12, RZ, P6 ;  /* 0x000000ff0c1d7208 */ /* 0x000fe20003000000 */
[----:B------:R-:W-:Y:S01]  /*6250*/  FMUL.FTZ R12, R146, R185 ;  /* 0x000000b9920c7220 */ /* 0x000fe20000410000 */
[----:B------:R-:W-:-:S02]  /*6260*/  FSEL R30, R15, RZ, P2 ;  /* 0x000000ff0f1e7208 */ /* 0x000fc40001000000 */
[----:B------:R-:W-:Y:S01]  /*6270*/  FSEL R26, R0, RZ, P5 ;  /* 0x000000ff001a7208 */ /* 0x000fe20002800000 */
[----:B------:R-:W-:Y:S01]  /*6280*/  FMUL.FTZ R0, R12, UR6 ;  /* 0x000000060c007c20 */ /* 0x000fe20008410000 */
[----:B------:R-:W-:Y:S01]  /*6290*/  F2FP.BF16.F32.PACK_AB R15, R20, R173 ;  /* 0x000000ad140f723e */ /* 0x000fe200000010ff */
[----:B------:R-:W-:Y:S01]  /*62a0*/  FMUL.FTZ R20, R21, UR6 ;  /* 0x0000000615147c20 */ /* 0x000fe20008410000 */
[----:B------:R-:W-:Y:S01]  /*62b0*/  F2FP.BF16.F32.PACK_AB R14, R23, R14 ;  /* 0x0000000e170e723e */ /* 0x000fe200000010ff */
[----:B------:R-:W-:Y:S01]  /*62c0*/  FMUL.FTZ R23, R22, UR6 ;  /* 0x0000000616177c20 */ /* 0x000fe20008410000 */
[C---:B------:R-:W-:Y:S02]  /*62d0*/  LOP3.LUT P6, RZ, R28.reuse, 0xff000000, RZ, 0xc0, !PT ;  /* 0xff0000001cff7812 */ /* 0x040fe400078cc0ff */
[C---:B------:R-:W-:Y:S02]  /*62e0*/  LOP3.LUT P2, RZ, R28.reuse, 0xff, RZ, 0xc0, !PT ;  /* 0x000000ff1cff7812 */ /* 0x040fe4000784c0ff */
[----:B------:R-:W-:-:S02]  /*62f0*/  LOP3.LUT P5, RZ, R28, 0xff00, RZ, 0xc0, !PT ;  /* 0x0000ff001cff7812 */ /* 0x000fc400078ac0ff */
[----:B------:R-:W-:Y:S02]  /*6300*/  F2FP.BF16.F32.PACK_AB R12, R21, R12 ;  /* 0x0000000c150c723e */ /* 0x000fe400000010ff */
[----:B------:R-:W-:Y:S02]  /*6310*/  FSEL R21, R23, RZ, P6 ;  /* 0x000000ff17157208 */ /* 0x000fe40003000000 */
        /* <DEDUP_REMOVED lines=8> */
.L_x_143:
[-CC-:B------:R-:W-:Y:S01]  /*63a0*/  FFMA.FTZ R0, R169, R148.reuse, R150.reuse ;  /* 0x00000094a9007223 */ /* 0x180fe20000010096 */
[-CC-:B------:R-:W-:Y:S01]  /*63b0*/  FFMA.FTZ R190, R190, R148.reuse, R150.reuse ;  /* 0x00000094bebe7223 */ /* 0x180fe20000010096 */
[-CC-:B------:R-:W-:Y:S01]  /*63c0*/  FFMA.FTZ R183, R183, R148.reuse, R150.reuse ;  /* 0x00000094b7b77223 */ /* 0x180fe20000010096 */
[-C--:B------:R-:W-:Y:S01]  /*63d0*/  FFMA.FTZ R177, R177, R148.reuse, R150 ;  /* 0x00000094b1b17223 */ /* 0x080fe20000010096 */
[----:B------:R-:W-:Y:S01]  /*63e0*/  FADD.FTZ R173, R173, -R0 ;  /* 0x80000000adad7221 */ /* 0x000fe20000010000 */
[----:B------:R-:W-:Y:S01]  /*63f0*/  FADD.FTZ R171, R171, -R190 ;  /* 0x800000beabab7221 */ /* 0x000fe20000010000 */
[-CC-:B0-----:R-:W-:Y:S01]  /*6400*/  FFMA.FTZ R23, R188, R148.reuse, R150.reuse ;  /* 0x00000094bc177223 */ /* 0x181fe20000010096 */
[----:B------:R-:W-:Y:S01]  /*6410*/  FADD.FTZ R183, R170, -R183 ;  /* 0x800000b7aab77221 */ /* 0x000fe20000010000 */
[C---:B------:R-:W-:Y:S01]  /*6420*/  FMUL.FTZ R173, R146.reuse, R173 ;  /* 0x000000ad92ad7220 */ /* 0x040fe20000410000 */
[----:B------:R-:W-:Y:S01]  /*6430*/  FMUL.FTZ R171, R146, R171 ;  /* 0x000000ab92ab7220 */ /* 0x000fe20000410000 */
[----:B------:R-:W-:Y:S01]  /*6440*/  FADD.FTZ R177, R182, -R177 ;  /* 0x800000b1b6b17221 */ /* 0x000fe20000010000 */
[----:B------:R-:W-:Y:S01]  /*6450*/  FADD.FTZ R23, R186, -R23 ;  /* 0x80000017ba177221 */ /* 0x000fe20000010000 */
[----:B------:R-:W-:Y:S01]  /*6460*/  ISETP.GE.U32.AND P2, PT, R28, RZ, PT ;  /* 0x000000ff1c00720c */ /* 0x000fe20003f46070 */
[-CC-:B------:R-:W-:Y:S01]  /*6470*/  FFMA.FTZ R21, R178, R148.reuse, R150.reuse ;  /* 0x00000094b2157223 */ /* 0x180fe20000010096 */
[-CC-:B------:R-:W-:Y:S01]  /*6480*/  FFMA.FTZ R184, R184, R148.reuse, R150.reuse ;  /* 0x00000094b8b87223 */ /* 0x180fe20000010096 */
[----:B------:R-:W-:Y:S01]  /*6490*/  FFMA.FTZ R185, R185, R148, R150 ;  /* 0x00000094b9b97223 */ /* 0x000fe20000010096 */
[----:B------:R-:W-:Y:S01]  /*64a0*/  FMUL.FTZ R171, R171, UR6 ;  /* 0x00000006abab7c20 */ /* 0x000fe20008410000 */
[----:B------:R-:W-:Y:S01]  /*64b0*/  FMUL.FTZ R173, R173, UR6 ;  /* 0x00000006adad7c20 */ /* 0x000fe20008410000 */
[C---:B------:R-:W-:Y:S01]  /*64c0*/  FMUL.FTZ R183, R146.reuse, R183 ;  /* 0x000000b792b77220 */ /* 0x040fe20000410000 */
[C---:B------:R-:W-:Y:S01]  /*64d0*/  FMUL.FTZ R177, R146.reuse, R177 ;  /* 0x000000b192b17220 */ /* 0x040fe20000410000 */
[----:B------:R-:W-:Y:S01]  /*64e0*/  FMUL.FTZ R23, R146, R23 ;  /* 0x0000001792177220 */ /* 0x000fe20000410000 */
[C---:B------:R-:W-:Y:S01]  /*64f0*/  LOP3.LUT P5, RZ, R29.reuse, 0xff0000, RZ, 0xc0, !PT ;  /* 0x00ff00001dff7812 */ /* 0x040fe200078ac0ff */
[----:B------:R-:W-:Y:S01]  /*6500*/  FADD.FTZ R21, R174, -R21 ;  /* 0x80000015ae157221 */ /* 0x000fe20000010000 */
[----:B------:R-:W-:Y:S01]  /*6510*/  ISETP.GE.U32.AND.EX P2, PT, R29, 0x1000000, PT, P2 ;  /* 0x010000001d00780c */ /* 0x000fe20003f46120 */
[----:B------:R-:W-:Y:S01]  /*6520*/  FADD.FTZ R175, R175, -R184 ;  /* 0x800000b8afaf7221 */ /* 0x000fe20000010000 */
[----:B------:R-:W-:Y:S01]  /*6530*/  FADD.FTZ R185, R158, -R185 ;  /* 0x800000b99eb97221 */ /* 0x000fe20000010000 */
[----:B------:R-:W-:Y:S01]  /*6540*/  FMUL.FTZ R177, R177, UR6 ;  /* 0x00000006b1b17c20 */ /* 0x000fe20008410000 */
[----:B------:R-:W-:Y:S01]  /*6550*/  FSEL R26, R171, RZ, P2 ;  /* 0x000000ffab1a7208 */ /* 0x000fe20001000000 */
[----:B------:R-:W-:Y:S01]  /*6560*/  FMUL.FTZ R23, R23, UR6 ;  /* 0x0000000617177c20 */ /* 0x000fe20008410000 */
[----:B------:R-:W-:Y:S01]  /*6570*/  FSEL R173, R173, RZ, P5 ;  /* 0x000000ffadad7208 */ /* 0x000fe20002800000 */
[----:B------:R-:W-:Y:S01]  /*6580*/  FMUL.FTZ R183, R183, UR6 ;  /* 0x00000006b7b77c20 */ /* 0x000fe20008410000 */
[C---:B------:R-:W-:Y:S01]  /*6590*/  FMUL.FTZ R21, R146.reuse, R21 ;  /* 0x0000001592157220 */ /* 0x040fe20000410000 */
[C---:B------:R-:W-:Y:S01]  /*65a0*/  FMUL.FTZ R175, R146.reuse, R175 ;  /* 0x000000af92af7220 */ /* 0x040fe20000410000 */
[----:B------:R-:W-:Y:S01]  /*65b0*/  FMUL.FTZ R185, R146, R185 ;  /* 0x000000b992b97220 */ /* 0x000fe20000410000 */
[----:B------:R-:W-:Y:S01]  /*65c0*/  LOP3.LUT P6, RZ, R29, 0xff, RZ, 0xc0, !PT ;  /* 0x000000ff1dff7812 */ /* 0x000fe200078cc0ff */
[----:B------:R-:W-:Y:S01]  /*65d0*/  FMUL.FTZ R21, R21, UR6 ;  /* 0x0000000615157c20 */ /* 0x000fe20008410000 */
[----:B------:R-:W-:Y:S01]  /*65e0*/  LOP3.LUT P2, RZ, R29, 0xff00, RZ, 0xc0, !PT ;  /* 0x0000ff001dff7812 */ /* 0x000fe2000784c0ff */
[----:B------:R-:W-:Y:S01]  /*65f0*/  FMUL.FTZ R175, R175, UR6 ;  /* 0x00000006afaf7c20 */ /* 0x000fe20008410000 */
[----:B------:R-:W-:Y:S01]  /*6600*/  LOP3.LUT P5, RZ, R28, 0xff0000, RZ, 0xc0, !PT ;  /* 0x00ff00001cff7812 */ /* 0x000fe200078ac0ff */
[----:B------:R-:W-:Y:S01]  /*6610*/  FMUL.FTZ R185, R185, UR6 ;  /* 0x00000006b9b97c20 */ /* 0x000fe20008410000 */
[----:B------:R-:W-:-:S02]  /*6620*/  FSEL R22, R177, RZ, P6 ;  /* 0x000000ffb1167208 */ /* 0x000fc40003000000 */
[----:B------:R-:W-:Y:S02]  /*6630*/  FSEL R29, R23, RZ, P2 ;  /* 0x000000ff171d7208 */ /* 0x000fe40001000000 */
[----:B------:R-:W-:Y:S02]  /*6640*/  FSEL R183, R183, RZ, P5 ;  /* 0x000000ffb7b77208 */ /* 0x000fe40002800000 */
[C---:B------:R-:W-:Y:S02]  /*6650*/  LOP3.LUT P6, RZ, R28.reuse, 0xff000000, RZ, 0xc0, !PT ;  /* 0xff0000001cff7812 */ /* 0x040fe400078cc0ff */
[C---:B------:R-:W-:Y:S02]  /*6660*/  LOP3.LUT P2, RZ, R28.reuse, 0xff00, RZ, 0xc0, !PT ;  /* 0x0000ff001cff7812 */ /* 0x040fe4000784c0ff */
[----:B------:R-:W-:Y:S02]  /*6670*/  LOP3.LUT P5, RZ, R28, 0xff, RZ, 0xc0, !PT ;  /* 0x000000ff1cff7812 */ /* 0x000fe400078ac0ff */
[----:B------:R-:W-:-:S02]  /*6680*/  FSEL R0, R175, RZ, P6 ;  /* 0x000000ffaf007208 */ /* 0x000fc40003000000 */
[----:B------:R-:W-:Y:S02]  /*6690*/  FSEL R27, R21, RZ, P2 ;  /* 0x000000ff151b7208 */ /* 0x000fe40001000000 */
[----:B------:R-:W-:Y:S02]  /*66a0*/  FSEL R20, R185, RZ, P5 ;  /* 0x000000ffb9147208 */ /* 0x000fe40002800000 */
[----:B------:R-:W-:Y:S02]  /*66b0*/  F2FP.BF16.F32.PACK_AB R23, R26, R173 ;  /* 0x000000ad1a17723e */ /* 0x000fe400000010ff */
[----:B------:R-:W-:Y:S02]  /*66c0*/  F2FP.BF16.F32.PACK_AB R22, R29, R22 ;  /* 0x000000161d16723e */ /* 0x000fe400000010ff */
[----:B------:R-:W-:Y:S02]  /*66d0*/  F2FP.BF16.F32.PACK_AB R21, R0, R183 ;  /* 0x000000b70015723e */ /* 0x000fe400000010ff */
[----:B------:R-:W-:-:S07]  /*66e0*/  F2FP.BF16.F32.PACK_AB R20, R27, R20 ;  /* 0x000000141b14723e */ /* 0x000fce00000010ff */
.L_x_139:
        /* <DEDUP_REMOVED lines=10> */
[----:B------:R-:W-:Y:S01]  /*6790*/  MOV R11, R95 ;  /* 0x0000005f000b7202 */ /* 0x000fe20000000f00 */
[----:B0-----:R-:W-:Y:S01]  /*67a0*/  IMAD.MOV.U32 R19, RZ, RZ, R93 ;  /* 0x000000ffff137224 */ /* 0x001fe200078e005d */
[----:B------:R-:W-:Y:S01]  /*67b0*/  MOV R29, R85 ;  /* 0x00000055001d7202 */ /* 0x000fe20000000f00 */
[----:B------:R-:W-:Y:S01]  /*67c0*/  IMAD.MOV.U32 R28, RZ, RZ, R89 ;  /* 0x000000ffff1c7224 */ /* 0x000fe200078e0059 */
        /* <DEDUP_REMOVED lines=53> */
.L_x_127:
        /* <DEDUP_REMOVED lines=28> */
.L_x_145:
        /* <DEDUP_REMOVED lines=10> */
.L_x_2761:


//--------------------- .text._ZN10layer_norm22ln_bwd_finalize_kernelINS_22Kernel_traits_finalizeILj2048E13__nv_bfloat16S2_S2_S2_fjLb0ELj1024ELj4ENS_18Kernel_traits_baseILj2048ES2_S2_S2_S2_fjLj1024EEEEELb0ELb0EEEvNS_9BwdParamsE --------------------------
	.section	.text._ZN10layer_norm22ln_bwd_finalize_kernelINS_22Kernel_traits_finalizeILj2048E13__nv_bfloat16S2_S2_S2_fjLb0ELj1024ELj4ENS_18Kernel_traits_baseILj2048ES2_S2_S2_S2_fjLj1024EEEEELb0ELb0EEEvNS_9BwdParamsE,"ax",@progbits
	.align	128
        .global         _ZN10layer_norm22ln_bwd_finalize_kernelINS_22Kernel_traits_finalizeILj2048E13__nv_bfloat16S2_S2_S2_fjLb0ELj1024ELj4ENS_18Kernel_traits_baseILj2048ES2_S2_S2_S2_fjLj1024EEEEELb0ELb0EEEvNS_9BwdParamsE
        .type           _ZN10layer_norm22ln_bwd_finalize_kernelINS_22Kernel_traits_finalizeILj2048E13__nv_bfloat16S2_S2_S2_fjLb0ELj1024ELj4ENS_18Kernel_traits_baseILj2048ES2_S2_S2_S2_fjLj1024EEEEELb0ELb0EEEvNS_9BwdParamsE,@function
        .size           _ZN10layer_norm22ln_bwd_finalize_kernelINS_22Kernel_traits_finalizeILj2048E13__nv_bfloat16S2_S2_S2_fjLb0ELj1024ELj4ENS_18Kernel_traits_baseILj2048ES2_S2_S2_S2_fjLj1024EEEEELb0ELb0EEEvNS_9BwdParamsE,(.L_x_2762 - _ZN10layer_norm22ln_bwd_finalize_kernelINS_22Kernel_traits_finalizeILj2048E13__nv_bfloat16S2_S2_S2_fjLb0ELj1024ELj4ENS_18Kernel_traits_baseILj2048ES2_S2_S2_S2_fjLj1024EEEEELb0ELb0EEEvNS_9BwdParamsE)
        .other          _ZN10layer_norm22ln_bwd_finalize_kernelINS_22Kernel_traits_finalizeILj2048E13__nv_bfloat16S2_S2_S2_fjLb0ELj1024ELj4ENS_18Kernel_traits_baseILj2048ES2_S2_S2_S2_fjLj1024EEEEELb0ELb0EEEvNS_9BwdParamsE,@"STO_CUDA_ENTRY STV_DEFAULT"
_ZN10layer_norm22ln_bwd_finalize_kernelINS_22Kernel_traits_finalizeILj2048E13__nv_bfloat16S2_S2_S2_fjLb0ELj1024ELj4ENS_18Kernel_traits_baseILj2048ES2_S2_S2_S2_fjLj1024EEEEELb0ELb0EEEvNS_9BwdParamsE:
.text._ZN10layer_norm22ln_bwd_finalize_kernelINS_22Kernel_traits_finalizeILj2048E13__nv_bfloat16S2_S2_S2_fjLb0ELj1024ELj4ENS_18Kernel_traits_baseILj2048ES2_S2_S2_S2_fjLj1024EEEEELb0ELb0EEEvNS_9BwdParamsE:
[----:B------:R-:W-:Y:S01]  /*0000*/  LDC R1, c[0x0][0x37c] ;  /* 0x0000df00ff017b82 */ /* 0x000fe20000000800 */
[----:B------:R-:W0:Y:S01]  /*0010*/  S2R R0, SR_CTAID.X ;  /* 0x0000000000007919 */ /* 0x000e220000002500 */
[----:B------:R-:W1:Y:S01]  /*0020*/  S2R R2, SR_TID.X ;  /* 0x0000000000027919 */ /* 0x000e620000002100 */
[----:B0-----:R-:W-:-:S04]  /*0030*/  SHF.L.U32 R59, R0, 0x5, RZ ;  /* 0x00000005003b7819 */ /* 0x001fc800000006ff */
[----:B-1----:R-:W-:-:S04]  /*0040*/  LOP3.LUT R3, R59, 0x1f, R2, 0xf8, !PT ;  /* 0x0000001f3b037812 */ /* 0x002fc800078ef802 */
[----:B------:R-:W-:-:S13]  /*0050*/  ISETP.GT.U32.AND P0, PT, R3, 0x7ff, PT ;  /* 0x000007ff0300780c */ /* 0x000fda0003f04070 */
[----:B------:R-:W-:Y:S05]  /*0060*/  @P0 EXIT ;  /* 0x000000000000094d */ /* 0x000fea0003800000 */
[----:B------:R-:W0:Y:S01]  /*0070*/  LDC R56, c[0x0][0x388] ;  /* 0x0000e200ff387b82 */ /* 0x000e220000000800 */
[----:B------:R-:W1:Y:S01]  /*0080*/  LDCU UR8, c[0x0][0x380] ;  /* 0x00007000ff0877ac */ /* 0x000e620008000800 */
[----:B------:R-:W-:Y:S01]  /*0090*/  SHF.R.U32.HI R58, RZ, 0x5, R2 ;  /* 0x00000005ff3a7819 */ /* 0x000fe20000011602 */
[----:B------:R-:W-:Y:S01]  /*00a0*/  BSSY.RECONVERGENT B0, `(.L_x_146) ;  /* 0x0000142000007945 */ /* 0x000fe20003800200 */
[----:B------:R-:W-:Y:S01]  /*00b0*/  SHF.L.U32 R0, R0, 0x4, RZ ;  /* 0x0000000400007819 */ /* 0x000fe200000006ff */
[----:B------:R-:W2:Y:S01]  /*00c0*/  LDCU.64 UR6, c[0x0][0x358] ;  /* 0x00006b00ff0677ac */ /* 0x000ea20008000a00 */
[----:B------:R-:W-:Y:S01]  /*00d0*/  LOP3.LUT R17, R2, 0x1f, RZ, 0xc0, !PT ;  /* 0x0000001f02117812 */ /* 0x000fe200078ec0ff */
[----:B------:R-:W-:Y:S01]  /*00e0*/  HFMA2 R36, -RZ, RZ, 0, 0 ;  /* 0x00000000ff247431 */ /* 0x000fe200000001ff */
[----:B------:R-:W-:Y:S02]  /*00f0*/  LOP3.LUT R0, R0, 0x7ffffff0, RZ, 0xc0, !PT ;  /* 0x7ffffff000007812 */ /* 0x000fe400078ec0ff */
[----:B------:R-:W-:-:S02]  /*0100*/  MOV R2, RZ ;  /* 0x000000ff00027202 */ /* 0x000fc40000000f00 */
[----:B------:R-:W-:Y:S02]  /*0110*/  IADD3 R57, PT, PT, R17, R0, RZ ;  /* 0x0000000011397210 */ /* 0x000fe40007ffe0ff */
[----:B-1----:R-:W-:-:S04]  /*0120*/  ISETP.GE.U32.AND P0, PT, R58, UR8, PT ;  /* 0x000000083a007c0c */ /* 0x002fc8000bf06070 */
[----:B0-----:R-:W-:-:S13]  /*0130*/  ISETP.GE.U32.OR P0, PT, R3, R56, P0 ;  /* 0x000000380300720c */ /* 0x001fda0000706470 */
[----:B--2---:R-:W-:Y:S05]  /*0140*/  @P0 BRA `(.L_x_147) ;  /* 0x0000001000dc0947 */ /* 0x004fea0003800000 */
[----:B------:R-:W-:Y:S01]  /*0150*/  LOP3.LUT R3, R58, 0x20, RZ, 0xfc, !PT ;  /* 0x000000203a037812 */ /* 0x000fe200078efcff */
[----:B------:R-:W-:Y:S01]  /*0160*/  BSSY.RECONVERGENT B1, `(.L_x_148) ;  /* 0x00000b2000017945 */ /* 0x000fe20003800200 */
[-C--:B------:R-:W-:Y:S02]  /*0170*/  LOP3.LUT R5, RZ, R58.reuse, RZ, 0x33, !PT ;  /* 0x0000003aff057212 */ /* 0x080fe400078e33ff */
[----:B------:R-:W-:Y:S02]  /*0180*/  VIMNMX.U32 R0, PT, PT, R3, UR8, !PT ;  /* 0x0000000803007c48 */ /* 0x000fe4000ffe0000 */
[----:B------:R-:W-:Y:S02]  /*0190*/  MOV R2, RZ ;  /* 0x000000ff00027202 */ /* 0x000fe40000000f00 */
[----:B------:R-:W-:Y:S02]  /*01a0*/  IADD3 R5, PT, PT, R0, R5, RZ ;  /* 0x0000000500057210 */ /* 0x000fe40007ffe0ff */
[----:B------:R-:W-:-:S02]  /*01b0*/  MOV R0, R58 ;  /* 0x0000003a00007202 */ /* 0x000fc40000000f00 */
[C---:B------:R-:W-:Y:S02]  /*01c0*/  ISETP.GE.U32.AND P0, PT, R5.reuse, 0x1e0, PT ;  /* 0x000001e00500780c */ /* 0x040fe40003f06070 */
[----:B------:R-:W-:Y:S02]  /*01d0*/  MOV R36, RZ ;  /* 0x000000ff00247202 */ /* 0x000fe40000000f00 */
[----:B------:R-:W-:-:S09]  /*01e0*/  LEA.HI R5, R5, 0x1, RZ, 0x1b ;  /* 0x0000000105057811 */ /* 0x000fd200078fd8ff */
[----:B------:R-:W-:Y:S05]  /*01f0*/  @!P0 BRA `(.L_x_149) ;  /* 0x0000000800a08947 */ /* 0x000fea0003800000 */
[C---:B------:R-:W-:Y:S01]  /*0200*/  LOP3.LUT R7, R58.reuse, 0x180, RZ, 0xfc, !PT ;  /* 0x000001803a077812 */ /* 0x040fe200078efcff */
[-CC-:B------:R-:W-:Y:S01]  /*0210*/  IMAD R4, R3, R56.reuse, R59.reuse ;  /* 0x0000003803047224 */ /* 0x180fe200078e023b */
[C---:B------:R-:W-:Y:S01]  /*0220*/  LOP3.LUT R2, R58.reuse, 0x120, RZ, 0xfc, !PT ;  /* 0x000001203a027812 */ /* 0x040fe200078efcff */
[CCC-:B------:R-:W-:Y:S01]  /*0230*/  IMAD R32, R58.reuse, R56.reuse, R59.reuse ;  /* 0x000000383a207224 */ /* 0x1c0fe200078e023b */
[C---:B------:R-:W-:Y:S01]  /*0240*/  LOP3.LUT R9, R58.reuse, 0x1a0, RZ, 0xfc, !PT ;  /* 0x000001a03a097812 */ /* 0x040fe200078efcff */
[-CC-:B------:R-:W-:Y:S01]  /*0250*/  IMAD R10, R7, R56.reuse, R59.reuse ;  /* 0x00000038070a7224 */ /* 0x180fe200078e023b */
[----:B------:R-:W-:Y:S01]  /*0260*/  LOP3.LUT R3, R58, 0x140, RZ, 0xfc, !PT ;  /* 0x000001403a037812 */ /* 0x000fe200078efcff */
[-CC-:B------:R-:W-:Y:S01]  /*0270*/  IMAD R2, R2, R56.reuse, R59.reuse ;  /* 0x0000003802027224 */ /* 0x180fe200078e023b */
[C---:B------:R-:W-:Y:S01]  /*0280*/  LOP3.LUT R11, R58.reuse, 0x1c0, RZ, 0xfc, !PT ;  /* 0x000001c03a0b7812 */ /* 0x040fe200078efcff */
[----:B------:R-:W-:Y:S01]  /*0290*/  IMAD R12, R9, R56, R59 ;  /* 0x00000038090c7224 */ /* 0x000fe200078e023b */
[----:B------:R-:W-:-:S02]  /*02a0*/  LOP3.LUT R13, R58, 0x1e0, RZ, 0xfc, !PT ;  /* 0x000001e03a0d7812 */ /* 0x000fc400078efcff */
[C---:B------:R-:W-:Y:S01]  /*02b0*/  LOP3.LUT R0, R58.reuse, 0x100, RZ, 0xfc, !PT ;  /* 0x000001003a007812 */ /* 0x040fe200078efcff */
[-CC-:B------:R-:W-:Y:S01]  /*02c0*/  IMAD R14, R11, R56.reuse, R59.reuse ;  /* 0x000000380b0e7224 */ /* 0x180fe200078e023b */
[C---:B------:R-:W-:Y:S01]  /*02d0*/  LOP3.LUT R6, R58.reuse, 0x160, RZ, 0xfc, !PT ;  /* 0x000001603a067812 */ /* 0x040fe200078efcff */
[-CC-:B------:R-:W-:Y:S01]  /*02e0*/  IMAD R18, R13, R56.reuse, R59.reuse ;  /* 0x000000380d127224 */ /* 0x180fe200078e023b */
[----:B------:R-:W-:Y:S01]  /*02f0*/  LOP3.LUT R15, R58, 0x80, RZ, 0xfc, !PT ;  /* 0x000000803a0f7812 */ /* 0x000fe200078efcff */
[-CC-:B------:R-:W-:Y:S01]  /*0300*/  IMAD R0, R0, R56.reuse, R59.reuse ;  /* 0x0000003800007224 */ /* 0x180fe200078e023b */
[----:B------:R-:W-:Y:S01]  /*0310*/  LOP3.LUT R16, R58, 0xa0, RZ, 0xfc, !PT ;  /* 0x000000a03a107812 */ /* 0x000fe200078efcff */
[-CC-:B------:R-:W-:Y:S01]  /*0320*/  IMAD R8, R6, R56.reuse, R59.reuse ;  /* 0x0000003806087224 */ /* 0x180fe200078e023b */
[C---:B------:R-:W-:Y:S01]  /*0330*/  LOP3.LUT R19, R58.reuse, 0xc0, RZ, 0xfc, !PT ;  /* 0x000000c03a137812 */ /* 0x040fe200078efcff */
[-CC-:B------:R-:W-:Y:S01]  /*0340*/  IMAD R20, R15, R56.reuse, R59.reuse ;  /* 0x000000380f147224 */ /* 0x180fe200078e023b */
[----:B------:R-:W-:Y:S01]  /*0350*/  LOP3.LUT R21, R58, 0xe0, RZ, 0xfc, !PT ;  /* 0x000000e03a157812 */ /* 0x000fe200078efcff */
[-CC-:B------:R-:W-:Y:S01]  /*0360*/  IMAD R22, R16, R56.reuse, R59.reuse ;  /* 0x0000003810167224 */ /* 0x180fe200078e023b */
[C---:B------:R-:W-:Y:S01]  /*0370*/  LOP3.LUT R23, R58.reuse, 0x40, RZ, 0xfc, !PT ;  /* 0x000000403a177812 */ /* 0x040fe200078efcff */
[-CC-:B------:R-:W-:Y:S01]  /*0380*/  IMAD R24, R19, R56.reuse, R59.reuse ;  /* 0x0000003813187224 */ /* 0x180fe200078e023b */
[----:B------:R-:W-:Y:S01]  /*0390*/  LOP3.LUT R25, R58, 0x60, RZ, 0xfc, !PT ;  /* 0x000000603a197812 */ /* 0x000fe200078efcff */
[-CC-:B------:R-:W-:Y:S01]  /*03a0*/  IMAD R26, R21, R56.reuse, R59.reuse ;  /* 0x00000038151a7224 */ /* 0x180fe200078e023b */
[----:B------:R-:W-:Y:S01]  /*03b0*/  LOP3.LUT R27, R5, 0xffffff0, RZ, 0xc0, !PT ;  /* 0x0ffffff0051b7812 */ /* 0x000fe200078ec0ff */
[--C-:B------:R-:W-:Y:S01]  /*03c0*/  IMAD R28, R23, R56, R59.reuse ;  /* 0x00000038171c7224 */ /* 0x100fe200078e023b */
[----:B------:R-:W-:Y:S01]  /*03d0*/  IADD3 R5, PT, PT, R17, R4, RZ ;  /* 0x0000000411057210 */ /* 0x000fe20007ffe0ff */
[--C-:B------:R-:W-:Y:S01]  /*03e0*/  IMAD R4, R3, R56, R59.reuse ;  /* 0x0000003803047224 */ /* 0x100fe200078e023b */
[----:B------:R-:W-:Y:S01]  /*03f0*/  IADD3 R9, PT, PT, R17, R10, RZ ;  /* 0x0000000a11097210 */ /* 0x000fe20007ffe0ff */
[----:B------:R-:W-:Y:S01]  /*0400*/  IMAD R30, R25, R56, R59 ;  /* 0x00000038191e7224 */ /* 0x000fe200078e023b */
[C---:B------:R-:W-:Y:S01]  /*0410*/  IADD3 R6, PT, PT, R17.reuse, R2, RZ ;  /* 0x0000000211067210 */ /* 0x040fe20007ffe0ff */
[----:B------:R-:W-:Y:S01]  /*0420*/  HFMA2 R2, -RZ, RZ, 0, 0 ;  /* 0x00000000ff027431 */ /* 0x000fe200000001ff */
[----:B------:R-:W-:-:S02]  /*0430*/  IADD3 R10, PT, PT, R17, R12, RZ ;  /* 0x0000000c110a7210 */ /* 0x000fc40007ffe0ff */
[C---:B------:R-:W-:Y:S02]  /*0440*/  IADD3 R7, PT, PT, R17.reuse, R4, RZ ;  /* 0x0000000411077210 */ /* 0x040fe40007ffe0ff */
[C---:B------:R-:W-:Y:S02]  /*0450*/  IADD3 R11, PT, PT, R17.reuse, R14, RZ ;  /* 0x0000000e110b7210 */ /* 0x040fe40007ffe0ff */
[C---:B------:R-:W-:Y:S02]  /*0460*/  IADD3 R12, PT, PT, R17.reuse, R18, RZ ;  /* 0x00000012110c7210 */ /* 0x040fe40007ffe0ff */
[C---:B------:R-:W-:Y:S02]  /*0470*/  IADD3 R3, PT, PT, R17.reuse, R32, RZ ;  /* 0x0000002011037210 */ /* 0x040fe40007ffe0ff */
[C---:B------:R-:W-:Y:S02]  /*0480*/  IADD3 R16, PT, PT, R17.reuse, R0, RZ ;  /* 0x0000000011107210 */ /* 0x040fe40007ffe0ff */
[----:B------:R-:W-:-:S02]  /*0490*/  IADD3 R8, PT, PT, R17, R8, RZ ;  /* 0x0000000811087210 */ /* 0x000fc40007ffe0ff */
[C---:B------:R-:W-:Y:S02]  /*04a0*/  IADD3 R18, PT, PT, R17.reuse, R20, RZ ;  /* 0x0000001411127210 */ /* 0x040fe40007ffe0ff */
[C---:B------:R-:W-:Y:S02]  /*04b0*/  IADD3 R13, PT, PT, R17.reuse, R22, RZ ;  /* 0x00000016110d7210 */ /* 0x040fe40007ffe0ff */
[C---:B------:R-:W-:Y:S02]  /*04c0*/  IADD3 R14, PT, PT, R17.reuse, R24, RZ ;  /* 0x00000018110e7210 */ /* 0x040fe40007ffe0ff */
[C---:B------:R-:W-:Y:S02]  /*04d0*/  IADD3 R15, PT, PT, R17.reuse, R26, RZ ;  /* 0x0000001a110f7210 */ /* 0x040fe40007ffe0ff */
[C---:B------:R-:W-:Y:S02]  /*04e0*/  IADD3 R4, PT, PT, R17.reuse, R28, RZ ;  /* 0x0000001c11047210 */ /* 0x040fe40007ffe0ff */
[----:B------:R-:W-:-:S02]  /*04f0*/  IADD3 R17, PT, PT, R17, R30, RZ ;  /* 0x0000001e11117210 */ /* 0x000fc40007ffe0ff */
[----:B------:R-:W-:Y:S02]  /*0500*/  MOV R0, R58 ;  /* 0x0000003a00007202 */ /* 0x000fe40000000f00 */
[----:B------:R-:W-:-:S07]  /*0510*/  IADD3 R19, PT, PT, -R27, RZ, RZ ;  /* 0x000000ff1b137210 */ /* 0x000fce0007ffe1ff */
.L_x_150:
[----:B------:R-:W0:Y:S08]  /*0520*/  LDC.64 R52, c[0x0][0x440] ;  /* 0x00011000ff347b82 */ /* 0x000e300000000a00 */
[----:B------:R-:W1:Y:S01]  /*0530*/  LDC.64 R54, c[0x0][0x448] ;  /* 0x00011200ff367b82 */ /* 0x000e620000000a00 */
[----:B0-----:R-:W-:-:S04]  /*0540*/  IMAD.WIDE.U32 R28, R5, 0x4, R52 ;  /* 0x00000004051c7825 */ /* 0x001fc800078e0034 */
[--C-:B------:R-:W-:Y:S01]  /*0550*/  IMAD.WIDE.U32 R26, R3, 0x4, R52.reuse ;  /* 0x00000004031a7825 */ /* 0x100fe200078e0034 */
[----:B------:R0:W2:Y:S03]  /*0560*/  LDG.E R50, desc[UR6][R28.64] ;  /* 0x000000061c327981 */ /* 0x0000a6000c1e1900 */
[----:B------:R-:W-:Y:S01]  /*0570*/  IMAD.WIDE.U32 R24, R13, 0x4, R52 ;  /* 0x000000040d187825 */ /* 0x000fe200078e0034 */
[----:B------:R3:W4:Y:S03]  /*0580*/  LDG.E R51, desc[UR6][R26.64] ;  /* 0x000000061a337981 */ /* 0x000726000c1e1900 */
[----:B-1----:R-:W-:Y:S02]  /*0590*/  IMAD.WIDE.U32 R46, R3, 0x4, R54 ;  /* 0x00000004032e7825 */ /* 0x002fe400078e0036 */
[----:B------:R-:W5:Y:S02]  /*05a0*/  LDG.E R25, desc[UR6][R24.64] ;  /* 0x0000000618197981 */ /* 0x000f64000c1e1900 */
[----:B------:R-:W-:-:S02]  /*05b0*/  IMAD.WIDE.U32 R22, R14, 0x4, R52 ;  /* 0x000000040e167825 */ /* 0x000fc400078e0034 */
[----:B------:R-:W5:Y:S02]  /*05c0*/  LDG.E R46, desc[UR6][R46.64] ;  /* 0x000000062e2e7981 */ /* 0x000f64000c1e1900 */
[----:B------:R-:W-:-:S04]  /*05d0*/  IMAD.WIDE.U32 R20, R15, 0x4, R52 ;  /* 0x000000040f147825 */ /* 0x000fc800078e0034 */
[----:B0-----:R-:W-:Y:S01]  /*05e0*/  IMAD.WIDE.U32 R28, R16, 0x4, R52 ;  /* 0x00000004101c7825 */ /* 0x001fe200078e0034 */
[----:B------:R-:W5:Y:S03]  /*05f0*/  LDG.E R24, desc[UR6][R22.64] ;  /* 0x0000000616187981 */ /* 0x000f66000c1e1900 */
[----:B------:R-:W-:-:S04]  /*0600*/  IMAD.WIDE.U32 R44, R5, 0x4, R54 ;  /* 0x00000004052c7825 */ /* 0x000fc800078e0036 */
[--C-:B------:R-:W-:Y:S02]  /*0610*/  IMAD.WIDE.U32 R48, R4, 0x4, R52.reuse ;  /* 0x0000000404307825 */ /* 0x100fe400078e0034 */
[----:B------:R-:W5:Y:S04]  /*0620*/  LDG.E R44, desc[UR6][R44.64] ;  /* 0x000000062c2c7981 */ /* 0x000f68000c1e1900 */
[----:B------:R0:W5:Y:S01]  /*0630*/  LDG.E R23, desc[UR6][R20.64] ;  /* 0x0000000614177981 */ /* 0x000162000c1e1900 */
[----:B------:R-:W-:-:S03]  /*0640*/  IMAD.WIDE.U32 R40, R18, 0x4, R52 ;  /* 0x0000000412287825 */ /* 0x000fc600078e0034 */
[----:B------:R1:W5:Y:S01]  /*0650*/  LDG.E R22, desc[UR6][R28.64] ;  /* 0x000000061c167981 */ /* 0x000362000c1e1900 */
[----:B---3--:R-:W-:-:S03]  /*0660*/  IMAD.WIDE.U32 R26, R7, 0x4, R52 ;  /* 0x00000004071a7825 */ /* 0x008fc600078e0034 */
[----:B------:R-:W3:Y:S01]  /*0670*/  LDG.E R48, desc[UR6][R48.64] ;  /* 0x0000000630307981 */ /* 0x000ee2000c1e1900 */
[----:B0-----:R-:W-:-:S03]  /*0680*/  IMAD.WIDE.U32 R20, R6, 0x4, R52 ;  /* 0x0000000406147825 */ /* 0x001fc600078e0034 */
[----:B------:R-:W3:Y:S01]  /*0690*/  LDG.E R40, desc[UR6][R40.64] ;  /* 0x0000000628287981 */ /* 0x000ee2000c1e1900 */
[----:B-1----:R-:W-:-:S03]  /*06a0*/  IMAD.WIDE.U32 R28, R4, 0x4, R54 ;  /* 0x00000004041c7825 */ /* 0x002fc600078e0036 */
[----:B------:R-:W3:Y:S01]  /*06b0*/  LDG.E R21, desc[UR6][R20.64] ;  /* 0x0000000614157981 */ /* 0x000ee2000c1e1900 */
[----:B------:R-:W-:-:S03]  /*06c0*/  IMAD.WIDE.U32 R42, R17, 0x4, R52 ;  /* 0x00000004112a7825 */ /* 0x000fc600078e0034 */
[----:B------:R-:W3:Y:S01]  /*06d0*/  LDG.E R38, desc[UR6][R28.64] ;  /* 0x000000061c267981 */ /* 0x000ee2000c1e1900 */
[----:B------:R-:W-:-:S03]  /*06e0*/  IMAD.WIDE.U32 R32, R17, 0x4, R54 ;  /* 0x0000000411207825 */ /* 0x000fc600078e0036 */
[----:B------:R-:W3:Y:S01]  /*06f0*/  LDG.E R42, desc[UR6][R42.64] ;  /* 0x000000062a2a7981 */ /* 0x000ee2000c1e1900 */
[----:B------:R-:W-:-:S03]  /*0700*/  IMAD.WIDE.U32 R34, R18, 0x4, R54 ;  /* 0x0000000412227825 */ /* 0x000fc600078e0036 */
[----:B------:R0:W3:Y:S04]  /*0710*/  LDG.E R20, desc[UR6][R26.64] ;  /* 0x000000061a147981 */ /* 0x0000e8000c1e1900 */
[----:B------:R1:W3:Y:S01]  /*0720*/  LDG.E R41, desc[UR6][R32.64] ;  /* 0x0000000620297981 */ /* 0x0002e2000c1e1900 */
[----:B------:R-:W-:-:S03]  /*0730*/  IMAD.WIDE.U32 R30, R9, 0x4, R52 ;  /* 0x00000004091e7825 */ /* 0x000fc600078e0034 */
[----:B------:R1:W3:Y:S01]  /*0740*/  LDG.E R43, desc[UR6][R34.64] ;  /* 0x00000006222b7981 */ /* 0x0002e2000c1e1900 */
[----:B0-----:R-:W-:-:S03]  /*0750*/  IMAD.WIDE.U32 R26, R8, 0x4, R52 ;  /* 0x00000004081a7825 */ /* 0x001fc600078e0034 */
[----:B------:R-:W3:Y:S01]  /*0760*/  LDG.E R39, desc[UR6][R30.64] ;  /* 0x000000061e277981 */ /* 0x000ee2000c1e1900 */
[----:B-1----:R-:W-:-:S03]  /*0770*/  IMAD.WIDE.U32 R32, R13, 0x4, R54 ;  /* 0x000000040d207825 */ /* 0x002fc600078e0036 */
[----:B------:R0:W3:Y:S01]  /*0780*/  LDG.E R37, desc[UR6][R26.64] ;  /* 0x000000061a257981 */ /* 0x0000e2000c1e1900 */
[----:B------:R-:W-:-:S03]  /*0790*/  IMAD.WIDE.U32 R34, R14, 0x4, R54 ;  /* 0x000000040e227825 */ /* 0x000fc600078e0036 */
[----:B------:R-:W3:Y:S01]  /*07a0*/  LDG.E R32, desc[UR6][R32.64] ;  /* 0x0000000620207981 */ /* 0x000ee2000c1e1900 */
[----:B------:R-:W-:-:S03]  /*07b0*/  IMAD.WIDE.U32 R28, R11, 0x4, R52 ;  /* 0x000000040b1c7825 */ /* 0x000fc600078e0034 */
[----:B------:R-:W3:Y:S01]  /*07c0*/  LDG.E R34, desc[UR6][R34.64] ;  /* 0x0000000622227981 */ /* 0x000ee2000c1e1900 */
[----:B0-----:R-:W-:-:S03]  /*07d0*/  IMAD.WIDE.U32 R26, R10, 0x4, R52 ;  /* 0x000000040a1a7825 */ /* 0x001fc600078e0034 */
[----:B------:R0:W3:Y:S01]  /*07e0*/  LDG.E R47, desc[UR6][R28.64] ;  /* 0x000000061c2f7981 */ /* 0x0000e2000c1e1900 */
[----:B------:R-:W-:-:S03]  /*07f0*/  IMAD.WIDE.U32 R30, R12, 0x4, R52 ;  /* 0x000000040c1e7825 */ /* 0x000fc600078e0034 */
[----:B------:R1:W3:Y:S04]  /*0800*/  LDG.E R45, desc[UR6][R26.64] ;  /* 0x000000061a2d7981 */ /* 0x0002e8000c1e1900 */
[----:B------:R1:W3:Y:S01]  /*0810*/  LDG.E R49, desc[UR6][R30.64] ;  /* 0x000000061e317981 */ /* 0x0002e2000c1e1900 */
[----:B0-----:R-:W-:-:S04]  /*0820*/  IMAD.WIDE.U32 R28, R16, 0x4, R54 ;  /* 0x00000004101c7825 */ /* 0x001fc800078e0036 */
[--C-:B-1----:R-:W-:Y:S01]  /*0830*/  IMAD.WIDE.U32 R26, R15, 0x4, R54.reuse ;  /* 0x000000040f1a7825 */ /* 0x102fe200078e0036 */
[----:B------:R-:W3:Y:S03]  /*0840*/  LDG.E R35, desc[UR6][R28.64] ;  /* 0x000000061c237981 */ /* 0x000ee6000c1e1900 */
[--C-:B------:R-:W-:Y:S01]  /*0850*/  IMAD.WIDE.U32 R30, R6, 0x4, R54.reuse ;  /* 0x00000004061e7825 */ /* 0x100fe200078e0036 */
[----:B------:R0:W3:Y:S05]  /*0860*/  LDG.E R33, desc[UR6][R26.64] ;  /* 0x000000061a217981 */ /* 0x0000ea000c1e1900 */
[----:B------:R-:W3:Y:S01]  /*0870*/  LDG.E R30, desc[UR6][R30.64] ;  /* 0x000000061e1e7981 */ /* 0x000ee2000c1e1900 */
[----:B0-----:R-:W-:-:S05]  /*0880*/  IMAD.WIDE.U32 R26, R7, 0x4, R54 ;  /* 0x00000004071a7825 */ /* 0x001fca00078e0036 */
[----:B------:R0:W3:Y:S01]  /*0890*/  LDG.E R31, desc[UR6][R26.64] ;  /* 0x000000061a1f7981 */ /* 0x0000e2000c1e1900 */
[----:B------:R-:W-:-:S06]  /*08a0*/  IMAD.WIDE.U32 R28, R8, 0x4, R54 ;  /* 0x00000004081c7825 */ /* 0x000fcc00078e0036 */
[----:B------:R-:W3:Y:S01]  /*08b0*/  LDG.E R28, desc[UR6][R28.64] ;  /* 0x000000061c1c7981 */ /* 0x000ee2000c1e1900 */
[----:B0-----:R-:W-:-:S05]  /*08c0*/  IMAD.WIDE.U32 R26, R9, 0x4, R54 ;  /* 0x00000004091a7825 */ /* 0x001fca00078e0036 */
[----:B------:R0:W3:Y:S02]  /*08d0*/  LDG.E R52, desc[UR6][R26.64] ;  /* 0x000000061a347981 */ /* 0x0000e4000c1e1900 */
[----:B0-----:R-:W-:-:S05]  /*08e0*/  IMAD.WIDE.U32 R26, R10, 0x4, R54 ;  /* 0x000000040a1a7825 */ /* 0x001fca00078e0036 */
[----:B------:R0:W3:Y:S02]  /*08f0*/  LDG.E R53, desc[UR6][R26.64] ;  /* 0x000000061a357981 */ /* 0x0000e4000c1e1900 */
[----:B0-----:R-:W-:-:S05]  /*0900*/  IMAD.WIDE.U32 R26, R11, 0x4, R54 ;  /* 0x000000040b1a7825 */ /* 0x001fca00078e0036 */
[----:B------:R0:W3:Y:S02]  /*0910*/  LDG.E R60, desc[UR6][R26.64] ;  /* 0x000000061a3c7981 */ /* 0x0000e4000c1e1900 */
[----:B0-----:R-:W-:-:S05]  /*0920*/  IMAD.WIDE.U32 R26, R12, 0x4, R54 ;  /* 0x000000040c1a7825 */ /* 0x001fca00078e0036 */
[----:B------:R-:W3:Y:S01]  /*0930*/  LDG.E R54, desc[UR6][R26.64] ;  /* 0x000000061a367981 */ /* 0x000ee2000c1e1900 */
[----:B------:R-:W-:-:S04]  /*0940*/  IADD3 R19, PT, PT, R19, 0x10, RZ ;  /* 0x0000001013137810 */ /* 0x000fc80007ffe0ff */
[----:B------:R-:W-:Y:S02]  /*0950*/  ISETP.NE.AND P0, PT, R19, RZ, PT ;  /* 0x000000ff1300720c */ /* 0x000fe40003f05270 */
[----:B------:R-:W-:Y:S02]  /*0960*/  IADD3 R0, PT, PT, R0, 0x200, RZ ;  /* 0x0000020000007810 */ /* 0x000fe40007ffe0ff */
[C---:B------:R-:W-:Y:S02]  /*0970*/  LEA R3, R56.reuse, R3, 0x9 ;  /* 0x0000000338037211 */ /* 0x040fe400078e48ff */
[C---:B------:R-:W-:Y:S02]  /*0980*/  LEA R5, R56.reuse, R5, 0x9 ;  /* 0x0000000538057211 */ /* 0x040fe400078e48ff */
[C---:B------:R-:W-:Y:S02]  /*0990*/  LEA R4, R56.reuse, R4, 0x9 ;  /* 0x0000000438047211 */ /* 0x040fe400078e48ff */
[----:B------:R-:W-:-:S02]  /*09a0*/  LEA R17, R56, R17, 0x9 ;  /* 0x0000001138117211 */ /* 0x000fc400078e48ff */
[C---:B------:R-:W-:Y:S02]  /*09b0*/  LEA R18, R56.reuse, R18, 0x9 ;  /* 0x0000001238127211 */ /* 0x040fe400078e48ff */
[C---:B------:R-:W-:Y:S02]  /*09c0*/  LEA R13, R56.reuse, R13, 0x9 ;  /* 0x0000000d380d7211 */ /* 0x040fe400078e48ff */
        /* <DEDUP_REMOVED lines=9> */
[----:B------:R-:W-:Y:S01]  /*0a60*/  LEA R12, R56, R12, 0x9 ;  /* 0x0000000c380c7211 */ /* 0x000fe200078e48ff */
[----:B----4-:R-:W-:-:S04]  /*0a70*/  FADD.FTZ R55, R51, R2 ;  /* 0x0000000233377221 */ /* 0x010fc80000010000 */
[----:B--2---:R-:W-:Y:S01]  /*0a80*/  FADD.FTZ R55, R55, R50 ;  /* 0x0000003237377221 */ /* 0x004fe20000010000 */
[----:B-----5:R-:W-:-:S04]  /*0a90*/  FADD.FTZ R51, R46, R36 ;  /* 0x000000242e337221 */ /* 0x020fc80000010000 */
[----:B------:R-:W-:Y:S01]  /*0aa0*/  FADD.FTZ R51, R51, R44 ;  /* 0x0000002c33337221 */ /* 0x000fe20000010000 */
[----:B---3--:R-:W-:-:S03]  /*0ab0*/  FADD.FTZ R55, R55, R48 ;  /* 0x0000003037377221 */ /* 0x008fc60000010000 */
[----:B------:R-:W-:Y:S01]  /*0ac0*/  FADD.FTZ R38, R51, R38 ;  /* 0x0000002633267221 */ /* 0x000fe20000010000 */
[----:B------:R-:W-:-:S04]  /*0ad0*/  FADD.FTZ R55, R55, R42 ;  /* 0x0000002a37377221 */ /* 0x000fc80000010000 */
        /* <DEDUP_REMOVED lines=8> */
[----:B------:R-:W-:-:S04]  /*0b60*/  FADD.FTZ R22, R23, R22 ;  /* 0x0000001617167221 */ /* 0x000fc80000010000 */
[----:B------:R-:W-:Y:S01]  /*0b70*/  FADD.FTZ R21, R22, R21 ;  /* 0x0000001516157221 */ /* 0x000fe20000010000 */
[----:B------:R-:W-:-:S04]  /*0b80*/  FADD.FTZ R34, R34, R33 ;  /* 0x0000002122227221 */ /* 0x000fc80000010000 */
[----:B------:R-:W-:-:S04]  /*0b90*/  FADD.FTZ R35, R34, R35 ;  /* 0x0000002322237221 */ /* 0x000fc80000010000 */
[----:B------:R-:W-:Y:S01]  /*0ba0*/  FADD.FTZ R30, R35, R30 ;  /* 0x0000001e231e7221 */ /* 0x000fe20000010000 */
[----:B------:R-:W-:-:S03]  /*0bb0*/  FADD.FTZ R20, R21, R20 ;  /* 0x0000001415147221 */ /* 0x000fc60000010000 */
[----:B------:R-:W-:Y:S01]  /*0bc0*/  FADD.FTZ R31, R30, R31 ;  /* 0x0000001f1e1f7221 */ /* 0x000fe20000010000 */
[----:B------:R-:W-:-:S03]  /*0bd0*/  FADD.FTZ R20, R20, R37 ;  /* 0x0000002514147221 */ /* 0x000fc60000010000 */
[----:B------:R-:W-:Y:S01]  /*0be0*/  FADD.FTZ R31, R31, R28 ;  /* 0x0000001c1f1f7221 */ /* 0x000fe20000010000 */
[----:B------:R-:W-:-:S03]  /*0bf0*/  FADD.FTZ R20, R20, R39 ;  /* 0x0000002714147221 */ /* 0x000fc60000010000 */
[----:B------:R-:W-:Y:S01]  /*0c00*/  FADD.FTZ R52, R31, R52 ;  /* 0x000000341f347221 */ /* 0x000fe20000010000 */
[----:B------:R-:W-:-:S04]  /*0c10*/  FADD.FTZ R20, R20, R45 ;  /* 0x0000002d14147221 */ /* 0x000fc80000010000 */
[----:B------:R-:W-:Y:S01]  /*0c20*/  FADD.FTZ R20, R20, R47 ;  /* 0x0000002f14147221 */ /* 0x000fe20000010000 */
[----:B------:R-:W-:-:S03]  /*0c30*/  FADD.FTZ R53, R52, R53 ;  /* 0x0000003534357221 */ /* 0x000fc60000010000 */
[----:B------:R-:W-:Y:S01]  /*0c40*/  FADD.FTZ R2, R20, R49 ;  /* 0x0000003114027221 */ /* 0x000fe20000010000 */
[----:B------:R-:W-:-:S04]  /*0c50*/  FADD.FTZ R53, R53, R60 ;  /* 0x0000003c35357221 */ /* 0x000fc80000010000 */
[----:B------:R-:W-:Y:S01]  /*0c60*/  FADD.FTZ R36, R53, R54 ;  /* 0x0000003635247221 */ /* 0x000fe20000010000 */
[----:B------:R-:W-:Y:S06]  /*0c70*/  @P0 BRA `(.L_x_150) ;  /* 0xfffffff800280947 */ /* 0x000fec000383ffff */
.L_x_149:
[----:B------:R-:W-:Y:S05]  /*0c80*/  BSYNC.RECONVERGENT B1 ;  /* 0x0000000000017941 */ /* 0x000fea0003800200 */
.L_x_148:
[----:B------:R-:W0:Y:S01]  /*0c90*/  LDCU UR4, c[0x0][0x380] ;  /* 0x00007000ff0477ac */ /* 0x000e220008000800 */
[----:B------:R-:W-:Y:S02]  /*0ca0*/  LOP3.LUT R3, R58, 0x20, RZ, 0xfc, !PT ;  /* 0x000000203a037812 */ /* 0x000fe400078efcff */
[----:B------:R-:W-:Y:S02]  /*0cb0*/  LOP3.LUT R4, RZ, R58, RZ, 0x33, !PT ;  /* 0x0000003aff047212 */ /* 0x000fe400078e33ff */
[----:B0-----:R-:W-:-:S04]  /*0cc0*/  VIMNMX.U32 R3, PT, PT, R3, UR4, !PT ;  /* 0x0000000403037c48 */ /* 0x001fc8000ffe0000 */
[----:B------:R-:W-:-:S04]  /*0cd0*/  IADD3 R3, PT, PT, R3, R4, RZ ;  /* 0x0000000403037210 */ /* 0x000fc80007ffe0ff */
[----:B------:R-:W-:-:S04]  /*0ce0*/  LEA.HI R9, R3, 0x1, RZ, 0x1b ;  /* 0x0000000103097811 */ /* 0x000fc800078fd8ff */
[----:B------:R-:W-:-:S04]  /*0cf0*/  LOP3.LUT R3, R9, 0xf, RZ, 0xc0, !PT ;  /* 0x0000000f09037812 */ /* 0x000fc800078ec0ff */
[----:B------:R-:W-:-:S13]  /*0d00*/  ISETP.NE.AND P0, PT, R3, RZ, PT ;  /* 0x000000ff0300720c */ /* 0x000fda0003f05270 */
[----:B------:R-:W-:Y:S05]  /*0d10*/  @!P0 BRA `(.L_x_147) ;  /* 0x0000000400e88947 */ /* 0x000fea0003800000 */
[----:B------:R-:W0:Y:S01]  /*0d20*/  S2R R8, SR_TID.X ;  /* 0x0000000000087919 */ /* 0x000e220000002100 */
[----:B------:R-:W-:Y:S01]  /*0d30*/  ISETP.GE.U32.AND P0, PT, R3, 0x8, PT ;  /* 0x000000080300780c */ /* 0x000fe20003f06070 */
[----:B------:R-:W-:Y:S01]  /*0d40*/  BSSY.RECONVERGENT B1, `(.L_x_151) ;  /* 0x0000040000017945 */ /* 0x000fe20003800200 */
[----:B------:R-:W-:-:S04]  /*0d50*/  LOP3.LUT R34, R9, 0x7, RZ, 0xc0, !PT ;  /* 0x0000000709227812 */ /* 0x000fc800078ec0ff */
[----:B------:R-:W-:Y:S02]  /*0d60*/  ISETP.NE.AND P1, PT, R34, RZ, PT ;  /* 0x000000ff2200720c */ /* 0x000fe40003f25270 */
[----:B0-----:R-:W-:-:S05]  /*0d70*/  LOP3.LUT R3, R59, 0x1f, R8, 0xf8, !PT ;  /* 0x0000001f3b037812 */ /* 0x001fca00078ef808 */
[----:B------:R-:W-:Y:S06]  /*0d80*/  @!P0 BRA `(.L_x_152) ;  /* 0x0000000000ec8947 */ /* 0x000fec0003800000 */
[----:B------:R-:W0:Y:S01]  /*0d90*/  LDC.64 R6, c[0x0][0x440] ;  /* 0x00011000ff067b82 */ /* 0x000e220000000a00 */
[----:B------:R-:W-:-:S05]  /*0da0*/  IMAD R11, R0, R56, R3 ;  /* 0x00000038000b7224 */ /* 0x000fca00078e0203 */
[CC--:B------:R-:W-:Y:S02]  /*0db0*/  LEA R23, R56.reuse, R11.reuse, 0x5 ;  /* 0x0000000b38177211 */ /* 0x0c0fe400078e28ff */
[----:B------:R-:W1:Y:S01]  /*0dc0*/  LDC.64 R4, c[0x0][0x448] ;  /* 0x00011200ff047b82 */ /* 0x000e620000000a00 */
[CC--:B------:R-:W-:Y:S02]  /*0dd0*/  LEA R27, R56.reuse, R11.reuse, 0x6 ;  /* 0x0000000b381b7211 */ /* 0x0c0fe400078e30ff */
[C---:B------:R-:W-:Y:S02]  /*0de0*/  LEA R35, R56.reuse, R11, 0x7 ;  /* 0x0000000b38237211 */ /* 0x040fe400078e38ff */
[----:B------:R-:W-:Y:S01]  /*0df0*/  LEA R33, R56, R27, 0x5 ;  /* 0x0000001b38217211 */ /* 0x000fe200078e28ff */
[----:B0-----:R-:W-:-:S04]  /*0e00*/  IMAD.WIDE.U32 R12, R11, 0x4, R6 ;  /* 0x000000040b0c7825 */ /* 0x001fc800078e0006 */
[----:B------:R-:W-:-:S04]  /*0e10*/  IMAD.WIDE.U32 R20, R23, 0x4, R6 ;  /* 0x0000000417147825 */ /* 0x000fc800078e0006 */
[--C-:B-1----:R-:W-:Y:S01]  /*0e20*/  IMAD.WIDE.U32 R14, R11, 0x4, R4.reuse ;  /* 0x000000040b0e7825 */ /* 0x102fe200078e0004 */
[----:B------:R0:W2:Y:S03]  /*0e30*/  LDG.E R10, desc[UR6][R20.64] ;  /* 0x00000006140a7981 */ /* 0x0000a6000c1e1900 */
[----:B------:R-:W-:Y:S01]  /*0e40*/  IMAD.WIDE.U32 R22, R23, 0x4, R4 ;  /* 0x0000000417167825 */ /* 0x000fe200078e0004 */
[----:B------:R1:W3:Y:S03]  /*0e50*/  LDG.E R11, desc[UR6][R12.64] ;  /* 0x000000060c0b7981 */ /* 0x0002e6000c1e1900 */
[C---:B------:R-:W-:Y:S01]  /*0e60*/  IMAD.WIDE.U32 R24, R27.reuse, 0x4, R6 ;  /* 0x000000041b187825 */ /* 0x040fe200078e0006 */
[----:B------:R4:W5:Y:S03]  /*0e70*/  LDG.E R19, desc[UR6][R14.64] ;  /* 0x000000060e137981 */ /* 0x000966000c1e1900 */
[----:B------:R-:W-:Y:S01]  /*0e80*/  IMAD.WIDE.U32 R26, R27, 0x4, R4 ;  /* 0x000000041b1a7825 */ /* 0x000fe200078e0004 */
[----:B------:R-:W2:Y:S03]  /*0e90*/  LDG.E R18, desc[UR6][R22.64] ;  /* 0x0000000616127981 */ /* 0x000ea6000c1e1900 */
[C---:B------:R-:W-:Y:S01]  /*0ea0*/  IMAD.WIDE.U32 R28, R33.reuse, 0x4, R6 ;  /* 0x00000004211c7825 */ /* 0x040fe200078e0006 */
[----:B------:R4:W2:Y:S03]  /*0eb0*/  LDG.E R17, desc[UR6][R24.64] ;  /* 0x0000000618117981 */ /* 0x0008a6000c1e1900 */
[----:B0-----:R-:W-:Y:S01]  /*0ec0*/  IMAD.WIDE.U32 R20, R33, 0x4, R4 ;  /* 0x0000000421147825 */ /* 0x001fe200078e0004 */
[----:B------:R-:W2:Y:S01]  /*0ed0*/  LDG.E R27, desc[UR6][R26.64] ;  /* 0x000000061a1b7981 */ /* 0x000ea2000c1e1900 */
[----:B-1----:R-:W-:-:S02]  /*0ee0*/  LEA R13, R56, R35, 0x5 ;  /* 0x00000023380d7211 */ /* 0x002fc400078e28ff */
[C---:B------:R-:W-:Y:S01]  /*0ef0*/  IMAD.WIDE.U32 R32, R35.reuse, 0x4, R4 ;  /* 0x0000000423207825 */ /* 0x040fe200078e0004 */
[----:B------:R-:W2:Y:S01]  /*0f00*/  LDG.E R29, desc[UR6][R28.64] ;  /* 0x000000061c1d7981 */ /* 0x000ea2000c1e1900 */
[C---:B----4-:R-:W-:Y:S02]  /*0f10*/  LEA R15, R56.reuse, R35, 0x6 ;  /* 0x00000023380f7211 */ /* 0x050fe400078e30ff */
[--C-:B------:R-:W-:Y:S01]  /*0f20*/  IMAD.WIDE.U32 R30, R35, 0x4, R6.reuse ;  /* 0x00000004231e7825 */ /* 0x100fe200078e0006 */
[----:B------:R-:W4:Y:S03]  /*0f30*/  LDG.E R21, desc[UR6][R20.64] ;  /* 0x0000000614157981 */ /* 0x000f26000c1e1900 */
[C---:B------:R-:W-:Y:S01]  /*0f40*/  IMAD.WIDE.U32 R24, R13.reuse, 0x4, R6 ;  /* 0x000000040d187825 */ /* 0x040fe200078e0006 */
[----:B------:R0:W4:Y:S03]  /*0f50*/  LDG.E R16, desc[UR6][R30.64] ;  /* 0x000000061e107981 */ /* 0x000126000c1e1900 */
[----:B------:R-:W-:Y:S01]  /*0f60*/  IMAD.WIDE.U32 R22, R13, 0x4, R4 ;  /* 0x000000040d167825 */ /* 0x000fe200078e0004 */
[----:B------:R-:W4:Y:S03]  /*0f70*/  LDG.E R33, desc[UR6][R32.64] ;  /* 0x0000000620217981 */ /* 0x000f26000c1e1900 */
[----:B------:R-:W-:Y:S01]  /*0f80*/  IMAD.WIDE.U32 R12, R15, 0x4, R6 ;  /* 0x000000040f0c7825 */ /* 0x000fe200078e0006 */
[----:B------:R-:W4:Y:S01]  /*0f90*/  LDG.E R25, desc[UR6][R24.64] ;  /* 0x0000000618197981 */ /* 0x000f22000c1e1900 */
[----:B0-----:R-:W-:-:S02]  /*0fa0*/  LEA R31, R56, R15, 0x5 ;  /* 0x0000000f381f7211 */ /* 0x001fc400078e28ff */
[----:B------:R-:W-:Y:S01]  /*0fb0*/  IMAD.WIDE.U32 R14, R15, 0x4, R4 ;  /* 0x000000040f0e7825 */ /* 0x000fe200078e0004 */
[----:B------:R-:W4:Y:S03]  /*0fc0*/  LDG.E R23, desc[UR6][R22.64] ;  /* 0x0000000616177981 */ /* 0x000f26000c1e1900 */
[C---:B------:R-:W-:Y:S01]  /*0fd0*/  IMAD.WIDE.U32 R6, R31.reuse, 0x4, R6 ;  /* 0x000000041f067825 */ /* 0x040fe200078e0006 */
[----:B------:R-:W4:Y:S03]  /*0fe0*/  LDG.E R13, desc[UR6][R12.64] ;  /* 0x000000060c0d7981 */ /* 0x000f26000c1e1900 */
[----:B------:R-:W-:Y:S01]  /*0ff0*/  IMAD.WIDE.U32 R4, R31, 0x4, R4 ;  /* 0x000000041f047825 */ /* 0x000fe200078e0004 */
[----:B------:R-:W4:Y:S04]  /*1000*/  LDG.E R15, desc[UR6][R14.64] ;  /* 0x000000060e0f7981 */ /* 0x000f28000c1e1900 */
[----:B------:R-:W4:Y:S04]  /*1010*/  LDG.E R6, desc[UR6][R6.64] ;  /* 0x0000000606067981 */ /* 0x000f28000c1e1900 */
[----:B------:R-:W4:Y:S01]  /*1020*/  LDG.E R4, desc[UR6][R4.64] ;  /* 0x0000000604047981 */ /* 0x000f22000c1e1900 */
[----:B------:R-:W-:Y:S01]  /*1030*/  IADD3 R0, PT, PT, R0, 0x100, RZ ;  /* 0x0000010000007810 */ /* 0x000fe20007ffe0ff */
[----:B---3--:R-:W-:Y:S01]  /*1040*/  FADD.FTZ R11, R2, R11 ;  /* 0x0000000b020b7221 */ /* 0x008fe20000010000 */
[----:B-----5:R-:W-:-:S03]  /*1050*/  FADD.FTZ R19, R36, R19 ;  /* 0x0000001324137221 */ /* 0x020fc60000010000 */
[----:B--2---:R-:W-:Y:S01]  /*1060*/  FADD.FTZ R10, R11, R10 ;  /* 0x0000000a0b0a7221 */ /* 0x004fe20000010000 */
[----:B------:R-:W-:-:S03]  /*1070*/  FADD.FTZ R18, R19, R18 ;  /* 0x0000001213127221 */ /* 0x000fc60000010000 */
[----:B------:R-:W-:Y:S01]  /*1080*/  FADD.FTZ R10, R10, R17 ;  /* 0x000000110a0a7221 */ /* 0x000fe20000010000 */
[----:B------:R-:W-:-:S03]  /*1090*/  FADD.FTZ R18, R18, R27 ;  /* 0x0000001b12127221 */ /* 0x000fc60000010000 */
[----:B------:R-:W-:Y:S01]  /*10a0*/  FADD.FTZ R29, R10, R29 ;  /* 0x0000001d0a1d7221 */ /* 0x000fe20000010000 */
[----:B----4-:R-:W-:-:S03]  /*10b0*/  FADD.FTZ R18, R18, R21 ;  /* 0x0000001512127221 */ /* 0x010fc60000010000 */
[----:B------:R-:W-:Y:S01]  /*10c0*/  FADD.FTZ R16, R29, R16 ;  /* 0x000000101d107221 */ /* 0x000fe20000010000 */
[----:B------:R-:W-:-:S03]  /*10d0*/  FADD.FTZ R18, R18, R33 ;  /* 0x0000002112127221 */ /* 0x000fc60000010000 */
[----:B------:R-:W-:Y:S01]  /*10e0*/  FADD.FTZ R16, R16, R25 ;  /* 0x0000001910107221 */ /* 0x000fe20000010000 */
[----:B------:R-:W-:-:S03]  /*10f0*/  FADD.FTZ R18, R18, R23 ;  /* 0x0000001712127221 */ /* 0x000fc60000010000 */
[----:B------:R-:W-:Y:S01]  /*1100*/  FADD.FTZ R13, R16, R13 ;  /* 0x0000000d100d7221 */ /* 0x000fe20000010000 */
[----:B------:R-:W-:-:S03]  /*1110*/  FADD.FTZ R15, R18, R15 ;  /* 0x0000000f120f7221 */ /* 0x000fc60000010000 */
[----:B------:R-:W-:Y:S01]  /*1120*/  FADD.FTZ R2, R13, R6 ;  /* 0x000000060d027221 */ /* 0x000fe20000010000 */
[----:B------:R-:W-:-:S07]  /*1130*/  FADD.FTZ R36, R15, R4 ;  /* 0x000000040f247221 */ /* 0x000fce0000010000 */
.L_x_152:
[----:B------:R-:W-:Y:S05]  /*1140*/  BSYNC.RECONVERGENT B1 ;  /* 0x0000000000017941 */ /* 0x000fea0003800200 */
.L_x_151:
[----:B------:R-:W-:Y:S05]  /*1150*/  @!P1 BRA `(.L_x_147) ;  /* 0x0000000000d89947 */ /* 0x000fea0003800000 */
[----:B------:R-:W-:Y:S01]  /*1160*/  ISETP.GE.U32.AND P0, PT, R34, 0x4, PT ;  /* 0x000000042200780c */ /* 0x000fe20003f06070 */
[----:B------:R-:W-:Y:S01]  /*1170*/  BSSY.RECONVERGENT B1, `(.L_x_153) ;  /* 0x0000023000017945 */ /* 0x000fe20003800200 */
[----:B------:R-:W-:-:S04]  /*1180*/  LOP3.LUT R9, R9, 0x3, RZ, 0xc0, !PT ;  /* 0x0000000309097812 */ /* 0x000fc800078ec0ff */
[----:B------:R-:W-:-:S07]  /*1190*/  ISETP.NE.AND P1, PT, R9, RZ, PT ;  /* 0x000000ff0900720c */ /* 0x000fce0003f25270 */
[----:B------:R-:W-:Y:S06]  /*11a0*/  @!P0 BRA `(.L_x_154) ;  /* 0x00000000007c8947 */ /* 0x000fec0003800000 */
[----:B------:R-:W0:Y:S01]  /*11b0*/  LDC.64 R4, c[0x0][0x440] ;  /* 0x00011000ff047b82 */ /* 0x000e220000000a00 */
[----:B------:R-:W-:-:S05]  /*11c0*/  IMAD R3, R0, R56, R3 ;  /* 0x0000003800037224 */ /* 0x000fca00078e0203 */
[----:B------:R-:W-:Y:S02]  /*11d0*/  LEA R17, R56, R3, 0x5 ;  /* 0x0000000338117211 */ /* 0x000fe400078e28ff */
[----:B------:R-:W1:Y:S01]  /*11e0*/  LDC.64 R10, c[0x0][0x448] ;  /* 0x00011200ff0a7b82 */ /* 0x000e620000000a00 */
[----:B0-----:R-:W-:-:S04]  /*11f0*/  IMAD.WIDE.U32 R6, R3, 0x4, R4 ;  /* 0x0000000403067825 */ /* 0x001fc800078e0004 */
[----:B------:R-:W-:Y:S02]  /*1200*/  IMAD.WIDE.U32 R14, R17, 0x4, R4 ;  /* 0x00000004110e7825 */ /* 0x000fe400078e0004 */
[----:B------:R-:W2:Y:S02]  /*1210*/  LDG.E R7, desc[UR6][R6.64] ;  /* 0x0000000606077981 */ /* 0x000ea4000c1e1900 */
[--C-:B-1----:R-:W-:Y:S01]  /*1220*/  IMAD.WIDE.U32 R12, R3, 0x4, R10.reuse ;  /* 0x00000004030c7825 */ /* 0x102fe200078e000a */
[C---:B------:R-:W-:Y:S01]  /*1230*/  LEA R3, R56.reuse, R3, 0x6 ;  /* 0x0000000338037211 */ /* 0x040fe200078e30ff */
[----:B------:R-:W3:Y:S02]  /*1240*/  LDG.E R14, desc[UR6][R14.64] ;  /* 0x000000060e0e7981 */ /* 0x000ee4000c1e1900 */
[----:B------:R-:W-:Y:S01]  /*1250*/  IMAD.WIDE.U32 R16, R17, 0x4, R10 ;  /* 0x0000000411107825 */ /* 0x000fe200078e000a */
[----:B------:R-:W-:Y:S01]  /*1260*/  LEA R23, R56, R3, 0x5 ;  /* 0x0000000338177211 */ /* 0x000fe200078e28ff */
[----:B------:R-:W4:Y:S02]  /*1270*/  LDG.E R13, desc[UR6][R12.64] ;  /* 0x000000060c0d7981 */ /* 0x000f24000c1e1900 */
[----:B------:R-:W-:-:S02]  /*1280*/  IMAD.WIDE.U32 R18, R3, 0x4, R4 ;  /* 0x0000000403127825 */ /* 0x000fc400078e0004 */
[----:B------:R-:W5:Y:S02]  /*1290*/  LDG.E R16, desc[UR6][R16.64] ;  /* 0x0000000610107981 */ /* 0x000f64000c1e1900 */
[----:B------:R-:W-:Y:S02]  /*12a0*/  IMAD.WIDE.U32 R20, R3, 0x4, R10 ;  /* 0x0000000403147825 */ /* 0x000fe400078e000a */
[----:B------:R-:W5:Y:S02]  /*12b0*/  LDG.E R18, desc[UR6][R18.64] ;  /* 0x0000000612127981 */ /* 0x000f64000c1e1900 */
[C---:B------:R-:W-:Y:S02]  /*12c0*/  IMAD.WIDE.U32 R4, R23.reuse, 0x4, R4 ;  /* 0x0000000417047825 */ /* 0x040fe400078e0004 */
[----:B------:R-:W5:Y:S02]  /*12d0*/  LDG.E R20, desc[UR6][R20.64] ;  /* 0x0000000614147981 */ /* 0x000f64000c1e1900 */
[----:B------:R-:W-:-:S02]  /*12e0*/  IMAD.WIDE.U32 R10, R23, 0x4, R10 ;  /* 0x00000004170a7825 */ /* 0x000fc400078e000a */
[----:B------:R-:W5:Y:S04]  /*12f0*/  LDG.E R4, desc[UR6][R4.64] ;  /* 0x0000000604047981 */ /* 0x000f68000c1e1900 */
[----:B------:R-:W5:Y:S01]  /*1300*/  LDG.E R10, desc[UR6][R10.64] ;  /* 0x000000060a0a7981 */ /* 0x000f62000c1e1900 */
[----:B------:R-:W-:Y:S01]  /*1310*/  IADD3 R0, PT, PT, R0, 0x80, RZ ;  /* 0x0000008000007810 */ /* 0x000fe20007ffe0ff */
[----:B--2---:R-:W-:-:S04]  /*1320*/  FADD.FTZ R7, R2, R7 ;  /* 0x0000000702077221 */ /* 0x004fc80000010000 */
[----:B---3--:R-:W-:Y:S01]  /*1330*/  FADD.FTZ R7, R7, R14 ;  /* 0x0000000e07077221 */ /* 0x008fe20000010000 */
[----:B----4-:R-:W-:-:S04]  /*1340*/  FADD.FTZ R13, R36, R13 ;  /* 0x0000000d240d7221 */ /* 0x010fc80000010000 */
[----:B-----5:R-:W-:Y:S01]  /*1350*/  FADD.FTZ R13, R13, R16 ;  /* 0x000000100d0d7221 */ /* 0x020fe20000010000 */
[----:B------:R-:W-:-:S03]  /*1360*/  FADD.FTZ R7, R7, R18 ;  /* 0x0000001207077221 */ /* 0x000fc60000010000 */
[----:B------:R-:W-:Y:S01]  /*1370*/  FADD.FTZ R13, R13, R20 ;  /* 0x000000140d0d7221 */ /* 0x000fe20000010000 */
[----:B------:R-:W-:-:S03]  /*1380*/  FADD.FTZ R2, R7, R4 ;  /* 0x0000000407027221 */ /* 0x000fc60000010000 */
[----:B------:R-:W-:-:S07]  /*1390*/  FADD.FTZ R36, R13, R10 ;  /* 0x0000000a0d247221 */ /* 0x000fce0000010000 */
.L_x_154:
[----:B------:R-:W-:Y:S05]  /*13a0*/  BSYNC.RECONVERGENT B1 ;  /* 0x0000000000017941 */ /* 0x000fea0003800200 */
.L_x_153:
[----:B------:R-:W-:Y:S05]  /*13b0*/  @!P1 BRA `(.L_x_147) ;  /* 0x0000000000409947 */ /* 0x000fea0003800000 */
[----:B------:R-:W0:Y:S01]  /*13c0*/  LDC.64 R10, c[0x0][0x440] ;  /* 0x00011000ff0a7b82 */ /* 0x000e220000000a00 */
[----:B------:R-:W-:Y:S01]  /*13d0*/  IMAD R59, R0, R56, R59 ;  /* 0x00000038003b7224 */ /* 0x000fe200078e023b */
[----:B------:R-:W-:Y:S02]  /*13e0*/  LOP3.LUT R8, R8, 0x1f, RZ, 0xc0, !PT ;  /* 0x0000001f08087812 */ /* 0x000fe400078ec0ff */
[----:B------:R-:W-:Y:S02]  /*13f0*/  IADD3 R9, PT, PT, -R9, RZ, RZ ;  /* 0x000000ff09097210 */ /* 0x000fe40007ffe1ff */
[----:B------:R-:W-:Y:S02]  /*1400*/  IADD3 R59, PT, PT, R8, R59, RZ ;  /* 0x0000003b083b7210 */ /* 0x000fe40007ffe0ff */
[----:B------:R-:W1:Y:S05]  /*1410*/  LDC.64 R12, c[0x0][0x448] ;  /* 0x00011200ff0c7b82 */ /* 0x000e6a0000000a00 */
.L_x_155:
[----:B0-----:R-:W-:-:S04]  /*1420*/  IMAD.WIDE.U32 R4, R59, 0x4, R10 ;  /* 0x000000043b047825 */ /* 0x001fc800078e000a */
[----:B-1----:R-:W-:Y:S02]  /*1430*/  IMAD.WIDE.U32 R6, R59, 0x4, R12 ;  /* 0x000000043b067825 */ /* 0x002fe400078e000c */
[----:B------:R-:W2:Y:S04]  /*1440*/  LDG.E R5, desc[UR6][R4.64] ;  /* 0x0000000604057981 */ /* 0x000ea8000c1e1900 */
[----:B------:R-:W3:Y:S01]  /*1450*/  LDG.E R7, desc[UR6][R6.64] ;  /* 0x0000000606077981 */ /* 0x000ee2000c1e1900 */
[----:B------:R-:W-:Y:S02]  /*1460*/  IADD3 R9, PT, PT, R9, 0x1, RZ ;  /* 0x0000000109097810 */ /* 0x000fe40007ffe0ff */
[----:B------:R-:W-:Y:S02]  /*1470*/  LEA R59, R56, R59, 0x5 ;  /* 0x0000003b383b7211 */ /* 0x000fe400078e28ff */
[----:B------:R-:W-:Y:S01]  /*1480*/  ISETP.NE.AND P0, PT, R9, RZ, PT ;  /* 0x000000ff0900720c */ /* 0x000fe20003f05270 */
[----:B--2---:R-:W-:Y:S01]  /*1490*/  FADD.FTZ R2, R5, R2 ;  /* 0x0000000205027221 */ /* 0x004fe20000010000 */
[----:B---3--:R-:W-:-:S11]  /*14a0*/  FADD.FTZ R36, R7, R36 ;  /* 0x0000002407247221 */ /* 0x008fd60000010000 */
[----:B------:R-:W-:Y:S05]  /*14b0*/  @P0 BRA `(.L_x_155) ;  /* 0xfffffffc00d80947 */ /* 0x000fea000383ffff */
.L_x_147:
[----:B------:R-:W-:Y:S05]  /*14c0*/  BSYNC.RECONVERGENT B0 ;  /* 0x0000000000007941 */ /* 0x000fea0003800200 */
.L_x_146:
[----:B------:R-:W0:Y:S01]  /*14d0*/  S2R R3, SR_TID.X ;  /* 0x0000000000037919 */ /* 0x000e220000002100 */
[----:B------:R-:W1:Y:S01]  /*14e0*/  S2UR UR5, SR_CgaCtaId ;  /* 0x00000000000579c3 */ /* 0x000e620000008800 */
[----:B------:R-:W-:Y:S02]  /*14f0*/  UMOV UR4, 0x400 ;  /* 0x0000040000047882 */ /* 0x000fe40000000000 */
[----:B-1----:R-:W-:Y:S01]  /*1500*/  ULEA UR4, UR5, UR4, 0x18 ;  /* 0x0000000405047291 */ /* 0x002fe2000f8ec0ff */
[--C-:B0-----:R-:W-:Y:S02]  /*1510*/  LOP3.LUT R0, R58, 0x1f, R3.reuse, 0x78, !PT ;  /* 0x0000001f3a007812 */ /* 0x101fe400078e7803 */
[----:B------:R-:W-:Y:S02]  /*1520*/  LOP3.LUT R11, R3, 0x1f, RZ, 0xc0, !PT ;  /* 0x0000001f030b7812 */ /* 0x000fe400078ec0ff */
[C---:B------:R-:W-:Y:S02]  /*1530*/  LOP3.LUT R3, R0.reuse, 0x3e0, R3, 0xf8, !PT ;  /* 0x000003e000037812 */ /* 0x040fe400078ef803 */
[----:B------:R-:W-:-:S02]  /*1540*/  SHF.L.U32 R0, R0, 0x2, RZ ;  /* 0x0000000200007819 */ /* 0x000fc400000006ff */
[----:B------:R-:W-:Y:S02]  /*1550*/  LEA R3, R3, UR4, 0x2 ;  /* 0x0000000403037c11 */ /* 0x000fe4000f8e10ff */
[C---:B------:R-:W-:Y:S02]  /*1560*/  SHF.L.U32 R5, R11.reuse, 0x7, RZ ;  /* 0x000000070b057819 */ /* 0x040fe400000006ff */
[----:B------:R-:W-:Y:S01]  /*1570*/  ISETP.NE.AND P0, PT, R11, RZ, PT ;  /* 0x000000ff0b00720c */ /* 0x000fe20003f05270 */
[----:B------:R-:W-:Y:S01]  /*1580*/  STS [R3], R36 ;  /* 0x0000002403007388 */ /* 0x000fe20000000800 */
[----:B------:R-:W-:-:S03]  /*1590*/  LOP3.LUT R0, R5, R0, RZ, 0xfc, !PT ;  /* 0x0000000005007212 */ /* 0x000fc600078efcff */
[----:B------:R-:W-:Y:S01]  /*15a0*/  STS [R3+0x1000], R2 ;  /* 0x0010000203007388 */ /* 0x000fe20000000800 */
[----:B------:R-:W-:Y:S06]  /*15b0*/  BAR.SYNC.DEFER_BLOCKING 0x0 ;  /* 0x0000000000007b1d */ /* 0x000fec0000010000 */
[----:B------:R-:W0:Y:S04]  /*15c0*/  LDS R4, [R0+UR4] ;  /* 0x0000000400047984 */ /* 0x000e280008000800 */
[----:B------:R-:W1:Y:S04]  /*15d0*/  LDS R5, [R0+UR4+0x1000] ;  /* 0x0010000400057984 */ /* 0x000e680008000800 */
[----:B0-----:R-:W0:Y:S04]  /*15e0*/  SHFL.BFLY PT, R7, R4, 0x1, 0x1f ;  /* 0x0c201f0004077f89 */ /* 0x001e2800000e0000 */
[----:B-1----:R-:W1:Y:S01]  /*15f0*/  SHFL.BFLY PT, R6, R5, 0x1, 0x1f ;  /* 0x0c201f0005067f89 */ /* 0x002e6200000e0000 */
[----:B0-----:R-:W-:Y:S01]  /*1600*/  FADD.FTZ R8, R4, R7 ;  /* 0x0000000704087221 */ /* 0x001fe20000010000 */
[----:B-1----:R-:W-:-:S04]  /*1610*/  FADD.FTZ R6, R5, R6 ;  /* 0x0000000605067221 */ /* 0x002fc80000010000 */
[----:B------:R-:W0:Y:S04]  /*1620*/  SHFL.BFLY PT, R9, R8, 0x2, 0x1f ;  /* 0x0c401f0008097f89 */ /* 0x000e2800000e0000 */
[----:B------:R-:W1:Y:S01]  /*1630*/  SHFL.BFLY PT, R7, R6, 0x2, 0x1f ;  /* 0x0c401f0006077f89 */ /* 0x000e6200000e0000 */
[----:B0-----:R-:W-:Y:S01]  /*1640*/  FADD.FTZ R9, R8, R9 ;  /* 0x0000000908097221 */ /* 0x001fe20000010000 */
[----:B-1----:R-:W-:-:S04]  /*1650*/  FADD.FTZ R7, R6, R7 ;  /* 0x0000000706077221 */ /* 0x002fc80000010000 */
[----:B------:R-:W0:Y:S04]  /*1660*/  SHFL.BFLY PT, R10, R9, 0x4, 0x1f ;  /* 0x0c801f00090a7f89 */ /* 0x000e2800000e0000 */
[----:B------:R-:W1:Y:S01]  /*1670*/  SHFL.BFLY PT, R2, R7, 0x4, 0x1f ;  /* 0x0c801f0007027f89 */ /* 0x000e6200000e0000 */
[----:B0-----:R-:W-:Y:S01]  /*1680*/  FADD.FTZ R10, R9, R10 ;  /* 0x0000000a090a7221 */ /* 0x001fe20000010000 */
[----:B------:R-:W-:Y:S01]  /*1690*/  SHF.L.U32 R9, R57, 0x1, RZ ;  /* 0x0000000139097819 */ /* 0x000fe200000006ff */
[----:B-1----:R-:W-:-:S03]  /*16a0*/  FADD.FTZ R2, R7, R2 ;  /* 0x0000000207027221 */ /* 0x002fc60000010000 */
[----:B------:R-:W0:Y:S01]  /*16b0*/  SHFL.BFLY PT, R5, R10, 0x8, 0x1f ;  /* 0x0d001f000a057f89 */ /* 0x000e2200000e0000 */
[----:B------:R-:W-:Y:S02]  /*16c0*/  @!P0 LEA R7, R58, UR4, 0x2 ;  /* 0x000000043a078c11 */ /* 0x000fe4000f8e10ff */
[----:B------:R-:W-:Y:S01]  /*16d0*/  ISETP.GE.U32.AND P1, PT, R9, R56, PT ;  /* 0x000000380900720c */ /* 0x000fe20003f26070 */
[----:B------:R-:W1:Y:S01]  /*16e0*/  SHFL.BFLY PT, R3, R2, 0x8, 0x1f ;  /* 0x0d001f0002037f89 */ /* 0x000e6200000e0000 */
[----:B0-----:R-:W-:Y:S01]  /*16f0*/  FADD.FTZ R5, R10, R5 ;  /* 0x000000050a057221 */ /* 0x001fe20000010000 */
[----:B-1----:R-:W-:-:S04]  /*1700*/  FADD.FTZ R3, R2, R3 ;  /* 0x0000000302037221 */ /* 0x002fc80000010000 */
[----:B------:R-:W0:Y:S04]  /*1710*/  SHFL.BFLY PT, R4, R5, 0x10, 0x1f ;  /* 0x0e001f0005047f89 */ /* 0x000e2800000e0000 */
[----:B------:R-:W1:Y:S01]  /*1720*/  SHFL.BFLY PT, R0, R3, 0x10, 0x1f ;  /* 0x0e001f0003007f89 */ /* 0x000e6200000e0000 */
[----:B0-----:R-:W-:Y:S01]  /*1730*/  FADD.FTZ R4, R5, R4 ;  /* 0x0000000405047221 */ /* 0x001fe20000010000 */
[----:B-1----:R-:W-:-:S04]  /*1740*/  FADD.FTZ R0, R3, R0 ;  /* 0x0000000003007221 */ /* 0x002fc80000010000 */
[----:B------:R0:W-:Y:S04]  /*1750*/  @!P0 STS [R7+0x2000], R4 ;  /* 0x0020000407008388 */ /* 0x0001e80000000800 */
[----:B------:R0:W-:Y:S01]  /*1760*/  @!P0 STS [R7+0x2080], R0 ;  /* 0x0020800007008388 */ /* 0x0001e20000000800 */
[----:B------:R-:W-:Y:S06]  /*1770*/  BAR.SYNC.DEFER_BLOCKING 0x0 ;  /* 0x0000000000007b1d */ /* 0x000fec0000010000 */
[----:B------:R-:W-:Y:S05]  /*1780*/  @P1 EXIT ;  /* 0x000000000000194d */ /* 0x000fea0003800000 */
[----:B------:R-:W-:-:S04]  /*1790*/  ISETP.GT.U32.AND P0, PT, R11, 0xf, PT ;  /* 0x0000000f0b00780c */ /* 0x000fc80003f04070 */
[----:B------:R-:W-:-:S13]  /*17a0*/  ISETP.NE.OR P0, PT, R58, 0x1f, P0 ;  /* 0x0000001f3a00780c */ /* 0x000fda0000705670 */
[----:B------:R-:W-:Y:S05]  /*17b0*/  @P0 EXIT ;  /* 0x000000000000094d */ /* 0x000fea0003800000 */
[----:B0-----:R-:W-:Y:S01]  /*17c0*/  LEA R0, R11, UR4, 0x3 ;  /* 0x000000040b007c11 */ /* 0x001fe2000f8e18ff */
[----:B------:R-:W0:Y:S04]  /*17d0*/  LDC.64 R2, c[0x0][0x488] ;  /* 0x00012200ff027b82 */ /* 0x000e280000000a00 */
[----:B------:R-:W1:Y:S04]  /*17e0*/  LDS.64 R6, [R0+0x2000] ;  /* 0x0020000000067984 */ /* 0x000e680000000a00 */
[----:B------:R-:W2:Y:S01]  /*17f0*/  LDS.64 R8, [R0+0x2080] ;  /* 0x0020800000087984 */ /* 0x000ea20000000a00 */
[----:B------:R-:W3:Y:S01]  /*1800*/  LDC.64 R4, c[0x0][0x480] ;  /* 0x00012000ff047b82 */ /* 0x000ee20000000a00 */
[----:B0-----:R-:W-:-:S04]  /*1810*/  IMAD.WIDE.U32 R2, R57, 0x4, R2 ;  /* 0x0000000439027825 */ /* 0x001fc800078e0002 */
[----:B---3--:R-:W-:Y:S01]  /*1820*/  IMAD.WIDE.U32 R4, R57, 0x4, R4 ;  /* 0x0000000439047825 */ /* 0x008fe200078e0004 */
[----:B-1----:R-:W-:Y:S02]  /*1830*/  F2FP.BF16.F32.PACK_AB R7, R7, R6 ;  /* 0x000000060707723e */ /* 0x002fe400000010ff */
[----:B--2---:R-:W-:-:S03]  /*1840*/  F2FP.BF16.F32.PACK_AB R9, R9, R8 ;  /* 0x000000080909723e */ /* 0x004fc600000010ff */
[----:B------:R-:W-:Y:S04]  /*1850*/  STG.E desc[UR6][R2.64], R7 ;  /* 0x0000000702007986 */ /* 0x000fe8000c101906 */
[----:B------:R-:W-:Y:S01]  /*1860*/  STG.E desc[UR6][R4.64], R9 ;  /* 0x0000000904007986 */ /* 0x000fe2000c101906 */
[----:B------:R-:W-:Y:S05]  /*1870*/  EXIT ;  /* 0x000000000000794d */ /* 0x000fea0003800000 */
.L_x_156:
        /* <DEDUP_REMOVED lines=16> */
.L_x_2762:


//--------------------- .text._ZN10layer_norm40ln_parallel_residual_bwd_finalize_kernelINS_22Kernel_traits_finalizeILj2048E13__nv_bfloat16S2_S2_S2_fjLb0ELj1024ELj4ENS_18Kernel_traits_baseILj2048ES2_S2_S2_S2_fjLj1024EEEEELb0EEEvNS_9BwdParamsE --------------------------
	.section	.text._ZN10layer_norm40ln_parallel_residual_bwd_finalize_kernelINS_22Kernel_traits_finalizeILj2048E13__nv_bfloat16S2_S2_S2_fjLb0ELj1024ELj4ENS_18Kernel_traits_baseILj2048ES2_S2_S2_S2_fjLj1024EEEEELb0EEEvNS_9BwdParamsE,"ax",@progbits
	.align	128
        .global         _ZN10layer_norm40ln_parallel_residual_bwd_finalize_kernelINS_22Kernel_traits_finalizeILj2048E13__nv_bfloat16S2_S2_S2_fjLb0ELj1024ELj4ENS_18Kernel_traits_baseILj2048ES2_S2_S2_S2_fjLj1024EEEEELb0EEEvNS_9BwdParamsE
        .type           _ZN10layer_norm40ln_parallel_residual_bwd_finalize_kernelINS_22Kernel_traits_finalizeILj2048E13__nv_bfloat16S2_S2_S2_fjLb0ELj1024ELj4ENS_18Kernel_traits_baseILj2048ES2_S2_S2_S2_fjLj1024EEEEELb0EEEvNS_9BwdParamsE,@function
        .size           _ZN10layer_norm40ln_parallel_residual_bwd_finalize_kernelINS_22Kernel_traits_finalizeILj2048E13__nv_bfloat16S2_S2_S2_fjLb0ELj1024ELj4ENS_18Kernel_traits_baseILj2048ES2_S2_S2_S2_fjLj1024EEEEELb0EEEvNS_9BwdParamsE,(.L_x_2763 - _ZN10layer_norm40ln_parallel_residual_bwd_finalize_kernelINS_22Kernel_traits_finalizeILj2048E13__nv_bfloat16S2_S2_S2_fjLb0ELj1024ELj4ENS_18Kernel_traits_baseILj2048ES2_S2_S2_S2_fjLj1024EEEEELb0EEEvNS_9BwdParamsE)
        .other          _ZN10layer_norm40ln_parallel_residual_bwd_finalize_kernelINS_22Kernel_traits_finalizeILj2048E13__nv_bfloat16S2_S2_S2_fjLb0ELj1024ELj4ENS_18Kernel_traits_baseILj2048ES2_S2_S2_S2_fjLj1024EEEEELb0EEEvNS_9BwdParamsE,@"STO_CUDA_ENTRY STV_DEFAULT"
_ZN10layer_norm40ln_parallel_residual_bwd_finalize_kernelINS_22Kernel_traits_finalizeILj2048E13__nv_bfloat16S2_S2_S2_fjLb0ELj1024ELj4ENS_18Kernel_traits_baseILj2048ES2_S2_S2_S2_fjLj1024EEEEELb0EEEvNS_9BwdParamsE:
.text._ZN10layer_norm40ln_parallel_residual_bwd_finalize_kernelINS_22Kernel_traits_finalizeILj2048E13__nv_bfloat16S2_S2_S2_fjLb0ELj1024ELj4ENS_18Kernel_traits_baseILj2048ES2_S2_S2_S2_fjLj1024EEEEELb0EEEvNS_9BwdParamsE:
        /* <DEDUP_REMOVED lines=16> */
[----:B------:R-:W-:-:S02]  /*0100*/  CS2R R24, SRZ ;  /* 0x0000000000187805 */ /* 0x000fc4000001ff00 */
[----:B------:R-:W-:Y:S02]  /*0110*/  MOV R6, RZ ;  /* 0x000000ff00067202 */ /* 0x000fe40000000f00 */
[----:B------:R-:W-:Y:S02]  /*0120*/  IADD3 R8, PT, PT, R4, R5, RZ ;  /* 0x0000000504087210 */ /* 0x000fe40007ffe0ff */
[----:B-1----:R-:W-:-:S04]  /*0130*/  ISETP.GE.U32.AND P0, PT, R3, UR8, PT ;  /* 0x0000000803007c0c */ /* 0x002fc8000bf06070 */
[----:B0-----:R-:W-:-:S13]  /*0140*/  ISETP.GE.U32.OR P0, PT, R0, R2, P0 ;  /* 0x000000020000720c */ /* 0x001fda0000706470 */
[----:B--2---:R-:W-:Y:S05]  /*0150*/  @P0 BRA `(.L_x_158) ;  /* 0x0000001000400947 */ /* 0x004fea0003800000 */
[----:B------:R-:W-:Y:S01]  /*0160*/  LOP3.LUT R10, R3, 0x20, RZ, 0xfc, !PT ;  /* 0x00000020030a7812 */ /* 0x000fe200078efcff */
[----:B------:R-:W-:Y:S01]  /*0170*/  BSSY.RECONVERGENT B1, `(.L_x_159) ;  /* 0x0000095000017945 */ /* 0x000fe20003800200 */
[-C--:B------:R-:W-:Y:S02]  /*0180*/  LOP3.LUT R6, RZ, R3.reuse, RZ, 0x33, !PT ;  /* 0x00000003ff067212 */ /* 0x080fe400078e33ff */
[----:B------:R-:W-:Y:S02]  /*0190*/  CS2R R24, SRZ ;  /* 0x0000000000187805 */ /* 0x000fe4000001ff00 */
[----:B------:R-:W-:Y:S02]  /*01a0*/  VIMNMX.U32 R9, PT, PT, R10, UR8, !PT ;  /* 0x000000080a097c48 */ /* 0x000fe4000ffe0000 */
[----:B------:R-:W-:Y:S02]  /*01b0*/  MOV R5, R3 ;  /* 0x0000000300057202 */ /* 0x000fe40000000f00 */
[----:B------:R-:W-:-:S02]  /*01c0*/  IADD3 R9, PT, PT, R9, R6, RZ ;  /* 0x0000000609097210 */ /* 0x000fc40007ffe0ff */
[----:B------:R-:W-:Y:S02]  /*01d0*/  MOV R6, RZ ;  /* 0x000000ff00067202 */ /* 0x000fe40000000f00 */
[C---:B------:R-:W-:Y:S02]  /*01e0*/  ISETP.GE.U32.AND P0, PT, R9.reuse, 0xe0, PT ;  /* 0x000000e00900780c */ /* 0x040fe40003f06070 */
[----:B------:R-:W-:Y:S02]  /*01f0*/  MOV R12, RZ ;  /* 0x000000ff000c7202 */ /* 0x000fe40000000f00 */
[----:B------:R-:W-:-:S09]  /*0200*/  LEA.HI R11, R9, 0x1, RZ, 0x1b ;  /* 0x00000001090b7811 */ /* 0x000fd200078fd8ff */
[----:B------:R-:W-:Y:S05]  /*0210*/  @!P0 BRA `(.L_x_160) ;  /* 0x0000000800288947 */ /* 0x000fea0003800000 */
[-CC-:B------:R-:W-:Y:S01]  /*0220*/  IMAD R27, R10, R2.reuse, R7.reuse ;  /* 0x000000020a1b7224 */ /* 0x180fe200078e0207 */
[C---:B------:R-:W-:Y:S01]  /*0230*/  LOP3.LUT R6, R3.reuse, 0xa0, RZ, 0xfc, !PT ;  /* 0x000000a003067812 */ /* 0x040fe200078efcff */
[CCC-:B------:R-:W-:Y:S01]  /*0240*/  IMAD R29, R3.reuse, R2.reuse, R7.reuse ;  /* 0x00000002031d7224 */ /* 0x1c0fe200078e0207 */
[C---:B------:R-:W-:Y:S02]  /*0250*/  LOP3.LUT R5, R3.reuse, 0x80, RZ, 0xfc, !PT ;  /* 0x0000008003057812 */ /* 0x040fe400078efcff */
[C---:B------:R-:W-:Y:S02]  /*0260*/  LOP3.LUT R10, R3.reuse, 0xc0, RZ, 0xfc, !PT ;  /* 0x000000c0030a7812 */ /* 0x040fe400078efcff */
[----:B------:R-:W-:Y:S01]  /*0270*/  LOP3.LUT R13, R3, 0xe0, RZ, 0xfc, !PT ;  /* 0x000000e0030d7812 */ /* 0x000fe200078efcff */
[-CC-:B------:R-:W-:Y:S01]  /*0280*/  IMAD R21, R5, R2.reuse, R7.reuse ;  /* 0x0000000205157224 */ /* 0x180fe200078e0207 */
[C---:B------:R-:W-:Y:S01]  /*0290*/  LOP3.LUT R14, R3.reuse, 0x40, RZ, 0xfc, !PT ;  /* 0x00000040030e7812 */ /* 0x040fe200078efcff */
[-CC-:B------:R-:W-:Y:S01]  /*02a0*/  IMAD R19, R10, R2.reuse, R7.reuse ;  /* 0x000000020a137224 */ /* 0x180fe200078e0207 */
[----:B------:R-:W-:Y:S01]  /*02b0*/  LOP3.LUT R16, R3, 0x60, RZ, 0xfc, !PT ;  /* 0x0000006003107812 */ /* 0x000fe200078efcff */
[-CC-:B------:R-:W-:Y:S01]  /*02c0*/  IMAD R15, R13, R2.reuse, R7.reuse ;  /* 0x000000020d0f7224 */ /* 0x180fe200078e0207 */
[----:B------:R-:W-:Y:S01]  /*02d0*/  LOP3.LUT R18, R11, 0xffffff8, RZ, 0xc0, !PT ;  /* 0x0ffffff80b127812 */ /* 0x000fe200078ec0ff */
[----:B------:R-:W-:-:S02]  /*02e0*/  IMAD R11, R6, R2, R7 ;  /* 0x00000002060b7224 */ /* 0x000fc400078e0207 */
[----:B------:R-:W-:Y:S02]  /*02f0*/  HFMA2 R6, -RZ, RZ, 0, 0 ;  /* 0x00000000ff067431 */ /* 0x000fe400000001ff */
[-CC-:B------:R-:W-:Y:S01]  /*0300*/  IMAD R17, R14, R2.reuse, R7.reuse ;  /* 0x000000020e117224 */ /* 0x180fe200078e0207 */
[----:B------:R-:W-:Y:S01]  /*0310*/  MOV R5, R3 ;  /* 0x0000000300057202 */ /* 0x000fe20000000f00 */
[----:B------:R-:W-:Y:S01]  /*0320*/  IMAD R23, R16, R2, R7 ;  /* 0x0000000210177224 */ /* 0x000fe200078e0207 */
[----:B------:R-:W-:Y:S02]  /*0330*/  IADD3 R7, PT, PT, -R18, RZ, RZ ;  /* 0x000000ff12077210 */ /* 0x000fe40007ffe1ff */
[C---:B------:R-:W-:Y:S02]  /*0340*/  IADD3 R18, PT, PT, R4.reuse, R11, RZ ;  /* 0x0000000b04127210 */ /* 0x040fe40007ffe0ff */
[C---:B------:R-:W-:Y:S02]  /*0350*/  IADD3 R13, PT, PT, R4.reuse, R27, RZ ;  /* 0x0000001b040d7210 */ /* 0x040fe40007ffe0ff */
[----:B------:R-:W-:-:S02]  /*0360*/  IADD3 R10, PT, PT, R4, R29, RZ ;  /* 0x0000001d040a7210 */ /* 0x000fc40007ffe0ff */
[C---:B------:R-:W-:Y:S02]  /*0370*/  IADD3 R21, PT, PT, R4.reuse, R21, RZ ;  /* 0x0000001504157210 */ /* 0x040fe40007ffe0ff */
[C---:B------:R-:W-:Y:S02]  /*0380*/  IADD3 R19, PT, PT, R4.reuse, R19, RZ ;  /* 0x0000001304137210 */ /* 0x040fe40007ffe0ff */
[C---:B------:R-:W-:Y:S02]  /*0390*/  IADD3 R20, PT, PT, R4.reuse, R15, RZ ;  /* 0x0000000f04147210 */ /* 0x040fe40007ffe0ff */
[C---:B------:R-:W-:Y:S02]  /*03a0*/  IADD3 R11, PT, PT, R4.reuse, R17, RZ ;  /* 0x00000011040b7210 */ /* 0x040fe40007ffe0ff */
[----:B------:R-:W-:-:S07]  /*03b0*/  IADD3 R22, PT, PT, R4, R23, RZ ;  /* 0x0000001704167210 */ /* 0x000fce0007ffe0ff */
.L_x_161:
[----:B------:R-:W0:Y:S02]  /*03c0*/  LDC.64 R14, c[0x0][0x440] ;  /* 0x00011000ff0e7b82 */ /* 0x000e240000000a00 */
[----:B0-----:R-:W-:-:S05]  /*03d0*/  IMAD.WIDE.U32 R16, R10, 0x4, R14 ;  /* 0x000000040a107825 */ /* 0x001fca00078e000e */
[----:B------:R0:W2:Y:S02]  /*03e0*/  LDG.E R27, desc[UR6][R16.64] ;  /* 0x00000006101b7981 */ /* 0x0000a4000c1e1900 */
[----:B0-----:R-:W-:-:S05]  /*03f0*/  IMAD.WIDE.U32 R16, R13, 0x4, R14 ;  /* 0x000000040d107825 */ /* 0x001fca00078e000e */
[----:B------:R0:W3:Y:S02]  /*0400*/  LDG.E R23, desc[UR6][R16.64] ;  /* 0x0000000610177981 */ /* 0x0000e4000c1e1900 */
[----:B0-----:R-:W-:-:S04]  /*0410*/  IMAD.WIDE.U32 R16, R11, 0x4, R14 ;  /* 0x000000040b107825 */ /* 0x001fc800078e000e */
[----:B--2---:R-:W-:Y:S02]  /*0420*/  FADD.FTZ R26, R27, R6 ;  /* 0x000000061b1a7221 */ /* 0x004fe40000010000 */
[----:B------:R0:W2:Y:S02]  /*0430*/  LDG.E R6, desc[UR6][R16.64] ;  /* 0x0000000610067981 */ /* 0x0000a4000c1e1900 */
[----:B0-----:R-:W-:-:S04]  /*0440*/  IMAD.WIDE.U32 R16, R22, 0x4, R14 ;  /* 0x0000000416107825 */ /* 0x001fc800078e000e */
[----:B---3--:R-:W-:Y:S01]  /*0450*/  FADD.FTZ R23, R26, R23 ;  /* 0x000000171a177221 */ /* 0x008fe20000010000 */
[----:B------:R0:W3:Y:S01]  /*0460*/  LDG.E R28, desc[UR6][R16.64] ;  /* 0x00000006101c7981 */ /* 0x0000e2000c1e1900 */
[----:B------:R-:W-:-:S06]  /*0470*/  IMAD.WIDE.U32 R26, R18, 0x4, R14 ;  /* 0x00000004121a7825 */ /* 0x000fcc00078e000e */
[----:B------:R-:W4:Y:S01]  /*0480*/  LDG.E R26, desc[UR6][R26.64] ;  /* 0x000000061a1a7981 */ /* 0x000f22000c1e1900 */
[----:B0-----:R-:W-:-:S04]  /*0490*/  IMAD.WIDE.U32 R16, R21, 0x4, R14 ;  /* 0x0000000415107825 */ /* 0x001fc800078e000e */
[----:B--2---:R-:W-:Y:S02]  /*04a0*/  FADD.FTZ R23, R23, R6 ;  /* 0x0000000617177221 */ /* 0x004fe40000010000 */
[----:B------:R0:W2:Y:S02]  /*04b0*/  LDG.E R6, desc[UR6][R16.64] ;  /* 0x0000000610067981 */ /* 0x0000a4000c1e1900 */
[----:B0-----:R-:W-:-:S04]  /*04c0*/  IMAD.WIDE.U32 R16, R19, 0x4, R14 ;  /* 0x0000000413107825 */ /* 0x001fc800078e000e */
[----:B---3--:R-:W-:Y:S01]  /*04d0*/  FADD.FTZ R23, R23, R28 ;  /* 0x0000001c17177221 */ /* 0x008fe20000010000 */
[----:B------:R-:W-:Y:S01]  /*04e0*/  IMAD.WIDE.U32 R14, R20, 0x4, R14 ;  /* 0x00000004140e7825 */ /* 0x000fe200078e000e */
[----:B------:R-:W3:Y:S04]  /*04f0*/  LDG.E R16, desc[UR6][R16.64] ;  /* 0x0000000610107981 */ /* 0x000ee8000c1e1900 */
[----:B------:R0:W5:Y:S02]  /*0500*/  LDG.E R17, desc[UR6][R14.64] ;  /* 0x000000060e117981 */ /* 0x000164000c1e1900 */
[----:B0-----:R-:W0:Y:S01]  /*0510*/  LDC.64 R14, c[0x0][0x448] ;  /* 0x00011200ff0e7b82 */ /* 0x001e220000000a00 */
[----:B--2---:R-:W-:-:S04]  /*0520*/  FADD.FTZ R23, R23, R6 ;  /* 0x0000000617177221 */ /* 0x004fc80000010000 */
[----:B----4-:R-:W-:Y:S01]  /*0530*/  FADD.FTZ R23, R23, R26 ;  /* 0x0000001a17177221 */ /* 0x010fe20000010000 */
[----:B0-----:R-:W-:-:S05]  /*0540*/  IMAD.WIDE.U32 R26, R10, 0x4, R14 ;  /* 0x000000040a1a7825 */ /* 0x001fca00078e000e */
[----:B------:R0:W2:Y:S01]  /*0550*/  LDG.E R28, desc[UR6][R26.64] ;  /* 0x000000061a1c7981 */ /* 0x0000a2000c1e1900 */
[----:B---3--:R-:W-:Y:S01]  /*0560*/  FADD.FTZ R6, R23, R16 ;  /* 0x0000001017067221 */ /* 0x008fe20000010000 */
[----:B0-----:R-:W-:-:S05]  /*0570*/  IMAD.WIDE.U32 R26, R13, 0x4, R14 ;  /* 0x000000040d1a7825 */ /* 0x001fca00078e000e */
[----:B------:R-:W3:Y:S01]  /*0580*/  LDG.E R23, desc[UR6][R26.64] ;  /* 0x000000061a177981 */ /* 0x000ee2000c1e1900 */
[----:B-----5:R-:W-:Y:S01]  /*0590*/  FADD.FTZ R6, R6, R17 ;  /* 0x0000001106067221 */ /* 0x020fe20000010000 */
[----:B------:R-:W-:-:S05]  /*05a0*/  IMAD.WIDE.U32 R16, R11, 0x4, R14 ;  /* 0x000000040b107825 */ /* 0x000fca00078e000e */
[----:B------:R0:W4:Y:S02]  /*05b0*/  LDG.E R29, desc[UR6][R16.64] ;  /* 0x00000006101d7981 */ /* 0x000124000c1e1900 */
[----:B0-----:R-:W-:-:S04]  /*05c0*/  IMAD.WIDE.U32 R16, R22, 0x4, R14 ;  /* 0x0000000416107825 */ /* 0x001fc800078e000e */
[----:B--2---:R-:W-:-:S04]  /*05d0*/  FADD.FTZ R28, R28, R25 ;  /* 0x000000191c1c7221 */ /* 0x004fc80000010000 */
[----:B---3--:R-:W-:Y:S02]  /*05e0*/  FADD.FTZ R25, R28, R23 ;  /* 0x000000171c197221 */ /* 0x008fe40000010000 */
[----:B------:R0:W2:Y:S02]  /*05f0*/  LDG.E R23, desc[UR6][R16.64] ;  /* 0x0000000610177981 */ /* 0x0000a4000c1e1900 */
[----:B0-----:R-:W-:-:S05]  /*0600*/  IMAD.WIDE.U32 R16, R21, 0x4, R14 ;  /* 0x0000000415107825 */ /* 0x001fca00078e000e */
[----:B------:R0:W3:Y:S01]  /*0610*/  LDG.E R28, desc[UR6][R16.64] ;  /* 0x00000006101c7981 */ /* 0x0000e2000c1e1900 */
[----:B----4-:R-:W-:Y:S01]  /*0620*/  FADD.FTZ R29, R25, R29 ;  /* 0x0000001d191d7221 */ /* 0x010fe20000010000 */
[----:B0-----:R-:W-:-:S05]  /*0630*/  IMAD.WIDE.U32 R16, R18, 0x4, R14 ;  /* 0x0000000412107825 */ /* 0x001fca00078e000e */
[----:B------:R0:W4:Y:S02]  /*0640*/  LDG.E R25, desc[UR6][R16.64] ;  /* 0x0000000610197981 */ /* 0x000124000c1e1900 */
[----:B0-----:R-:W-:-:S05]  /*0650*/  IMAD.WIDE.U32 R16, R19, 0x4, R14 ;  /* 0x0000000413107825 */ /* 0x001fca00078e000e */
[----:B------:R0:W5:Y:S02]  /*0660*/  LDG.E R27, desc[UR6][R16.64] ;  /* 0x00000006101b7981 */ /* 0x000164000c1e1900 */
[----:B0-----:R-:W0:Y:S01]  /*0670*/  LDC.64 R16, c[0x0][0x450] ;  /* 0x00011400ff107b82 */ /* 0x001e220000000a00 */
[----:B------:R-:W-:-:S05]  /*0680*/  IMAD.WIDE.U32 R14, R20, 0x4, R14 ;  /* 0x00000004140e7825 */ /* 0x000fca00078e000e */
[----:B------:R0:W5:Y:S02]  /*0690*/  LDG.E R26, desc[UR6][R14.64] ;  /* 0x000000060e1a7981 */ /* 0x000164000c1e1900 */
[----:B0-----:R-:W-:-:S04]  /*06a0*/  IMAD.WIDE.U32 R14, R10, 0x4, R16 ;  /* 0x000000040a0e7825 */ /* 0x001fc800078e0010 */
[----:B--2---:R-:W-:-:S04]  /*06b0*/  FADD.FTZ R23, R29, R23 ;  /* 0x000000171d177221 */ /* 0x004fc80000010000 */
[----:B---3--:R-:W-:-:S04]  /*06c0*/  FADD.FTZ R23, R23, R28 ;  /* 0x0000001c17177221 */ /* 0x008fc80000010000 */
[----:B----4-:R-:W-:Y:S02]  /*06d0*/  FADD.FTZ R28, R23, R25 ;  /* 0x00000019171c7221 */ /* 0x010fe40000010000 */
[----:B------:R0:W2:Y:S02]  /*06e0*/  LDG.E R23, desc[UR6][R14.64] ;  /* 0x000000060e177981 */ /* 0x0000a4000c1e1900 */
[----:B0-----:R-:W-:-:S04]  /*06f0*/  IMAD.WIDE.U32 R14, R13, 0x4, R16 ;  /* 0x000000040d0e7825 */ /* 0x001fc800078e0010 */
[----:B-----5:R-:W-:Y:S02]  /*0700*/  FADD.FTZ R25, R28, R27 ;  /* 0x0000001b1c197221 */ /* 0x020fe40000010000 */
[----:B------:R0:W3:Y:S02]  /*0710*/  LDG.E R28, desc[UR6][R14.64] ;  /* 0x000000060e1c7981 */ /* 0x0000e4000c1e1900 */
[----:B0-----:R-:W-:-:S04]  /*0720*/  IMAD.WIDE.U32 R14, R11, 0x4, R16 ;  /* 0x000000040b0e7825 */ /* 0x001fc800078e0010 */
[----:B--2---:R-:W-:Y:S02]  /*0730*/  FADD.FTZ R23, R23, R12 ;  /* 0x0000000c17177221 */ /* 0x004fe40000010000 */
[----:B------:R0:W2:Y:S02]  /*0740*/  LDG.E R12, desc[UR6][R14.64] ;  /* 0x000000060e0c7981 */ /* 0x0000a4000c1e1900 */
[----:B0-----:R-:W-:-:S05]  /*0750*/  IMAD.WIDE.U32 R14, R22, 0x4, R16 ;  /* 0x00000004160e7825 */ /* 0x001fca00078e0010 */
[----:B------:R0:W4:Y:S01]  /*0760*/  LDG.E R27, desc[UR6][R14.64] ;  /* 0x000000060e1b7981 */ /* 0x000122000c1e1900 */
[----:B---3--:R-:W-:Y:S01]  /*0770*/  FADD.FTZ R23, R23, R28 ;  /* 0x0000001c17177221 */ /* 0x008fe20000010000 */
[----:B0-----:R-:W-:-:S04]  /*0780*/  IMAD.WIDE.U32 R14, R21, 0x4, R16 ;  /* 0x00000004150e7825 */ /* 0x001fc800078e0010 */
[----:B--2---:R-:W-:Y:S02]  /*0790*/  FADD.FTZ R12, R23, R12 ;  /* 0x0000000c170c7221 */ /* 0x004fe40000010000 */
[----:B------:R0:W2:Y:S02]  /*07a0*/  LDG.E R23, desc[UR6][R14.64] ;  /* 0x000000060e177981 */ /* 0x0000a4000c1e1900 */
[----:B0-----:R-:W-:-:S04]  /*07b0*/  IMAD.WIDE.U32 R14, R18, 0x4, R16 ;  /* 0x00000004120e7825 */ /* 0x001fc800078e0010 */
[----:B----4-:R-:W-:Y:S02]  /*07c0*/  FADD.FTZ R12, R12, R27 ;  /* 0x0000001b0c0c7221 */ /* 0x010fe40000010000 */
[----:B------:R0:W3:Y:S02]  /*07d0*/  LDG.E R27, desc[UR6][R14.64] ;  /* 0x000000060e1b7981 */ /* 0x0000e4000c1e1900 */
[----:B0-----:R-:W-:-:S04]  /*07e0*/  IMAD.WIDE.U32 R14, R19, 0x4, R16 ;  /* 0x00000004130e7825 */ /* 0x001fc800078e0010 */
[----:B------:R-:W-:-:S04]  /*07f0*/  IMAD.WIDE.U32 R16, R20, 0x4, R16 ;  /* 0x0000000414107825 */ /* 0x000fc800078e0010 */
[----:B--2---:R-:W-:Y:S02]  /*0800*/  FADD.FTZ R12, R12, R23 ;  /* 0x000000170c0c7221 */ /* 0x004fe40000010000 */
[----:B------:R0:W2:Y:S02]  /*0810*/  LDG.E R23, desc[UR6][R14.64] ;  /* 0x000000060e177981 */ /* 0x0000a4000c1e1900 */
[----:B0-----:R-:W0:Y:S01]  /*0820*/  LDC.64 R14, c[0x0][0x458] ;  /* 0x00011600ff0e7b82 */ /* 0x001e220000000a00 */
[----:B---3--:R-:W-:Y:S02]  /*0830*/  FADD.FTZ R28, R12, R27 ;  /* 0x0000001b0c1c7221 */ /* 0x008fe40000010000 */
[----:B------:R0:W3:Y:S02]  /*0840*/  LDG.E R12, desc[UR6][R16.64] ;  /* 0x00000006100c7981 */ /* 0x0000e4000c1e1900 */
[----:B0-----:R-:W-:-:S05]  /*0850*/  IMAD.WIDE.U32 R16, R10, 0x4, R14 ;  /* 0x000000040a107825 */ /* 0x001fca00078e000e */
[----:B------:R0:W4:Y:S02]  /*0860*/  LDG.E R27, desc[UR6][R16.64] ;  /* 0x00000006101b7981 */ /* 0x000124000c1e1900 */
[----:B0-----:R-:W-:-:S04]  /*0870*/  IMAD.WIDE.U32 R16, R13, 0x4, R14 ;  /* 0x000000040d107825 */ /* 0x001fc800078e000e */
[----:B----4-:R-:W-:Y:S02]  /*0880*/  FADD.FTZ R27, R27, R24 ;  /* 0x000000181b1b7221 */ /* 0x010fe40000010000 */
        /* <DEDUP_REMOVED lines=14> */
[----:B------:R-:W-:-:S06]  /*0970*/  IMAD.WIDE.U32 R14, R20, 0x4, R14 ;  /* 0x00000004140e7825 */ /* 0x000fcc00078e000e */
[----:B------:R-:W5:Y:S01]  /*0980*/  LDG.E R15, desc[UR6][R14.64] ;  /* 0x000000060e0f7981 */ /* 0x000f62000c1e1900 */
[----:B----4-:R-:W-:-:S03]  /*0990*/  FADD.FTZ R24, R24, R27 ;  /* 0x0000001b18187221 */ /* 0x010fc60000010000 */
[----:B------:R-:W4:Y:S01]  /*09a0*/  LDG.E R27, desc[UR6][R16.64] ;  /* 0x00000006101b7981 */ /* 0x000f22000c1e1900 */
[----:B------:R-:W-:-:S04]  /*09b0*/  IADD3 R7, PT, PT, R7, 0x8, RZ ;  /* 0x0000000807077810 */ /* 0x000fc80007ffe0ff */
[----:B------:R-:W-:Y:S01]  /*09c0*/  ISETP.NE.AND P0, PT, R7, RZ, PT ;  /* 0x000000ff0700720c */ /* 0x000fe20003f05270 */
[----:B--2---:R-:W-:Y:S01]  /*09d0*/  FADD.FTZ R23, R28, R23 ;  /* 0x000000171c177221 */ /* 0x004fe20000010000 */
[----:B------:R-:W-:Y:S01]  /*09e0*/  FADD.FTZ R25, R25, R26 ;  /* 0x0000001a19197221 */ /* 0x000fe20000010000 */
[----:B------:R-:W-:Y:S02]  /*09f0*/  IADD3 R5, PT, PT, R5, 0x100, RZ ;  /* 0x0000010005057810 */ /* 0x000fe40007ffe0ff */
[----:B---3--:R-:W-:Y:S01]  /*0a00*/  FADD.FTZ R12, R23, R12 ;  /* 0x0000000c170c7221 */ /* 0x008fe20000010000 */
[C---:B------:R-:W-:Y:S02]  /*0a10*/  LEA R10, R2.reuse, R10, 0x8 ;  /* 0x0000000a020a7211 */ /* 0x040fe400078e40ff */
[C---:B------:R-:W-:Y:S02]  /*0a20*/  LEA R13, R2.reuse, R13, 0x8 ;  /* 0x0000000d020d7211 */ /* 0x040fe400078e40ff */
[----:B------:R-:W-:-:S02]  /*0a30*/  LEA R11, R2, R11, 0x8 ;  /* 0x0000000b020b7211 */ /* 0x000fc400078e40ff */
[C---:B------:R-:W-:Y:S02]  /*0a40*/  LEA R22, R2.reuse, R22, 0x8 ;  /* 0x0000001602167211 */ /* 0x040fe400078e40ff */
[C---:B------:R-:W-:Y:S02]  /*0a50*/  LEA R21, R2.reuse, R21, 0x8 ;  /* 0x0000001502157211 */ /* 0x040fe400078e40ff */
[C---:B------:R-:W-:Y:S02]  /*0a60*/  LEA R18, R2.reuse, R18, 0x8 ;  /* 0x0000001202127211 */ /* 0x040fe400078e40ff */
[C---:B------:R-:W-:Y:S02]  /*0a70*/  LEA R19, R2.reuse, R19, 0x8 ;  /* 0x0000001302137211 */ /* 0x040fe400078e40ff */
[----:B------:R-:W-:Y:S01]  /*0a80*/  LEA R20, R2, R20, 0x8 ;  /* 0x0000001402147211 */ /* 0x000fe200078e40ff */
[----:B----4-:R-:W-:-:S04]  /*0a90*/  FADD.FTZ R24, R24, R27 ;  /* 0x0000001b18187221 */ /* 0x010fc80000010000 */
[----:B-----5:R-:W-:Y:S01]  /*0aa0*/  FADD.FTZ R24, R24, R15 ;  /* 0x0000000f18187221 */ /* 0x020fe20000010000 */
[----:B------:R-:W-:Y:S06]  /*0ab0*/  @P0 BRA `(.L_x_161) ;  /* 0xfffffff800400947 */ /* 0x000fec000383ffff */
.L_x_160:
[----:B------:R-:W-:Y:S05]  /*0ac0*/  BSYNC.RECONVERGENT B1 ;  /* 0x0000000000017941 */ /* 0x000fea0003800200 */
.L_x_159:
[----:B------:R-:W-:-:S04]  /*0ad0*/  LEA.HI R7, R9, 0x1, RZ, 0x1b ;  /* 0x0000000109077811 */ /* 0x000fc800078fd8ff */
[----:B------:R-:W-:-:S04]  /*0ae0*/  LOP3.LUT R10, R7, 0x7, RZ, 0xc0, !PT ;  /* 0x00000007070a7812 */ /* 0x000fc800078ec0ff */
[----:B------:R-:W-:-:S13]  /*0af0*/  ISETP.NE.AND P0, PT, R10, RZ, PT ;  /* 0x000000ff0a00720c */ /* 0x000fda0003f05270 */
[----:B------:R-:W-:Y:S05]  /*0b00*/  @!P0 BRA `(.L_x_158) ;  /* 0x0000000400d48947 */ /* 0x000fea0003800000 */
[----:B------:R-:W-:Y:S01]  /*0b10*/  ISETP.GE.U32.AND P0, PT, R10, 0x4, PT ;  /* 0x000000040a00780c */ /* 0x000fe20003f06070 */
[----:B------:R-:W-:Y:S01]  /*0b20*/  BSSY.RECONVERGENT B1, `(.L_x_162) ;  /* 0x000003c000017945 */ /* 0x000fe20003800200 */
[----:B------:R-:W-:-:S11]  /*0b30*/  LOP3.LUT P1, R7, R7, 0x3, RZ, 0xc0, !PT ;  /* 0x0000000307077812 */ /* 0x000fd6000782c0ff */
[----:B------:R-:W-:Y:S05]  /*0b40*/  @!P0 BRA `(.L_x_163) ;  /* 0x0000000000e48947 */ /* 0x000fea0003800000 */
[----:B------:R-:W0:Y:S01]  /*0b50*/  LDC.64 R18, c[0x0][0x440] ;  /* 0x00011000ff127b82 */ /* 0x000e220000000a00 */
[----:B------:R-:W-:-:S07]  /*0b60*/  IMAD R27, R5, R2, R0 ;  /* 0x00000002051b7224 */ /* 0x000fce00078e0200 */
[----:B------:R-:W1:Y:S08]  /*0b70*/  LDC.64 R14, c[0x0][0x450] ;  /* 0x00011400ff0e7b82 */ /* 0x000e700000000a00 */
[----:B------:R-:W2:Y:S08]  /*0b80*/  LDC.64 R10, c[0x0][0x448] ;  /* 0x00011200ff0a7b82 */ /* 0x000eb00000000a00 */
[----:B------:R-:W3:Y:S01]  /*0b90*/  LDC.64 R16, c[0x0][0x458] ;  /* 0x00011600ff107b82 */ /* 0x000ee20000000a00 */
[----:B0-----:R-:W-:-:S05]  /*0ba0*/  IMAD.WIDE.U32 R20, R27, 0x4, R18 ;  /* 0x000000041b147825 */ /* 0x001fca00078e0012 */
[----:B------:R1:W4:Y:S02]  /*0bb0*/  LDG.E R13, desc[UR6][R20.64] ;  /* 0x00000006140d7981 */ /* 0x000324000c1e1900 */
[----:B-1----:R-:W-:-:S04]  /*0bc0*/  IMAD.WIDE.U32 R20, R27, 0x4, R14 ;  /* 0x000000041b147825 */ /* 0x002fc800078e000e */
[C---:B--2---:R-:W-:Y:S01]  /*0bd0*/  IMAD.WIDE.U32 R22, R27.reuse, 0x4, R10 ;  /* 0x000000041b167825 */ /* 0x044fe200078e000a */
[----:B------:R3:W2:Y:S05]  /*0be0*/  LDG.E R29, desc[UR6][R20.64] ;  /* 0x00000006141d7981 */ /* 0x0006aa000c1e1900 */
[----:B------:R-:W5:Y:S01]  /*0bf0*/  LDG.E R22, desc[UR6][R22.64] ;  /* 0x0000000616167981 */ /* 0x000f62000c1e1900 */
[----:B---3--:R-:W-:-:S05]  /*0c00*/  IMAD.WIDE.U32 R20, R27, 0x4, R16 ;  /* 0x000000041b147825 */ /* 0x008fca00078e0010 */
[----:B------:R4:W3:Y:S02]  /*0c10*/  LDG.E R26, desc[UR6][R20.64] ;  /* 0x00000006141a7981 */ /* 0x0008e4000c1e1900 */
[----:B----4-:R-:W-:Y:S01]  /*0c20*/  FADD.FTZ R20, R6, R13 ;  /* 0x0000000d06147221 */ /* 0x010fe20000010000 */
[----:B------:R-:W-:Y:S01]  /*0c30*/  LEA R13, R2, R27, 0x5 ;  /* 0x0000001b020d7211 */ /* 0x000fe200078e28ff */
[----:B--2---:R-:W-:-:S04]  /*0c40*/  FADD.FTZ R23, R12, R29 ;  /* 0x0000001d0c177221 */ /* 0x004fc80000010000 */
[----:B------:R-:W-:-:S04]  /*0c50*/  IMAD.WIDE.U32 R28, R13, 0x4, R10 ;  /* 0x000000040d1c7825 */ /* 0x000fc800078e000a */
[----:B-----5:R-:W-:Y:S01]  /*0c60*/  FADD.FTZ R6, R25, R22 ;  /* 0x0000001619067221 */ /* 0x020fe20000010000 */
[----:B---3--:R-:W-:Y:S01]  /*0c70*/  FADD.FTZ R22, R24, R26 ;  /* 0x0000001a18167221 */ /* 0x008fe20000010000 */
[----:B------:R-:W-:-:S06]  /*0c80*/  IMAD.WIDE.U32 R24, R13, 0x4, R18 ;  /* 0x000000040d187825 */ /* 0x000fcc00078e0012 */
[----:B------:R-:W2:Y:S04]  /*0c90*/  LDG.E R25, desc[UR6][R24.64] ;  /* 0x0000000618197981 */ /* 0x000ea8000c1e1900 */
[----:B------:R0:W3:Y:S02]  /*0ca0*/  LDG.E R24, desc[UR6][R28.64] ;  /* 0x000000061c187981 */ /* 0x0000e4000c1e1900 */
[----:B0-----:R-:W-:-:S04]  /*0cb0*/  IMAD.WIDE.U32 R28, R13, 0x4, R14 ;  /* 0x000000040d1c7825 */ /* 0x001fc800078e000e */
[----:B------:R-:W-:Y:S01]  /*0cc0*/  IMAD.WIDE.U32 R12, R13, 0x4, R16 ;  /* 0x000000040d0c7825 */ /* 0x000fe200078e0010 */
[----:B------:R0:W4:Y:S05]  /*0cd0*/  LDG.E R21, desc[UR6][R28.64] ;  /* 0x000000061c157981 */ /* 0x00012a000c1e1900 */
[----:B------:R-:W5:Y:S01]  /*0ce0*/  LDG.E R12, desc[UR6][R12.64] ;  /* 0x000000060c0c7981 */ /* 0x000f62000c1e1900 */
[----:B------:R-:W-:-:S04]  /*0cf0*/  LEA R27, R2, R27, 0x6 ;  /* 0x0000001b021b7211 */ /* 0x000fc800078e30ff */
[----:B------:R-:W-:Y:S01]  /*0d00*/  LEA R26, R2, R27, 0x5 ;  /* 0x0000001b021a7211 */ /* 0x000fe200078e28ff */
[----:B0-----:R-:W-:-:S04]  /*0d10*/  IMAD.WIDE.U32 R28, R27, 0x4, R18 ;  /* 0x000000041b1c7825 */ /* 0x001fc800078e0012 */
[----:B------:R-:W-:-:S06]  /*0d20*/  IMAD.WIDE.U32 R18, R26, 0x4, R18 ;  /* 0x000000041a127825 */ /* 0x000fcc00078e0012 */
[----:B------:R-:W5:Y:S01]  /*0d30*/  LDG.E R18, desc[UR6][R18.64] ;  /* 0x0000000612127981 */ /* 0x000f62000c1e1900 */
[----:B--2---:R-:W-:Y:S01]  /*0d40*/  FADD.FTZ R25, R20, R25 ;  /* 0x0000001914197221 */ /* 0x004fe20000010000 */
[----:B---3--:R-:W-:Y:S02]  /*0d50*/  FADD.FTZ R24, R6, R24 ;  /* 0x0000001806187221 */ /* 0x008fe40000010000 */
[----:B------:R-:W2:Y:S01]  /*0d60*/  LDG.E R6, desc[UR6][R28.64] ;  /* 0x000000061c067981 */ /* 0x000ea2000c1e1900 */
[----:B----4-:R-:W-:Y:S01]  /*0d70*/  FADD.FTZ R23, R23, R21 ;  /* 0x0000001517177221 */ /* 0x010fe20000010000 */
[----:B------:R-:W-:-:S04]  /*0d80*/  IMAD.WIDE.U32 R20, R27, 0x4, R10 ;  /* 0x000000041b147825 */ /* 0x000fc800078e000a */
[----:B-----5:R-:W-:Y:S01]  /*0d90*/  FADD.FTZ R22, R22, R12 ;  /* 0x0000000c16167221 */ /* 0x020fe20000010000 */
[----:B------:R-:W-:Y:S01]  /*0da0*/  IMAD.WIDE.U32 R12, R27, 0x4, R14 ;  /* 0x000000041b0c7825 */ /* 0x000fe200078e000e */
[----:B------:R-:W3:Y:S03]  /*0db0*/  LDG.E R21, desc[UR6][R20.64] ;  /* 0x0000000614157981 */ /* 0x000ee6000c1e1900 */
[----:B------:R-:W-:-:S04]  /*0dc0*/  IMAD.WIDE.U32 R10, R26, 0x4, R10 ;  /* 0x000000041a0a7825 */ /* 0x000fc800078e000a */
[----:B------:R-:W-:Y:S02]  /*0dd0*/  IMAD.WIDE.U32 R14, R26, 0x4, R14 ;  /* 0x000000041a0e7825 */ /* 0x000fe400078e000e */
[----:B------:R-:W4:Y:S04]  /*0de0*/  LDG.E R10, desc[UR6][R10.64] ;  /* 0x000000060a0a7981 */ /* 0x000f28000c1e1900 */
[----:B------:R0:W5:Y:S04]  /*0df0*/  LDG.E R20, desc[UR6][R12.64] ;  /* 0x000000060c147981 */ /* 0x000168000c1e1900 */
[----:B------:R-:W5:Y:S01]  /*0e00*/  LDG.E R15, desc[UR6][R14.64] ;  /* 0x000000060e0f7981 */ /* 0x000f62000c1e1900 */
[----:B0-----:R-:W-:-:S04]  /*0e10*/  IMAD.WIDE.U32 R12, R27, 0x4, R16 ;  /* 0x000000041b0c7825 */ /* 0x001fc800078e0010 */
[----:B------:R-:W-:Y:S01]  /*0e20*/  IMAD.WIDE.U32 R16, R26, 0x4, R16 ;  /* 0x000000041a107825 */ /* 0x000fe200078e0010 */
[----:B------:R0:W5:Y:S05]  /*0e30*/  LDG.E R27, desc[UR6][R12.64] ;  /* 0x000000060c1b7981 */ /* 0x00016a000c1e1900 */
[----:B------:R-:W5:Y:S01]  /*0e40*/  LDG.E R17, desc[UR6][R16.64] ;  /* 0x0000000610117981 */ /* 0x000f62000c1e1900 */
[----:B------:R-:W-:Y:S01]  /*0e50*/  IADD3 R5, PT, PT, R5, 0x80, RZ ;  /* 0x0000008005057810 */ /* 0x000fe20007ffe0ff */
[----:B--2---:R-:W-:-:S04]  /*0e60*/  FADD.FTZ R25, R25, R6 ;  /* 0x0000000619197221 */ /* 0x004fc80000010000 */
[----:B------:R-:W-:Y:S01]  /*0e70*/  FADD.FTZ R6, R25, R18 ;  /* 0x0000001219067221 */ /* 0x000fe20000010000 */
[----:B---3--:R-:W-:-:S04]  /*0e80*/  FADD.FTZ R21, R24, R21 ;  /* 0x0000001518157221 */ /* 0x008fc80000010000 */
[----:B----4-:R-:W-:Y:S01]  /*0e90*/  FADD.FTZ R25, R21, R10 ;  /* 0x0000000a15197221 */ /* 0x010fe20000010000 */
[----:B-----5:R-:W-:-:S04]  /*0ea0*/  FADD.FTZ R20, R23, R20 ;  /* 0x0000001417147221 */ /* 0x020fc80000010000 */
[----:B0-----:R-:W-:Y:S01]  /*0eb0*/  FADD.FTZ R12, R20, R15 ;  /* 0x0000000f140c7221 */ /* 0x001fe20000010000 */
[----:B------:R-:W-:-:S04]  /*0ec0*/  FADD.FTZ R22, R22, R27 ;  /* 0x0000001b16167221 */ /* 0x000fc80000010000 */
[----:B------:R-:W-:-:S07]  /*0ed0*/  FADD.FTZ R24, R22, R17 ;  /* 0x0000001116187221 */ /* 0x000fce0000010000 */
.L_x_163:
[----:B------:R-:W-:Y:S05]  /*0ee0*/  BSYNC.RECONVERGENT B1 ;  /* 0x0000000000017941 */ /* 0x000fea0003800200 */
.L_x_162:
[----:B------:R-:W-:Y:S05]  /*0ef0*/  @!P1 BRA `(.L_x_158) ;  /* 0x0000000000d89947 */ /* 0x000fea0003800000 */
[----:B------:R-:W-:Y:S01]  /*0f00*/  ISETP.NE.AND P1, PT, R7, 0x1, PT ;  /* 0x000000010700780c */ /* 0x000fe20003f25270 */
[----:B------:R-:W-:Y:S01]  /*0f10*/  BSSY.RECONVERGENT B1, `(.L_x_164) ;  /* 0x0000022000017945 */ /* 0x000fe20003800200 */
[----:B------:R-:W-:-:S11]  /*0f20*/  LOP3.LUT P0, RZ, R9, 0x20, RZ, 0xc0, !PT ;  /* 0x0000002009ff7812 */ /* 0x000fd6000780c0ff */
[----:B------:R-:W-:Y:S05]  /*0f30*/  @!P1 BRA `(.L_x_165) ;  /* 0x00000000007c9947 */ /* 0x000fea0003800000 */
[----:B------:R-:W0:Y:S01]  /*0f40*/  LDC.64 R16, c[0x0][0x448] ;  /* 0x00011200ff107b82 */ /* 0x000e220000000a00 */
[----:B------:R-:W-:-:S07]  /*0f50*/  IMAD R29, R5, R2, R0 ;  /* 0x00000002051d7224 */ /* 0x000fce00078e0200 */
[----:B------:R-:W1:Y:S08]  /*0f60*/  LDC.64 R18, c[0x0][0x450] ;  /* 0x00011400ff127b82 */ /* 0x000e700000000a00 */
[----:B------:R-:W2:Y:S08]  /*0f70*/  LDC.64 R14, c[0x0][0x440] ;  /* 0x00011000ff0e7b82 */ /* 0x000eb00000000a00 */
[----:B------:R-:W3:Y:S01]  /*0f80*/  LDC.64 R20, c[0x0][0x458] ;  /* 0x00011600ff147b82 */ /* 0x000ee20000000a00 */
[----:B0-----:R-:W-:Y:S01]  /*0f90*/  IMAD.WIDE.U32 R10, R29, 0x4, R16 ;  /* 0x000000041d0a7825 */ /* 0x001fe200078e0010 */
[----:B------:R-:W-:-:S04]  /*0fa0*/  LEA R9, R2, R29, 0x5 ;  /* 0x0000001d02097211 */ /* 0x000fc800078e28ff */
[----:B------:R3:W4:Y:S01]  /*0fb0*/  LDG.E R13, desc[UR6][R10.64] ;  /* 0x000000060a0d7981 */ /* 0x000722000c1e1900 */
[----:B-1----:R-:W-:-:S04]  /*0fc0*/  IMAD.WIDE.U32 R22, R29, 0x4, R18 ;  /* 0x000000041d167825 */ /* 0x002fc800078e0012 */
[----:B------:R-:W-:Y:S02]  /*0fd0*/  IMAD.WIDE.U32 R16, R9, 0x4, R16 ;  /* 0x0000000409107825 */ /* 0x000fe400078e0010 */
[----:B------:R-:W5:Y:S02]  /*0fe0*/  LDG.E R22, desc[UR6][R22.64] ;  /* 0x0000000616167981 */ /* 0x000f64000c1e1900 */
[--C-:B--2---:R-:W-:Y:S02]  /*0ff0*/  IMAD.WIDE.U32 R26, R29, 0x4, R14.reuse ;  /* 0x000000041d1a7825 */ /* 0x104fe400078e000e */
[----:B------:R-:W2:Y:S02]  /*1000*/  LDG.E R16, desc[UR6][R16.64] ;  /* 0x0000000610107981 */ /* 0x000ea4000c1e1900 */
[----:B------:R-:W-:Y:S02]  /*1010*/  IMAD.WIDE.U32 R14, R9, 0x4, R14 ;  /* 0x00000004090e7825 */ /* 0x000fe400078e000e */
[----:B------:R-:W2:Y:S02]  /*1020*/  LDG.E R7, desc[UR6][R26.64] ;  /* 0x000000061a077981 */ /* 0x000ea4000c1e1900 */
[----:B---3--:R-:W-:-:S02]  /*1030*/  IMAD.WIDE.U32 R10, R29, 0x4, R20 ;  /* 0x000000041d0a7825 */ /* 0x008fc400078e0014 */
[----:B------:R-:W3:Y:S02]  /*1040*/  LDG.E R15, desc[UR6][R14.64] ;  /* 0x000000060e0f7981 */ /* 0x000ee4000c1e1900 */
[----:B------:R-:W-:-:S04]  /*1050*/  IMAD.WIDE.U32 R18, R9, 0x4, R18 ;  /* 0x0000000409127825 */ /* 0x000fc800078e0012 */
[----:B------:R-:W-:Y:S02]  /*1060*/  IMAD.WIDE.U32 R20, R9, 0x4, R20 ;  /* 0x0000000409147825 */ /* 0x000fe400078e0014 */
[----:B------:R-:W3:Y:S04]  /*1070*/  LDG.E R9, desc[UR6][R10.64] ;  /* 0x000000060a097981 */ /* 0x000ee8000c1e1900 */
[----:B------:R-:W3:Y:S04]  /*1080*/  LDG.E R19, desc[UR6][R18.64] ;  /* 0x0000000612137981 */ /* 0x000ee8000c1e1900 */
[----:B------:R-:W3:Y:S01]  /*1090*/  LDG.E R20, desc[UR6][R20.64] ;  /* 0x0000000614147981 */ /* 0x000ee2000c1e1900 */
[----:B------:R-:W-:Y:S01]  /*10a0*/  IADD3 R5, PT, PT, R5, 0x40, RZ ;  /* 0x0000004005057810 */ /* 0x000fe20007ffe0ff */
[----:B----4-:R-:W-:Y:S01]  /*10b0*/  FADD.FTZ R13, R25, R13 ;  /* 0x0000000d190d7221 */ /* 0x010fe20000010000 */
[----:B-----5:R-:W-:-:S03]  /*10c0*/  FADD.FTZ R12, R12, R22 ;  /* 0x000000160c0c7221 */ /* 0x020fc60000010000 */
[----:B--2---:R-:W-:Y:S01]  /*10d0*/  FADD.FTZ R25, R13, R16 ;  /* 0x000000100d197221 */ /* 0x004fe20000010000 */
[----:B------:R-:W-:-:S04]  /*10e0*/  FADD.FTZ R6, R6, R7 ;  /* 0x0000000706067221 */ /* 0x000fc80000010000 */
[----:B---3--:R-:W-:Y:S01]  /*10f0*/  FADD.FTZ R6, R6, R15 ;  /* 0x0000000f06067221 */ /* 0x008fe20000010000 */
[----:B------:R-:W-:Y:S01]  /*1100*/  FADD.FTZ R9, R24, R9 ;  /* 0x0000000918097221 */ /* 0x000fe20000010000 */
[----:B------:R-:W-:-:S03]  /*1110*/  FADD.FTZ R12, R12, R19 ;  /* 0x000000130c0c7221 */ /* 0x000fc60000010000 */
[----:B------:R-:W-:-:S07]  /*1120*/  FADD.FTZ R24, R9, R20 ;  /* 0x0000001409187221 */ /* 0x000fce0000010000 */
.L_x_165:
[----:B------:R-:W-:Y:S05]  /*1130*/  BSYNC.RECONVERGENT B1 ;  /* 0x0000000000017941 */ /* 0x000fea0003800200 */
.L_x_164:
[----:B------:R-:W-:Y:S05]  /*1140*/  @P0 BRA `(.L_x_158) ;  /* 0x0000000000440947 */ /* 0x000fea0003800000 */
[----:B------:R-:W0:Y:S01]  /*1150*/  LDC.64 R18, c[0x0][0x440] ;  /* 0x00011000ff127b82 */ /* 0x000e220000000a00 */
[----:B------:R-:W-:-:S07]  /*1160*/  IMAD R5, R5, R2, R0 ;  /* 0x0000000205057224 */ /* 0x000fce00078e0200 */
[----:B------:R-:W1:Y:S08]  /*1170*/  LDC.64 R10, c[0x0][0x448] ;  /* 0x00011200ff0a7b82 */ /* 0x000e700000000a00 */
[----:B------:R-:W2:Y:S08]  /*1180*/  LDC.64 R14, c[0x0][0x450] ;  /* 0x00011400ff0e7b82 */ /* 0x000eb00000000a00 */
[----:B------:R-:W3:Y:S01]  /*1190*/  LDC.64 R16, c[0x0][0x458] ;  /* 0x00011600ff107b82 */ /* 0x000ee20000000a00 */
[----:B0-----:R-:W-:-:S06]  /*11a0*/  IMAD.WIDE.U32 R18, R5, 0x4, R18 ;  /* 0x0000000405127825 */ /* 0x001fcc00078e0012 */
[----:B------:R-:W4:Y:S01]  /*11b0*/  LDG.E R19, desc[UR6][R18.64] ;  /* 0x0000000612137981 */ /* 0x000f22000c1e1900 */
[----:B-1----:R-:W-:-:S06]  /*11c0*/  IMAD.WIDE.U32 R10, R5, 0x4, R10 ;  /* 0x00000004050a7825 */ /* 0x002fcc00078e000a */
[----:B------:R-:W5:Y:S01]  /*11d0*/  LDG.E R10, desc[UR6][R10.64] ;  /* 0x000000060a0a7981 */ /* 0x000f62000c1e1900 */
[----:B--2---:R-:W-:-:S06]  /*11e0*/  IMAD.WIDE.U32 R14, R5, 0x4, R14 ;  /* 0x00000004050e7825 */ /* 0x004fcc00078e000e */
[----:B------:R-:W2:Y:S01]  /*11f0*/  LDG.E R15, desc[UR6][R14.64] ;  /* 0x000000060e0f7981 */ /* 0x000ea2000c1e1900 */
[----:B---3--:R-:W-:-:S06]  /*1200*/  IMAD.WIDE.U32 R16, R5, 0x4, R16 ;  /* 0x0000000405107825 */ /* 0x008fcc00078e0010 */
[----:B------:R-:W3:Y:S01]  /*1210*/  LDG.E R17, desc[UR6][R16.64] ;  /* 0x0000000610117981 */ /* 0x000ee2000c1e1900 */
[----:B----4-:R-:W-:Y:S01]  /*1220*/  FADD.FTZ R6, R6, R19 ;  /* 0x0000001306067221 */ /* 0x010fe20000010000 */
[----:B-----5:R-:W-:Y:S01]  /*1230*/  FADD.FTZ R25, R25, R10 ;  /* 0x0000000a19197221 */ /* 0x020fe20000010000 */
[----:B--2---:R-:W-:Y:S01]  /*1240*/  FADD.FTZ R12, R12, R15 ;  /* 0x0000000f0c0c7221 */ /* 0x004fe20000010000 */
[----:B---3--:R-:W-:-:S07]  /*1250*/  FADD.FTZ R24, R24, R17 ;  /* 0x0000001118187221 */ /* 0x008fce0000010000 */
.L_x_158:
[----:B------:R-:W-:Y:S05]  /*1260*/  BSYNC.RECONVERGENT B0 ;  /* 0x0000000000007941 */ /* 0x000fea0003800200 */
.L_x_157:
[----:B------:R-:W0:Y:S01]  /*1270*/  S2R R5, SR_TID.X ;  /* 0x0000000000057919 */ /* 0x000e220000002100 */
[----:B------:R-:W1:Y:S01]  /*1280*/  S2UR UR5, SR_CgaCtaId ;  /* 0x00000000000579c3 */ /* 0x000e620000008800 */
[----:B------:R-:W-:Y:S01]  /*1290*/  UMOV UR4, 0x400 ;  /* 0x0000040000047882 */ /* 0x000fe20000000000 */
[C---:B------:R-:W-:Y:S02]  /*12a0*/  SHF.L.U32 R7, R4.reuse, 0x7, RZ ;  /* 0x0000000704077819 */ /* 0x040fe400000006ff */
[----:B------:R-:W-:Y:S01]  /*12b0*/  ISETP.NE.AND P0, PT, R4, RZ, PT ;  /* 0x000000ff0400720c */ /* 0x000fe20003f05270 */
[----:B-1----:R-:W-:Y:S01]  /*12c0*/  ULEA UR4, UR5, UR4, 0x18 ;  /* 0x0000000405047291 */ /* 0x002fe2000f8ec0ff */
[----:B0-----:R-:W-:-:S04]  /*12d0*/  LOP3.LUT R0, R3, 0x1f, R5, 0x78, !PT ;  /* 0x0000001f03007812 */ /* 0x001fc800078e7805 */
[C---:B------:R-:W-:Y:S02]  /*12e0*/  LOP3.LUT R5, R0.reuse, 0x3e0, R5, 0xf8, !PT ;  /* 0x000003e000057812 */ /* 0x040fe400078ef805 */
[----:B------:R-:W-:Y:S02]  /*12f0*/  SHF.L.U32 R0, R0, 0x2, RZ ;  /* 0x0000000200007819 */ /* 0x000fe400000006ff */
[----:B------:R-:W-:Y:S02]  /*1300*/  LEA R5, R5, UR4, 0x2 ;  /* 0x0000000405057c11 */ /* 0x000fe4000f8e10ff */
[----:B------:R-:W-:-:S03]  /*1310*/  LOP3.LUT R0, R7, R0, RZ, 0xfc, !PT ;  /* 0x0000000007007212 */ /* 0x000fc600078efcff */
[----:B------:R-:W-:Y:S04]  /*1320*/  STS [R5], R25 ;  /* 0x0000001905007388 */ /* 0x000fe80000000800 */
[----:B------:R-:W-:Y:S04]  /*1330*/  STS [R5+0x1000], R6 ;  /* 0x0010000605007388 */ /* 0x000fe80000000800 */
[----:B------:R-:W-:Y:S04]  /*1340*/  STS [R5+0x2000], R24 ;  /* 0x0020001805007388 */ /* 0x000fe80000000800 */
[----:B------:R-:W-:Y:S01]  /*1350*/  STS [R5+0x3000], R12 ;  /* 0x0030000c05007388 */ /* 0x000fe20000000800 */
[----:B------:R-:W-:Y:S06]  /*1360*/  BAR.SYNC.DEFER_BLOCKING 0x0 ;  /* 0x0000000000007b1d */ /* 0x000fec0000010000 */
[----:B------:R-:W0:Y:S04]  /*1370*/  LDS R11, [R0+UR4+0x1000] ;  /* 0x00100004000b7984 */ /* 0x000e280008000800 */
[----:B------:R-:W1:Y:S04]  /*1380*/  LDS R7, [R0+UR4] ;  /* 0x0000000400077984 */ /* 0x000e680008000800 */
[----:B------:R-:W2:Y:S04]  /*1390*/  LDS R10, [R0+UR4+0x2000] ;  /* 0x00200004000a7984 */ /* 0x000ea80008000800 */
[----:B------:R-:W3:Y:S04]  /*13a0*/  LDS R9, [R0+UR4+0x3000] ;  /* 0x0030000400097984 */ /* 0x000ee80008000800 */
[----:B0-----:R-:W0:Y:S04]  /*13b0*/  SHFL.BFLY PT, R14, R11, 0x1, 0x1f ;  /* 0x0c201f000b0e7f89 */ /* 0x001e2800000e0000 */
[----:B-1----:R-:W1:Y:S04]  /*13c0*/  SHFL.BFLY PT, R16, R7, 0x1, 0x1f ;  /* 0x0c201f0007107f89 */ /* 0x002e6800000e0000 */
[----:B--2---:R-:W2:Y:S04]  /*13d0*/  SHFL.BFLY PT, R13, R10, 0x1, 0x1f ;  /* 0x0c201f000a0d7f89 */ /* 0x004ea800000e0000 */
[----:B---3--:R-:W3:Y:S01]  /*13e0*/  SHFL.BFLY PT, R6, R9, 0x1, 0x1f ;  /* 0x0c201f0009067f89 */ /* 0x008ee200000e0000 */
[----:B0-----:R-:W-:Y:S01]  /*13f0*/  FADD.FTZ R14, R11, R14 ;  /* 0x0000000e0b0e7221 */ /* 0x001fe20000010000 */
[----:B-1----:R-:W-:-:S04]  /*1400*/  FADD.FTZ R16, R7, R16 ;  /* 0x0000001007107221 */ /* 0x002fc80000010000 */
[----:B------:R-:W0:Y:S01]  /*1410*/  SHFL.BFLY PT, R5, R14, 0x2, 0x1f ;  /* 0x0c401f000e057f89 */ /* 0x000e2200000e0000 */
[----:B--2---:R-:W-:-:S03]  /*1420*/  FADD.FTZ R15, R10, R13 ;  /* 0x0000000d0a0f7221 */ /* 0x004fc60000010000 */
[----:B------:R-:W1:Y:S01]  /*1430*/  SHFL.BFLY PT, R13, R16, 0x2, 0x1f ;  /* 0x0c401f00100d7f89 */ /* 0x000e6200000e0000 */
[----:B---3--:R-:W-:-:S03]  /*1440*/  FADD.FTZ R12, R9, R6 ;  /* 0x00000006090c7221 */ /* 0x008fc60000010000 */
[----:B------:R-:W2:Y:S04]  /*1450*/  SHFL.BFLY PT, R0, R15, 0x2, 0x1f ;  /* 0x0c401f000f007f89 */ /* 0x000ea800000e0000 */
[----:B------:R-:W3:Y:S01]  /*1460*/  SHFL.BFLY PT, R11, R12, 0x2, 0x1f ;  /* 0x0c401f000c0b7f89 */ /* 0x000ee200000e0000 */
[----:B0-----:R-:W-:Y:S01]  /*1470*/  FADD.FTZ R5, R14, R5 ;  /* 0x000000050e057221 */ /* 0x001fe20000010000 */
[----:B-1----:R-:W-:Y:S01]  /*1480*/  FADD.FTZ R13, R16, R13 ;  /* 0x0000000d100d7221 */ /* 0x002fe20000010000 */
[----:B--2---:R-:W-:-:S04]  /*1490*/  FADD.FTZ R17, R15, R0 ;  /* 0x000000000f117221 */ /* 0x004fc80000010000 */
[----:B------:R-:W0:Y:S01]  /*14a0*/  SHFL.BFLY PT, R6, R13, 0x4, 0x1f ;  /* 0x0c801f000d067f89 */ /* 0x000e2200000e0000 */
[----:B---3--:R-:W-:-:S03]  /*14b0*/  FADD.FTZ R11, R12, R11 ;  /* 0x0000000b0c0b7221 */ /* 0x008fc60000010000 */
[----:B------:R-:W1:Y:S04]  /*14c0*/  SHFL.BFLY PT, R0, R5, 0x4, 0x1f ;  /* 0x0c801f0005007f89 */ /* 0x000e6800000e0000 */
[----:B------:R-:W2:Y:S04]  /*14d0*/  SHFL.BFLY PT, R18, R17, 0x4, 0x1f ;  /* 0x0c801f0011127f89 */ /* 0x000ea800000e0000 */
[----:B------:R-:W3:Y:S01]  /*14e0*/  SHFL.BFLY PT, R10, R11, 0x4, 0x1f ;  /* 0x0c801f000b0a7f89 */ /* 0x000ee200000e0000 */
        /* <DEDUP_REMOVED lines=9> */
[----:B------:R-:W-:Y:S01]  /*1580*/  SHF.L.U32 R9, R8, 0x1, RZ ;  /* 0x0000000108097819 */ /* 0x000fe200000006ff */
[----:B-1----:R-:W-:-:S03]  /*1590*/  FADD.FTZ R7, R0, R7 ;  /* 0x0000000700077221 */ /* 0x002fc60000010000 */
[----:B------:R-:W0:Y:S01]  /*15a0*/  SHFL.BFLY PT, R10, R5, 0x10, 0x1f ;  /* 0x0e001f00050a7f89 */ /* 0x000e2200000e0000 */
[----:B------:R-:W-:Y:S01]  /*15b0*/  ISETP.GE.U32.AND P1, PT, R9, R2, PT ;  /* 0x000000020900720c */ /* 0x000fe20003f26070 */
[----:B--2---:R-:W-:Y:S02]  /*15c0*/  FADD.FTZ R19, R18, R19 ;  /* 0x0000001312137221 */ /* 0x004fe40000010000 */
[----:B------:R-:W1:Y:S01]  /*15d0*/  SHFL.BFLY PT, R6, R7, 0x10, 0x1f ;  /* 0x0e001f0007067f89 */ /* 0x000e6200000e0000 */
[----:B------:R-:W-:Y:S01]  /*15e0*/  @!P0 LEA R9, R3, UR4, 0x2 ;  /* 0x0000000403098c11 */ /* 0x000fe2000f8e10ff */
[----:B---3--:R-:W-:Y:S02]  /*15f0*/  FADD.FTZ R15, R12, R15 ;  /* 0x0000000f0c0f7221 */ /* 0x008fe40000010000 */
[----:B------:R-:W2:Y:S04]  /*1600*/  SHFL.BFLY PT, R14, R19, 0x10, 0x1f ;  /* 0x0e001f00130e7f89 */ /* 0x000ea800000e0000 */
[----:B------:R-:W3:Y:S01]  /*1610*/  SHFL.BFLY PT, R0, R15, 0x10, 0x1f ;  /* 0x0e001f000f007f89 */ /* 0x000ee200000e0000 */
[----:B0-----:R-:W-:Y:S01]  /*1620*/  FADD.FTZ R10, R5, R10 ;  /* 0x0000000a050a7221 */ /* 0x001fe20000010000 */
[----:B-1----:R-:W-:-:S04]  /*1630*/  FADD.FTZ R6, R7, R6 ;  /* 0x0000000607067221 */ /* 0x002fc80000010000 */
[----:B------:R0:W-:Y:S01]  /*1640*/  @!P0 STS [R9+0x4000], R10 ;  /* 0x0040000a09008388 */ /* 0x0001e20000000800 */
[----:B--2---:R-:W-:-:S03]  /*1650*/  FADD.FTZ R14, R19, R14 ;  /* 0x0000000e130e7221 */ /* 0x004fc60000010000 */
[----:B------:R0:W-:Y:S01]  /*1660*/  @!P0 STS [R9+0x4080], R6 ;  /* 0x0040800609008388 */ /* 0x0001e20000000800 */
[----:B---3--:R-:W-:-:S03]  /*1670*/  FADD.FTZ R0, R15, R0 ;  /* 0x000000000f007221 */ /* 0x008fc60000010000 */
        /* <DEDUP_REMOVED lines=11> */
[----:B------:R-:W3:Y:S03]  /*1730*/  LDC.64 R10, c[0x0][0x480] ;  /* 0x00012000ff0a7b82 */ /* 0x000ee60000000a00 */
[----:B------:R-:W4:Y:S04]  /*1740*/  LDS.64 R16, [R0+0x4100] ;  /* 0x0041000000107984 */ /* 0x000f280000000a00 */
[----:B------:R-:W5:Y:S01]  /*1750*/  LDS.64 R18, [R0+0x4180] ;  /* 0x0041800000127984 */ /* 0x000f620000000a00 */
[----:B------:R-:W1:Y:S01]  /*1760*/  LDC.64 R4, c[0x0][0x498] ;  /* 0x00012600ff047b82 */ /* 0x000e620000000a00 */
[----:B0-----:R-:W-:-:S07]  /*1770*/  IMAD.WIDE.U32 R6, R8, 0x4, R6 ;  /* 0x0000000408067825 */ /* 0x001fce00078e0006 */
[----:B------:R-:W0:Y:S01]  /*1780*/  LDC.64 R2, c[0x0][0x490] ;  /* 0x00012400ff027b82 */ /* 0x000e220000000a00 */
[----:B---3--:R-:W-:-:S04]  /*1790*/  IMAD.WIDE.U32 R10, R8, 0x4, R10 ;  /* 0x00000004080a7825 */ /* 0x008fc800078e000a */
[C---:B-1----:R-:W-:Y:S01]  /*17a0*/  IMAD.WIDE.U32 R4, R8.reuse, 0x4, R4 ;  /* 0x0000000408047825 */ /* 0x042fe200078e0004 */
[----:B------:R-:W-:Y:S02]  /*17b0*/  F2FP.BF16.F32.PACK_AB R13, R13, R12 ;  /* 0x0000000c0d0d723e */ /* 0x000fe400000010ff */
[----:B--2---:R-:W-:Y:S01]  /*17c0*/  F2FP.BF16.F32.PACK_AB R15, R15, R14 ;  /* 0x0000000e0f0f723e */ /* 0x004fe200000010ff */
[----:B0-----:R-:W-:Y:S02]  /*17d0*/  IMAD.WIDE.U32 R2, R8, 0x4, R2 ;  /* 0x0000000408027825 */ /* 0x001fe400078e0002 */
[----:B------:R-:W-:Y:S01]  /*17e0*/  STG.E desc[UR6][R6.64], R13 ;  /* 0x0000000d06007986 */ /* 0x000fe2000c101906 */
[----:B----4-:R-:W-:-:S03]  /*17f0*/  F2FP.BF16.F32.PACK_AB R17, R17, R16 ;  /* 0x000000101111723e */ /* 0x010fc600000010ff */
[----:B------:R-:W-:Y:S01]  /*1800*/  STG.E desc[UR6][R10.64], R15 ;  /* 0x0000000f0a007986 */ /* 0x000fe2000c101906 */
[----:B-----5:R-:W-:-:S03]  /*1810*/  F2FP.BF16.F32.PACK_AB R19, R19, R18 ;  /* 0x000000121313723e */ /* 0x020fc600000010ff */
[----:B------:R-:W-:Y:S04]  /*1820*/  STG.E desc[UR6][R4.64], R17 ;  /* 0x0000001104007986 */ /* 0x000fe8000c101906 */
[----:B------:R-:W-:Y:S01]  /*1830*/  STG.E desc[UR6][R2.64], R19 ;  /* 0x0000001302007986 */ /* 0x000fe2000c101906 */
[----:B------:R-:W-:Y:S05]  /*1840*/  EXIT ;  /* 0x000000000000794d */ /* 0x000fea0003800000 */
.L_x_166:
        /* <DEDUP_REMOVED lines=11> */
.L_x_2763:


//--------------------- .text._ZN10layer_norm31ln_parallel_residual_bwd_kernelINS_13Kernel_traitsI13__nv_bfloat16S2_S2_S2_fjLj2048ELj1ELj1ELj4ELj16ENS_18Kernel_traits_baseILj2048ES2_S2_S2_S2_fjLj128EEEEELb1ELb1ELb0EEEvNS_9BwdParamsE --------------------------
	.section	.text._ZN10layer_norm31ln_parallel_residual_bwd_kernelINS_13Kernel_traitsI13__nv_bfloat16S2_S2_S2_fjLj2048ELj1ELj1ELj4ELj16ENS_18Kernel_traits_baseILj2048ES2_S2_S2_S2_fjLj128EEEEELb1ELb1ELb0EEEvNS_9BwdParamsE,"ax",@progbits
	.align	128
        .global         _ZN10layer_norm31ln_parallel_residual_bwd_kernelINS_13Kernel_traitsI13__nv_bfloat16S2_S2_S2_fjLj2048ELj1ELj1ELj4ELj16ENS_18Kernel_traits_baseILj2048ES2_S2_S2_S2_fjLj128EEEEELb1ELb1ELb0EEEvNS_9BwdParamsE
        .type           _ZN10layer_norm31ln_parallel_residual_bwd_kernelINS_13Kernel_traitsI13__nv_bfloat16S2_S2_S2_fjLj2048ELj1ELj1ELj4ELj16ENS_18Kernel_traits_baseILj2048ES2_S2_S2_S2_fjLj128EEEEELb1ELb1ELb0EEEvNS_9BwdParamsE,@function
        .size           _ZN10layer_norm31ln_parallel_residual_bwd_kernelINS_13Kernel_traitsI13__nv_bfloat16S2_S2_S2_fjLj2048ELj1ELj1ELj4ELj16ENS_18Kernel_traits_baseILj2048ES2_S2_S2_S2_fjLj128EEEEELb1ELb1ELb0EEEvNS_9BwdParamsE,(.L_x_2764 - _ZN10layer_norm31ln_parallel_residual_bwd_kernelINS_13Kernel_traitsI13__nv_bfloat16S2_S2_S2_fjLj2048ELj1ELj1ELj4ELj16ENS_18Kernel_traits_baseILj2048ES2_S2_S2_S2_fjLj128EEEEELb1ELb1ELb0EEEvNS_9BwdParamsE)
        .other          _ZN10layer_norm31ln_parallel_residual_bwd_kernelINS_13Kernel_traitsI13__nv_bfloat16S2_S2_S2_fjLj2048ELj1ELj1ELj4ELj16ENS_18Kernel_traits_baseILj2048ES2_S2_S2_S2_fjLj128EEEEELb1ELb1ELb0EEEvNS_9BwdParamsE,@"STO_CUDA_ENTRY STV_DEFAULT"
_ZN10layer_norm31ln_parallel_residual_bwd_kernelINS_13Kernel_traitsI13__nv_bfloat16S2_S2_S2_fjLj2048ELj1ELj1ELj4ELj16ENS_18Kernel_traits_baseILj2048ES2_S2_S2_S2_fjLj128EEEEELb1ELb1ELb0EEEvNS_9BwdParamsE:
.text._ZN10layer_norm31ln_parallel_residual_bwd_kernelINS_13Kernel_traitsI13__nv_bfloat16S2_S2_S2_fjLj2048ELj1ELj1ELj4ELj16ENS_18Kernel_traits_baseILj2048ES2_S2_S2_S2_fjLj128EEEEELb1ELb1ELb0EEEvNS_9BwdParamsE:
        /* <DEDUP_REMOVED lines=10> */
[----:B------:R-:W-:Y:S01]  /*00a0*/  LEA.HI.SX32 R2, R3, R2, 0x1d ;  /* 0x0000000203027211 */ /* 0x000fe200078feaff */
[----:B------:R-:W-:-:S03]  /*00b0*/  IMAD.MOV.U32 R3, RZ, RZ, R0 ;  /* 0x000000ffff037224 */ /* 0x000fc600078e0000 */
[C---:B------:R-:W-:Y:S02]  /*00c0*/  ISETP.GE.U32.AND P4, PT, R2.reuse, 0x100, PT ;  /* 0x000001000200780c */ /* 0x040fe40003f86070 */
        /* <DEDUP_REMOVED lines=50> */
[----:B------:R-:W-:Y:S02]  /*03f0*/  PLOP3.LUT P6, PT, PT, PT, UP0, 0x80, 0x8 ;  /* 0x000000000008781c */ /* 0x000fe40003fcf008 */
[----:B------:R-:W-:-:S02]  /*0400*/  CS2R R52, SRZ ;  /* 0x0000000000347805 */ /* 0x000fc4000001ff00 */
[----:B------:R-:W-:Y:S01]  /*0410*/  CS2R R54, SRZ ;  /* 0x0000000000367805 */ /* 0x000fe2000001ff00 */
[----:B------:R-:W-:Y:S01]  /*0420*/  UPLOP3.LUT UP1, UPT, UPT, UPT, UPT, 0x40, 0x4 ;  /* 0x000000000004789c */ /* 0x000fe20003f2e870 */
[----:B------:R-:W0:Y:S01]  /*0430*/  LDCU UR28, c[0x0][0x408] ;  /* 0x00008100ff1c77ac */ /* 0x000e220008000800 */
[----:B------:R-:W1:Y:S01]  /*0440*/  LDCU UR8, c[0x0][0x388] ;  /* 0x00007100ff0877ac */ /* 0x000e620008000800 */
[----:B------:R-:W2:Y:S01]  /*0450*/  LDCU UR23, c[0x0][0x400] ;  /* 0x00008000ff1777ac */ /* 0x000ea20008000800 */
[----:B------:R-:W3:Y:S01]  /*0460*/  LDCU.64 UR10, c[0x0][0x478] ;  /* 0x00008f00ff0a77ac */ /* 0x000ee20008000a00 */
[----:B------:R-:W4:Y:S01]  /*0470*/  LDCU.64 UR30, c[0x0][0x438] ;  /* 0x00008700ff1e77ac */ /* 0x000f220008000a00 */
[----:B------:R-:W0:Y:S01]  /*0480*/  LDCU.64 UR26, c[0x0][0x470] ;  /* 0x00008e00ff1a77ac */ /* 0x000e220008000a00 */
[----:B------:R-:W0:Y:S01]  /*0490*/  LDCU.128 UR12, c[0x0][0x3c0] ;  /* 0x00007800ff0c77ac */ /* 0x000e220008000c00 */
[----:B------:R-:W0:Y:S01]  /*04a0*/  LDCU.64 UR24, c[0x0][0x380] ;  /* 0x00007000ff1877ac */ /* 0x000e220008000a00 */
[----:B------:R-:W-:-:S05]  /*04b0*/  UMOV UR4, UR7 ;  /* 0x0000000700047c82 */ /* 0x000fca0008000000 */
.L_x_194:
[----:B0-----:R-:W-:Y:S02]  /*04c0*/  UIMAD.WIDE UR18, UR4, 0x4, UR14 ;  /* 0x00000004041278a5 */ /* 0x001fe4000f8e020e */
[----:B------:R-:W-:-:S04]  /*04d0*/  UIMAD.WIDE UR16, UR4, 0x4, UR12 ;  /* 0x00000004041078a5 */ /* 0x000fc8000f8e020c */
[----:B---3--:R-:W-:Y:S01]  /*04e0*/  MOV R72, UR18 ;  /* 0x0000001200487c02 */ /* 0x008fe20008000f00 */
[----:B------:R-:W-:Y:S01]  /*04f0*/  IMAD.U32 R73, RZ, RZ, UR19 ;  /* 0x00000013ff497e24 */ /* 0x000fe2000f8e00ff */
[----:B------:R-:W-:Y:S01]  /*0500*/  MOV R74, UR16 ;  /* 0x00000010004a7c02 */ /* 0x000fe20008000f00 */
[----:B------:R-:W-:-:S03]  /*0510*/  IMAD.U32 R75, RZ, RZ, UR17 ;  /* 0x00000011ff4b7e24 */ /* 0x000fc6000f8e00ff */
[----:B-----5:R-:W5:Y:S04]  /*0520*/  LDG.E R72, desc[UR20][R72.64] ;  /* 0x0000001448487981 */ /* 0x020f68000c1e1900 */
[----:B------:R-:W2:Y:S01]  /*0530*/  LDG.E R74, desc[UR20][R74.64] ;  /* 0x000000144a4a7981 */ /* 0x000ea2000c1e1900 */
[----:B-1----:R-:W-:Y:S01]  /*0540*/  UIMAD UR5, UR4, UR8, URZ ;  /* 0x00000008040572a4 */ /* 0x002fe2000f8e02ff */
[----:B------:R-:W-:Y:S01]  /*0550*/  BSSY.RECONVERGENT B0, `(.L_x_168) ;  /* 0x0000078000007945 */ /* 0x000fe20003800200 */
[----:B------:R-:W-:Y:S01]  /*0560*/  HFMA2 R118, -RZ, RZ, 0, 0 ;  /* 0x00000000ff767431 */ /* 0x000fe200000001ff */
[----:B------:R-:W-:Y:S01]  /*0570*/  ISETP.GE.U32.AND P4, PT, R2, 0x100, PT ;  /* 0x000001000200780c */ /* 0x000fe20003f86070 */
[----:B------:R-:W-:Y:S01]  /*0580*/  USHF.R.S32.HI UR6, URZ, 0x1f, UR5 ;  /* 0x0000001fff067899 */ /* 0x000fe20008011405 */
[----:B------:R-:W-:-:S03]  /*0590*/  IMAD.MOV.U32 R117, RZ, RZ, RZ ;  /* 0x000000ffff757224 */ /* 0x000fc600078e00ff */
[----:B------:R-:W-:-:S06]  /*05a0*/  ULEA.HI UR6, UR6, UR5, URZ, 0x3 ;  /* 0x0000000506067291 */ /* 0x000fcc000f8f18ff */
[----:B------:R-:W-:-:S04]  /*05b0*/  MOV R11, UR6 ;  /* 0x00000006000b7c02 */ /* 0x000fc80008000f00 */
[----:B------:R-:W-:-:S05]  /*05c0*/  LEA.HI.SX32 R11, R11, R0, 0x1d ;  /* 0x000000000b0b7211 */ /* 0x000fca00078feaff */
[----:B------:R-:W-:Y:S01]  /*05d0*/  IMAD.MOV.U32 R119, RZ, RZ, R11 ;  /* 0x000000ffff777224 */ /* 0x000fe200078e000b */
[----:B-----5:R-:W-:Y:S02]  /*05e0*/  R2UR UR16, R72 ;  /* 0x00000000481072ca */ /* 0x020fe400000e0000 */
[----:B--2---:R-:W-:Y:S01]  /*05f0*/  FSEL R116, R74, RZ, !P6 ;  /* 0x000000ff4a747208 */ /* 0x004fe20007000000 */
[----:B------:R-:W-:-:S12]  /*0600*/  @!P5 BRA `(.L_x_169) ;  /* 0x0000000400b0d947 */ /* 0x000fd80003800000 */
[----:B------:R-:W0:Y:S08]  /*0610*/  LDC.64 R12, c[0x0][0x3a8] ;  /* 0x0000ea00ff0c7b82 */ /* 0x000e300000000a00 */
[----:B------:R-:W1:Y:S01]  /*0620*/  LDC.64 R72, c[0x0][0x428] ;  /* 0x00010a00ff487b82 */ /* 0x000e620000000a00 */
[----:B------:R-:W-:Y:S02]  /*0630*/  ISETP.NE.U32.AND P1, PT, RZ, UR26, PT ;  /* 0x0000001aff007c0c */ /* 0x000fe4000bf25070 */
[----:B----4-:R-:W-:-:S05]  /*0640*/  ISETP.NE.U32.AND P0, PT, RZ, UR30, PT ;  /* 0x0000001eff007c0c */ /* 0x010fca000bf05070 */
[----:B------:R-:W2:Y:S01]  /*0650*/  LDC.64 R78, c[0x0][0x3b0] ;  /* 0x0000ec00ff4e7b82 */ /* 0x000ea20000000a00 */
[----:B0-----:R-:W-:-:S06]  /*0660*/  IMAD.WIDE.U32 R12, R11, 0x10, R12 ;  /* 0x000000100b0c7825 */ /* 0x001fcc00078e000c */
[----:B------:R-:W4:Y:S01]  /*0670*/  LDG.E.128 R12, desc[UR20][R12.64] ;  /* 0x000000140c0c7981 */ /* 0x000f22000c1e1d00 */
[----:B-1----:R-:W-:-:S06]  /*0680*/  IMAD.WIDE.U32 R72, R11, 0x10, R72 ;  /* 0x000000100b487825 */ /* 0x002fcc00078e0048 */
[----:B------:R-:W3:Y:S01]  /*0690*/  LDG.E.128 R72, desc[UR20][R72.64] ;  /* 0x0000001448487981 */ /* 0x000ee2000c1e1d00 */
[----:B------:R-:W-:Y:S01]  /*06a0*/  ISETP.NE.AND.EX P1, PT, RZ, UR27, PT, P1 ;  /* 0x0000001bff007c0c */ /* 0x000fe2000bf25310 */
[C---:B--2---:R-:W-:Y:S01]  /*06b0*/  IMAD.WIDE.U32 R78, R11.reuse, 0x8, R78 ;  /* 0x000000080b4e7825 */ /* 0x044fe200078e004e */
[----:B------:R-:W-:Y:S02]  /*06c0*/  ISETP.NE.AND.EX P0, PT, RZ, UR31, PT, P0 ;  /* 0x0000001fff007c0c */ /* 0x000fe4000bf05300 */
[----:B------:R-:W-:Y:S02]  /*06d0*/  SHF.L.U32 R105, R20, 0x10, RZ ;  /* 0x0000001014697819 */ /* 0x000fe400000006ff */
[----:B------:R0:W5:Y:S07]  /*06e0*/  LDG.E.64 R110, desc[UR20][R78.64] ;  /* 0x000000144e6e7981 */ /* 0x00016e000c1e1b00 */
[----:B------:R-:W1:Y:S08]  /*06f0*/  @P1 LDC.64 R76, c[0x0][0x3b8] ;  /* 0x0000ee00ff4c1b82 */ /* 0x000e700000000a00 */
[----:B------:R-:W2:Y:S01]  /*0700*/  @P0 LDC.64 R80, c[0x0][0x438] ;  /* 0x00010e00ff500b82 */ /* 0x000ea20000000a00 */
[----:B-1----:R-:W-:-:S05]  /*0710*/  @P1 IMAD.WIDE.U32 R76, R11, 0x8, R76 ;  /* 0x000000080b4c1825 */ /* 0x002fca00078e004c */
[----:B------:R1:W5:Y:S01]  /*0720*/  @P1 LDG.E.64 R114, desc[UR20][R76.64] ;  /* 0x000000144c721981 */ /* 0x000362000c1e1b00 */
[----:B--2---:R-:W-:-:S05]  /*0730*/  @P0 IMAD.WIDE.U32 R80, R11, 0x10, R80 ;  /* 0x000000100b500825 */ /* 0x004fca00078e0050 */
[----:B------:R2:W5:Y:S01]  /*0740*/  @P0 LDG.E.128 R56, desc[UR20][R80.64] ;  /* 0x0000001450380981 */ /* 0x000562000c1e1d00 */
[----:B------:R-:W-:Y:S01]  /*0750*/  IMAD.U32 R104, R6, 0x10000, RZ ;  /* 0x0001000006687824 */ /* 0x000fe200078e00ff */
[----:B0-----:R-:W-:Y:S02]  /*0760*/  SHF.L.U32 R78, R4, 0x10, RZ ;  /* 0x00000010044e7819 */ /* 0x001fe400000006ff */
[----:B----4-:R-:W-:Y:S02]  /*0770*/  SHF.L.U32 R101, R12, 0x10, RZ ;  /* 0x000000100c657819 */ /* 0x010fe400000006ff */
[C---:B------:R-:W-:Y:S01]  /*0780*/  PRMT R84, R13.reuse, 0x7632, R84 ;  /* 0x000076320d547816 */ /* 0x040fe20000000054 */
[----:B------:R-:W-:Y:S01]  /*0790*/  IMAD.U32 R13, R13, 0x10000, RZ ;  /* 0x000100000d0d7824 */ /* 0x000fe200078e00ff */
[----:B------:R-:W-:Y:S01]  /*07a0*/  SHF.L.U32 R117, R14, 0x10, RZ ;  /* 0x000000100e757819 */ /* 0x000fe200000006ff */
[C---:B------:R-:W-:Y:S02]  /*07b0*/  FADD.FTZ R101, -R116.reuse, R101 ;  /* 0x0000006574657221 */ /* 0x040fe40000010100 */
[----:B------:R-:W-:Y:S01]  /*07c0*/  FADD.FTZ R13, -R116, R13 ;  /* 0x0000000d740d7221 */ /* 0x000fe20000010100 */
[----:B------:R-:W-:Y:S01]  /*07d0*/  PRMT R86, R12, 0x7632, R86 ;  /* 0x000076320c567816 */ /* 0x000fe20000000056 */
[----:B---3--:R-:W-:-:S02]  /*07e0*/  IMAD.U32 R12, R72, 0x10000, RZ ;  /* 0x00010000480c7824 */ /* 0x008fc400078e00ff */
[----:B------:R-:W-:Y:S01]  /*07f0*/  FMUL.FTZ R107, R101, UR16 ;  /* 0x00000010656b7c20 */ /* 0x000fe20008410000 */
[----:B------:R-:W-:Y:S01]  /*0800*/  FMUL.FTZ R103, R13, UR16 ;  /* 0x000000100d677c20 */ /* 0x000fe20008410000 */
[----:B------:R-:W-:Y:S01]  /*0810*/  FADD.FTZ R13, -R116, R117 ;  /* 0x00000075740d7221 */ /* 0x000fe20000010100 */
[C---:B------:R-:W-:Y:S01]  /*0820*/  PRMT R82, R15.reuse, 0x7632, R82 ;  /* 0x000076320f527816 */ /* 0x040fe20000000052 */
[----:B------:R-:W-:Y:S01]  /*0830*/  IMAD.U32 R119, R15, 0x10000, RZ ;  /* 0x000100000f777824 */ /* 0x000fe200078e00ff */
[----:B------:R-:W-:Y:S01]  /*0840*/  PRMT R83, R14, 0x7632, R83 ;  /* 0x000076320e537816 */ /* 0x000fe20000000053 */
[-C--:B------:R-:W-:Y:S01]  /*0850*/  FMUL.FTZ R105, R105, R12.reuse ;  /* 0x0000000c69697220 */ /* 0x080fe20000410000 */
[----:B------:R-:W-:Y:S01]  /*0860*/  SHF.L.U32 R15, R73, 0x10, RZ ;  /* 0x00000010490f7819 */ /* 0x000fe200000006ff */
[----:B------:R-:W-:Y:S01]  /*0870*/  FADD.FTZ R40, R40, R12 ;  /* 0x0000000c28287221 */ /* 0x000fe20000010000 */
[----:B------:R-:W-:Y:S01]  /*0880*/  FFMA.FTZ R24, R107, R12, R24 ;  /* 0x0000000c6b187223 */ /* 0x000fe20000010018 */
[----:B-1----:R-:W-:Y:S01]  /*0890*/  PRMT R76, R73, 0x7632, R76 ;  /* 0x00007632494c7816 */ /* 0x002fe2000000004c */
[----:B------:R-:W-:Y:S01]  /*08a0*/  IMAD.U32 R14, R21, 0x10000, RZ ;  /* 0x00010000150e7824 */ /* 0x000fe200078e00ff */
[----:B------:R-:W-:Y:S01]  /*08b0*/  SHF.L.U32 R12, R22, 0x10, RZ ;  /* 0x00000010160c7819 */ /* 0x000fe200000006ff */
[----:B------:R-:W-:Y:S01]  /*08c0*/  IMAD.U32 R79, R74, 0x10000, RZ ;  /* 0x000100004a4f7824 */ /* 0x000fe200078e00ff */
[----:B------:R-:W-:Y:S01]  /*08d0*/  PRMT R73, R75, 0x7632, R73 ;  /* 0x000076324b497816 */ /* 0x000fe20000000049 */
[----:B------:R-:W-:Y:S01]  /*08e0*/  FMUL.FTZ R13, R13, UR16 ;  /* 0x000000100d0d7c20 */ /* 0x000fe20008410000 */
[----:B--2---:R-:W-:-:S02]  /*08f0*/  SHF.L.U32 R81, R75, 0x10, RZ ;  /* 0x000000104b517819 */ /* 0x004fc400000006ff */
[----:B------:R-:W-:Y:S01]  /*0900*/  SHF.L.U32 R75, R86, 0x10, RZ ;  /* 0x00000010564b7819 */ /* 0x000fe200000006ff */
[-C--:B------:R-:W-:Y:S01]  /*0910*/  FMUL.FTZ R101, R14, R15.reuse ;  /* 0x0000000f0e657220 */ /* 0x080fe20000410000 */
[----:B------:R-:W-:Y:S01]  /*0920*/  FADD.FTZ R42, R42, R15 ;  /* 0x0000000f2a2a7221 */ /* 0x000fe20000010000 */
[----:B------:R-:W-:Y:S01]  /*0930*/  FFMA.FTZ R26, R103, R15, R26 ;  /* 0x0000000f671a7223 */ /* 0x000fe2000001001a */
[----:B------:R-:W-:Y:S01]  /*0940*/  FADD.FTZ R15, -R116, R119 ;  /* 0x00000077740f7221 */ /* 0x000fe20000010100 */
[-C--:B------:R-:W-:Y:S01]  /*0950*/  FMUL.FTZ R12, R12, R79.reuse ;  /* 0x0000004f0c0c7220 */ /* 0x080fe20000410000 */
[----:B------:R-:W-:Y:S01]  /*0960*/  FADD.FTZ R44, R44, R79 ;  /* 0x0000004f2c2c7221 */ /* 0x000fe20000010000 */
[----:B------:R-:W-:Y:S01]  /*0970*/  FFMA.FTZ R28, R13, R79, R28 ;  /* 0x0000004f0d1c7223 */ /* 0x000fe2000001001c */
[----:B------:R-:W-:Y:S01]  /*0980*/  PRMT R77, R72, 0x7632, R77 ;  /* 0x00007632484d7816 */ /* 0x000fe2000000004d */
[----:B------:R-:W-:Y:S01]  /*0990*/  FADD.FTZ R75, -R116, R75 ;  /* 0x0000004b744b7221 */ /* 0x000fe20000010100 */
[----:B------:R-:W-:Y:S01]  /*09a0*/  SHF.L.U32 R79, R84, 0x10, RZ ;  /* 0x00000010544f7819 */ /* 0x000fe200000006ff */
[----:B------:R-:W-:-:S02]  /*09b0*/  IMAD.U32 R14, R23, 0x10000, RZ ;  /* 0x00010000170e7824 */ /* 0x000fc400078e00ff */
[----:B------:R-:W-:Y:S01]  /*09c0*/  FMUL.FTZ R15, R15, UR16 ;  /* 0x000000100f0f7c20 */ /* 0x000fe20008410000 */
[----:B------:R-:W-:Y:S02]  /*09d0*/  IMAD.U32 R77, R77, 0x10000, RZ ;  /* 0x000100004d4d7824 */ /* 0x000fe400078e00ff */
[----:B------:R-:W-:Y:S01]  /*09e0*/  FMUL.FTZ R106, R75, UR16 ;  /* 0x000000104b6a7c20 */ /* 0x000fe20008410000 */
[----:B------:R-:W-:Y:S01]  /*09f0*/  FADD.FTZ R79, -R116, R79 ;  /* 0x0000004f744f7221 */ /* 0x000fe20000010100 */
[-C--:B------:R-:W-:Y:S01]  /*0a00*/  FMUL.FTZ R14, R14, R81.reuse ;  /* 0x000000510e0e7220 */ /* 0x080fe20000410000 */
[----:B------:R-:W-:Y:S01]  /*0a10*/  FADD.FTZ R46, R46, R81 ;  /* 0x000000512e2e7221 */ /* 0x000fe20000010000 */
[----:B------:R-:W-:Y:S01]  /*0a20*/  FFMA.FTZ R30, R15, R81, R30 ;  /* 0x000000510f1e7223 */ /* 0x000fe2000001001e */
[----:B------:R-:W-:Y:S01]  /*0a30*/  PRMT R72, R74, 0x7632, R72 ;  /* 0x000076324a487816 */ /* 0x000fe20000000048 */
[----:B------:R-:W-:Y:S01]  /*0a40*/  IMAD.U32 R76, R76, 0x10000, RZ ;  /* 0x000100004c4c7824 */ /* 0x000fe200078e00ff */
[----:B------:R-:W-:Y:S01]  /*0a50*/  SHF.L.U32 R81, R5, 0x10, RZ ;  /* 0x0000001005517819 */ /* 0x000fe200000006ff */
[-C--:B------:R-:W-:Y:S01]  /*0a60*/  FMUL.FTZ R104, R104, R77.reuse ;  /* 0x0000004d68687220 */ /* 0x080fe20000410000 */
[----:B------:R-:W-:Y:S01]  /*0a70*/  FADD.FTZ R41, R41, R77 ;  /* 0x0000004d29297221 */ /* 0x000fe20000010000 */
[----:B------:R-:W-:Y:S01]  /*0a80*/  FMUL.FTZ R80, R79, UR16 ;  /* 0x000000104f507c20 */ /* 0x000fe20008410000 */
[----:B------:R-:W-:Y:S01]  /*0a90*/  FFMA.FTZ R25, R106, R77, R25 ;  /* 0x0000004d6a197223 */ /* 0x000fe20000010019 */
[----:B------:R-:W-:Y:S01]  /*0aa0*/  FADD.FTZ R75, RZ, R105 ;  /* 0x00000069ff4b7221 */ /* 0x000fe20000010000 */
[----:B------:R-:W-:Y:S01]  /*0ab0*/  FFMA.FTZ R77, R107, R105, RZ ;  /* 0x000000696b4d7223 */ /* 0x000fe200000100ff */
[----:B------:R-:W-:Y:S01]  /*0ac0*/  SHF.L.U32 R79, R72, 0x10, RZ ;  /* 0x00000010484f7819 */ /* 0x000fe200000006ff */
[-C--:B------:R-:W-:Y:S01]  /*0ad0*/  FMUL.FTZ R81, R81, R76.reuse ;  /* 0x0000004c51517220 */ /* 0x080fe20000410000 */
[----:B------:R-:W-:Y:S01]  /*0ae0*/  FADD.FTZ R43, R43, R76 ;  /* 0x0000004c2b2b7221 */ /* 0x000fe20000010000 */
[----:B------:R-:W-:Y:S01]  /*0af0*/  FFMA.FTZ R27, R80, R76, R27 ;  /* 0x0000004c501b7223 */ /* 0x000fe2000001001b */
[----:B------:R-:W-:Y:S01]  /*0b00*/  FADD.FTZ R72, R75, R104 ;  /* 0x000000684b487221 */ /* 0x000fe20000010000 */
[----:B------:R-:W-:Y:S01]  /*0b10*/  FFMA.FTZ R76, R106, R104, R77 ;  /* 0x000000686a4c7223 */ /* 0x000fe2000001004d */
[----:B------:R-:W-:-:S02]  /*0b20*/  SHF.L.U32 R83, R83, 0x10, RZ ;  /* 0x0000001053537819 */ /* 0x000fc400000006ff */
[----:B------:R-:W-:Y:S01]  /*0b30*/  FADD.FTZ R72, R72, R101 ;  /* 0x0000006548487221 */ /* 0x000fe20000010000 */
[----:B------:R-:W-:Y:S02]  /*0b40*/  FFMA.FTZ R75, R103, R101, R76 ;  /* 0x00000065674b7223 */ /* 0x000fe4000001004c */
[----:B------:R-:W-:Y:S01]  /*0b50*/  FADD.FTZ R83, -R116, R83 ;  /* 0x0000005374537221 */ /* 0x000fe20000010100 */
[----:B------:R-:W-:Y:S01]  /*0b60*/  FADD.FTZ R77, R72, R81 ;  /* 0x00000051484d7221 */ /* 0x000fe20000010000 */
[----:B------:R-:W-:Y:S01]  /*0b70*/  FFMA.FTZ R72, R80, R81, R75 ;  /* 0x0000005150487223 */ /* 0x000fe2000001004b */
[----:B------:R-:W-:Y:S02]  /*0b80*/  IMAD.U32 R117, R82, 0x10000, RZ ;  /* 0x0001000052757824 */ /* 0x000fe400078e00ff */
[----:B------:R-:W-:Y:S01]  /*0b90*/  FMUL.FTZ R82, R78, R79 ;  /* 0x0000004f4e527220 */ /* 0x000fe20000410000 */
[----:B------:R-:W-:Y:S01]  /*0ba0*/  FMUL.FTZ R84, R83, UR16 ;  /* 0x0000001053547c20 */ /* 0x000fe20008410000 */
[----:B------:R-:W-:Y:S01]  /*0bb0*/  FADD.FTZ R77, R77, R12 ;  /* 0x0000000c4d4d7221 */ /* 0x000fe20000010000 */
[----:B------:R-:W-:Y:S01]  /*0bc0*/  FFMA.FTZ R75, R13, R12, R72 ;  /* 0x0000000c0d4b7223 */ /* 0x000fe20000010048 */
[----:B------:R-:W-:-:S02]  /*0bd0*/  IMAD.U32 R74, R3, 0x10000, RZ ;  /* 0x00010000034a7824 */ /* 0x000fc400078e00ff */
[----:B------:R-:W-:Y:S01]  /*0be0*/  FADD.FTZ R86, -R116, R117 ;  /* 0x0000007574567221 */ /* 0x000fe20000010100 */
[----:B------:R-:W-:Y:S02]  /*0bf0*/  IMAD.U32 R73, R73, 0x10000, RZ ;  /* 0x0001000049497824 */ /* 0x000fe400078e00ff */
[----:B------:R-:W-:Y:S01]  /*0c00*/  FADD.FTZ R77, R77, R82 ;  /* 0x000000524d4d7221 */ /* 0x000fe20000010000 */
[----:B------:R-:W-:Y:S01]  /*0c10*/  FFMA.FTZ R72, R84, R82, R75 ;  /* 0x0000005254487223 */ /* 0x000fe2000001004b */
[----:B------:R-:W-:Y:S01]  /*0c20*/  FMUL.FTZ R86, R86, UR16 ;  /* 0x0000001056567c20 */ /* 0x000fe20008410000 */
[----:B------:R-:W-:Y:S01]  /*0c30*/  FMUL.FTZ R83, R74, R73 ;  /* 0x000000494a537220 */ /* 0x000fe20000410000 */
        /* <DEDUP_REMOVED lines=9> */
.L_x_169:
[----:B---34-:R-:W-:Y:S05]  /*0cd0*/  BSYNC.RECONVERGENT B0 ;  /* 0x0000000000007941 */ /* 0x018fea0003800200 */
.L_x_168:
[----:B------:R-:W-:Y:S04]  /*0ce0*/  BSSY.RECONVERGENT B0, `(.L_x_170) ;  /* 0x000006d000007945 */ /* 0x000fe80003800200 */
[----:B------:R-:W-:Y:S05]  /*0cf0*/  @!P4 BRA `(.L_x_171) ;  /* 0x0000000400acc947 */ /* 0x000fea0003800000 */
[----:B------:R-:W0:Y:S08]  /*0d00*/  LDC.64 R72, c[0x0][0x3a8] ;  /* 0x0000ea00ff487b82 */ /* 0x000e300000000a00 */
[----:B------:R-:W1:Y:S01]  /*0d10*/  LDC.64 R76, c[0x0][0x428] ;  /* 0x00010a00ff4c7b82 */ /* 0x000e620000000a00 */
[----:B------:R-:W-:Y:S02]  /*0d20*/  ISETP.NE.U32.AND P0, PT, RZ, UR30, PT ;  /* 0x0000001eff007c0c */ /* 0x000fe4000bf05070 */
[----:B------:R-:W-:-:S05]  /*0d30*/  ISETP.NE.U32.AND P1, PT, RZ, UR26, PT ;  /* 0x0000001aff007c0c */ /* 0x000fca000bf25070 */
[----:B------:R-:W2:Y:S01]  /*0d40*/  LDC.64 R90, c[0x0][0x3b0] ;  /* 0x0000ec00ff5a7b82 */ /* 0x000ea20000000a00 */
[----:B0-----:R-:W-:-:S06]  /*0d50*/  IMAD.WIDE.U32 R72, R119, 0x10, R72 ;  /* 0x0000001077487825 */ /* 0x001fcc00078e0048 */
[----:B------:R-:W3:Y:S01]  /*0d60*/  LDG.E.128 R72, desc[UR20][R72.64] ;  /* 0x0000001448487981 */ /* 0x000ee2000c1e1d00 */
[----:B-1----:R-:W-:-:S06]  /*0d70*/  IMAD.WIDE.U32 R76, R119, 0x10, R76 ;  /* 0x00000010774c7825 */ /* 0x002fcc00078e004c */
[----:B------:R-:W4:Y:S01]  /*0d80*/  LDG.E.128 R76, desc[UR20][R76.64] ;  /* 0x000000144c4c7981 */ /* 0x000f22000c1e1d00 */
[----:B------:R-:W-:Y:S01]  /*0d90*/  ISETP.NE.AND.EX P0, PT, RZ, UR31, PT, P0 ;  /* 0x0000001fff007c0c */ /* 0x000fe2000bf05300 */
[----:B--2---:R-:W-:Y:S01]  /*0da0*/  IMAD.WIDE.U32 R90, R119, 0x8, R90 ;  /* 0x00000008775a7825 */ /* 0x004fe200078e005a */
[----:B------:R-:W-:-:S04]  /*0db0*/  ISETP.NE.AND.EX P1, PT, RZ, UR27, PT, P1 ;  /* 0x0000001bff007c0c */ /* 0x000fc8000bf25310 */
[----:B------:R0:W5:Y:S07]  /*0dc0*/  LDG.E.64 R108, desc[UR20][R90.64] ;  /* 0x000000145a6c7981 */ /* 0x00016e000c1e1b00 */
[----:B------:R-:W1:Y:S08]  /*0dd0*/  @P0 LDC.64 R92, c[0x0][0x438] ;  /* 0x00010e00ff5c0b82 */ /* 0x000e700000000a00 */
[----:B------:R-:W2:Y:S01]  /*0de0*/  @P1 LDC.64 R88, c[0x0][0x3b8] ;  /* 0x0000ee00ff581b82 */ /* 0x000ea20000000a00 */
[----:B-1----:R-:W-:-:S05]  /*0df0*/  @P0 IMAD.WIDE.U32 R92, R119, 0x10, R92 ;  /* 0x00000010775c0825 */ /* 0x002fca00078e005c */
[----:B------:R1:W5:Y:S01]  /*0e00*/  @P0 LDG.E.128 R60, desc[UR20][R92.64] ;  /* 0x000000145c3c0981 */ /* 0x000362000c1e1d00 */
[----:B--2---:R-:W-:-:S05]  /*0e10*/  @P1 IMAD.WIDE.U32 R88, R119, 0x8, R88 ;  /* 0x0000000877581825 */ /* 0x004fca00078e0058 */
[----:B------:R2:W5:Y:S01]  /*0e20*/  @P1 LDG.E.64 R112, desc[UR20][R88.64] ;  /* 0x0000001458701981 */ /* 0x000562000c1e1b00 */
[----:B0-----:R-:W-:Y:S01]  /*0e30*/  SHF.L.U32 R90, R17, 0x10, RZ ;  /* 0x00000010115a7819 */ /* 0x001fe200000006ff */
[----:B-1----:R-:W-:Y:S02]  /*0e40*/  IMAD.U32 R92, R18, 0x10000, RZ ;  /* 0x00010000125c7824 */ /* 0x002fe400078e00ff */
[----:B--2---:R-:W-:Y:S01]  /*0e50*/  IMAD.U32 R88, R16, 0x10000, RZ ;  /* 0x0001000010587824 */ /* 0x004fe200078e00ff */
[C---:B---3--:R-:W-:Y:S01]  /*0e60*/  PRMT R87, R72.reuse, 0x7632, R87 ;  /* 0x0000763248577816 */ /* 0x048fe20000000057 */
[----:B------:R-:W-:Y:S01]  /*0e70*/  IMAD.U32 R85, R72, 0x10000, RZ ;  /* 0x0001000048557824 */ /* 0x000fe200078e00ff */
[C---:B------:R-:W-:Y:S02]  /*0e80*/  PRMT R94, R74.reuse, 0x7632, R94 ;  /* 0x000076324a5e7816 */ /* 0x040fe4000000005e */
[----:B------:R-:W-:Y:S01]  /*0e90*/  PRMT R72, R73, 0x7632, R72 ;  /* 0x0000763249487816 */ /* 0x000fe20000000048 */
[----:B------:R-:W-:Y:S01]  /*0ea0*/  IMAD.U32 R97, R74, 0x10000, RZ ;  /* 0x000100004a617824 */ /* 0x000fe200078e00ff */
[C---:B------:R-:W-:Y:S01]  /*0eb0*/  PRMT R74, R75.reuse, 0x7632, R74 ;  /* 0x000076324b4a7816 */ /* 0x040fe2000000004a */
[----:B------:R-:W-:Y:S01]  /*0ec0*/  IMAD.U32 R93, R94, 0x10000, RZ ;  /* 0x000100005e5d7824 */ /* 0x000fe200078e00ff */
[----:B------:R-:W-:-:S02]  /*0ed0*/  SHF.L.U32 R99, R75, 0x10, RZ ;  /* 0x000000104b637819 */ /* 0x000fc400000006ff */
[----:B------:R-:W-:Y:S01]  /*0ee0*/  SHF.L.U32 R75, R72, 0x10, RZ ;  /* 0x00000010484b7819 */ /* 0x000fe200000006ff */
[C---:B------:R-:W-:Y:S01]  /*0ef0*/  FADD.FTZ R85, -R116.reuse, R85 ;  /* 0x0000005574557221 */ /* 0x040fe20000010100 */
[----:B------:R-:W-:Y:S01]  /*0f00*/  SHF.L.U32 R95, R73, 0x10, RZ ;  /* 0x00000010495f7819 */ /* 0x000fe200000006ff */
[C---:B------:R-:W-:Y:S01]  /*0f10*/  FADD.FTZ R100, -R116.reuse, R93 ;  /* 0x0000005d74647221 */ /* 0x040fe20000010100 */
[----:B------:R-:W-:Y:S02]  /*0f20*/  IMAD.U32 R73, R87, 0x10000, RZ ;  /* 0x0001000057497824 */ /* 0x000fe400078e00ff */
[----:B------:R-:W-:Y:S01]  /*0f30*/  FADD.FTZ R98, -R116, R75 ;  /* 0x0000004b74627221 */ /* 0x000fe20000010100 */
[----:B----4-:R-:W-:Y:S01]  /*0f40*/  SHF.L.U32 R93, R76, 0x10, RZ ;  /* 0x000000104c5d7819 */ /* 0x010fe200000006ff */
[----:B------:R-:W-:Y:S01]  /*0f50*/  FADD.FTZ R87, -R116, R95 ;  /* 0x0000005f74577221 */ /* 0x000fe20000010100 */
[----:B------:R-:W-:Y:S01]  /*0f60*/  PRMT R75, R76, 0x7632, R75 ;  /* 0x000076324c4b7816 */ /* 0x000fe2000000004b */
[----:B------:R-:W-:Y:S01]  /*0f70*/  FMUL.FTZ R85, R85, UR16 ;  /* 0x0000001055557c20 */ /* 0x000fe20008410000 */
[----:B------:R-:W-:Y:S01]  /*0f80*/  SHF.L.U32 R95, R74, 0x10, RZ ;  /* 0x000000104a5f7819 */ /* 0x000fe200000006ff */
[----:B------:R-:W-:Y:S01]  /*0f90*/  FADD.FTZ R89, -R116, R97 ;  /* 0x0000006174597221 */ /* 0x000fe20000010100 */
[----:B------:R-:W-:Y:S01]  /*0fa0*/  PRMT R74, R77, 0x7632, R74 ;  /* 0x000076324d4a7816 */ /* 0x000fe2000000004a */
[-C--:B------:R-:W-:Y:S01]  /*0fb0*/  FMUL.FTZ R88, R88, R93.reuse ;  /* 0x0000005d58587220 */ /* 0x080fe20000410000 */
[----:B------:R-:W-:Y:S01]  /*0fc0*/  FADD.FTZ R48, R48, R93 ;  /* 0x0000005d30307221 */ /* 0x000fe20000010000 */
[----:B------:R-:W-:Y:S01]  /*0fd0*/  FFMA.FTZ R32, R85, R93, R32 ;  /* 0x0000005d55207223 */ /* 0x000fe20000010020 */
[----:B------:R-:W-:Y:S01]  /*0fe0*/  SHF.L.U32 R76, R75, 0x10, RZ ;  /* 0x000000104b4c7819 */ /* 0x000fe200000006ff */
[----:B------:R-:W-:-:S02]  /*0ff0*/  IMAD.U32 R93, R10, 0x10000, RZ ;  /* 0x000100000a5d7824 */ /* 0x000fc400078e00ff */
[C---:B------:R-:W-:Y:S01]  /*1000*/  FADD.FTZ R96, -R116.reuse, R73 ;  /* 0x0000004974607221 */ /* 0x040fe20000010100 */
[----:B------:R-:W-:Y:S01]  /*1010*/  FADD.FTZ R102, -R116, R95 ;  /* 0x0000005f74667221 */ /* 0x000fe20000010100 */
[C---:B------:R-:W-:Y:S01]  /*1020*/  PRMT R72, R78.reuse, 0x7632, R72 ;  /* 0x000076324e487816 */ /* 0x040fe20000000048 */
[----:B------:R-:W-:Y:S01]  /*1030*/  IMAD.U32 R77, R77, 0x10000, RZ ;  /* 0x000100004d4d7824 */ /* 0x000fe200078e00ff */
[----:B------:R-:W-:Y:S01]  /*1040*/  SHF.L.U32 R95, R78, 0x10, RZ ;  /* 0x000000104e5f7819 */ /* 0x000fe200000006ff */
[----:B------:R-:W-:Y:S01]  /*1050*/  FMUL.FTZ R87, R87, UR16 ;  /* 0x0000001057577c20 */ /* 0x000fe20008410000 */
[----:B------:R-:W-:Y:S01]  /*1060*/  FMUL.FTZ R89, R89, UR16 ;  /* 0x0000001059597c20 */ /* 0x000fe20008410000 */
[----:B------:R-:W-:Y:S01]  /*1070*/  SHF.L.U32 R78, R74, 0x10, RZ ;  /* 0x000000104a4e7819 */ /* 0x000fe200000006ff */
[----:B------:R-:W-:Y:S01]  /*1080*/  FMUL.FTZ R93, R93, R76 ;  /* 0x0000004c5d5d7220 */ /* 0x000fe20000410000 */
[----:B------:R-:W-:Y:S01]  /*1090*/  FADD.FTZ R74, R117, R88 ;  /* 0x00000058754a7221 */ /* 0x000fe20000010000 */
[----:B------:R-:W-:Y:S01]  /*10a0*/  FMUL.FTZ R96, R96, UR16 ;  /* 0x0000001060607c20 */ /* 0x000fe20008410000 */
[----:B------:R-:W-:Y:S01]  /*10b0*/  FFMA.FTZ R75, R85, R88, R118 ;  /* 0x00000058554b7223 */ /* 0x000fe20000010076 */
[-C--:B------:R-:W-:Y:S01]  /*10c0*/  FMUL.FTZ R90, R90, R77.reuse ;  /* 0x0000004d5a5a7220 */ /* 0x080fe20000410000 */
[----:B------:R-:W-:Y:S01]  /*10d0*/  FADD.FTZ R50, R50, R77 ;  /* 0x0000004d32327221 */ /* 0x000fe20000010000 */
[----:B------:R-:W-:Y:S01]  /*10e0*/  FFMA.FTZ R34, R87, R77, R34 ;  /* 0x0000004d57227223 */ /* 0x000fe20000010022 */
[-C--:B------:R-:W-:Y:S01]  /*10f0*/  FMUL.FTZ R92, R92, R95.reuse ;  /* 0x0000005f5c5c7220 */ /* 0x080fe20000410000 */
[----:B------:R-:W-:Y:S01]  /*1100*/  FADD.FTZ R52, R52, R95 ;  /* 0x0000005f34347221 */ /* 0x000fe20000010000 */
[----:B------:R-:W-:Y:S01]  /*1110*/  FFMA.FTZ R36, R89, R95, R36 ;  /* 0x0000005f59247223 */ /* 0x000fe20000010024 */
[----:B------:R-:W-:-:S02]  /*1120*/  IMAD.U32 R95, R9, 0x10000, RZ ;  /* 0x00010000095f7824 */ /* 0x000fc400078e00ff */
[----:B------:R-:W-:Y:S01]  /*1130*/  FADD.FTZ R77, R74, R93 ;  /* 0x0000005d4a4d7221 */ /* 0x000fe20000010000 */
[C---:B------:R-:W-:Y:S01]  /*1140*/  FFMA.FTZ R74, R96.reuse, R93, R75 ;  /* 0x0000005d604a7223 */ /* 0x040fe2000001004b */
[----:B------:R-:W-:Y:S01]  /*1150*/  FADD.FTZ R49, R49, R76 ;  /* 0x0000004c31317221 */ /* 0x000fe20000010000 */
[----:B------:R-:W-:Y:S01]  /*1160*/  FFMA.FTZ R33, R96, R76, R33 ;  /* 0x0000004c60217223 */ /* 0x000fe20000010021 */
[----:B------:R-:W-:Y:S01]  /*1170*/  FMUL.FTZ R98, R98, UR16 ;  /* 0x0000001062627c20 */ /* 0x000fe20008410000 */
[----:B------:R-:W-:Y:S01]  /*1180*/  PRMT R73, R79, 0x7632, R73 ;  /* 0x000076324f497816 */ /* 0x000fe20000000049 */
[----:B------:R-:W-:Y:S01]  /*1190*/  FMUL.FTZ R95, R95, R78 ;  /* 0x0000004e5f5f7220 */ /* 0x000fe20000410000 */
[----:B------:R-:W-:Y:S01]  /*11a0*/  SHF.L.U32 R76, R72, 0x10, RZ ;  /* 0x00000010484c7819 */ /* 0x000fe200000006ff */
[----:B------:R-:W-:Y:S01]  /*11b0*/  FADD.FTZ R72, R77, R90 ;  /* 0x0000005a4d487221 */ /* 0x000fe20000010000 */
[----:B------:R-:W-:Y:S01]  /*11c0*/  FFMA.FTZ R75, R87, R90, R74 ;  /* 0x0000005a574b7223 */ /* 0x000fe2000001004a */
[----:B------:R-:W-:Y:S01]  /*11d0*/  FADD.FTZ R51, R51, R78 ;  /* 0x0000004e33337221 */ /* 0x000fe20000010000 */
[----:B------:R-:W-:Y:S01]  /*11e0*/  FFMA.FTZ R35, R98, R78, R35 ;  /* 0x0000004e62237223 */ /* 0x000fe20000010023 */
[----:B------:R-:W-:Y:S01]  /*11f0*/  SHF.L.U32 R78, R73, 0x10, RZ ;  /* 0x00000010494e7819 */ /* 0x000fe200000006ff */
[----:B------:R-:W-:Y:S01]  /*1200*/  FADD.FTZ R73, R72, R95 ;  /* 0x0000005f48497221 */ /* 0x000fe20000010000 */
[----:B------:R-:W-:-:S02]  /*1210*/  IMAD.U32 R97, R8, 0x10000, RZ ;  /* 0x0001000008617824 */ /* 0x000fc400078e00ff */
[----:B------:R-:W-:Y:S01]  /*1220*/  FFMA.FTZ R72, R98, R95, R75 ;  /* 0x0000005f62487223 */ /* 0x000fe2000001004b */
[----:B------:R-:W-:Y:S01]  /*1230*/  SHF.L.U32 R94, R19, 0x10, RZ ;  /* 0x00000010135e7819 */ /* 0x000fe200000006ff */
[----:B------:R-:W-:Y:S01]  /*1240*/  FADD.FTZ R91, -R116, R99 ;  /* 0x00000063745b7221 */ /* 0x000fe20000010100 */
[----:B------:R-:W-:Y:S02]  /*1250*/  IMAD.U32 R79, R79, 0x10000, RZ ;  /* 0x000100004f4f7824 */ /* 0x000fe400078e00ff */
[----:B------:R-:W-:Y:S01]  /*1260*/  FMUL.FTZ R97, R97, R76 ;  /* 0x0000004c61617220 */ /* 0x000fe20000410000 */
[----:B------:R-:W-:Y:S01]  /*1270*/  FMUL.FTZ R100, R100, UR16 ;  /* 0x0000001064647c20 */ /* 0x000fe20008410000 */
[----:B------:R-:W-:Y:S01]  /*1280*/  FADD.FTZ R74, R73, R92 ;  /* 0x0000005c494a7221 */ /* 0x000fe20000010000 */
[----:B------:R-:W-:Y:S01]  /*1290*/  FFMA.FTZ R72, R89, R92, R72 ;  /* 0x0000005c59487223 */ /* 0x000fe20000010048 */
[----:B------:R-:W-:Y:S01]  /*12a0*/  FMUL.FTZ R91, R91, UR16 ;  /* 0x000000105b5b7c20 */ /* 0x000fe20008410000 */
[----:B------:R-:W-:Y:S01]  /*12b0*/  FMUL.FTZ R94, R94, R79 ;  /* 0x0000004f5e5e7220 */ /* 0x000fe20000410000 */
[----:B------:R-:W-:-:S02]  /*12c0*/  IMAD.U32 R99, R7, 0x10000, RZ ;  /* 0x0001000007637824 */ /* 0x000fc400078e00ff */
[----:B------:R-:W-:Y:S01]  /*12d0*/  FADD.FTZ R73, R74, R97 ;  /* 0x000000614a497221 */ /* 0x000fe20000010000 */
[----:B------:R-:W-:Y:S01]  /*12e0*/  FFMA.FTZ R72, R100, R97, R72 ;  /* 0x0000006164487223 */ /* 0x000fe20000010048 */
[----:B------:R-:W-:Y:S01]  /*12f0*/  FMUL.FTZ R102, R102, UR16 ;  /* 0x0000001066667c20 */ /* 0x000fe20008410000 */
[----:B------:R-:W-:Y:S01]  /*1300*/  FMUL.FTZ R99, R99, R78 ;  /* 0x0000004e63637220 */ /* 0x000fe20000410000 */
        /* <DEDUP_REMOVED lines=10> */
.L_x_171:
[----:B------:R-:W-:Y:S05]  /*13b0*/  BSYNC.RECONVERGENT B0 ;  /* 0x0000000000007941 */ /* 0x000fea0003800200 */
.L_x_170:
[----:B------:R-:W0:Y:S01]  /*13c0*/  SHFL.DOWN PT, R72, R117, 0x10, 0x1f ;  /* 0x0a001f0075487f89 */ /* 0x000e2200000e0000 */
[----:B------:R-:W-:Y:S01]  /*13d0*/  LOP3.LUT P0, RZ, R0, 0x1f, RZ, 0xc0, !PT ;  /* 0x0000001f00ff7812 */ /* 0x000fe2000780c0ff */
[----:B------:R-:W-:Y:S02]  /*13e0*/  BSSY.RECONVERGENT B0, `(.L_x_172) ;  /* 0x000001e000007945 */ /* 0x000fe40003800200 */
        /* <DEDUP_REMOVED lines=20> */
[----:B------:R-:W0:Y:S01]  /*1530*/  S2R R0, SR_TID.X ;  /* 0x0000000000007919 */ /* 0x000e220000002100 */
[----:B------:R-:W1:Y:S01]  /*1540*/  S2UR UR6, SR_CgaCtaId ;  /* 0x00000000000679c3 */ /* 0x000e620000008800 */
[----:B------:R-:W-:Y:S02]  /*1550*/  UMOV UR5, 0x400 ;  /* 0x0000040000057882 */ /* 0x000fe40000000000 */
[----:B-1----:R-:W-:-:S04]  /*1560*/  ULEA UR5, UR6, UR5, 0x18 ;  /* 0x0000000506057291 */ /* 0x002fc8000f8ec0ff */
[----:B------:R-:W-:Y:S02]  /*1570*/  UIADD3 UR6, UPT, UPT, UR5, 0x2020, URZ ;  /* 0x0000202005067890 */ /* 0x000fe4000fffe0ff */
[----:B------:R-:W-:Y:S01]  /*1580*/  @!UP1 UIADD3 UR6, UPT, UPT, UR5, 0x2000, URZ ;  /* 0x0000200005069890 */ /* 0x000fe2000fffe0ff */
[----:B0-----:R-:W-:-:S04]  /*1590*/  SHF.R.U32.HI R74, RZ, 0x2, R0 ;  /* 0x00000002ff4a7819 */ /* 0x001fc80000011600 */
[----:B------:R-:W-:-:S05]  /*15a0*/  LOP3.LUT R74, R74, 0x18, RZ, 0xc0, !PT ;  /* 0x000000184a4a7812 */ /* 0x000fca00078ec0ff */
[----:B------:R0:W-:Y:S02]  /*15b0*/  STS.64 [R74+UR6], R72 ;  /* 0x000000484a007988 */ /* 0x0001e40008000a06 */
.L_x_173:
[----:B------:R-:W-:Y:S05]  /*15c0*/  BSYNC.RECONVERGENT B0 ;  /* 0x0000000000007941 */ /* 0x000fea0003800200 */
.L_x_172:
[----:B------:R-:W1:Y:S08]  /*15d0*/  S2UR UR6, SR_CgaCtaId ;  /* 0x00000000000679c3 */ /* 0x000e700000008800 */
[----:B------:R-:W-:Y:S01]  /*15e0*/  BAR.SYNC.DEFER_BLOCKING 0x0 ;  /* 0x0000000000007b1d */ /* 0x000fe20000010000 */
[----:B------:R-:W-:Y:S01]  /*15f0*/  ISETP.GE.U32.AND P5, PT, R2, 0x80, PT ;  /* 0x000000800200780c */ /* 0x000fe20003fa6070 */
[----:B------:R-:W-:Y:S01]  /*1600*/  UIADD3 UR4, UPT, UPT, UR4, UR24, URZ ;  /* 0x0000001804047290 */ /* 0x000fe2000fffe0ff */
[----:B------:R-:W-:-:S03]  /*1610*/  ISETP.NE.AND P6, PT, RZ, UR22, PT ;  /* 0x00000016ff007c0c */ /* 0x000fc6000bfc5270 */
[----:B------:R-:W-:Y:S01]  /*1620*/  UMOV UR5, 0x400 ;  /* 0x0000040000057882 */ /* 0x000fe20000000000 */
[----:B------:R-:W-:Y:S01]  /*1630*/  UISETP.GE.AND UP2, UPT, UR4, UR25, UPT ;  /* 0x000000190400728c */ /* 0x000fe2000bf46270 */
[----:B------:R-:W-:Y:S01]  /*1640*/  BSSY.RECONVERGENT B0, `(.L_x_174) ;  /* 0x0000283000007945 */ /* 0x000fe20003800200 */
[----:B-1----:R-:W-:-:S04]  /*1650*/  ULEA UR5, UR6, UR5, 0x18 ;  /* 0x0000000506057291 */ /* 0x002fc8000f8ec0ff */
[----:B------:R-:W-:Y:S02]  /*1660*/  UIADD3 UR6, UPT, UPT, UR5, 0x2020, URZ ;  /* 0x0000202005067890 */ /* 0x000fe4000fffe0ff */
[----:B------:R-:W-:Y:S02]  /*1670*/  @!UP1 UIADD3 UR6, UPT, UPT, UR5, 0x2000, URZ ;  /* 0x0000200005069890 */ /* 0x000fe4000fffe0ff */
[----:B------:R-:W-:Y:S02]  /*1680*/  UIADD3 UR9, UPT, UPT, UR5, 0x2030, URZ ;  /* 0x0000203005097890 */ /* 0x000fe4000fffe0ff */
[----:B------:R-:W-:-:S05]  /*1690*/  @!UP1 UIADD3 UR9, UPT, UPT, UR5, 0x2010, URZ ;  /* 0x0000201005099890 */ /* 0x000fca000fffe0ff */
[----:B0-----:R-:W0:Y:S04]  /*16a0*/  LDS.128 R72, [UR6] ;  /* 0x00000006ff487984 */ /* 0x001e280008000c00 */
        /* <DEDUP_REMOVED lines=11> */
[----:B------:R-:W-:Y:S02]  /*1760*/  R2UR UR9, R79 ;  /* 0x000000004f0972ca */ /* 0x000fe400000e0000 */
[----:B------:R-:W-:Y:S01]  /*1770*/  FSEL R116, R73, RZ, !P6 ;  /* 0x000000ff49747208 */ /* 0x000fe20007000000 */
[----:B------:R-:W-:-:S12]  /*1780*/  @!P5 BRA `(.L_x_175) ;  /* 0x0000002400b8d947 */ /* 0x000fd80003800000 */
[----:B------:R-:W-:-:S04]  /*1790*/  UISETP.NE.U32.AND UP0, UPT, UR26, URZ, UPT ;  /* 0x000000ff1a00728c */ /* 0x000fc8000bf05070 */
[----:B------:R-:W-:-:S09]  /*17a0*/  UISETP.NE.AND.EX UP0, UPT, UR27, URZ, UPT, UP0 ;  /* 0x000000ff1b00728c */ /* 0x000fd2000bf05300 */
[----:B------:R-:W-:Y:S05]  /*17b0*/  BRA.U UP0, `(.L_x_176) ;  /* 0x0000001100147547 */ /* 0x000fea000b800000 */
        /* <DEDUP_REMOVED lines=20> */
[----:B-----5:R-:W-:Y:S01]  /*1900*/  ISETP.GE.U32.AND P0, PT, R110, RZ, PT ;  /* 0x000000ff6e00720c */ /* 0x020fe20003f06070 */
[----:B------:R-:W-:Y:S01]  /*1910*/  FMUL.FTZ R77, R77, UR28 ;  /* 0x0000001c4d4d7c20 */ /* 0x000fe20008410000 */
[----:B------:R-:W-:Y:S01]  /*1920*/  FMUL.FTZ R72, R72, UR28 ;  /* 0x0000001c48487c20 */ /* 0x000fe20008410000 */
[----:B------:R-:W-:Y:S01]  /*1930*/  FMUL.FTZ R73, R73, UR28 ;  /* 0x0000001c49497c20 */ /* 0x000fe20008410000 */
[----:B------:R-:W-:Y:S01]  /*1940*/  FMUL.FTZ R75, R75, UR28 ;  /* 0x0000001c4b4b7c20 */ /* 0x000fe20008410000 */
[----:B------:R-:W-:Y:S01]  /*1950*/  LOP3.LUT P2, RZ, R111, 0xff0000, RZ, 0xc0, !PT ;  /* 0x00ff00006fff7812 */ /* 0x000fe2000784c0ff */
[--C-:B------:R-:W-:Y:S01]  /*1960*/  FFMA.FTZ R76, R103, UR9, R116.reuse ;  /* 0x00000009674c7c23 */ /* 0x100fe20008010074 */
[C---:B------:R-:W-:Y:S01]  /*1970*/  LOP3.LUT P1, RZ, R111.reuse, 0xff, RZ, 0xc0, !PT ;  /* 0x000000ff6fff7812 */ /* 0x040fe2000782c0ff */
[----:B------:R-:W-:Y:S01]  /*1980*/  FFMA.FTZ R78, R80, UR9, R116 ;  /* 0x00000009504e7c23 */ /* 0x000fe20008010074 */
[----:B------:R-:W-:Y:S01]  /*1990*/  ISETP.GE.U32.AND.EX P0, PT, R111, 0x1000000, PT, P0 ;  /* 0x010000006f00780c */ /* 0x000fe20003f06100 */
[----:B------:R-:W-:Y:S01]  /*19a0*/  FADD.FTZ R76, R101, -R76 ;  /* 0x8000004c654c7221 */ /* 0x000fe20000010000 */
[----:B------:R-:W-:Y:S01]  /*19b0*/  LOP3.LUT P3, RZ, R111, 0xff00, RZ, 0xc0, !PT ;  /* 0x0000ff006fff7812 */ /* 0x000fe2000786c0ff */
[----:B------:R-:W-:Y:S01]  /*19c0*/  FADD.FTZ R78, R81, -R78 ;  /* 0x8000004e514e7221 */ /* 0x000fe20000010000 */
[----:B------:R-:W-:Y:S01]  /*19d0*/  FSEL R77, R77, RZ, P2 ;  /* 0x000000ff4d4d7208 */ /* 0x000fe20001000000 */
[----:B------:R-:W-:Y:S01]  /*19e0*/  FMUL.FTZ R76, R76, UR16 ;  /* 0x000000104c4c7c20 */ /* 0x000fe20008410000 */
[----:B------:R-:W-:Y:S01]  /*19f0*/  FSEL R72, R72, RZ, P0 ;  /* 0x000000ff48487208 */ /* 0x000fe20000000000 */
[----:B------:R-:W-:Y:S01]  /*1a00*/  FMUL.FTZ R78, R78, UR16 ;  /* 0x000000104e4e7c20 */ /* 0x000fe20008410000 */
[----:B------:R-:W-:Y:S01]  /*1a10*/  FSEL R73, R73, RZ, P1 ;  /* 0x000000ff49497208 */ /* 0x000fe20000800000 */
[----:B------:R-:W-:Y:S01]  /*1a20*/  FMUL.FTZ R76, R76, UR28 ;  /* 0x0000001c4c4c7c20 */ /* 0x000fe20008410000 */
[----:B------:R-:W-:Y:S01]  /*1a30*/  FSEL R74, R75, RZ, P3 ;  /* 0x000000ff4b4a7208 */ /* 0x000fe20001800000 */
[----:B------:R-:W-:Y:S01]  /*1a40*/  FMUL.FTZ R78, R78, UR28 ;  /* 0x0000001c4e4e7c20 */ /* 0x000fe20008410000 */
[----:B------:R-:W-:Y:S01]  /*1a50*/  F2FP.BF16.F32.PACK_AB R75, R72, R77 ;  /* 0x0000004d484b723e */ /* 0x000fe200000010ff */
[--C-:B------:R-:W-:Y:S01]  /*1a60*/  FFMA.FTZ R72, R107, UR9, R116.reuse ;  /* 0x000000096b487c23 */ /* 0x100fe20008010074 */
[----:B------:R-:W-:Y:S01]  /*1a70*/  F2FP.BF16.F32.PACK_AB R74, R74, R73 ;  /* 0x000000494a4a723e */ /* 0x000fe200000010ff */
[----:B------:R-:W-:Y:S01]  /*1a80*/  FFMA.FTZ R73, R106, UR9, R116 ;  /* 0x000000096a497c23 */ /* 0x000fe20008010074 */
[C---:B------:R-:W-:Y:S01]  /*1a90*/  LOP3.LUT P2, RZ, R110.reuse, 0xff0000, RZ, 0xc0, !PT ;  /* 0x00ff00006eff7812 */ /* 0x040fe2000784c0ff */
[----:B------:R-:W-:Y:S01]  /*1aa0*/  FADD.FTZ R72, R105, -R72 ;  /* 0x8000004869487221 */ /* 0x000fe20000010000 */
[----:B------:R-:W-:Y:S01]  /*1ab0*/  LOP3.LUT P3, RZ, R110, 0xff000000, RZ, 0xc0, !PT ;  /* 0xff0000006eff7812 */ /* 0x000fe2000786c0ff */
[----:B------:R-:W-:Y:S01]  /*1ac0*/  FADD.FTZ R73, R104, -R73 ;  /* 0x8000004968497221 */ /* 0x000fe20000010000 */
[----:B------:R-:W-:Y:S01]  /*1ad0*/  LOP3.LUT P1, RZ, R110, 0xff00, RZ, 0xc0, !PT ;  /* 0x0000ff006eff7812 */ /* 0x000fe2000782c0ff */
[----:B------:R-:W-:Y:S01]  /*1ae0*/  FMUL.FTZ R72, R72, UR16 ;  /* 0x0000001048487c20 */ /* 0x000fe20008410000 */
[----:B------:R-:W-:Y:S01]  /*1af0*/  LOP3.LUT P0, RZ, R110, 0xff, RZ, 0xc0, !PT ;  /* 0x000000ff6eff7812 */ /* 0x000fe2000780c0ff */
[----:B------:R-:W-:Y:S01]  /*1b00*/  FMUL.FTZ R73, R73, UR16 ;  /* 0x0000001049497c20 */ /* 0x000fe20008410000 */
[----:B------:R-:W-:Y:S01]  /*1b10*/  FSEL R76, R76, RZ, P2 ;  /* 0x000000ff4c4c7208 */ /* 0x000fe20001000000 */
[----:B------:R-:W-:Y:S01]  /*1b20*/  FMUL.FTZ R72, R72, UR28 ;  /* 0x0000001c48487c20 */ /* 0x000fe20008410000 */
[----:B------:R-:W-:Y:S01]  /*1b30*/  FSEL R79, R78, RZ, P3 ;  /* 0x000000ff4e4f7208 */ /* 0x000fe20001800000 */
[----:B------:R-:W-:-:S03]  /*1b40*/  FMUL.FTZ R73, R73, UR28 ;  /* 0x0000001c49497c20 */ /* 0x000fc60008410000 */
[----:B------:R-:W-:Y:S02]  /*1b50*/  FSEL R72, R72, RZ, P0 ;  /* 0x000000ff48487208 */ /* 0x000fe40000000000 */
[----:B------:R-:W-:Y:S02]  /*1b60*/  FSEL R77, R73, RZ, P1 ;  /* 0x000000ff494d7208 */ /* 0x000fe40000800000 */
[----:B------:R-:W-:Y:S02]  /*1b70*/  F2FP.BF16.F32.PACK_AB R73, R79, R76 ;  /* 0x0000004c4f49723e */ /* 0x000fe400000010ff */
[----:B------:R-:W-:Y:S01]  /*1b80*/  F2FP.BF16.F32.PACK_AB R72, R77, R72 ;  /* 0x000000484d48723e */ /* 0x000fe200000010ff */
[----:B------:R-:W-:Y:S06]  /*1b90*/  BRA `(.L_x_179) ;  /* 0x00000020007c7947 */ /* 0x000fec0003800000 */
.L_x_178:
        /* <DEDUP_REMOVED lines=16> */
[----:B------:R-:W-:Y:S01]  /*1ca0*/  FMUL.FTZ R68, R69, UR28 ;  /* 0x0000001c45447c20 */ /* 0x000fe20008410000 */
[C---:B------:R-:W-:Y:S01]  /*1cb0*/  ISETP.GE.U32.AND.EX P0, PT, R111.reuse, 0x1000000, PT, P0 ;  /* 0x010000006f00780c */ /* 0x040fe20003f06100 */
[----:B------:R-:W-:Y:S01]  /*1cc0*/  FMUL.FTZ R71, R70, UR28 ;  /* 0x0000001c46477c20 */ /* 0x000fe20008410000 */
[C---:B------:R-:W-:Y:S01]  /*1cd0*/  LOP3.LUT P1, RZ, R111.reuse, 0xff, RZ, 0xc0, !PT ;  /* 0x000000ff6fff7812 */ /* 0x040fe2000782c0ff */
[----:B------:R-:W-:Y:S01]  /*1ce0*/  FFMA.FTZ R76, R80, UR9, R116 ;  /* 0x00000009504c7c23 */ /* 0x000fe20008010074 */
[----:B------:R-:W-:-:S02]  /*1cf0*/  LOP3.LUT P3, RZ, R111, 0xff00, RZ, 0xc0, !PT ;  /* 0x0000ff006fff7812 */ /* 0x000fc4000786c0ff */
[----:B------:R-:W-:Y:S01]  /*1d00*/  FSEL R75, R73, RZ, P2 ;  /* 0x000000ff494b7208 */ /* 0x000fe20001000000 */
[----:B------:R-:W-:Y:S01]  /*1d10*/  FADD.FTZ R76, R81, -R76 ;  /* 0x8000004c514c7221 */ /* 0x000fe20000010000 */
[----:B------:R-:W-:Y:S02]  /*1d20*/  FSEL R74, R74, RZ, P0 ;  /* 0x000000ff4a4a7208 */ /* 0x000fe40000000000 */
[----:B------:R-:W-:Y:S02]  /*1d30*/  FSEL R68, R68, RZ, P1 ;  /* 0x000000ff44447208 */ /* 0x000fe40000800000 */
[----:B------:R-:W-:Y:S02]  /*1d40*/  FSEL R73, R71, RZ, P3 ;  /* 0x000000ff47497208 */ /* 0x000fe40001800000 */
[----:B------:R-:W-:Y:S01]  /*1d50*/  F2FP.BF16.F32.PACK_AB R71, R77, R72 ;  /* 0x000000484d47723e */ /* 0x000fe200000010ff */
[--C-:B------:R-:W-:Y:S01]  /*1d60*/  FFMA.FTZ R72, R103, UR9, R116.reuse ;  /* 0x0000000967487c23 */ /* 0x100fe20008010074 */
[----:B------:R-:W-:Y:S01]  /*1d70*/  F2FP.BF16.F32.PACK_AB R75, R74, R75 ;  /* 0x0000004b4a4b723e */ /* 0x000fe200000010ff */
[----:B------:R-:W-:Y:S01]  /*1d80*/  FMUL.FTZ R77, R76, UR16 ;  /* 0x000000104c4d7c20 */ /* 0x000fe20008410000 */
[----:B------:R-:W-:Y:S01]  /*1d90*/  F2FP.BF16.F32.PACK_AB R70, R70, R69 ;  /* 0x000000454646723e */ /* 0x000fe200000010ff */
[--C-:B------:R-:W-:Y:S01]  /*1da0*/  FFMA.FTZ R69, R106, UR9, R116.reuse ;  /* 0x000000096a457c23 */ /* 0x100fe20008010074 */
[----:B------:R-:W-:Y:S01]  /*1db0*/  F2FP.BF16.F32.PACK_AB R74, R73, R68 ;  /* 0x00000044494a723e */ /* 0x000fe200000010ff */
[----:B------:R-:W-:Y:S01]  /*1dc0*/  FFMA.FTZ R68, R107, UR9, R116 ;  /* 0x000000096b447c23 */ /* 0x000fe20008010074 */
[----:B------:R-:W-:Y:S01]  /*1dd0*/  FADD.FTZ R72, R101, -R72 ;  /* 0x8000004865487221 */ /* 0x000fe20000010000 */
[----:B------:R-:W-:Y:S01]  /*1de0*/  FADD.FTZ R69, R104, -R69 ;  /* 0x8000004568457221 */ /* 0x000fe20000010000 */
[----:B------:R-:W-:Y:S01]  /*1df0*/  LOP3.LUT P3, RZ, R110, 0xff000000, RZ, 0xc0, !PT ;  /* 0xff0000006eff7812 */ /* 0x000fe2000786c0ff */
[----:B------:R-:W-:Y:S01]  /*1e00*/  FADD.FTZ R68, R105, -R68 ;  /* 0x8000004469447221 */ /* 0x000fe20000010000 */
[----:B------:R-:W-:Y:S01]  /*1e10*/  FMUL.FTZ R72, R72, UR16 ;  /* 0x0000001048487c20 */ /* 0x000fe20008410000 */
[----:B------:R-:W-:Y:S01]  /*1e20*/  FMUL.FTZ R73, R69, UR16 ;  /* 0x0000001045497c20 */ /* 0x000fe20008410000 */
[----:B------:R-:W-:Y:S01]  /*1e30*/  LOP3.LUT P2, RZ, R110, 0xff0000, RZ, 0xc0, !PT ;  /* 0x00ff00006eff7812 */ /* 0x000fe2000784c0ff */
[----:B------:R-:W-:Y:S01]  /*1e40*/  FMUL.FTZ R68, R68, UR16 ;  /* 0x0000001044447c20 */ /* 0x000fe20008410000 */
[----:B------:R-:W-:Y:S01]  /*1e50*/  FMUL.FTZ R76, R72, UR28 ;  /* 0x0000001c484c7c20 */ /* 0x000fe20008410000 */
[C---:B------:R-:W-:Y:S01]  /*1e60*/  F2FP.BF16.F32.PACK_AB R69, R77.reuse, R72 ;  /* 0x000000484d45723e */ /* 0x040fe200000010ff */
[----:B------:R-:W-:Y:S01]  /*1e70*/  FMUL.FTZ R77, R77, UR28 ;  /* 0x0000001c4d4d7c20 */ /* 0x000fe20008410000 */
[----:B------:R-:W-:Y:S01]  /*1e80*/  FMUL.FTZ R72, R68, UR28 ;  /* 0x0000001c44487c20 */ /* 0x000fe20008410000 */
[C---:B------:R-:W-:Y:S01]  /*1e90*/  F2FP.BF16.F32.PACK_AB R68, R73.reuse, R68 ;  /* 0x000000444944723e */ /* 0x040fe200000010ff */
[----:B------:R-:W-:Y:S01]  /*1ea0*/  FMUL.FTZ R73, R73, UR28 ;  /* 0x0000001c49497c20 */ /* 0x000fe20008410000 */
[----:B------:R-:W-:-:S02]  /*1eb0*/  LOP3.LUT P0, RZ, R110, 0xff, RZ, 0xc0, !PT ;  /* 0x000000ff6eff7812 */ /* 0x000fc4000780c0ff */
[----:B------:R-:W-:Y:S02]  /*1ec0*/  LOP3.LUT P1, RZ, R110, 0xff00, RZ, 0xc0, !PT ;  /* 0x0000ff006eff7812 */ /* 0x000fe4000782c0ff */
[----:B------:R-:W-:Y:S02]  /*1ed0*/  FSEL R79, R77, RZ, P3 ;  /* 0x000000ff4d4f7208 */ /* 0x000fe40001800000 */
[----:B------:R-:W-:Y:S02]  /*1ee0*/  FSEL R76, R76, RZ, P2 ;  /* 0x000000ff4c4c7208 */ /* 0x000fe40001000000 */
[----:B------:R-:W-:Y:S02]  /*1ef0*/  FSEL R72, R72, RZ, P0 ;  /* 0x000000ff48487208 */ /* 0x000fe40000000000 */
[----:B------:R-:W-:Y:S02]  /*1f00*/  FSEL R77, R73, RZ, P1 ;  /* 0x000000ff494d7208 */ /* 0x000fe40000800000 */
[----:B------:R-:W-:-:S02]  /*1f10*/  F2FP.BF16.F32.PACK_AB R73, R79, R76 ;  /* 0x0000004c4f49723e */ /* 0x000fc400000010ff */
[----:B------:R-:W-:Y:S01]  /*1f20*/  F2FP.BF16.F32.PACK_AB R72, R77, R72 ;  /* 0x000000484d48723e */ /* 0x000fe200000010ff */
[----:B------:R-:W-:Y:S06]  /*1f30*/  BRA `(.L_x_179) ;  /* 0x0000001c00947947 */ /* 0x000fec0003800000 */
.L_x_177:
[----:B------:R-:W-:Y:S01]  /*1f40*/  UMOV UR5, UR10 ;  /* 0x0000000a00057c82 */ /* 0x000fe20008000000 */
[----:B------:R-:W-:Y:S01]  /*1f50*/  UMOV UR6, UR11 ;  /* 0x0000000b00067c82 */ /* 0x000fe20008000000 */
[----:B------:R-:W-:-:S04]  /*1f60*/  UISETP.NE.U32.AND UP0, UPT, UR5, URZ, UPT ;  /* 0x000000ff0500728c */ /* 0x000fc8000bf05070 */
[----:B------:R-:W-:-:S09]  /*1f70*/  UISETP.NE.AND.EX UP0, UPT, UR6, URZ, UPT, UP0 ;  /* 0x000000ff0600728c */ /* 0x000fd2000bf05300 */
[----:B------:R-:W-:Y:S05]  /*1f80*/  BRA.U UP0, `(.L_x_180) ;  /* 0x0000000500087547 */ /* 0x000fea000b800000 */
[----:B-----5:R-:W-:Y:S01]  /*1f90*/  PRMT R73, R59, 0x7632, R73 ;  /* 0x000076323b497816 */ /* 0x020fe20000000049 */
[----:B------:R-:W-:Y:S01]  /*1fa0*/  FFMA.FTZ R74, R86, UR9, R116 ;  /* 0x00000009564a7c23 */ /* 0x000fe20008010074 */
[----:B------:R-:W-:Y:S01]  /*1fb0*/  PRMT R72, R58, 0x7632, R72 ;  /* 0x000076323a487816 */ /* 0x000fe20000000048 */
[--C-:B------:R-:W-:Y:S01]  /*1fc0*/  FFMA.FTZ R75, R84, UR9, R116.reuse ;  /* 0x00000009544b7c23 */ /* 0x100fe20008010074 */
[----:B------:R-:W-:Y:S01]  /*1fd0*/  FFMA.FTZ R76, R80, UR9, R116 ;  /* 0x00000009504c7c23 */ /* 0x000fe20008010074 */
[----:B------:R-:W-:Y:S02]  /*1fe0*/  IMAD.U32 R73, R73, 0x10000, RZ ;  /* 0x0001000049497824 */ /* 0x000fe400078e00ff */
[----:B------:R-:W-:Y:S01]  /*1ff0*/  FADD.FTZ R74, R83, -R74 ;  /* 0x8000004a534a7221 */ /* 0x000fe20000010000 */
[----:B------:R-:W-:Y:S01]  /*2000*/  SHF.L.U32 R72, R72, 0x10, RZ ;  /* 0x0000001048487819 */ /* 0x000fe200000006ff */
[----:B------:R-:W-:Y:S01]  /*2010*/  FADD.FTZ R77, R82, -R75 ;  /* 0x8000004b524d7221 */ /* 0x000fe20000010000 */
[----:B------:R-:W-:Y:S01]  /*2020*/  FFMA.FTZ R79, R15, UR9, R116 ;  /* 0x000000090f4f7c23 */ /* 0x000fe20008010074 */
[--C-:B------:R-:W-:Y:S01]  /*2030*/  FFMA.FTZ R75, R74, UR16, R73.reuse ;  /* 0x000000104a4b7c23 */ /* 0x100fe20008010049 */
[----:B------:R-:W-:Y:S01]  /*2040*/  PRMT R73, R57, 0x7632, R73 ;  /* 0x0000763239497816 */ /* 0x000fe20000000049 */
[--C-:B------:R-:W-:Y:S01]  /*2050*/  FFMA.FTZ R74, R77, UR16, R72.reuse ;  /* 0x000000104d4a7c23 */ /* 0x100fe20008010048 */
[----:B------:R-:W-:Y:S01]  /*2060*/  PRMT R72, R56, 0x7632, R72 ;  /* 0x0000763238487816 */ /* 0x000fe20000000048 */
[----:B------:R-:W-:Y:S01]  /*2070*/  FFMA.FTZ R77, R106, UR9, R116 ;  /* 0x000000096a4d7c23 */ /* 0x000fe20008010074 */
[----:B------:R-:W-:Y:S01]  /*2080*/  FADD.FTZ R76, R81, -R76 ;  /* 0x8000004c514c7221 */ /* 0x000fe20000010000 */
[----:B------:R-:W-:Y:S01]  /*2090*/  IMAD.U32 R73, R73, 0x10000, RZ ;  /* 0x0001000049497824 */ /* 0x000fe200078e00ff */
[----:B------:R-:W-:Y:S01]  /*20a0*/  SHF.L.U32 R72, R72, 0x10, RZ ;  /* 0x0000001048487819 */ /* 0x000fe200000006ff */
[----:B------:R-:W-:Y:S01]  /*20b0*/  FADD.FTZ R77, R104, -R77 ;  /* 0x8000004d684d7221 */ /* 0x000fe20000010000 */
[----:B------:R-:W-:Y:S01]  /*20c0*/  FADD.FTZ R78, R14, -R79 ;  /* 0x8000004f0e4e7221 */ /* 0x000fe20000010000 */
[----:B------:R-:W-:Y:S01]  /*20d0*/  FFMA.FTZ R73, R76, UR16, R73 ;  /* 0x000000104c497c23 */ /* 0x000fe20008010049 */
[----:B------:R-:W-:Y:S01]  /*20e0*/  SHF.L.U32 R76, R58, 0x10, RZ ;  /* 0x000000103a4c7819 */ /* 0x000fe200000006ff */
[----:B------:R-:W-:Y:S01]  /*20f0*/  FFMA.FTZ R72, R77, UR16, R72 ;  /* 0x000000104d487c23 */ /* 0x000fe20008010048 */
[----:B------:R-:W-:Y:S01]  /*2100*/  FFMA.FTZ R77, R13, UR9, R116 ;  /* 0x000000090d4d7c23 */ /* 0x000fe20008010074 */
[----:B------:R-:W-:-:S02]  /*2110*/  ISETP.GE.U32.AND P0, PT, R110, RZ, PT ;  /* 0x000000ff6e00720c */ /* 0x000fc40003f06070 */
[----:B------:R-:W-:Y:S01]  /*2120*/  LOP3.LUT P2, RZ, R111, 0xff0000, RZ, 0xc0, !PT ;  /* 0x00ff00006fff7812 */ /* 0x000fe2000784c0ff */
[----:B------:R-:W-:Y:S01]  /*2130*/  FADD.FTZ R79, R12, -R77 ;  /* 0x8000004d0c4f7221 */ /* 0x000fe20000010000 */
[----:B------:R-:W-:Y:S01]  /*2140*/  IMAD.U32 R77, R59, 0x10000, RZ ;  /* 0x000100003b4d7824 */ /* 0x000fe200078e00ff */
[----:B------:R-:W-:Y:S01]  /*2150*/  ISETP.GE.U32.AND.EX P0, PT, R111, 0x1000000, PT, P0 ;  /* 0x010000006f00780c */ /* 0x000fe20003f06100 */
[----:B------:R-:W-:Y:S01]  /*2160*/  FMUL.FTZ R72, R72, UR28 ;  /* 0x0000001c48487c20 */ /* 0x000fe20008410000 */
[----:B------:R-:W-:Y:S01]  /*2170*/  FFMA.FTZ R76, R79, UR16, R76 ;  /* 0x000000104f4c7c23 */ /* 0x000fe2000801004c */
[----:B------:R-:W-:Y:S01]  /*2180*/  FFMA.FTZ R77, R78, UR16, R77 ;  /* 0x000000104e4d7c23 */ /* 0x000fe2000801004d */
[----:B------:R-:W-:Y:S01]  /*2190*/  FMUL.FTZ R79, R75, UR28 ;  /* 0x0000001c4b4f7c20 */ /* 0x000fe20008410000 */
[----:B------:R-:W-:Y:S01]  /*21a0*/  FMUL.FTZ R75, R74, UR28 ;  /* 0x0000001c4a4b7c20 */ /* 0x000fe20008410000 */
[----:B------:R-:W-:Y:S01]  /*21b0*/  FMUL.FTZ R76, R76, UR28 ;  /* 0x0000001c4c4c7c20 */ /* 0x000fe20008410000 */
[----:B------:R-:W-:Y:S01]  /*21c0*/  FMUL.FTZ R77, R77, UR28 ;  /* 0x0000001c4d4d7c20 */ /* 0x000fe20008410000 */
[----:B------:R-:W-:-:S02]  /*21d0*/  LOP3.LUT P3, RZ, R111, 0xff00, RZ, 0xc0, !PT ;  /* 0x0000ff006fff7812 */ /* 0x000fc4000786c0ff */
[----:B------:R-:W-:Y:S02]  /*21e0*/  LOP3.LUT P1, RZ, R111, 0xff, RZ, 0xc0, !PT ;  /* 0x000000ff6fff7812 */ /* 0x000fe4000782c0ff */
[----:B------:R-:W-:Y:S02]  /*21f0*/  FSEL R78, R77, RZ, P2 ;  /* 0x000000ff4d4e7208 */ /* 0x000fe40001000000 */
[----:B------:R-:W-:Y:S02]  /*2200*/  FSEL R79, R79, RZ, P0 ;  /* 0x000000ff4f4f7208 */ /* 0x000fe40000000000 */
[----:B------:R-:W-:Y:S02]  /*2210*/  FSEL R77, R75, RZ, P3 ;  /* 0x000000ff4b4d7208 */ /* 0x000fe40001800000 */
[----:B------:R-:W-:Y:S01]  /*2220*/  FSEL R74, R76, RZ, P1 ;  /* 0x000000ff4c4a7208 */ /* 0x000fe20000800000 */
[--C-:B------:R-:W-:Y:S01]  /*2230*/  FFMA.FTZ R76, R107, UR9, R116.reuse ;  /* 0x000000096b4c7c23 */ /* 0x100fe20008010074 */
[----:B------:R-:W-:Y:S01]  /*2240*/  F2FP.BF16.F32.PACK_AB R75, R79, R78 ;  /* 0x0000004e4f4b723e */ /* 0x000fe200000010ff */
[----:B------:R-:W-:Y:S01]  /*2250*/  FFMA.FTZ R78, R103, UR9, R116 ;  /* 0x00000009674e7c23 */ /* 0x000fe20008010074 */
[----:B------:R-:W-:Y:S01]  /*2260*/  F2FP.BF16.F32.PACK_AB R74, R77, R74 ;  /* 0x0000004a4d4a723e */ /* 0x000fe200000010ff */
[----:B------:R-:W-:Y:S01]  /*2270*/  FADD.FTZ R79, R105, -R76 ;  /* 0x8000004c694f7221 */ /* 0x000fe20000010000 */
[----:B------:R-:W-:-:S02]  /*2280*/  IMAD.U32 R77, R57, 0x10000, RZ ;  /* 0x00010000394d7824 */ /* 0x000fc400078e00ff */
[----:B------:R-:W-:Y:S01]  /*2290*/  FADD.FTZ R78, R101, -R78 ;  /* 0x8000004e654e7221 */ /* 0x000fe20000010000 */
[----:B------:R-:W-:Y:S02]  /*22a0*/  SHF.L.U32 R76, R56, 0x10, RZ ;  /* 0x00000010384c7819 */ /* 0x000fe400000006ff */
[----:B------:R-:W-:Y:S01]  /*22b0*/  LOP3.LUT P2, RZ, R110, 0xff0000, RZ, 0xc0, !PT ;  /* 0x00ff00006eff7812 */ /* 0x000fe2000784c0ff */
[----:B------:R-:W-:Y:S01]  /*22c0*/  FFMA.FTZ R77, R78, UR16, R77 ;  /* 0x000000104e4d7c23 */ /* 0x000fe2000801004d */
[C---:B------:R-:W-:Y:S01]  /*22d0*/  LOP3.LUT P1, RZ, R110.reuse, 0xff00, RZ, 0xc0, !PT ;  /* 0x0000ff006eff7812 */ /* 0x040fe2000782c0ff */
[----:B------:R-:W-:Y:S01]  /*22e0*/  FFMA.FTZ R76, R79, UR16, R76 ;  /* 0x000000104f4c7c23 */ /* 0x000fe2000801004c */
[----:B------:R-:W-:Y:S01]  /*22f0*/  FMUL.FTZ R78, R73, UR28 ;  /* 0x0000001c494e7c20 */ /* 0x000fe20008410000 */
[----:B------:R-:W-:Y:S01]  /*2300*/  FMUL.FTZ R77, R77, UR28 ;  /* 0x0000001c4d4d7c20 */ /* 0x000fe20008410000 */
[----:B------:R-:W-:Y:S01]  /*2310*/  LOP3.LUT P3, RZ, R110, 0xff000000, RZ, 0xc0, !PT ;  /* 0xff0000006eff7812 */ /* 0x000fe2000786c0ff */
[----:B------:R-:W-:Y:S01]  /*2320*/  FMUL.FTZ R76, R76, UR28 ;  /* 0x0000001c4c4c7c20 */ /* 0x000fe20008410000 */
[----:B------:R-:W-:-:S02]  /*2330*/  LOP3.LUT P0, RZ, R110, 0xff, RZ, 0xc0, !PT ;  /* 0x000000ff6eff7812 */ /* 0x000fc4000780c0ff */
[----:B------:R-:W-:Y:S02]  /*2340*/  FSEL R73, R77, RZ, P2 ;  /* 0x000000ff4d497208 */ /* 0x000fe40001000000 */
[----:B------:R-:W-:Y:S02]  /*2350*/  FSEL R77, R72, RZ, P1 ;  /* 0x000000ff484d7208 */ /* 0x000fe40000800000 */
[----:B------:R-:W-:Y:S02]  /*2360*/  FSEL R78, R78, RZ, P3 ;  /* 0x000000ff4e4e7208 */ /* 0x000fe40001800000 */
[----:B------:R-:W-:Y:S02]  /*2370*/  FSEL R72, R76, RZ, P0 ;  /* 0x000000ff4c487208 */ /* 0x000fe40000000000 */
[----:B------:R-:W-:Y:S02]  /*2380*/  F2FP.BF16.F32.PACK_AB R73, R78, R73 ;  /* 0x000000494e49723e */ /* 0x000fe400000010ff */
[----:B------:R-:W-:Y:S01]  /*2390*/  F2FP.BF16.F32.PACK_AB R72, R77, R72 ;  /* 0x000000484d48723e */ /* 0x000fe200000010ff */
[----:B------:R-:W-:Y:S06]  /*23a0*/  BRA `(.L_x_179) ;  /* 0x0000001800787947 */ /* 0x000fec0003800000 */
.L_x_180:
[----:B-----5:R-:W-:Y:S01]  /*23b0*/  PRMT R72, R59, 0x7632, R72 ;  /* 0x000076323b487816 */ /* 0x020fe20000000048 */
[--C-:B------:R-:W-:Y:S01]  /*23c0*/  FFMA.FTZ R73, R15, UR9, R116.reuse ;  /* 0x000000090f497c23 */ /* 0x100fe20008010074 */
[----:B------:R-:W-:Y:S01]  /*23d0*/  FFMA.FTZ R76, R86, UR9, R116 ;  /* 0x00000009564c7c23 */ /* 0x000fe20008010074 */
[----:B------:R-:W-:Y:S01]  /*23e0*/  PRMT R68, R57, 0x7632, R68 ;  /* 0x0000763239447816 */ /* 0x000fe20000000044 */
[--C-:B------:R-:W-:Y:S01]  /*23f0*/  FFMA.FTZ R71, R84, UR9, R116.reuse ;  /* 0x0000000954477c23 */ /* 0x100fe20008010074 */
[----:B------:R-:W-:Y:S01]  /*2400*/  FFMA.FTZ R70, R80, UR9, R116 ;  /* 0x0000000950467c23 */ /* 0x000fe20008010074 */
[----:B------:R-:W-:Y:S01]  /*2410*/  SHF.L.U32 R77, R72, 0x10, RZ ;  /* 0x00000010484d7819 */ /* 0x000fe200000006ff */
[----:B------:R-:W-:Y:S02]  /*2420*/  IMAD.U32 R75, R59, 0x10000, RZ ;  /* 0x000100003b4b7824 */ /* 0x000fe400078e00ff */
[----:B------:R-:W-:Y:S01]  /*2430*/  FADD.FTZ R74, R14, -R73 ;  /* 0x800000490e4a7221 */ /* 0x000fe20000010000 */
[----:B------:R-:W-:Y:S01]  /*2440*/  FADD.FTZ R76, R83, -R76 ;  /* 0x8000004c534c7221 */ /* 0x000fe20000010000 */
[----:B------:R-:W-:Y:S01]  /*2450*/  PRMT R69, R58, 0x7632, R69 ;  /* 0x000076323a457816 */ /* 0x000fe20000000045 */
[----:B------:R-:W-:Y:S01]  /*2460*/  FADD.FTZ R72, R82, -R71 ;  /* 0x8000004752487221 */ /* 0x000fe20000010000 */
[----:B------:R-:W-:Y:S01]  /*2470*/  SHF.L.U32 R73, R68, 0x10, RZ ;  /* 0x0000001044497819 */ /* 0x000fe200000006ff */
[----:B------:R-:W-:Y:S01]  /*2480*/  FADD.FTZ R68, R81, -R70 ;  /* 0x8000004651447221 */ /* 0x000fe20000010000 */
[----:B------:R-:W-:Y:S01]  /*2490*/  FFMA.FTZ R71, R74, UR16, R75 ;  /* 0x000000104a477c23 */ /* 0x000fe2000801004b */
[----:B------:R-:W-:Y:S01]  /*24a0*/  FFMA.FTZ R118, R76, UR16, R77 ;  /* 0x000000104c767c23 */ /* 0x000fe2000801004d */
[----:B------:R-:W-:Y:S01]  /*24b0*/  ISETP.GE.U32.AND P0, PT, R110, RZ, PT ;  /* 0x000000ff6e00720c */ /* 0x000fe20003f06070 */
[----:B------:R-:W-:Y:S01]  /*24c0*/  FFMA.FTZ R75, R13, UR9, R116 ;  /* 0x000000090d4b7c23 */ /* 0x000fe20008010074 */
[----:B------:R-:W-:-:S02]  /*24d0*/  IMAD.U32 R69, R69, 0x10000, RZ ;  /* 0x0001000045457824 */ /* 0x000fc400078e00ff */
[----:B------:R-:W-:Y:S01]  /*24e0*/  FFMA.FTZ R68, R68, UR16, R73 ;  /* 0x0000001044447c23 */ /* 0x000fe20008010049 */
[----:B------:R-:W-:Y:S01]  /*24f0*/  PRMT R70, R56, 0x7632, R70 ;  /* 0x0000763238467816 */ /* 0x000fe20000000046 */
[--C-:B------:R-:W-:Y:S01]  /*2500*/  FFMA.FTZ R73, R106, UR9, R116.reuse ;  /* 0x000000096a497c23 */ /* 0x100fe20008010074 */
[----:B------:R-:W-:Y:S01]  /*2510*/  FMUL.FTZ R78, R118, UR28 ;  /* 0x0000001c764e7c20 */ /* 0x000fe20008410000 */
[----:B------:R-:W-:Y:S01]  /*2520*/  FMUL.FTZ R76, R71, UR28 ;  /* 0x0000001c474c7c20 */ /* 0x000fe20008410000 */
[C---:B------:R-:W-:Y:S01]  /*2530*/  LOP3.LUT P1, RZ, R111.reuse, 0xff0000, RZ, 0xc0, !PT ;  /* 0x00ff00006fff7812 */ /* 0x040fe2000782c0ff */
[----:B------:R-:W-:Y:S01]  /*2540*/  FADD.FTZ R74, R12, -R75 ;  /* 0x8000004b0c4a7221 */ /* 0x000fe20000010000 */
[----:B------:R-:W-:Y:S01]  /*2550*/  ISETP.GE.U32.AND.EX P0, PT, R111, 0x1000000, PT, P0 ;  /* 0x010000006f00780c */ /* 0x000fe20003f06100 */
[----:B------:R-:W-:Y:S02]  /*2560*/  IMAD.U32 R77, R58, 0x10000, RZ ;  /* 0x000100003a4d7824 */ /* 0x000fe400078e00ff */
[----:B------:R-:W-:Y:S01]  /*2570*/  FFMA.FTZ R69, R72, UR16, R69 ;  /* 0x0000001048457c23 */ /* 0x000fe20008010045 */
[----:B------:R-:W-:Y:S01]  /*2580*/  SHF.L.U32 R75, R70, 0x10, RZ ;  /* 0x00000010464b7819 */ /* 0x000fe200000006ff */
[----:B------:R-:W-:Y:S01]  /*2590*/  FADD.FTZ R72, R104, -R73 ;  /* 0x8000004968487221 */ /* 0x000fe20000010000 */
[----:B------:R-:W-:Y:S01]  /*25a0*/  FSEL R73, R78, RZ, P0 ;  /* 0x000000ff4e497208 */ /* 0x000fe20000000000 */
[----:B------:R-:W-:Y:S01]  /*25b0*/  FFMA.FTZ R78, R74, UR16, R77 ;  /* 0x000000104a4e7c23 */ /* 0x000fe2000801004d */
[----:B------:R-:W-:Y:S01]  /*25c0*/  FSEL R76, R76, RZ, P1 ;  /* 0x000000ff4c4c7208 */ /* 0x000fe20000800000 */
[--C-:B------:R-:W-:Y:S01]  /*25d0*/  FFMA.FTZ R70, R107, UR9, R116.reuse ;  /* 0x000000096b467c23 */ /* 0x100fe20008010074 */
[----:B------:R-:W-:Y:S01]  /*25e0*/  FFMA.FTZ R72, R72, UR16, R75 ;  /* 0x0000001048487c23 */ /* 0x000fe2000801004b */
[----:B------:R-:W-:Y:S01]  /*25f0*/  FFMA.FTZ R74, R103, UR9, R116 ;  /* 0x00000009674a7c23 */ /* 0x000fe20008010074 */
[----:B------:R-:W-:Y:S01]  /*2600*/  F2FP.BF16.F32.PACK_AB R75, R73, R76 ;  /* 0x0000004c494b723e */ /* 0x000fe200000010ff */
[----:B------:R-:W-:Y:S01]  /*2610*/  FADD.FTZ R73, R105, -R70 ;  /* 0x8000004669497221 */ /* 0x000fe20000010000 */
[----:B------:R-:W-:Y:S01]  /*2620*/  FMUL.FTZ R77, R78, UR28 ;  /* 0x0000001c4e4d7c20 */ /* 0x000fe20008410000 */
[C---:B------:R-:W-:Y:S01]  /*2630*/  F2FP.BF16.F32.PACK_AB R70, R69.reuse, R78 ;  /* 0x0000004e4546723e */ /* 0x040fe200000010ff */
[----:B------:R-:W-:Y:S01]  /*2640*/  FMUL.FTZ R78, R69, UR28 ;  /* 0x0000001c454e7c20 */ /* 0x000fe20008410000 */
[----:B------:R-:W-:Y:S01]  /*2650*/  LOP3.LUT P0, RZ, R111, 0xff, RZ, 0xc0, !PT ;  /* 0x000000ff6fff7812 */ /* 0x000fe2000780c0ff */
[----:B------:R-:W-:Y:S01]  /*2660*/  FADD.FTZ R76, R101, -R74 ;  /* 0x8000004a654c7221 */ /* 0x000fe20000010000 */
[----:B------:R-:W-:Y:S01]  /*2670*/  LOP3.LUT P1, RZ, R111, 0xff00, RZ, 0xc0, !PT ;  /* 0x0000ff006fff7812 */ /* 0x000fe2000782c0ff */
[----:B------:R-:W-:Y:S01]  /*2680*/  IMAD.U32 R69, R57, 0x10000, RZ ;  /* 0x0001000039457824 */ /* 0x000fe200078e00ff */
[----:B------:R-:W-:Y:S01]  /*2690*/  SHF.L.U32 R74, R56, 0x10, RZ ;  /* 0x00000010384a7819 */ /* 0x000fe200000006ff */
[----:B------:R-:W-:Y:S01]  /*26a0*/  FMUL.FTZ R79, R68, UR28 ;  /* 0x0000001c444f7c20 */ /* 0x000fe20008410000 */
[----:B------:R-:W-:Y:S01]  /*26b0*/  FSEL R77, R77, RZ, P0 ;  /* 0x000000ff4d4d7208 */ /* 0x000fe20000000000 */
[----:B------:R-:W-:Y:S01]  /*26c0*/  FFMA.FTZ R69, R76, UR16, R69 ;  /* 0x000000104c457c23 */ /* 0x000fe20008010045 */
[----:B------:R-:W-:Y:S01]  /*26d0*/  FSEL R78, R78, RZ, P1 ;  /* 0x000000ff4e4e7208 */ /* 0x000fe20000800000 */
[----:B------:R-:W-:Y:S01]  /*26e0*/  FFMA.FTZ R73, R73, UR16, R74 ;  /* 0x0000001049497c23 */ /* 0x000fe2000801004a */
[----:B------:R-:W-:-:S02]  /*26f0*/  LOP3.LUT P2, RZ, R110, 0xff0000, RZ, 0xc0, !PT ;  /* 0x00ff00006eff7812 */ /* 0x000fc4000784c0ff */
[----:B------:R-:W-:Y:S01]  /*2700*/  F2FP.BF16.F32.PACK_AB R74, R78, R77 ;  /* 0x0000004d4e4a723e */ /* 0x000fe200000010ff */
[----:B------:R-:W-:Y:S01]  /*2710*/  FMUL.FTZ R77, R69, UR28 ;  /* 0x0000001c454d7c20 */ /* 0x000fe20008410000 */
[----:B------:R-:W-:Y:S01]  /*2720*/  F2FP.BF16.F32.PACK_AB R69, R68, R69 ;  /* 0x000000454445723e */ /* 0x000fe200000010ff */
[----:B------:R-:W-:Y:S01]  /*2730*/  FMUL.FTZ R76, R73, UR28 ;  /* 0x0000001c494c7c20 */ /* 0x000fe20008410000 */
[C---:B------:R-:W-:Y:S01]  /*2740*/  F2FP.BF16.F32.PACK_AB R68, R72.reuse, R73 ;  /* 0x000000494844723e */ /* 0x040fe200000010ff */
[----:B------:R-:W-:Y:S01]  /*2750*/  FMUL.FTZ R73, R72, UR28 ;  /* 0x0000001c48497c20 */ /* 0x000fe20008410000 */
[C---:B------:R-:W-:Y:S02]  /*2760*/  LOP3.LUT P3, RZ, R110.reuse, 0xff000000, RZ, 0xc0, !PT ;  /* 0xff0000006eff7812 */ /* 0x040fe4000786c0ff */
[C---:B------:R-:W-:Y:S02]  /*2770*/  LOP3.LUT P0, RZ, R110.reuse, 0xff, RZ, 0xc0, !PT ;  /* 0x000000ff6eff7812 */ /* 0x040fe4000780c0ff */
[----:B------:R-:W-:-:S02]  /*2780*/  LOP3.LUT P1, RZ, R110, 0xff00, RZ, 0xc0, !PT ;  /* 0x0000ff006eff7812 */ /* 0x000fc4000782c0ff */
[----:B------:R-:W-:Y:S02]  /*2790*/  FSEL R78, R77, RZ, P2 ;  /* 0x000000ff4d4e7208 */ /* 0x000fe40001000000 */
[----:B------:R-:W-:Y:S02]  /*27a0*/  FSEL R79, R79, RZ, P3 ;  /* 0x000000ff4f4f7208 */ /* 0x000fe40001800000 */
[----:B------:R-:W-:Y:S02]  /*27b0*/  FSEL R72, R76, RZ, P0 ;  /* 0x000000ff4c487208 */ /* 0x000fe40000000000 */
[----:B------:R-:W-:Y:S02]  /*27c0*/  FSEL R77, R73, RZ, P1 ;  /* 0x000000ff494d7208 */ /* 0x000fe40000800000 */
[----:B------:R-:W-:Y:S02]  /*27d0*/  F2FP.BF16.F32.PACK_AB R71, R118, R71 ;  /* 0x000000477647723e */ /* 0x000fe400000010ff */
[----:B------:R-:W-:-:S02]  /*27e0*/  F2FP.BF16.F32.PACK_AB R73, R79, R78 ;  /* 0x0000004e4f49723e */ /* 0x000fc400000010ff */
[----:B------:R-:W-:Y:S01]  /*27f0*/  F2FP.BF16.F32.PACK_AB R72, R77, R72 ;  /* 0x000000484d48723e */ /* 0x000fe200000010ff */
[----:B------:R-:W-:Y:S06]  /*2800*/  BRA `(.L_x_179) ;  /* 0x0000001400607947 */ /* 0x000fec0003800000 */
.L_x_176:
        /* <DEDUP_REMOVED lines=10> */
[----:B-----5:R-:W-:Y:S01]  /*28b0*/  ISETP.GE.U32.AND P1, PT, R114, RZ, PT ;  /* 0x000000ff7200720c */ /* 0x020fe20003f26070 */
[----:B------:R-:W-:Y:S01]  /*28c0*/  FFMA.FTZ R73, R84, UR9, R116 ;  /* 0x0000000954497c23 */ /* 0x000fe20008010074 */
[----:B------:R-:W-:Y:S01]  /*28d0*/  FADD.FTZ R64, R83, -R64 ;  /* 0x8000004053407221 */ /* 0x000fe20000010000 */
[----:B------:R-:W-:Y:S01]  /*28e0*/  FADD.FTZ R65, R14, -R65 ;  /* 0x800000410e417221 */ /* 0x000fe20000010000 */
[----:B------:R-:W-:Y:S01]  /*28f0*/  ISETP.GE.U32.AND P0, PT, R110, RZ, PT ;  /* 0x000000ff6e00720c */ /* 0x000fe20003f06070 */
[----:B------:R-:W-:Y:S01]  /*2900*/  FADD.FTZ R73, R82, -R73 ;  /* 0x8000004952497221 */ /* 0x000fe20000010000 */
[----:B------:R-:W-:Y:S01]  /*2910*/  FMUL.FTZ R64, R64, UR16 ;  /* 0x0000001040407c20 */ /* 0x000fe20008410000 */
[----:B------:R-:W-:Y:S01]  /*2920*/  FMUL.FTZ R65, R65, UR16 ;  /* 0x0000001041417c20 */ /* 0x000fe20008410000 */
[----:B------:R-:W-:Y:S01]  /*2930*/  ISETP.GE.U32.AND.EX P1, PT, R115, 0x1000000, PT, P1 ;  /* 0x010000007300780c */ /* 0x000fe20003f26110 */
[----:B------:R-:W-:Y:S01]  /*2940*/  FMUL.FTZ R73, R73, UR16 ;  /* 0x0000001049497c20 */ /* 0x000fe20008410000 */
[----:B------:R-:W-:Y:S01]  /*2950*/  FMUL.FTZ R66, R64, UR28 ;  /* 0x0000001c40427c20 */ /* 0x000fe20008410000 */
[----:B------:R-:W-:Y:S01]  /*2960*/  FMUL.FTZ R65, R65, UR28 ;  /* 0x0000001c41417c20 */ /* 0x000fe20008410000 */
[----:B------:R-:W-:Y:S01]  /*2970*/  LOP3.LUT P2, RZ, R115, 0xff0000, RZ, 0xc0, !PT ;  /* 0x00ff000073ff7812 */ /* 0x000fe2000784c0ff */
[----:B------:R-:W-:Y:S01]  /*2980*/  FMUL.FTZ R73, R73, UR28 ;  /* 0x0000001c49497c20 */ /* 0x000fe20008410000 */
[----:B------:R-:W-:-:S02]  /*2990*/  LOP3.LUT P3, RZ, R111, 0xff0000, RZ, 0xc0, !PT ;  /* 0x00ff00006fff7812 */ /* 0x000fc4000786c0ff */
[----:B------:R-:W-:Y:S02]  /*29a0*/  ISETP.GE.U32.AND.EX P0, PT, R111, 0x1000000, PT, P0 ;  /* 0x010000006f00780c */ /* 0x000fe40003f06100 */
[C---:B------:R-:W-:Y:S02]  /*29b0*/  FSEL R64, R66.reuse, RZ, P1 ;  /* 0x000000ff42407208 */ /* 0x040fe40000800000 */
[C---:B------:R-:W-:Y:S02]  /*29c0*/  FSEL R67, R65.reuse, RZ, P2 ;  /* 0x000000ff41437208 */ /* 0x040fe40001000000 */
[----:B------:R-:W-:Y:S01]  /*29d0*/  FSEL R75, R65, RZ, P3 ;  /* 0x000000ff414b7208 */ /* 0x000fe20001800000 */
[--C-:B------:R-:W-:Y:S01]  /*29e0*/  FFMA.FTZ R65, R13, UR9, R116.reuse ;  /* 0x000000090d417c23 */ /* 0x100fe20008010074 */
[----:B------:R-:W-:Y:S02]  /*29f0*/  FSEL R66, R66, RZ, P0 ;  /* 0x000000ff42427208 */ /* 0x000fe40000000000 */
[----:B------:R-:W-:Y:S01]  /*2a00*/  F2FP.BF16.F32.PACK_AB R67, R64, R67 ;  /* 0x000000434043723e */ /* 0x000fe200000010ff */
[----:B------:R-:W-:Y:S01]  /*2a10*/  FADD.FTZ R65, R12, -R65 ;  /* 0x800000410c417221 */ /* 0x000fe20000010000 */
[----:B------:R-:W-:Y:S01]  /*2a20*/  F2FP.BF16.F32.PACK_AB R75, R66, R75 ;  /* 0x0000004b424b723e */ /* 0x000fe200000010ff */
[--C-:B------:R-:W-:Y:S01]  /*2a30*/  FFMA.FTZ R66, R80, UR9, R116.reuse ;  /* 0x0000000950427c23 */ /* 0x100fe20008010074 */
[----:B------:R-:W-:Y:S01]  /*2a40*/  FFMA.FTZ R64, R103, UR9, R116 ;  /* 0x0000000967407c23 */ /* 0x000fe20008010074 */
[----:B------:R-:W-:Y:S01]  /*2a50*/  FMUL.FTZ R65, R65, UR16 ;  /* 0x0000001041417c20 */ /* 0x000fe20008410000 */
[----:B------:R-:W-:Y:S01]  /*2a60*/  LOP3.LUT P0, RZ, R111, 0xff, RZ, 0xc0, !PT ;  /* 0x000000ff6fff7812 */ /* 0x000fe2000780c0ff */
[----:B------:R-:W-:Y:S01]  /*2a70*/  FADD.FTZ R66, R81, -R66 ;  /* 0x8000004251427221 */ /* 0x000fe20000010000 */
[----:B------:R-:W-:Y:S01]  /*2a80*/  FADD.FTZ R64, R101, -R64 ;  /* 0x8000004065407221 */ /* 0x000fe20000010000 */
[----:B------:R-:W-:Y:S01]  /*2a90*/  FMUL.FTZ R65, R65, UR28 ;  /* 0x0000001c41417c20 */ /* 0x000fe20008410000 */
[----:B------:R-:W-:Y:S01]  /*2aa0*/  LOP3.LUT P3, RZ, R115, 0xff, RZ, 0xc0, !PT ;  /* 0x000000ff73ff7812 */ /* 0x000fe2000786c0ff */
[----:B------:R-:W-:Y:S01]  /*2ab0*/  FMUL.FTZ R66, R66, UR16 ;  /* 0x0000001042427c20 */ /* 0x000fe20008410000 */
[----:B------:R-:W-:Y:S01]  /*2ac0*/  FMUL.FTZ R64, R64, UR16 ;  /* 0x0000001040407c20 */ /* 0x000fe20008410000 */
[----:B------:R-:W-:-:S02]  /*2ad0*/  LOP3.LUT P2, RZ, R111, 0xff00, RZ, 0xc0, !PT ;  /* 0x0000ff006fff7812 */ /* 0x000fc4000784c0ff */
[----:B------:R-:W-:Y:S01]  /*2ae0*/  FMUL.FTZ R77, R66, UR28 ;  /* 0x0000001c424d7c20 */ /* 0x000fe20008410000 */
[----:B------:R-:W-:Y:S01]  /*2af0*/  LOP3.LUT P1, RZ, R115, 0xff00, RZ, 0xc0, !PT ;  /* 0x0000ff0073ff7812 */ /* 0x000fe2000782c0ff */
[----:B------:R-:W-:Y:S01]  /*2b00*/  FMUL.FTZ R72, R64, UR28 ;  /* 0x0000001c40487c20 */ /* 0x000fe20008410000 */
[C---:B------:R-:W-:Y:S02]  /*2b10*/  FSEL R74, R65.reuse, RZ, P0 ;  /* 0x000000ff414a7208 */ /* 0x040fe40000000000 */
[----:B------:R-:W-:Y:S02]  /*2b20*/  FSEL R66, R65, RZ, P3 ;  /* 0x000000ff41427208 */ /* 0x000fe40001800000 */
[C---:B------:R-:W-:Y:S02]  /*2b30*/  LOP3.LUT P0, RZ, R114.reuse, 0xff0000, RZ, 0xc0, !PT ;  /* 0x00ff000072ff7812 */ /* 0x040fe4000780c0ff */
[----:B------:R-:W-:Y:S02]  /*2b40*/  LOP3.LUT P3, RZ, R114, 0xff000000, RZ, 0xc0, !PT ;  /* 0xff00000072ff7812 */ /* 0x000fe4000786c0ff */
[----:B------:R-:W-:-:S02]  /*2b50*/  FSEL R79, R73, RZ, P2 ;  /* 0x000000ff494f7208 */ /* 0x000fc40001000000 */
[----:B------:R-:W-:Y:S02]  /*2b60*/  FSEL R73, R73, RZ, P1 ;  /* 0x000000ff49497208 */ /* 0x000fe40000800000 */
[----:B------:R-:W-:Y:S02]  /*2b70*/  FSEL R65, R72, RZ, P0 ;  /* 0x000000ff48417208 */ /* 0x000fe40000000000 */
[----:B------:R-:W-:Y:S02]  /*2b80*/  FSEL R64, R77, RZ, P3 ;  /* 0x000000ff4d407208 */ /* 0x000fe40001800000 */
[----:B------:R-:W-:Y:S01]  /*2b90*/  F2FP.BF16.F32.PACK_AB R66, R73, R66 ;  /* 0x000000424942723e */ /* 0x000fe200000010ff */
[--C-:B------:R-:W-:Y:S01]  /*2ba0*/  FFMA.FTZ R73, R106, UR9, R116.reuse ;  /* 0x000000096a497c23 */ /* 0x100fe20008010074 */
[----:B------:R-:W-:Y:S01]  /*2bb0*/  F2FP.BF16.F32.PACK_AB R65, R64, R65 ;  /* 0x000000414041723e */ /* 0x000fe200000010ff */
[----:B------:R-:W-:Y:S01]  /*2bc0*/  FFMA.FTZ R64, R107, UR9, R116 ;  /* 0x000000096b407c23 */ /* 0x000fe20008010074 */
[----:B------:R-:W-:Y:S01]  /*2bd0*/  LOP3.LUT P0, RZ, R110, 0xff0000, RZ, 0xc0, !PT ;  /* 0x00ff00006eff7812 */ /* 0x000fe2000780c0ff */
[----:B------:R-:W-:Y:S01]  /*2be0*/  FADD.FTZ R73, R104, -R73 ;  /* 0x8000004968497221 */ /* 0x000fe20000010000 */
[----:B------:R-:W-:Y:S01]  /*2bf0*/  LOP3.LUT P1, RZ, R110, 0xff000000, RZ, 0xc0, !PT ;  /* 0xff0000006eff7812 */ /* 0x000fe2000782c0ff */
[----:B------:R-:W-:Y:S01]  /*2c00*/  FADD.FTZ R64, R105, -R64 ;  /* 0x8000004069407221 */ /* 0x000fe20000010000 */
[----:B------:R-:W-:Y:S01]  /*2c10*/  FSEL R76, R72, RZ, P0 ;  /* 0x000000ff484c7208 */ /* 0x000fe20000000000 */
[----:B------:R-:W-:Y:S01]  /*2c20*/  FMUL.FTZ R72, R73, UR16 ;  /* 0x0000001049487c20 */ /* 0x000fe20008410000 */
[----:B------:R-:W-:Y:S01]  /*2c30*/  FSEL R77, R77, RZ, P1 ;  /* 0x000000ff4d4d7208 */ /* 0x000fe20000800000 */
[----:B------:R-:W-:Y:S01]  /*2c40*/  FMUL.FTZ R64, R64, UR16 ;  /* 0x0000001040407c20 */ /* 0x000fe20008410000 */
[----:B------:R-:W-:-:S02]  /*2c50*/  LOP3.LUT P3, RZ, R110, 0xff00, RZ, 0xc0, !PT ;  /* 0x0000ff006eff7812 */ /* 0x000fc4000786c0ff */
[----:B------:R-:W-:Y:S01]  /*2c60*/  F2FP.BF16.F32.PACK_AB R73, R77, R76 ;  /* 0x0000004c4d49723e */ /* 0x000fe200000010ff */
[----:B------:R-:W-:Y:S01]  /*2c70*/  FMUL.FTZ R77, R72, UR28 ;  /* 0x0000001c484d7c20 */ /* 0x000fe20008410000 */
[----:B------:R-:W-:Y:S01]  /*2c80*/  FMUL.FTZ R72, R64, UR28 ;  /* 0x0000001c40487c20 */ /* 0x000fe20008410000 */
[C---:B------:R-:W-:Y:S02]  /*2c90*/  LOP3.LUT P0, RZ, R114.reuse, 0xff, RZ, 0xc0, !PT ;  /* 0x000000ff72ff7812 */ /* 0x040fe4000780c0ff */
[----:B------:R-:W-:Y:S02]  /*2ca0*/  LOP3.LUT P1, RZ, R114, 0xff00, RZ, 0xc0, !PT ;  /* 0x0000ff0072ff7812 */ /* 0x000fe4000782c0ff */
[----:B------:R-:W-:Y:S02]  /*2cb0*/  LOP3.LUT P2, RZ, R110, 0xff, RZ, 0xc0, !PT ;  /* 0x000000ff6eff7812 */ /* 0x000fe4000784c0ff */
[----:B------:R-:W-:Y:S02]  /*2cc0*/  F2FP.BF16.F32.PACK_AB R74, R79, R74 ;  /* 0x0000004a4f4a723e */ /* 0x000fe400000010ff */
[----:B------:R-:W-:-:S02]  /*2cd0*/  FSEL R79, R77, RZ, P3 ;  /* 0x000000ff4d4f7208 */ /* 0x000fc40001800000 */
[C---:B------:R-:W-:Y:S02]  /*2ce0*/  FSEL R64, R72.reuse, RZ, P0 ;  /* 0x000000ff48407208 */ /* 0x040fe40000000000 */
[----:B------:R-:W-:Y:S02]  /*2cf0*/  FSEL R77, R77, RZ, P1 ;  /* 0x000000ff4d4d7208 */ /* 0x000fe40000800000 */
[----:B------:R-:W-:Y:S02]  /*2d00*/  FSEL R72, R72, RZ, P2 ;  /* 0x000000ff48487208 */ /* 0x000fe40001000000 */
[----:B------:R-:W-:Y:S02]  /*2d10*/  F2FP.BF16.F32.PACK_AB R64, R77, R64 ;  /* 0x000000404d40723e */ /* 0x000fe400000010ff */
[----:B------:R-:W-:Y:S01]  /*2d20*/  F2FP.BF16.F32.PACK_AB R72, R79, R72 ;  /* 0x000000484f48723e */ /* 0x000fe200000010ff */
[----:B------:R-:W-:Y:S06]  /*2d30*/  BRA `(.L_x_179) ;  /* 0x0000001000147947 */ /* 0x000fec0003800000 */
.L_x_182:
[--C-:B------:R-:W-:Y:S01]  /*2d40*/  FFMA.FTZ R65, R15, UR9, R116.reuse ;  /* 0x000000090f417c23 */ /* 0x100fe20008010074 */
[--C-:B------:R-:W-:Y:S01]  /*2d50*/  FFMA.FTZ R64, R86, UR9, R116.reuse ;  /* 0x0000000956407c23 */ /* 0x100fe20008010074 */
[----:B------:R-:W-:Y:S01]  /*2d60*/  FFMA.FTZ R67, R84, UR9, R116 ;  /* 0x0000000954437c23 */ /* 0x000fe20008010074 */
[----:B-----5:R-:W-:Y:S01]  /*2d70*/  ISETP.GE.U32.AND P0, PT, R114, RZ, PT ;  /* 0x000000ff7200720c */ /* 0x020fe20003f06070 */
[----:B------:R-:W-:Y:S01]  /*2d80*/  FADD.FTZ R65, R14, -R65 ;  /* 0x800000410e417221 */ /* 0x000fe20000010000 */
[----:B------:R-:W-:Y:S01]  /*2d90*/  FADD.FTZ R64, R83, -R64 ;  /* 0x8000004053407221 */ /* 0x000fe20000010000 */
[----:B------:R-:W-:Y:S02]  /*2da0*/  ISETP.GE.U32.AND P1, PT, R110, RZ, PT ;  /* 0x000000ff6e00720c */ /* 0x000fe40003f26070 */
[----:B------:R-:W-:Y:S01]  /*2db0*/  FMUL.FTZ R71, R65, UR16 ;  /* 0x0000001041477c20 */ /* 0x000fe20008410000 */
[----:B------:R-:W-:Y:S01]  /*2dc0*/  FMUL.FTZ R64, R64, UR16 ;  /* 0x0000001040407c20 */ /* 0x000fe20008410000 */
[----:B------:R-:W-:Y:S01]  /*2dd0*/  FFMA.FTZ R65, R13, UR9, R116 ;  /* 0x000000090d417c23 */ /* 0x000fe20008010074 */
[----:B------:R-:W-:Y:S01]  /*2de0*/  LOP3.LUT P3, RZ, R115, 0xff0000, RZ, 0xc0, !PT ;  /* 0x00ff000073ff7812 */ /* 0x000fe2000786c0ff */
[----:B------:R-:W-:Y:S01]  /*2df0*/  FMUL.FTZ R66, R71, UR28 ;  /* 0x0000001c47427c20 */ /* 0x000fe20008410000 */
[C---:B------:R-:W-:Y:S01]  /*2e00*/  FMUL.FTZ R69, R64.reuse, UR28 ;  /* 0x0000001c40457c20 */ /* 0x040fe20008410000 */
[----:B------:R-:W-:Y:S01]  /*2e10*/  F2FP.BF16.F32.PACK_AB R71, R64, R71 ;  /* 0x000000474047723e */ /* 0x000fe200000010ff */
[----:B------:R-:W-:Y:S01]  /*2e20*/  FADD.FTZ R65, R12, -R65 ;  /* 0x800000410c417221 */ /* 0x000fe20000010000 */
[----:B------:R-:W-:Y:S01]  /*2e30*/  FADD.FTZ R64, R82, -R67 ;  /* 0x8000004352407221 */ /* 0x000fe20000010000 */
[----:B------:R-:W-:-:S02]  /*2e40*/  ISETP.GE.U32.AND.EX P0, PT, R115, 0x1000000, PT, P0 ;  /* 0x010000007300780c */ /* 0x000fc40003f06100 */
[----:B------:R-:W-:Y:S01]  /*2e50*/  LOP3.LUT P2, RZ, R111, 0xff0000, RZ, 0xc0, !PT ;  /* 0x00ff00006fff7812 */ /* 0x000fe2000784c0ff */
[----:B------:R-:W-:Y:S01]  /*2e60*/  FMUL.FTZ R65, R65, UR16 ;  /* 0x0000001041417c20 */ /* 0x000fe20008410000 */
[----:B------:R-:W-:Y:S01]  /*2e70*/  ISETP.GE.U32.AND.EX P1, PT, R111, 0x1000000, PT, P1 ;  /* 0x010000006f00780c */ /* 0x000fe20003f26110 */
[----:B------:R-:W-:Y:S01]  /*2e80*/  FMUL.FTZ R64, R64, UR16 ;  /* 0x0000001040407c20 */ /* 0x000fe20008410000 */
[C---:B------:R-:W-:Y:S02]  /*2e90*/  FSEL R68, R66.reuse, RZ, P3 ;  /* 0x000000ff42447208 */ /* 0x040fe40001800000 */
[C---:B------:R-:W-:Y:S02]  /*2ea0*/  FSEL R73, R69.reuse, RZ, P0 ;  /* 0x000000ff45497208 */ /* 0x040fe40000000000 */
[----:B------:R-:W-:Y:S02]  /*2eb0*/  FSEL R75, R66, RZ, P2 ;  /* 0x000000ff424b7208 */ /* 0x000fe40001000000 */
[----:B------:R-:W-:Y:S01]  /*2ec0*/  FSEL R66, R69, RZ, P1 ;  /* 0x000000ff45427208 */ /* 0x000fe20000800000 */
[----:B------:R-:W-:Y:S01]  /*2ed0*/  FMUL.FTZ R69, R64, UR28 ;  /* 0x0000001c40457c20 */ /* 0x000fe20008410000 */
[----:B------:R-:W-:Y:S01]  /*2ee0*/  F2FP.BF16.F32.PACK_AB R67, R73, R68 ;  /* 0x000000444943723e */ /* 0x000fe200000010ff */
[--C-:B------:R-:W-:Y:S01]  /*2ef0*/  FFMA.FTZ R68, R80, UR9, R116.reuse ;  /* 0x0000000950447c23 */ /* 0x100fe20008010074 */
[----:B------:R-:W-:Y:S01]  /*2f00*/  F2FP.BF16.F32.PACK_AB R70, R64, R65 ;  /* 0x000000414046723e */ /* 0x000fe200000010ff */
[----:B------:R-:W-:Y:S01]  /*2f10*/  FFMA.FTZ R64, R103, UR9, R116 ;  /* 0x0000000967407c23 */ /* 0x000fe20008010074 */
[----:B------:R-:W-:Y:S01]  /*2f20*/  F2FP.BF16.F32.PACK_AB R75, R66, R75 ;  /* 0x0000004b424b723e */ /* 0x000fe200000010ff */
[----:B------:R-:W-:Y:S01]  /*2f30*/  FMUL.FTZ R66, R65, UR28 ;  /* 0x0000001c41427c20 */ /* 0x000fe20008410000 */
[----:B------:R-:W-:Y:S01]  /*2f40*/  LOP3.LUT P3, RZ, R115, 0xff00, RZ, 0xc0, !PT ;  /* 0x0000ff0073ff7812 */ /* 0x000fe2000786c0ff */
[----:B------:R-:W-:Y:S01]  /*2f50*/  FADD.FTZ R64, R101, -R64 ;  /* 0x8000004065407221 */ /* 0x000fe20000010000 */
[----:B------:R-:W-:Y:S01]  /*2f60*/  LOP3.LUT P0, RZ, R111, 0xff, RZ, 0xc0, !PT ;  /* 0x000000ff6fff7812 */ /* 0x000fe2000780c0ff */
[----:B------:R-:W-:Y:S01]  /*2f70*/  FADD.FTZ R68, R81, -R68 ;  /* 0x8000004451447221 */ /* 0x000fe20000010000 */
[----:B------:R-:W-:Y:S01]  /*2f80*/  LOP3.LUT P1, RZ, R115, 0xff, RZ, 0xc0, !PT ;  /* 0x000000ff73ff7812 */ /* 0x000fe2000782c0ff */
[----:B------:R-:W-:Y:S01]  /*2f90*/  FMUL.FTZ R64, R64, UR16 ;  /* 0x0000001040407c20 */ /* 0x000fe20008410000 */
[----:B------:R-:W-:Y:S01]  /*2fa0*/  LOP3.LUT P2, RZ, R111, 0xff00, RZ, 0xc0, !PT ;  /* 0x0000ff006fff7812 */ /* 0x000fe2000784c0ff */
[----:B------:R-:W-:Y:S01]  /*2fb0*/  FMUL.FTZ R73, R68, UR16 ;  /* 0x0000001044497c20 */ /* 0x000fe20008410000 */
[----:B------:R-:W-:-:S02]  /*2fc0*/  FSEL R72, R69, RZ, P3 ;  /* 0x000000ff45487208 */ /* 0x000fc40001800000 */
[C---:B------:R-:W-:Y:S01]  /*2fd0*/  FSEL R65, R66.reuse, RZ, P1 ;  /* 0x000000ff42417208 */ /* 0x040fe20000800000 */
[----:B------:R-:W-:Y:S01]  /*2fe0*/  FMUL.FTZ R76, R73, UR28 ;  /* 0x0000001c494c7c20 */ /* 0x000fe20008410000 */
[----:B------:R-:W-:Y:S02]  /*2ff0*/  FSEL R74, R66, RZ, P0 ;  /* 0x000000ff424a7208 */ /* 0x000fe40000000000 */
[----:B------:R-:W-:Y:S02]  /*3000*/  FSEL R69, R69, RZ, P2 ;  /* 0x000000ff45457208 */ /* 0x000fe40001000000 */
[----:B------:R-:W-:Y:S01]  /*3010*/  F2FP.BF16.F32.PACK_AB R66, R72, R65 ;  /* 0x000000414842723e */ /* 0x000fe200000010ff */
[----:B------:R-:W-:Y:S01]  /*3020*/  FMUL.FTZ R72, R64, UR28 ;  /* 0x0000001c40487c20 */ /* 0x000fe20008410000 */
[----:B------:R-:W-:Y:S01]  /*3030*/  F2FP.BF16.F32.PACK_AB R74, R69, R74 ;  /* 0x0000004a454a723e */ /* 0x000fe200000010ff */
[--C-:B------:R-:W-:Y:S01]  /*3040*/  FFMA.FTZ R65, R106, UR9, R116.reuse ;  /* 0x000000096a417c23 */ /* 0x100fe20008010074 */
[----:B------:R-:W-:Y:S01]  /*3050*/  F2FP.BF16.F32.PACK_AB R69, R73, R64 ;  /* 0x000000404945723e */ /* 0x000fe200000010ff */
[----:B------:R-:W-:Y:S01]  /*3060*/  FFMA.FTZ R64, R107, UR9, R116 ;  /* 0x000000096b407c23 */ /* 0x000fe20008010074 */
[----:B------:R-:W-:Y:S01]  /*3070*/  LOP3.LUT P0, RZ, R110, 0xff0000, RZ, 0xc0, !PT ;  /* 0x00ff00006eff7812 */ /* 0x000fe2000780c0ff */
[----:B------:R-:W-:Y:S01]  /*3080*/  FADD.FTZ R68, R104, -R65 ;  /* 0x8000004168447221 */ /* 0x000fe20000010000 */
[C---:B------:R-:W-:Y:S01]  /*3090*/  LOP3.LUT P1, RZ, R114.reuse, 0xff0000, RZ, 0xc0, !PT ;  /* 0x00ff000072ff7812 */ /* 0x040fe2000782c0ff */
[----:B------:R-:W-:Y:S01]  /*30a0*/  FADD.FTZ R64, R105, -R64 ;  /* 0x8000004069407221 */ /* 0x000fe20000010000 */
[----:B------:R-:W-:Y:S01]  /*30b0*/  LOP3.LUT P3, RZ, R114, 0xff000000, RZ, 0xc0, !PT ;  /* 0xff00000072ff7812 */ /* 0x000fe2000786c0ff */
[----:B------:R-:W-:Y:S01]  /*30c0*/  FMUL.FTZ R77, R68, UR16 ;  /* 0x00000010444d7c20 */ /* 0x000fe20008410000 */
[----:B------:R-:W-:Y:S01]  /*30d0*/  LOP3.LUT P2, RZ, R110, 0xff000000, RZ, 0xc0, !PT ;  /* 0xff0000006eff7812 */ /* 0x000fe2000784c0ff */
[----:B------:R-:W-:Y:S01]  /*30e0*/  FMUL.FTZ R64, R64, UR16 ;  /* 0x0000001040407c20 */ /* 0x000fe20008410000 */
[----:B------:R-:W-:-:S02]  /*30f0*/  FSEL R65, R72, RZ, P1 ;  /* 0x000000ff48417208 */ /* 0x000fc40000800000 */
[----:B------:R-:W-:Y:S02]  /*3100*/  FSEL R78, R76, RZ, P3 ;  /* 0x000000ff4c4e7208 */ /* 0x000fe40001800000 */
[----:B------:R-:W-:Y:S01]  /*3110*/  FSEL R73, R72, RZ, P0 ;  /* 0x000000ff48497208 */ /* 0x000fe20000000000 */
[C---:B------:R-:W-:Y:S01]  /*3120*/  FMUL.FTZ R72, R77.reuse, UR28 ;  /* 0x0000001c4d487c20 */ /* 0x040fe20008410000 */
[----:B------:R-:W-:Y:S02]  /*3130*/  FSEL R76, R76, RZ, P2 ;  /* 0x000000ff4c4c7208 */ /* 0x000fe40001000000 */
[----:B------:R-:W-:Y:S01]  /*3140*/  F2FP.BF16.F32.PACK_AB R68, R77, R64 ;  /* 0x000000404d44723e */ /* 0x000fe200000010ff */
[----:B------:R-:W-:Y:S01]  /*3150*/  FMUL.FTZ R64, R64, UR28 ;  /* 0x0000001c40407c20 */ /* 0x000fe20008410000 */
[----:B------:R-:W-:Y:S02]  /*3160*/  LOP3.LUT P2, RZ, R110, 0xff00, RZ, 0xc0, !PT ;  /* 0x0000ff006eff7812 */ /* 0x000fe4000784c0ff */
[----:B------:R-:W-:-:S02]  /*3170*/  LOP3.LUT P3, RZ, R114, 0xff00, RZ, 0xc0, !PT ;  /* 0x0000ff0072ff7812 */ /* 0x000fc4000786c0ff */
[----:B------:R-:W-:Y:S02]  /*3180*/  LOP3.LUT P1, RZ, R114, 0xff, RZ, 0xc0, !PT ;  /* 0x000000ff72ff7812 */ /* 0x000fe4000782c0ff */
[----:B------:R-:W-:Y:S02]  /*3190*/  LOP3.LUT P0, RZ, R110, 0xff, RZ, 0xc0, !PT ;  /* 0x000000ff6eff7812 */ /* 0x000fe4000780c0ff */
[----:B------:R-:W-:Y:S02]  /*31a0*/  F2FP.BF16.F32.PACK_AB R73, R76, R73 ;  /* 0x000000494c49723e */ /* 0x000fe400000010ff */
[C---:B------:R-:W-:Y:S02]  /*31b0*/  FSEL R77, R72.reuse, RZ, P2 ;  /* 0x000000ff484d7208 */ /* 0x040fe40001000000 */
[----:B------:R-:W-:Y:S02]  /*31c0*/  FSEL R79, R72, RZ, P3 ;  /* 0x000000ff484f7208 */ /* 0x000fe40001800000 */
[----:B------:R-:W-:-:S02]  /*31d0*/  FSEL R76, R64, RZ, P1 ;  /* 0x000000ff404c7208 */ /* 0x000fc40000800000 */
[----:B------:R-:W-:Y:S02]  /*31e0*/  FSEL R72, R64, RZ, P0 ;  /* 0x000000ff40487208 */ /* 0x000fe40000000000 */
[----:B------:R-:W-:Y:S02]  /*31f0*/  F2FP.BF16.F32.PACK_AB R65, R78, R65 ;  /* 0x000000414e41723e */ /* 0x000fe400000010ff */
[----:B------:R-:W-:Y:S02]  /*3200*/  F2FP.BF16.F32.PACK_AB R64, R79, R76 ;  /* 0x0000004c4f40723e */ /* 0x000fe400000010ff */
[----:B------:R-:W-:Y:S01]  /*3210*/  F2FP.BF16.F32.PACK_AB R72, R77, R72 ;  /* 0x000000484d48723e */ /* 0x000fe200000010ff */
[----:B------:R-:W-:Y:S06]  /*3220*/  BRA `(.L_x_179) ;  /* 0x0000000800d87947 */ /* 0x000fec0003800000 */
.L_x_181:
[----:B------:R-:W-:Y:S01]  /*3230*/  UMOV UR5, UR10 ;  /* 0x0000000a00057c82 */ /* 0x000fe20008000000 */
[----:B------:R-:W-:Y:S01]  /*3240*/  UMOV UR6, UR11 ;  /* 0x0000000b00067c82 */ /* 0x000fe20008000000 */
[----:B------:R-:W-:-:S04]  /*3250*/  UISETP.NE.U32.AND UP0, UPT, UR5, URZ, UPT ;  /* 0x000000ff0500728c */ /* 0x000fc8000bf05070 */
[----:B------:R-:W-:-:S09]  /*3260*/  UISETP.NE.AND.EX UP0, UPT, UR6, URZ, UPT, UP0 ;  /* 0x000000ff0600728c */ /* 0x000fd2000bf05300 */
[----:B------:R-:W-:Y:S05]  /*3270*/  BRA.U UP0, `(.L_x_183) ;  /* 0x00000005005c7547 */ /* 0x000fea000b800000 */
[----:B------:R-:W-:Y:S01]  /*3280*/  FFMA.FTZ R73, R15, UR9, R116 ;  /* 0x000000090f497c23 */ /* 0x000fe20008010074 */
[C---:B-----5:R-:W-:Y:S01]  /*3290*/  PRMT R72, R59.reuse, 0x7632, R72 ;  /* 0x000076323b487816 */ /* 0x060fe20000000048 */
[--C-:B------:R-:W-:Y:S01]  /*32a0*/  FFMA.FTZ R76, R86, UR9, R116.reuse ;  /* 0x00000009564c7c23 */ /* 0x100fe20008010074 */
[----:B------:R-:W-:Y:S01]  /*32b0*/  PRMT R65, R58, 0x7632, R65 ;  /* 0x000076323a417816 */ /* 0x000fe20000000041 */
[----:B------:R-:W-:Y:S01]  /*32c0*/  FFMA.FTZ R67, R84, UR9, R116 ;  /* 0x0000000954437c23 */ /* 0x000fe20008010074 */
[----:B------:R-:W-:Y:S02]  /*32d0*/  IMAD.U32 R74, R59, 0x10000, RZ ;  /* 0x000100003b4a7824 */ /* 0x000fe400078e00ff */
[----:B------:R-:W-:Y:S01]  /*32e0*/  FADD.FTZ R73, R14, -R73 ;  /* 0x800000490e497221 */ /* 0x000fe20000010000 */
[----:B------:R-:W-:Y:S01]  /*32f0*/  SHF.L.U32 R75, R72, 0x10, RZ ;  /* 0x00000010484b7819 */ /* 0x000fe200000006ff */
[----:B------:R-:W-:Y:S01]  /*3300*/  FADD.FTZ R76, R83, -R76 ;  /* 0x8000004c534c7221 */ /* 0x000fe20000010000 */
[----:B------:R-:W-:Y:S01]  /*3310*/  FFMA.FTZ R66, R80, UR9, R116 ;  /* 0x0000000950427c23 */ /* 0x000fe20008010074 */
[----:B------:R-:W-:Y:S01]  /*3320*/  FADD.FTZ R67, R82, -R67 ;  /* 0x8000004352437221 */ /* 0x000fe20000010000 */
[----:B------:R-:W-:-:S02]  /*3330*/  IMAD.U32 R72, R65, 0x10000, RZ ;  /* 0x0001000041487824 */ /* 0x000fc400078e00ff */
[----:B------:R-:W-:Y:S01]  /*3340*/  FFMA.FTZ R74, R73, UR16, R74 ;  /* 0x00000010494a7c23 */ /* 0x000fe2000801004a */
[----:B------:R-:W-:Y:S01]  /*3350*/  PRMT R64, R57, 0x7632, R64 ;  /* 0x0000763239407816 */ /* 0x000fe20000000040 */
[----:B------:R-:W-:Y:S01]  /*3360*/  FFMA.FTZ R76, R76, UR16, R75 ;  /* 0x000000104c4c7c23 */ /* 0x000fe2000801004b */
[----:B------:R-:W-:Y:S01]  /*3370*/  FADD.FTZ R65, R81, -R66 ;  /* 0x8000004251417221 */ /* 0x000fe20000010000 */
[----:B------:R-:W-:Y:S01]  /*3380*/  ISETP.GE.U32.AND P0, PT, R114, RZ, PT ;  /* 0x000000ff7200720c */ /* 0x000fe20003f06070 */
[----:B------:R-:W-:Y:S01]  /*3390*/  FFMA.FTZ R66, R67, UR16, R72 ;  /* 0x0000001043427c23 */ /* 0x000fe20008010048 */
[----:B------:R-:W-:Y:S01]  /*33a0*/  ISETP.GE.U32.AND P1, PT, R110, RZ, PT ;  /* 0x000000ff6e00720c */ /* 0x000fe20003f26070 */
[--C-:B------:R-:W-:Y:S01]  /*33b0*/  FFMA.FTZ R73, R13, UR9, R116.reuse ;  /* 0x000000090d497c23 */ /* 0x100fe20008010074 */
[----:B------:R-:W-:Y:S01]  /*33c0*/  FFMA.FTZ R67, R106, UR9, R116 ;  /* 0x000000096a437c23 */ /* 0x000fe20008010074 */
[----:B------:R-:W-:Y:S01]  /*33d0*/  FMUL.FTZ R72, R74, UR28 ;  /* 0x0000001c4a487c20 */ /* 0x000fe20008410000 */
[----:B------:R-:W-:Y:S01]  /*33e0*/  SHF.L.U32 R64, R64, 0x10, RZ ;  /* 0x0000001040407819 */ /* 0x000fe200000006ff */
[----:B------:R-:W-:Y:S01]  /*33f0*/  FMUL.FTZ R77, R76, UR28 ;  /* 0x0000001c4c4d7c20 */ /* 0x000fe20008410000 */
[----:B------:R-:W-:Y:S01]  /*3400*/  LOP3.LUT P2, RZ, R111, 0xff0000, RZ, 0xc0, !PT ;  /* 0x00ff00006fff7812 */ /* 0x000fe2000784c0ff */
[----:B------:R-:W-:Y:S01]  /*3410*/  FADD.FTZ R74, R12, -R73 ;  /* 0x800000490c4a7221 */ /* 0x000fe20000010000 */
[C---:B------:R-:W-:Y:S01]  /*3420*/  LOP3.LUT P3, RZ, R115.reuse, 0xff0000, RZ, 0xc0, !PT ;  /* 0x00ff000073ff7812 */ /* 0x040fe2000786c0ff */
[----:B------:R-:W-:Y:S01]  /*3430*/  IMAD.U32 R75, R58, 0x10000, RZ ;  /* 0x000100003a4b7824 */ /* 0x000fe200078e00ff */
[----:B------:R-:W-:Y:S01]  /*3440*/  ISETP.GE.U32.AND.EX P0, PT, R115, 0x1000000, PT, P0 ;  /* 0x010000007300780c */ /* 0x000fe20003f06100 */
[----:B------:R-:W-:Y:S01]  /*3450*/  FADD.FTZ R73, R104, -R67 ;  /* 0x8000004368497221 */ /* 0x000fe20000010000 */
[----:B------:R-:W-:Y:S01]  /*3460*/  ISETP.GE.U32.AND.EX P1, PT, R111, 0x1000000, PT, P1 ;  /* 0x010000006f00780c */ /* 0x000fe20003f26110 */
[--C-:B------:R-:W-:Y:S01]  /*3470*/  FFMA.FTZ R65, R65, UR16, R64.reuse ;  /* 0x0000001041417c23 */ /* 0x100fe20008010040 */
[----:B------:R-:W-:Y:S01]  /*3480*/  FSEL R76, R72, RZ, P2 ;  /* 0x000000ff484c7208 */ /* 0x000fe20001000000 */
[----:B------:R-:W-:Y:S01]  /*3490*/  FFMA.FTZ R74, R74, UR16, R75 ;  /* 0x000000104a4a7c23 */ /* 0x000fe2000801004b */
[----:B------:R-:W-:Y:S01]  /*34a0*/  FSEL R67, R72, RZ, P3 ;  /* 0x000000ff48437208 */ /* 0x000fe20001800000 */
[----:B------:R-:W-:Y:S01]  /*34b0*/  FMUL.FTZ R78, R65, UR28 ;  /* 0x0000001c414e7c20 */ /* 0x000fe20008410000 */
[----:B------:R-:W-:Y:S01]  /*34c0*/  FSEL R72, R77, RZ, P0 ;  /* 0x000000ff4d487208 */ /* 0x000fe20000000000 */
[----:B------:R-:W-:Y:S01]  /*34d0*/  FMUL.FTZ R74, R74, UR28 ;  /* 0x0000001c4a4a7c20 */ /* 0x000fe20008410000 */
[----:B------:R-:W-:-:S02]  /*34e0*/  PRMT R64, R56, 0x7632, R64 ;  /* 0x0000763238407816 */ /* 0x000fc40000000040 */
[----:B------:R-:W-:Y:S02]  /*34f0*/  FSEL R77, R77, RZ, P1 ;  /* 0x000000ff4d4d7208 */ /* 0x000fe40000800000 */
[----:B------:R-:W-:Y:S02]  /*3500*/  SHF.L.U32 R64, R64, 0x10, RZ ;  /* 0x0000001040407819 */ /* 0x000fe400000006ff */
[----:B------:R-:W-:Y:S01]  /*3510*/  F2FP.BF16.F32.PACK_AB R75, R77, R76 ;  /* 0x0000004c4d4b723e */ /* 0x000fe200000010ff */
[----:B------:R-:W-:Y:S01]  /*3520*/  FMUL.FTZ R76, R66, UR28 ;  /* 0x0000001c424c7c20 */ /* 0x000fe20008410000 */
[----:B------:R-:W-:Y:S01]  /*3530*/  F2FP.BF16.F32.PACK_AB R67, R72, R67 ;  /* 0x000000434843723e */ /* 0x000fe200000010ff */
[----:B------:R-:W-:Y:S01]  /*3540*/  FFMA.FTZ R72, R103, UR9, R116 ;  /* 0x0000000967487c23 */ /* 0x000fe20008010074 */
[----:B------:R-:W-:Y:S01]  /*3550*/  LOP3.LUT P0, RZ, R115, 0xff, RZ, 0xc0, !PT ;  /* 0x000000ff73ff7812 */ /* 0x000fe2000780c0ff */
[----:B------:R-:W-:Y:S01]  /*3560*/  FFMA.FTZ R64, R73, UR16, R64 ;  /* 0x0000001049407c23 */ /* 0x000fe20008010040 */
[----:B------:R-:W-:Y:S01]  /*3570*/  LOP3.LUT P1, RZ, R115, 0xff00, RZ, 0xc0, !PT ;  /* 0x0000ff0073ff7812 */ /* 0x000fe2000782c0ff */
[----:B------:R-:W-:-:S02]  /*3580*/  IMAD.U32 R77, R57, 0x10000, RZ ;  /* 0x00010000394d7824 */ /* 0x000fc400078e00ff */
[----:B------:R-:W-:Y:S01]  /*3590*/  FADD.FTZ R72, R101, -R72 ;  /* 0x8000004865487221 */ /* 0x000fe20000010000 */
[----:B------:R-:W-:Y:S01]  /*35a0*/  FSEL R66, R74, RZ, P0 ;  /* 0x000000ff4a427208 */ /* 0x000fe20000000000 */
[----:B------:R-:W-:Y:S01]  /*35b0*/  FMUL.FTZ R64, R64, UR28 ;  /* 0x0000001c40407c20 */ /* 0x000fe20008410000 */
[----:B------:R-:W-:Y:S01]  /*35c0*/  FSEL R73, R76, RZ, P1 ;  /* 0x000000ff4c497208 */ /* 0x000fe20000800000 */
[----:B------:R-:W-:Y:S01]  /*35d0*/  FFMA.FTZ R72, R72, UR16, R77 ;  /* 0x0000001048487c23 */ /* 0x000fe2000801004d */
[C---:B------:R-:W-:Y:S02]  /*35e0*/  LOP3.LUT P2, RZ, R111.reuse, 0xff, RZ, 0xc0, !PT ;  /* 0x000000ff6fff7812 */ /* 0x040fe4000784c0ff */
[----:B------:R-:W-:Y:S01]  /*35f0*/  LOP3.LUT P3, RZ, R111, 0xff00, RZ, 0xc0, !PT ;  /* 0x0000ff006fff7812 */ /* 0x000fe2000786c0ff */
[----:B------:R-:W-:Y:S01]  /*3600*/  FMUL.FTZ R77, R72, UR28 ;  /* 0x0000001c484d7c20 */ /* 0x000fe20008410000 */
[----:B------:R-:W-:Y:S02]  /*3610*/  F2FP.BF16.F32.PACK_AB R66, R73, R66 ;  /* 0x000000424942723e */ /* 0x000fe400000010ff */
[----:B------:R-:W-:-:S02]  /*3620*/  FSEL R74, R74, RZ, P2 ;  /* 0x000000ff4a4a7208 */ /* 0x000fc40001000000 */
[----:B------:R-:W-:Y:S01]  /*3630*/  FSEL R73, R76, RZ, P3 ;  /* 0x000000ff4c497208 */ /* 0x000fe20001800000 */
[----:B------:R-:W-:Y:S01]  /*3640*/  FFMA.FTZ R76, R107, UR9, R116 ;  /* 0x000000096b4c7c23 */ /* 0x000fe20008010074 */
[C---:B------:R-:W-:Y:S02]  /*3650*/  LOP3.LUT P0, RZ, R114.reuse, 0xff0000, RZ, 0xc0, !PT ;  /* 0x00ff000072ff7812 */ /* 0x040fe4000780c0ff */
[----:B------:R-:W-:Y:S01]  /*3660*/  LOP3.LUT P1, RZ, R114, 0xff000000, RZ, 0xc0, !PT ;  /* 0xff00000072ff7812 */ /* 0x000fe2000782c0ff */
[----:B------:R-:W-:Y:S01]  /*3670*/  FADD.FTZ R76, R105, -R76 ;  /* 0x8000004c694c7221 */ /* 0x000fe20000010000 */
[----:B------:R-:W-:Y:S02]  /*3680*/  F2FP.BF16.F32.PACK_AB R74, R73, R74 ;  /* 0x0000004a494a723e */ /* 0x000fe400000010ff */
[----:B------:R-:W-:Y:S02]  /*3690*/  SHF.L.U32 R73, R56, 0x10, RZ ;  /* 0x0000001038497819 */ /* 0x000fe400000006ff */
[----:B------:R-:W-:-:S02]  /*36a0*/  FSEL R65, R77, RZ, P0 ;  /* 0x000000ff4d417208 */ /* 0x000fc40000000000 */
[----:B------:R-:W-:Y:S01]  /*36b0*/  FSEL R72, R78, RZ, P1 ;  /* 0x000000ff4e487208 */ /* 0x000fe20000800000 */
[----:B------:R-:W-:Y:S01]  /*36c0*/  FFMA.FTZ R76, R76, UR16, R73 ;  /* 0x000000104c4c7c23 */ /* 0x000fe20008010049 */
[C---:B------:R-:W-:Y:S02]  /*36d0*/  LOP3.LUT P0, RZ, R110.reuse, 0xff0000, RZ, 0xc0, !PT ;  /* 0x00ff00006eff7812 */ /* 0x040fe4000780c0ff */
[----:B------:R-:W-:Y:S01]  /*36e0*/  LOP3.LUT P1, RZ, R110, 0xff000000, RZ, 0xc0, !PT ;  /* 0xff0000006eff7812 */ /* 0x000fe2000782c0ff */
[----:B------:R-:W-:Y:S01]  /*36f0*/  FMUL.FTZ R76, R76, UR28 ;  /* 0x0000001c4c4c7c20 */ /* 0x000fe20008410000 */
[----:B------:R-:W-:Y:S02]  /*3700*/  FSEL R77, R77, RZ, P0 ;  /* 0x000000ff4d4d7208 */ /* 0x000fe40000000000 */
[----:B------:R-:W-:Y:S02]  /*3710*/  FSEL R78, R78, RZ, P1 ;  /* 0x000000ff4e4e7208 */ /* 0x000fe40000800000 */
[----:B------:R-:W-:-:S02]  /*3720*/  LOP3.LUT P2, RZ, R110, 0xff00, RZ, 0xc0, !PT ;  /* 0x0000ff006eff7812 */ /* 0x000fc4000784c0ff */
[C---:B------:R-:W-:Y:S02]  /*3730*/  LOP3.LUT P3, RZ, R114.reuse, 0xff00, RZ, 0xc0, !PT ;  /* 0x0000ff0072ff7812 */ /* 0x040fe4000786c0ff */
[----:B------:R-:W-:Y:S02]  /*3740*/  LOP3.LUT P1, RZ, R114, 0xff, RZ, 0xc0, !PT ;  /* 0x000000ff72ff7812 */ /* 0x000fe4000782c0ff */
[----:B------:R-:W-:Y:S02]  /*3750*/  LOP3.LUT P0, RZ, R110, 0xff, RZ, 0xc0, !PT ;  /* 0x000000ff6eff7812 */ /* 0x000fe4000780c0ff */
[----:B------:R-:W-:Y:S02]  /*3760*/  F2FP.BF16.F32.PACK_AB R73, R78, R77 ;  /* 0x0000004d4e49723e */ /* 0x000fe400000010ff */
[----:B------:R-:W-:Y:S02]  /*3770*/  F2FP.BF16.F32.PACK_AB R65, R72, R65 ;  /* 0x000000414841723e */ /* 0x000fe400000010ff */
[----:B------:R-:W-:-:S02]  /*3780*/  FSEL R79, R64, RZ, P2 ;  /* 0x000000ff404f7208 */ /* 0x000fc40001000000 */
[----:B------:R-:W-:Y:S02]  /*3790*/  FSEL R77, R64, RZ, P3 ;  /* 0x000000ff404d7208 */ /* 0x000fe40001800000 */
[C---:B------:R-:W-:Y:S02]  /*37a0*/  FSEL R64, R76.reuse, RZ, P1 ;  /* 0x000000ff4c407208 */ /* 0x040fe40000800000 */
[----:B------:R-:W-:Y:S02]  /*37b0*/  FSEL R72, R76, RZ, P0 ;  /* 0x000000ff4c487208 */ /* 0x000fe40000000000 */
[----:B------:R-:W-:Y:S02]  /*37c0*/  F2FP.BF16.F32.PACK_AB R64, R77, R64 ;  /* 0x000000404d40723e */ /* 0x000fe400000010ff */
[----:B------:R-:W-:Y:S01]  /*37d0*/  F2FP.BF16.F32.PACK_AB R72, R79, R72 ;  /* 0x000000484f48723e */ /* 0x000fe200000010ff */
[----:B------:R-:W-:Y:S06]  /*37e0*/  BRA `(.L_x_179) ;  /* 0x0000000400687947 */ /* 0x000fec0003800000 */
.L_x_183:
[----:B------:R-:W-:Y:S01]  /*37f0*/  FFMA.FTZ R67, R15, UR9, R116 ;  /* 0x000000090f437c23 */ /* 0x000fe20008010074 */
[----:B-----5:R-:W-:Y:S01]  /*3800*/  PRMT R64, R59, 0x7632, R64 ;  /* 0x000076323b407816 */ /* 0x020fe20000000040 */
[--C-:B------:R-:W-:Y:S01]  /*3810*/  FFMA.FTZ R68, R86, UR9, R116.reuse ;  /* 0x0000000956447c23 */ /* 0x100fe20008010074 */
[----:B------:R-:W-:Y:S01]  /*3820*/  FFMA.FTZ R65, R13, UR9, R116 ;  /* 0x000000090d417c23 */ /* 0x000fe20008010074 */
[----:B------:R-:W-:Y:S02]  /*3830*/  IMAD.U32 R66, R59, 0x10000, RZ ;  /* 0x000100003b427824 */ /* 0x000fe400078e00ff */
[----:B------:R-:W-:Y:S01]  /*3840*/  FADD.FTZ R67, R14, -R67 ;  /* 0x800000430e437221 */ /* 0x000fe20000010000 */
[----:B------:R-:W-:Y:S01]  /*3850*/  SHF.L.U32 R70, R58, 0x10, RZ ;  /* 0x000000103a467819 */ /* 0x000fe200000006ff */
[----:B------:R-:W-:Y:S02]  /*3860*/  IMAD.U32 R69, R64, 0x10000, RZ ;  /* 0x0001000040457824 */ /* 0x000fe400078e00ff */
[----:B------:R-:W-:Y:S01]  /*3870*/  FADD.FTZ R64, R83, -R68 ;  /* 0x8000004453407221 */ /* 0x000fe20000010000 */
[----:B------:R-:W-:Y:S01]  /*3880*/  FADD.FTZ R65, R12, -R65 ;  /* 0x800000410c417221 */ /* 0x000fe20000010000 */
[----:B------:R-:W-:Y:S01]  /*3890*/  FFMA.FTZ R71, R67, UR16, R66 ;  /* 0x0000001043477c23 */ /* 0x000fe20008010042 */
[----:B------:R-:W-:Y:S01]  /*38a0*/  PRMT R73, R58, 0x7632, R73 ;  /* 0x000076323a497816 */ /* 0x000fe20000000049 */
[--C-:B------:R-:W-:Y:S01]  /*38b0*/  FFMA.FTZ R75, R84, UR9, R116.reuse ;  /* 0x00000009544b7c23 */ /* 0x100fe20008010074 */
[----:B------:R-:W-:Y:S01]  /*38c0*/  FFMA.FTZ R66, R103, UR9, R116 ;  /* 0x0000000967427c23 */ /* 0x000fe20008010074 */
[----:B------:R-:W-:Y:S01]  /*38d0*/  FFMA.FTZ R64, R64, UR16, R69 ;  /* 0x0000001040407c23 */ /* 0x000fe20008010045 */
[----:B------:R-:W-:Y:S01]  /*38e0*/  FFMA.FTZ R70, R65, UR16, R70 ;  /* 0x0000001041467c23 */ /* 0x000fe20008010046 */
[C---:B------:R-:W-:Y:S01]  /*38f0*/  SHF.L.U32 R69, R57.reuse, 0x10, RZ ;  /* 0x0000001039457819 */ /* 0x040fe200000006ff */
[----:B------:R-:W-:Y:S01]  /*3900*/  FADD.FTZ R75, R82, -R75 ;  /* 0x8000004b524b7221 */ /* 0x000fe20000010000 */
[----:B------:R-:W-:Y:S01]  /*3910*/  PRMT R68, R57, 0x7632, R68 ;  /* 0x0000763239447816 */ /* 0x000fe20000000044 */
[----:B------:R-:W-:Y:S01]  /*3920*/  IMAD.U32 R74, R73, 0x10000, RZ ;  /* 0x00010000494a7824 */ /* 0x000fe200078e00ff */
[----:B------:R-:W-:Y:S01]  /*3930*/  PRMT R65, R56, 0x7632, R65 ;  /* 0x0000763238417816 */ /* 0x000fe20000000041 */
[----:B------:R-:W-:Y:S01]  /*3940*/  FADD.FTZ R66, R101, -R66 ;  /* 0x8000004265427221 */ /* 0x000fe20000010000 */
[----:B------:R-:W-:Y:S01]  /*3950*/  FFMA.FTZ R67, R106, UR9, R116 ;  /* 0x000000096a437c23 */ /* 0x000fe20008010074 */
[----:B------:R-:W-:Y:S01]  /*3960*/  ISETP.GE.U32.AND P0, PT, R114, RZ, PT ;  /* 0x000000ff7200720c */ /* 0x000fe20003f06070 */
[----:B------:R-:W-:Y:S01]  /*3970*/  FFMA.FTZ R75, R75, UR16, R74 ;  /* 0x000000104b4b7c23 */ /* 0x000fe2000801004a */
[----:B------:R-:W-:Y:S01]  /*3980*/  SHF.L.U32 R73, R68, 0x10, RZ ;  /* 0x0000001044497819 */ /* 0x000fe200000006ff */
[----:B------:R-:W-:-:S02]  /*3990*/  IMAD.U32 R68, R65, 0x10000, RZ ;  /* 0x0001000041447824 */ /* 0x000fc400078e00ff */
[----:B------:R-:W-:Y:S01]  /*39a0*/  FFMA.FTZ R69, R66, UR16, R69 ;  /* 0x0000001042457c23 */ /* 0x000fe20008010045 */
[----:B------:R-:W-:Y:S01]  /*39b0*/  ISETP.GE.U32.AND P1, PT, R110, RZ, PT ;  /* 0x000000ff6e00720c */ /* 0x000fe20003f26070 */
[----:B------:R-:W-:Y:S01]  /*39c0*/  FMUL.FTZ R65, R71, UR28 ;  /* 0x0000001c47417c20 */ /* 0x000fe20008410000 */
[----:B------:R-:W-:Y:S01]  /*39d0*/  FMUL.FTZ R66, R64, UR28 ;  /* 0x0000001c40427c20 */ /* 0x000fe20008410000 */
[----:B------:R-:W-:Y:S01]  /*39e0*/  FADD.FTZ R67, R104, -R67 ;  /* 0x8000004368437221 */ /* 0x000fe20000010000 */
[----:B------:R-:W-:Y:S01]  /*39f0*/  LOP3.LUT P2, RZ, R111, 0xff0000, RZ, 0xc0, !PT ;  /* 0x00ff00006fff7812 */ /* 0x000fe2000784c0ff */
[----:B------:R-:W-:Y:S01]  /*3a00*/  FFMA.FTZ R72, R80, UR9, R116 ;  /* 0x0000000950487c23 */ /* 0x000fe20008010074 */
[----:B------:R-:W-:Y:S01]  /*3a10*/  ISETP.GE.U32.AND.EX P0, PT, R115, 0x1000000, PT, P0 ;  /* 0x010000007300780c */ /* 0x000fe20003f06100 */
[----:B------:R-:W-:Y:S01]  /*3a20*/  FFMA.FTZ R68, R67, UR16, R68 ;  /* 0x0000001043447c23 */ /* 0x000fe20008010044 */
[----:B------:R-:W-:Y:S01]  /*3a30*/  LOP3.LUT P3, RZ, R115, 0xff0000, RZ, 0xc0, !PT ;  /* 0x00ff000073ff7812 */ /* 0x000fe2000786c0ff */
[----:B------:R-:W-:Y:S01]  /*3a40*/  FADD.FTZ R72, R81, -R72 ;  /* 0x8000004851487221 */ /* 0x000fe20000010000 */
[----:B------:R-:W-:Y:S01]  /*3a50*/  F2FP.BF16.F32.PACK_AB R71, R64, R71 ;  /* 0x000000474047723e */ /* 0x000fe200000010ff */
[----:B------:R-:W-:Y:S01]  /*3a60*/  FMUL.FTZ R64, R70, UR28 ;  /* 0x0000001c46407c20 */ /* 0x000fe20008410000 */
[----:B------:R-:W-:Y:S01]  /*3a70*/  ISETP.GE.U32.AND.EX P1, PT, R111, 0x1000000, PT, P1 ;  /* 0x010000006f00780c */ /* 0x000fe20003f26110 */
[----:B------:R-:W-:Y:S01]  /*3a80*/  FFMA.FTZ R72, R72, UR16, R73 ;  /* 0x0000001048487c23 */ /* 0x000fe20008010049 */
[C---:B------:R-:W-:Y:S01]  /*3a90*/  F2FP.BF16.F32.PACK_AB R70, R75.reuse, R70 ;  /* 0x000000464b46723e */ /* 0x040fe200000010ff */
[----:B------:R-:W-:Y:S01]  /*3aa0*/  FMUL.FTZ R75, R75, UR28 ;  /* 0x0000001c4b4b7c20 */ /* 0x000fe20008410000 */
[----:B------:R-:W-:-:S02]  /*3ab0*/  FSEL R76, R65, RZ, P2 ;  /* 0x000000ff414c7208 */ /* 0x000fc40001000000 */
[C---:B------:R-:W-:Y:S02]  /*3ac0*/  FSEL R78, R66.reuse, RZ, P0 ;  /* 0x000000ff424e7208 */ /* 0x040fe40000000000 */
[----:B------:R-:W-:Y:S02]  /*3ad0*/  LOP3.LUT P2, RZ, R111, 0xff, RZ, 0xc0, !PT ;  /* 0x000000ff6fff7812 */ /* 0x000fe4000784c0ff */
[----:B------:R-:W-:Y:S02]  /*3ae0*/  FSEL R67, R65, RZ, P3 ;  /* 0x000000ff41437208 */ /* 0x000fe40001800000 */
[----:B------:R-:W-:Y:S02]  /*3af0*/  LOP3.LUT P0, RZ, R111, 0xff00, RZ, 0xc0, !PT ;  /* 0x0000ff006fff7812 */ /* 0x000fe4000780c0ff */
[----:B------:R-:W-:Y:S02]  /*3b00*/  LOP3.LUT P3, RZ, R115, 0xff, RZ, 0xc0, !PT ;  /* 0x000000ff73ff7812 */ /* 0x000fe4000786c0ff */
[----:B------:R-:W-:-:S02]  /*3b10*/  FSEL R77, R66, RZ, P1 ;  /* 0x000000ff424d7208 */ /* 0x000fc40000800000 */
[----:B------:R-:W-:Y:S02]  /*3b20*/  LOP3.LUT P1, RZ, R115, 0xff00, RZ, 0xc0, !PT ;  /* 0x0000ff0073ff7812 */ /* 0x000fe4000782c0ff */
[C---:B------:R-:W-:Y:S02]  /*3b30*/  FSEL R74, R64.reuse, RZ, P2 ;  /* 0x000000ff404a7208 */ /* 0x040fe40001000000 */
[----:B------:R-:W-:Y:S02]  /*3b40*/  FSEL R65, R75, RZ, P0 ;  /* 0x000000ff4b417208 */ /* 0x000fe40000000000 */
[----:B------:R-:W-:Y:S01]  /*3b50*/  FSEL R66, R64, RZ, P3 ;  /* 0x000000ff40427208 */ /* 0x000fe20001800000 */
[----:B------:R-:W-:Y:S01]  /*3b60*/  FFMA.FTZ R64, R107, UR9, R116 ;  /* 0x000000096b407c23 */ /* 0x000fe20008010074 */
[----:B------:R-:W-:Y:S02]  /*3b70*/  FSEL R73, R75, RZ, P1 ;  /* 0x000000ff4b497208 */ /* 0x000fe40000800000 */
[----:B------:R-:W-:Y:S01]  /*3b80*/  F2FP.BF16.F32.PACK_AB R74, R65, R74 ;  /* 0x0000004a414a723e */ /* 0x000fe200000010ff */
[----:B------:R-:W-:Y:S01]  /*3b90*/  FADD.FTZ R64, R105, -R64 ;  /* 0x8000004069407221 */ /* 0x000fe20000010000 */
[----:B------:R-:W-:-:S02]  /*3ba0*/  SHF.L.U32 R65, R56, 0x10, RZ ;  /* 0x0000001038417819 */ /* 0x000fc400000006ff */
[----:B------:R-:W-:Y:S01]  /*3bb0*/  F2FP.BF16.F32.PACK_AB R66, R73, R66 ;  /* 0x000000424942723e */ /* 0x000fe200000010ff */
[----:B------:R-:W-:Y:S01]  /*3bc0*/  FMUL.FTZ R73, R69, UR28 ;  /* 0x0000001c45497c20 */ /* 0x000fe20008410000 */
[----:B------:R-:W-:Y:S01]  /*3bd0*/  F2FP.BF16.F32.PACK_AB R75, R77, R76 ;  /* 0x0000004c4d4b723e */ /* 0x000fe200000010ff */
[----:B------:R-:W-:Y:S01]  /*3be0*/  FMUL.FTZ R76, R72, UR28 ;  /* 0x0000001c484c7c20 */ /* 0x000fe20008410000 */
[----:B------:R-:W-:Y:S01]  /*3bf0*/  LOP3.LUT P0, RZ, R110, 0xff0000, RZ, 0xc0, !PT ;  /* 0x00ff00006eff7812 */ /* 0x000fe2000780c0ff */
[----:B------:R-:W-:Y:S01]  /*3c00*/  FFMA.FTZ R77, R64, UR16, R65 ;  /* 0x00000010404d7c23 */ /* 0x000fe20008010041 */
[----:B------:R-:W-:Y:S01]  /*3c10*/  LOP3.LUT P1, RZ, R114, 0xff0000, RZ, 0xc0, !PT ;  /* 0x00ff000072ff7812 */ /* 0x000fe2000782c0ff */
[----:B------:R-:W-:Y:S01]  /*3c20*/  FMUL.FTZ R64, R68, UR28 ;  /* 0x0000001c44407c20 */ /* 0x000fe20008410000 */
[----:B------:R-:W-:Y:S02]  /*3c30*/  LOP3.LUT P3, RZ, R114, 0xff000000, RZ, 0xc0, !PT ;  /* 0xff00000072ff7812 */ /* 0x000fe4000786c0ff */
[----:B------:R-:W-:-:S02]  /*3c40*/  LOP3.LUT P2, RZ, R110, 0xff000000, RZ, 0xc0, !PT ;  /* 0xff0000006eff7812 */ /* 0x000fc4000784c0ff */
[----:B------:R-:W-:Y:S02]  /*3c50*/  F2FP.BF16.F32.PACK_AB R69, R72, R69 ;  /* 0x000000454845723e */ /* 0x000fe400000010ff */
[----:B------:R-:W-:Y:S02]  /*3c60*/  F2FP.BF16.F32.PACK_AB R67, R78, R67 ;  /* 0x000000434e43723e */ /* 0x000fe400000010ff */
[C---:B------:R-:W-:Y:S02]  /*3c70*/  FSEL R72, R73.reuse, RZ, P0 ;  /* 0x000000ff49487208 */ /* 0x040fe40000000000 */
[----:B------:R-:W-:Y:S02]  /*3c80*/  FSEL R73, R73, RZ, P1 ;  /* 0x000000ff49497208 */ /* 0x000fe40000800000 */
[C---:B------:R-:W-:Y:S02]  /*3c90*/  FSEL R78, R76.reuse, RZ, P3 ;  /* 0x000000ff4c4e7208 */ /* 0x040fe40001800000 */
[----:B------:R-:W-:-:S02]  /*3ca0*/  FSEL R79, R76, RZ, P2 ;  /* 0x000000ff4c4f7208 */ /* 0x000fc40001000000 */
[----:B------:R-:W-:Y:S01]  /*3cb0*/  F2FP.BF16.F32.PACK_AB R68, R68, R77 ;  /* 0x0000004d4444723e */ /* 0x000fe200000010ff */
[----:B------:R-:W-:Y:S01]  /*3cc0*/  FMUL.FTZ R77, R77, UR28 ;  /* 0x0000001c4d4d7c20 */ /* 0x000fe20008410000 */
[----:B------:R-:W-:Y:S02]  /*3cd0*/  LOP3.LUT P2, RZ, R110, 0xff00, RZ, 0xc0, !PT ;  /* 0x0000ff006eff7812 */ /* 0x000fe4000784c0ff */
[C---:B------:R-:W-:Y:S02]  /*3ce0*/  LOP3.LUT P3, RZ, R114.reuse, 0xff00, RZ, 0xc0, !PT ;  /* 0x0000ff0072ff7812 */ /* 0x040fe4000786c0ff */
[----:B------:R-:W-:Y:S02]  /*3cf0*/  LOP3.LUT P1, RZ, R114, 0xff, RZ, 0xc0, !PT ;  /* 0x000000ff72ff7812 */ /* 0x000fe4000782c0ff */
[----:B------:R-:W-:Y:S02]  /*3d00*/  LOP3.LUT P0, RZ, R110, 0xff, RZ, 0xc0, !PT ;  /* 0x000000ff6eff7812 */ /* 0x000fe4000780c0ff */
[----:B------:R-:W-:-:S02]  /*3d10*/  F2FP.BF16.F32.PACK_AB R65, R78, R73 ;  /* 0x000000494e41723e */ /* 0x000fc400000010ff */
[----:B------:R-:W-:Y:S02]  /*3d20*/  F2FP.BF16.F32.PACK_AB R73, R79, R72 ;  /* 0x000000484f49723e */ /* 0x000fe400000010ff */
[C---:B------:R-:W-:Y:S02]  /*3d30*/  FSEL R79, R64.reuse, RZ, P2 ;  /* 0x000000ff404f7208 */ /* 0x040fe40001000000 */
[----:B------:R-:W-:Y:S02]  /*3d40*/  FSEL R117, R64, RZ, P3 ;  /* 0x000000ff40757208 */ /* 0x000fe40001800000 */
[C---:B------:R-:W-:Y:S02]  /*3d50*/  FSEL R64, R77.reuse, RZ, P1 ;  /* 0x000000ff4d407208 */ /* 0x040fe40000800000 */
[----:B------:R-:W-:Y:S02]  /*3d60*/  FSEL R72, R77, RZ, P0 ;  /* 0x000000ff4d487208 */ /* 0x000fe40000000000 */
[----:B------:R-:W-:-:S02]  /*3d70*/  F2FP.BF16.F32.PACK_AB R64, R117, R64 ;  /* 0x000000407540723e */ /* 0x000fc400000010ff */
[----:B------:R-:W-:-:S07]  /*3d80*/  F2FP.BF16.F32.PACK_AB R72, R79, R72 ;  /* 0x000000484f48723e */ /* 0x000fce00000010ff */
.L_x_179:
        /* <DEDUP_REMOVED lines=12> */
[----:B------:R-:W-:-:S03]  /*3e50*/  VIADD R11, R11, 0x80 ;  /* 0x000000800b0b7836 */ /* 0x000fc60000000000 */
[----:B------:R0:W-:Y:S04]  /*3e60*/  @P1 STG.E.128 desc[UR20][R76.64], R64 ;  /* 0x000000404c001986 */ /* 0x0001e8000c101d14 */
.L_x_175:
[----:B------:R-:W-:Y:S05]  /*3e70*/  BSYNC.RECONVERGENT B0 ;  /* 0x0000000000007941 */ /* 0x000fea0003800200 */
.L_x_174:
        /* <DEDUP_REMOVED lines=12> */
[----:B0-----:R-:W-:Y:S01]  /*3f40*/  FFMA.FTZ R65, R91, UR9, R116 ;  /* 0x000000095b417c23 */ /* 0x001fe20008010074 */
[C---:B-----5:R-:W-:Y:S01]  /*3f50*/  PRMT R64, R63.reuse, 0x7632, R64 ;  /* 0x000076323f407816 */ /* 0x060fe20000000040 */
[--C-:B------:R-:W-:Y:S01]  /*3f60*/  FFMA.FTZ R68, R102, UR9, R116.reuse ;  /* 0x0000000966447c23 */ /* 0x100fe20008010074 */
[----:B------:R-:W-:Y:S01]  /*3f70*/  SHF.L.U32 R66, R63, 0x10, RZ ;  /* 0x000000103f427819 */ /* 0x000fe200000006ff */
[----:B------:R-:W-:Y:S01]  /*3f80*/  FADD.FTZ R65, R94, -R65 ;  /* 0x800000415e417221 */ /* 0x000fe20000010000 */
[----:B------:R-:W-:Y:S01]  /*3f90*/  FFMA.FTZ R67, R89, UR9, R116 ;  /* 0x0000000959437c23 */ /* 0x000fe20008010074 */
[----:B------:R-:W-:Y:S02]  /*3fa0*/  IMAD.U32 R69, R64, 0x10000, RZ ;  /* 0x0001000040457824 */ /* 0x000fe400078e00ff */
[----:B------:R-:W-:Y:S01]  /*3fb0*/  FADD.FTZ R64, R99, -R68 ;  /* 0x8000004463407221 */ /* 0x000fe20000010000 */
[----:B------:R-:W-:Y:S01]  /*3fc0*/  FFMA.FTZ R71, R65, UR16, R66 ;  /* 0x0000001041477c23 */ /* 0x000fe20008010042 */
[----:B------:R-:W-:Y:S01]  /*3fd0*/  PRMT R72, R62, 0x7632, R72 ;  /* 0x000076323e487816 */ /* 0x000fe20000000048 */
[----:B------:R-:W-:Y:S01]  /*3fe0*/  FFMA.FTZ R70, R98, UR9, R116 ;  /* 0x0000000962467c23 */ /* 0x000fe20008010074 */
[----:B------:R-:W-:Y:S01]  /*3ff0*/  PRMT R66, R61, 0x7632, R66 ;  /* 0x000076323d427816 */ /* 0x000fe20000000042 */
[----:B------:R-:W-:Y:S01]  /*4000*/  FFMA.FTZ R64, R64, UR16, R69 ;  /* 0x0000001040407c23 */ /* 0x000fe20008010045 */
[----:B------:R-:W-:Y:S01]  /*4010*/  FADD.FTZ R69, R92, -R67 ;  /* 0x800000435c457221 */ /* 0x000fe20000010000 */
[----:B------:R-:W-:Y:S01]  /*4020*/  SHF.L.U32 R73, R72, 0x10, RZ ;  /* 0x0000001048497819 */ /* 0x000fe200000006ff */
[----:B------:R-:W-:Y:S01]  /*4030*/  FFMA.FTZ R65, R87, UR9, R116 ;  /* 0x0000000957417c23 */ /* 0x000fe20008010074 */
[----:B------:R-:W-:-:S02]  /*4040*/  IMAD.U32 R67, R66, 0x10000, RZ ;  /* 0x0001000042437824 */ /* 0x000fc400078e00ff */
[----:B------:R-:W-:Y:S01]  /*4050*/  FADD.FTZ R72, R95, -R70 ;  /* 0x800000465f487221 */ /* 0x000fe20000010000 */
[----:B------:R-:W-:Y:S01]  /*4060*/  SHF.L.U32 R74, R62, 0x10, RZ ;  /* 0x000000103e4a7819 */ /* 0x000fe200000006ff */
[----:B------:R-:W-:Y:S02]  /*4070*/  IMAD.U32 R68, R61, 0x10000, RZ ;  /* 0x000100003d447824 */ /* 0x000fe400078e00ff */
[----:B------:R-:W-:Y:S01]  /*4080*/  FADD.FTZ R65, R90, -R65 ;  /* 0x800000415a417221 */ /* 0x000fe20000010000 */
[----:B------:R-:W-:Y:S01]  /*4090*/  FFMA.FTZ R72, R72, UR16, R67 ;  /* 0x0000001048487c23 */ /* 0x000fe20008010043 */
[----:B------:R-:W-:Y:S01]  /*40a0*/  FMUL.FTZ R67, R71, UR28 ;  /* 0x0000001c47437c20 */ /* 0x000fe20008410000 */
[----:B------:R-:W-:Y:S01]  /*40b0*/  LOP3.LUT P2, RZ, R109, 0xff0000, RZ, 0xc0, !PT ;  /* 0x00ff00006dff7812 */ /* 0x000fe2000784c0ff */
[----:B------:R-:W-:Y:S01]  /*40c0*/  FFMA.FTZ R70, R69, UR16, R74 ;  /* 0x0000001045467c23 */ /* 0x000fe2000801004a */
[----:B------:R-:W-:Y:S01]  /*40d0*/  FFMA.FTZ R69, R65, UR16, R68 ;  /* 0x0000001041457c23 */ /* 0x000fe20008010044 */
[----:B------:R-:W-:Y:S01]  /*40e0*/  LOP3.LUT P3, RZ, R113, 0xff0000, RZ, 0xc0, !PT ;  /* 0x00ff000071ff7812 */ /* 0x000fe2000786c0ff */
[--C-:B------:R-:W-:Y:S01]  /*40f0*/  FFMA.FTZ R76, R100, UR9, R116.reuse ;  /* 0x00000009644c7c23 */ /* 0x100fe20008010074 */
[----:B------:R-:W-:Y:S01]  /*4100*/  PRMT R65, R60, 0x7632, R65 ;  /* 0x000076323c417816 */ /* 0x000fe20000000041 */
[----:B------:R-:W-:Y:S01]  /*4110*/  FFMA.FTZ R66, R96, UR9, R116 ;  /* 0x0000000960427c23 */ /* 0x000fe20008010074 */
[----:B------:R-:W-:Y:S01]  /*4120*/  FSEL R75, R67, RZ, P2 ;  /* 0x000000ff434b7208 */ /* 0x000fe20001000000 */
[----:B------:R-:W-:Y:S01]  /*4130*/  FADD.FTZ R76, R97, -R76 ;  /* 0x8000004c614c7221 */ /* 0x000fe20000010000 */
[----:B------:R-:W-:Y:S01]  /*4140*/  ISETP.GE.U32.AND P2, PT, R108, RZ, PT ;  /* 0x000000ff6c00720c */ /* 0x000fe20003f46070 */
[----:B------:R-:W-:Y:S01]  /*4150*/  FADD.FTZ R66, R93, -R66 ;  /* 0x800000425d427221 */ /* 0x000fe20000010000 */
[----:B------:R-:W-:Y:S01]  /*4160*/  FSEL R67, R67, RZ, P3 ;  /* 0x000000ff43437208 */ /* 0x000fe20001800000 */
[----:B------:R-:W-:Y:S01]  /*4170*/  FMUL.FTZ R74, R64, UR28 ;  /* 0x0000001c404a7c20 */ /* 0x000fe20008410000 */
[----:B------:R-:W-:Y:S01]  /*4180*/  SHF.L.U32 R65, R65, 0x10, RZ ;  /* 0x0000001041417819 */ /* 0x000fe200000006ff */
[----:B------:R-:W-:Y:S01]  /*4190*/  FFMA.FTZ R73, R76, UR16, R73 ;  /* 0x000000104c497c23 */ /* 0x000fe20008010049 */
[----:B------:R-:W-:Y:S01]  /*41a0*/  ISETP.GE.U32.AND P3, PT, R112, RZ, PT ;  /* 0x000000ff7000720c */ /* 0x000fe20003f66070 */
[----:B------:R-:W-:Y:S01]  /*41b0*/  FMUL.FTZ R77, R72, UR28 ;  /* 0x0000001c484d7c20 */ /* 0x000fe20008410000 */
[----:B------:R-:W-:Y:S01]  /*41c0*/  ISETP.GE.U32.AND.EX P2, PT, R109, 0x1000000, PT, P2 ;  /* 0x010000006d00780c */ /* 0x000fe20003f46120 */
[----:B------:R-:W-:Y:S01]  /*41d0*/  FFMA.FTZ R68, R66, UR16, R65 ;  /* 0x0000001042447c23 */ /* 0x000fe20008010041 */
[----:B------:R-:W-:Y:S01]  /*41e0*/  ISETP.GE.U32.AND.EX P3, PT, R113, 0x1000000, PT, P3 ;  /* 0x010000007100780c */ /* 0x000fe20003f66130 */
[----:B------:R-:W-:Y:S01]  /*41f0*/  FMUL.FTZ R65, R70, UR28 ;  /* 0x0000001c46417c20 */ /* 0x000fe20008410000 */
[----:B------:R-:W-:-:S02]  /*4200*/  FSEL R76, R74, RZ, P2 ;  /* 0x000000ff4a4c7208 */ /* 0x000fc40001000000 */
[----:B------:R-:W-:Y:S02]  /*4210*/  LOP3.LUT P2, RZ, R109, 0xff, RZ, 0xc0, !PT ;  /* 0x000000ff6dff7812 */ /* 0x000fe4000784c0ff */
[----:B------:R-:W-:Y:S02]  /*4220*/  F2FP.BF16.F32.PACK_AB R71, R64, R71 ;  /* 0x000000474047723e */ /* 0x000fe400000010ff */
[----:B------:R-:W-:Y:S02]  /*4230*/  FSEL R64, R74, RZ, P3 ;  /* 0x000000ff4a407208 */ /* 0x000fe40001800000 */
[----:B------:R-:W-:Y:S02]  /*4240*/  LOP3.LUT P3, RZ, R113, 0xff, RZ, 0xc0, !PT ;  /* 0x000000ff71ff7812 */ /* 0x000fe4000786c0ff */
[C---:B------:R-:W-:Y:S01]  /*4250*/  F2FP.BF16.F32.PACK_AB R70, R73.reuse, R70 ;  /* 0x000000464946723e */ /* 0x040fe200000010ff */
[----:B------:R-:W-:Y:S01]  /*4260*/  FMUL.FTZ R73, R73, UR28 ;  /* 0x0000001c49497c20 */ /* 0x000fe20008410000 */
[----:B------:R-:W-:-:S02]  /*4270*/  FSEL R74, R65, RZ, P2 ;  /* 0x000000ff414a7208 */ /* 0x000fc40001000000 */
[----:B------:R-:W-:Y:S02]  /*4280*/  LOP3.LUT P2, RZ, R113, 0xff00, RZ, 0xc0, !PT ;  /* 0x0000ff0071ff7812 */ /* 0x000fe4000784c0ff */
[----:B------:R-:W-:Y:S02]  /*4290*/  FSEL R66, R65, RZ, P3 ;  /* 0x000000ff41427208 */ /* 0x000fe40001800000 */
[----:B------:R-:W-:Y:S02]  /*42a0*/  LOP3.LUT P3, RZ, R109, 0xff00, RZ, 0xc0, !PT ;  /* 0x0000ff006dff7812 */ /* 0x000fe4000786c0ff */
[----:B------:R-:W-:Y:S02]  /*42b0*/  FSEL R65, R73, RZ, P2 ;  /* 0x000000ff49417208 */ /* 0x000fe40001000000 */
[----:B------:R-:W-:Y:S01]  /*42c0*/  F2FP.BF16.F32.PACK_AB R67, R64, R67 ;  /* 0x000000434043723e */ /* 0x000fe200000010ff */
[----:B------:R-:W-:Y:S01]  /*42d0*/  FMUL.FTZ R64, R69, UR28 ;  /* 0x0000001c45407c20 */ /* 0x000fe20008410000 */
[----:B------:R-:W-:-:S02]  /*42e0*/  FSEL R73, R73, RZ, P3 ;  /* 0x000000ff49497208 */ /* 0x000fc40001800000 */
[----:B------:R-:W-:Y:S02]  /*42f0*/  LOP3.LUT P2, RZ, R108, 0xff0000, RZ, 0xc0, !PT ;  /* 0x00ff00006cff7812 */ /* 0x000fe4000784c0ff */
[----:B------:R-:W-:Y:S02]  /*4300*/  LOP3.LUT P3, RZ, R112, 0xff0000, RZ, 0xc0, !PT ;  /* 0x00ff000070ff7812 */ /* 0x000fe4000786c0ff */
[----:B------:R-:W-:Y:S01]  /*4310*/  F2FP.BF16.F32.PACK_AB R66, R65, R66 ;  /* 0x000000424142723e */ /* 0x000fe200000010ff */
[----:B------:R-:W-:Y:S01]  /*4320*/  FFMA.FTZ R65, R85, UR9, R116 ;  /* 0x0000000955417c23 */ /* 0x000fe20008010074 */
[----:B------:R-:W-:Y:S02]  /*4330*/  F2FP.BF16.F32.PACK_AB R75, R76, R75 ;  /* 0x0000004b4c4b723e */ /* 0x000fe400000010ff */
[----:B------:R-:W-:Y:S01]  /*4340*/  F2FP.BF16.F32.PACK_AB R74, R73, R74 ;  /* 0x0000004a494a723e */ /* 0x000fe200000010ff */
[----:B------:R-:W-:Y:S01]  /*4350*/  FADD.FTZ R65, R88, -R65 ;  /* 0x8000004158417221 */ /* 0x000fe20000010000 */
[----:B------:R-:W-:-:S02]  /*4360*/  FSEL R73, R64, RZ, P2 ;  /* 0x000000ff40497208 */ /* 0x000fc40001000000 */
[----:B------:R-:W-:Y:S01]  /*4370*/  FSEL R76, R64, RZ, P3 ;  /* 0x000000ff404c7208 */ /* 0x000fe20001800000 */
[----:B------:R-:W-:Y:S01]  /*4380*/  IMAD.U32 R64, R60, 0x10000, RZ ;  /* 0x000100003c407824 */ /* 0x000fe200078e00ff */
[----:B------:R-:W-:Y:S02]  /*4390*/  LOP3.LUT P2, RZ, R108, 0xff000000, RZ, 0xc0, !PT ;  /* 0xff0000006cff7812 */ /* 0x000fe4000784c0ff */
[----:B------:R-:W-:Y:S01]  /*43a0*/  LOP3.LUT P3, RZ, R112, 0xff000000, RZ, 0xc0, !PT ;  /* 0xff00000070ff7812 */ /* 0x000fe2000786c0ff */
[----:B------:R-:W-:Y:S01]  /*43b0*/  FFMA.FTZ R65, R65, UR16, R64 ;  /* 0x0000001041417c23 */ /* 0x000fe20008010040 */
[----:B------:R-:W-:Y:S01]  /*43c0*/  F2FP.BF16.F32.PACK_AB R69, R72, R69 ;  /* 0x000000454845723e */ /* 0x000fe200000010ff */
[----:B------:R-:W-:Y:S01]  /*43d0*/  FMUL.FTZ R72, R68, UR28 ;  /* 0x0000001c44487c20 */ /* 0x000fe20008410000 */
[----:B------:R-:W-:Y:S01]  /*43e0*/  FSEL R78, R77, RZ, P2 ;  /* 0x000000ff4d4e7208 */ /* 0x000fe20001000000 */
[----:B------:R-:W-:Y:S01]  /*43f0*/  FMUL.FTZ R64, R65, UR28 ;  /* 0x0000001c41407c20 */ /* 0x000fe20008410000 */
[----:B------:R-:W-:-:S02]  /*4400*/  FSEL R117, R77, RZ, P3 ;  /* 0x000000ff4d757208 */ /* 0x000fc40001800000 */
[----:B------:R-:W-:Y:S02]  /*4410*/  LOP3.LUT P2, RZ, R108, 0xff00, RZ, 0xc0, !PT ;  /* 0x0000ff006cff7812 */ /* 0x000fe4000784c0ff */
[----:B------:R-:W-:Y:S02]  /*4420*/  LOP3.LUT P3, RZ, R112, 0xff00, RZ, 0xc0, !PT ;  /* 0x0000ff0070ff7812 */ /* 0x000fe4000786c0ff */
[C---:B------:R-:W-:Y:S02]  /*4430*/  FSEL R77, R72.reuse, RZ, P2 ;  /* 0x000000ff484d7208 */ /* 0x040fe40001000000 */
[----:B------:R-:W-:Y:S02]  /*4440*/  FSEL R79, R72, RZ, P3 ;  /* 0x000000ff484f7208 */ /* 0x000fe40001800000 */
[----:B------:R-:W-:Y:S02]  /*4450*/  LOP3.LUT P2, RZ, R112, 0xff, RZ, 0xc0, !PT ;  /* 0x000000ff70ff7812 */ /* 0x000fe4000784c0ff */
[----:B------:R-:W-:-:S02]  /*4460*/  LOP3.LUT P3, RZ, R108, 0xff, RZ, 0xc0, !PT ;  /* 0x000000ff6cff7812 */ /* 0x000fc4000786c0ff */
[----:B------:R-:W-:Y:S02]  /*4470*/  F2FP.BF16.F32.PACK_AB R68, R68, R65 ;  /* 0x000000414444723e */ /* 0x000fe400000010ff */
[----:B------:R-:W-:Y:S02]  /*4480*/  F2FP.BF16.F32.PACK_AB R65, R117, R76 ;  /* 0x0000004c7541723e */ /* 0x000fe400000010ff */
[C---:B------:R-:W-:Y:S02]  /*4490*/  FSEL R76, R64.reuse, RZ, P2 ;  /* 0x000000ff404c7208 */ /* 0x040fe40001000000 */
[----:B------:R-:W-:Y:S02]  /*44a0*/  FSEL R72, R64, RZ, P3 ;  /* 0x000000ff40487208 */ /* 0x000fe40001800000 */
[----:B------:R-:W-:Y:S02]  /*44b0*/  F2FP.BF16.F32.PACK_AB R73, R78, R73 ;  /* 0x000000494e49723e */ /* 0x000fe400000010ff */
[----:B------:R-:W-:-:S02]  /*44c0*/  F2FP.BF16.F32.PACK_AB R64, R79, R76 ;  /* 0x0000004c4f40723e */ /* 0x000fc400000010ff */
[----:B------:R-:W-:Y:S01]  /*44d0*/  F2FP.BF16.F32.PACK_AB R72, R77, R72 ;  /* 0x000000484d48723e */ /* 0x000fe200000010ff */
[----:B------:R-:W-:Y:S06]  /*44e0*/  BRA `(.L_x_189) ;  /* 0x0000001c00dc7947 */ /* 0x000fec0003800000 */
.L_x_188:
[--C-:B0-----:R-:W-:Y:S01]  /*44f0*/  FFMA.FTZ R65, R91, UR9, R116.reuse ;  /* 0x000000095b417c23 */ /* 0x101fe20008010074 */
[C---:B-----5:R-:W-:Y:S01]  /*4500*/  SHF.L.U32 R64, R63.reuse, 0x10, RZ ;  /* 0x000000103f407819 */ /* 0x060fe200000006ff */
[----:B------:R-:W-:Y:S01]  /*4510*/  FFMA.FTZ R76, R102, UR9, R116 ;  /* 0x00000009664c7c23 */ /* 0x000fe20008010074 */
[----:B------:R-:W-:Y:S01]  /*4520*/  PRMT R72, R63, 0x7632, R72 ;  /* 0x000076323f487816 */ /* 0x000fe20000000048 */
[----:B------:R-:W-:Y:S01]  /*4530*/  FADD.FTZ R65, R94, -R65 ;  /* 0x800000415e417221 */ /* 0x000fe20000010000 */
[--C-:B------:R-:W-:Y:S01]  /*4540*/  FFMA.FTZ R67, R89, UR9, R116.reuse ;  /* 0x0000000959437c23 */ /* 0x100fe20008010074 */
[----:B------:R-:W-:Y:S01]  /*4550*/  PRMT R73, R62, 0x7632, R73 ;  /* 0x000076323e497816 */ /* 0x000fe20000000049 */
[----:B------:R-:W-:Y:S01]  /*4560*/  FFMA.FTZ R66, R98, UR9, R116 ;  /* 0x0000000962427c23 */ /* 0x000fe20008010074 */
[--C-:B------:R-:W-:Y:S01]  /*4570*/  FFMA.FTZ R65, R65, UR16, R64.reuse ;  /* 0x0000001041417c23 */ /* 0x100fe20008010040 */
[----:B------:R-:W-:Y:S01]  /*4580*/  PRMT R64, R61, 0x7632, R64 ;  /* 0x000076323d407816 */ /* 0x000fe20000000040 */
[----:B------:R-:W-:Y:S01]  /*4590*/  FFMA.FTZ R74, R100, UR9, R116 ;  /* 0x00000009644a7c23 */ /* 0x000fe20008010074 */
[----:B------:R-:W-:Y:S01]  /*45a0*/  SHF.L.U32 R77, R72, 0x10, RZ ;  /* 0x00000010484d7819 */ /* 0x000fe200000006ff */
[----:B------:R-:W-:Y:S01]  /*45b0*/  FADD.FTZ R76, R99, -R76 ;  /* 0x8000004c634c7221 */ /* 0x000fe20000010000 */
[----:B------:R-:W-:Y:S01]  /*45c0*/  FADD.FTZ R72, R92, -R67 ;  /* 0x800000435c487221 */ /* 0x000fe20000010000 */
[----:B------:R-:W-:Y:S01]  /*45d0*/  SHF.L.U32 R67, R64, 0x10, RZ ;  /* 0x0000001040437819 */ /* 0x000fe200000006ff */
[----:B------:R-:W-:-:S02]  /*45e0*/  IMAD.U32 R75, R62, 0x10000, RZ ;  /* 0x000100003e4b7824 */ /* 0x000fc400078e00ff */
[----:B------:R-:W-:Y:S01]  /*45f0*/  FADD.FTZ R64, R95, -R66 ;  /* 0x800000425f407221 */ /* 0x000fe20000010000 */
[----:B------:R-:W-:Y:S01]  /*4600*/  FADD.FTZ R74, R97, -R74 ;  /* 0x8000004a614a7221 */ /* 0x000fe20000010000 */
[----:B------:R-:W-:Y:S02]  /*4610*/  IMAD.U32 R73, R73, 0x10000, RZ ;  /* 0x0001000049497824 */ /* 0x000fe400078e00ff */
[----:B------:R-:W-:Y:S01]  /*4620*/  FFMA.FTZ R76, R76, UR16, R77 ;  /* 0x000000104c4c7c23 */ /* 0x000fe2000801004d */
[----:B------:R-:W-:Y:S01]  /*4630*/  ISETP.GE.U32.AND P2, PT, R112, RZ, PT ;  /* 0x000000ff7000720c */ /* 0x000fe20003f46070 */
[----:B------:R-:W-:Y:S01]  /*4640*/  FFMA.FTZ R75, R72, UR16, R75 ;  /* 0x00000010484b7c23 */ /* 0x000fe2000801004b */
[----:B------:R-:W-:Y:S01]  /*4650*/  FFMA.FTZ R64, R64, UR16, R67 ;  /* 0x0000001040407c23 */ /* 0x000fe20008010043 */
[----:B------:R-:W-:Y:S01]  /*4660*/  FFMA.FTZ R66, R74, UR16, R73 ;  /* 0x000000104a427c23 */ /* 0x000fe20008010049 */
[----:B------:R-:W-:Y:S01]  /*4670*/  FFMA.FTZ R72, R96, UR9, R116 ;  /* 0x0000000960487c23 */ /* 0x000fe20008010074 */
[----:B------:R-:W-:Y:S01]  /*4680*/  PRMT R67, R60, 0x7632, R67 ;  /* 0x000076323c437816 */ /* 0x000fe20000000043 */
[----:B------:R-:W-:Y:S01]  /*4690*/  FMUL.FTZ R76, R76, UR28 ;  /* 0x0000001c4c4c7c20 */ /* 0x000fe20008410000 */
[----:B------:R-:W-:Y:S01]  /*46a0*/  FMUL.FTZ R73, R65, UR28 ;  /* 0x0000001c41497c20 */ /* 0x000fe20008410000 */
[----:B------:R-:W-:Y:S01]  /*46b0*/  ISETP.GE.U32.AND.EX P2, PT, R113, 0x1000000, PT, P2 ;  /* 0x010000007100780c */ /* 0x000fe20003f46120 */
[----:B------:R-:W-:Y:S01]  /*46c0*/  FADD.FTZ R65, R93, -R72 ;  /* 0x800000485d417221 */ /* 0x000fe20000010000 */
[----:B------:R-:W-:Y:S01]  /*46d0*/  LOP3.LUT P3, RZ, R113, 0xff0000, RZ, 0xc0, !PT ;  /* 0x00ff000071ff7812 */ /* 0x000fe2000786c0ff */
[----:B------:R-:W-:Y:S01]  /*46e0*/  IMAD.U32 R74, R67, 0x10000, RZ ;  /* 0x00010000434a7824 */ /* 0x000fe200078e00ff */
[----:B------:R-:W-:Y:S01]  /*46f0*/  FSEL R72, R76, RZ, P2 ;  /* 0x000000ff4c487208 */ /* 0x000fe20001000000 */
[----:B------:R-:W-:Y:S01]  /*4700*/  FMUL.FTZ R75, R75, UR28 ;  /* 0x0000001c4b4b7c20 */ /* 0x000fe20008410000 */
[----:B------:R-:W-:Y:S01]  /*4710*/  FSEL R67, R73, RZ, P3 ;  /* 0x000000ff49437208 */ /* 0x000fe20001800000 */
[----:B------:R-:W-:Y:S01]  /*4720*/  FFMA.FTZ R65, R65, UR16, R74 ;  /* 0x0000001041417c23 */ /* 0x000fe2000801004a */
[----:B------:R-:W-:-:S02]  /*4730*/  ISETP.GE.U32.AND P2, PT, R108, RZ, PT ;  /* 0x000000ff6c00720c */ /* 0x000fc40003f46070 */
[----:B------:R-:W-:Y:S01]  /*4740*/  LOP3.LUT P3, RZ, R109, 0xff0000, RZ, 0xc0, !PT ;  /* 0x00ff00006dff7812 */ /* 0x000fe2000786c0ff */
[----:B------:R-:W-:Y:S01]  /*4750*/  FMUL.FTZ R65, R65, UR28 ;  /* 0x0000001c41417c20 */ /* 0x000fe20008410000 */
[----:B------:R-:W-:Y:S02]  /*4760*/  ISETP.GE.U32.AND.EX P2, PT, R109, 0x1000000, PT, P2 ;  /* 0x010000006d00780c */ /* 0x000fe40003f46120 */
[----:B------:R-:W-:Y:S01]  /*4770*/  FSEL R77, R73, RZ, P3 ;  /* 0x000000ff494d7208 */ /* 0x000fe20001800000 */
[----:B------:R-:W-:Y:S01]  /*4780*/  FFMA.FTZ R73, R87, UR9, R116 ;  /* 0x0000000957497c23 */ /* 0x000fe20008010074 */
[----:B------:R-:W-:Y:S02]  /*4790*/  F2FP.BF16.F32.PACK_AB R67, R72, R67 ;  /* 0x000000434843723e */ /* 0x000fe400000010ff */
[----:B------:R-:W-:Y:S01]  /*47a0*/  LOP3.LUT P3, RZ, R109, 0xff, RZ, 0xc0, !PT ;  /* 0x000000ff6dff7812 */ /* 0x000fe2000786c0ff */
[----:B------:R-:W-:Y:S01]  /*47b0*/  FADD.FTZ R73, R90, -R73 ;  /* 0x800000495a497221 */ /* 0x000fe20000010000 */
[----:B------:R-:W-:Y:S01]  /*47c0*/  FSEL R78, R76, RZ, P2 ;  /* 0x000000ff4c4e7208 */ /* 0x000fe20001000000 */
[----:B------:R-:W-:Y:S01]  /*47d0*/  FMUL.FTZ R76, R66, UR28 ;  /* 0x0000001c424c7c20 */ /* 0x000fe20008410000 */
[----:B------:R-:W-:-:S02]  /*47e0*/  LOP3.LUT P2, RZ, R113, 0xff, RZ, 0xc0, !PT ;  /* 0x000000ff71ff7812 */ /* 0x000fc4000784c0ff */
[----:B------:R-:W-:Y:S02]  /*47f0*/  SHF.L.U32 R72, R61, 0x10, RZ ;  /* 0x000000103d487819 */ /* 0x000fe400000006ff */
[----:B------:R-:W-:Y:S02]  /*4800*/  FSEL R74, R75, RZ, P3 ;  /* 0x000000ff4b4a7208 */ /* 0x000fe40001800000 */
[----:B------:R-:W-:Y:S01]  /*4810*/  LOP3.LUT P3, RZ, R113, 0xff00, RZ, 0xc0, !PT ;  /* 0x0000ff0071ff7812 */ /* 0x000fe2000786c0ff */
[----:B------:R-:W-:Y:S01]  /*4820*/  FFMA.FTZ R72, R73, UR16, R72 ;  /* 0x0000001049487c23 */ /* 0x000fe20008010048 */
[----:B------:R-:W-:Y:S02]  /*4830*/  FSEL R66, R75, RZ, P2 ;  /* 0x000000ff4b427208 */ /* 0x000fe40001000000 */
[----:B------:R-:W-:Y:S01]  /*4840*/  LOP3.LUT P2, RZ, R109, 0xff00, RZ, 0xc0, !PT ;  /* 0x0000ff006dff7812 */ /* 0x000fe2000784c0ff */
[----:B------:R-:W-:Y:S01]  /*4850*/  FMUL.FTZ R72, R72, UR28 ;  /* 0x0000001c48487c20 */ /* 0x000fe20008410000 */
[----:B------:R-:W-:-:S02]  /*4860*/  F2FP.BF16.F32.PACK_AB R75, R78, R77 ;  /* 0x0000004d4e4b723e */ /* 0x000fc400000010ff */
[C---:B------:R-:W-:Y:S02]  /*4870*/  FSEL R77, R76.reuse, RZ, P3 ;  /* 0x000000ff4c4d7208 */ /* 0x040fe40001800000 */
[----:B------:R-:W-:Y:S01]  /*4880*/  FSEL R73, R76, RZ, P2 ;  /* 0x000000ff4c497208 */ /* 0x000fe20001000000 */
[----:B------:R-:W-:Y:S01]  /*4890*/  FMUL.FTZ R76, R64, UR28 ;  /* 0x0000001c404c7c20 */ /* 0x000fe20008410000 */
[----:B------:R-:W-:Y:S01]  /*48a0*/  LOP3.LUT P2, RZ, R108, 0xff0000, RZ, 0xc0, !PT ;  /* 0x00ff00006cff7812 */ /* 0x000fe2000784c0ff */
[----:B------:R-:W-:Y:S01]  /*48b0*/  IMAD.U32 R64, R60, 0x10000, RZ ;  /* 0x000100003c407824 */ /* 0x000fe200078e00ff */
[----:B------:R-:W-:Y:S02]  /*48c0*/  LOP3.LUT P3, RZ, R112, 0xff0000, RZ, 0xc0, !PT ;  /* 0x00ff000070ff7812 */ /* 0x000fe4000786c0ff */
[----:B------:R-:W-:Y:S01]  /*48d0*/  F2FP.BF16.F32.PACK_AB R66, R77, R66 ;  /* 0x000000424d42723e */ /* 0x000fe200000010ff */
[----:B------:R-:W-:Y:S01]  /*48e0*/  FFMA.FTZ R77, R85, UR9, R116 ;  /* 0x00000009554d7c23 */ /* 0x000fe20008010074 */
[----:B------:R-:W-:-:S02]  /*48f0*/  F2FP.BF16.F32.PACK_AB R74, R73, R74 ;  /* 0x0000004a494a723e */ /* 0x000fc400000010ff */
[----:B------:R-:W-:Y:S01]  /*4900*/  FSEL R73, R72, RZ, P2 ;  /* 0x000000ff48497208 */ /* 0x000fe20001000000 */
[----:B------:R-:W-:Y:S01]  /*4910*/  FADD.FTZ R77, R88, -R77 ;  /* 0x8000004d584d7221 */ /* 0x000fe20000010000 */
[----:B------:R-:W-:Y:S02]  /*4920*/  FSEL R72, R72, RZ, P3 ;  /* 0x000000ff48487208 */ /* 0x000fe40001800000 */
[----:B------:R-:W-:Y:S01]  /*4930*/  LOP3.LUT P2, RZ, R108, 0xff000000, RZ, 0xc0, !PT ;  /* 0xff0000006cff7812 */ /* 0x000fe2000784c0ff */
[----:B------:R-:W-:Y:S01]  /*4940*/  FFMA.FTZ R64, R77, UR16, R64 ;  /* 0x000000104d407c23 */ /* 0x000fe20008010040 */
[----:B------:R-:W-:Y:S02]  /*4950*/  LOP3.LUT P3, RZ, R112, 0xff000000, RZ, 0xc0, !PT ;  /* 0xff00000070ff7812 */ /* 0x000fe4000786c0ff */
[----:B------:R-:W-:Y:S01]  /*4960*/  FSEL R78, R76, RZ, P2 ;  /* 0x000000ff4c4e7208 */ /* 0x000fe20001000000 */
[----:B------:R-:W-:Y:S01]  /*4970*/  FMUL.FTZ R64, R64, UR28 ;  /* 0x0000001c40407c20 */ /* 0x000fe20008410000 */
[----:B------:R-:W-:-:S02]  /*4980*/  FSEL R117, R76, RZ, P3 ;  /* 0x000000ff4c757208 */ /* 0x000fc40001800000 */
[----:B------:R-:W-:Y:S02]  /*4990*/  LOP3.LUT P2, RZ, R108, 0xff00, RZ, 0xc0, !PT ;  /* 0x0000ff006cff7812 */ /* 0x000fe4000784c0ff */
[C---:B------:R-:W-:Y:S02]  /*49a0*/  LOP3.LUT P3, RZ, R112.reuse, 0xff00, RZ, 0xc0, !PT ;  /* 0x0000ff0070ff7812 */ /* 0x040fe4000786c0ff */
[C---:B------:R-:W-:Y:S02]  /*49b0*/  FSEL R77, R65.reuse, RZ, P2 ;  /* 0x000000ff414d7208 */ /* 0x040fe40001000000 */
[----:B------:R-:W-:Y:S02]  /*49c0*/  FSEL R79, R65, RZ, P3 ;  /* 0x000000ff414f7208 */ /* 0x000fe40001800000 */
[----:B------:R-:W-:Y:S02]  /*49d0*/  LOP3.LUT P2, RZ, R112, 0xff, RZ, 0xc0, !PT ;  /* 0x000000ff70ff7812 */ /* 0x000fe4000784c0ff */
[----:B------:R-:W-:-:S02]  /*49e0*/  LOP3.LUT P3, RZ, R108, 0xff, RZ, 0xc0, !PT ;  /* 0x000000ff6cff7812 */ /* 0x000fc4000786c0ff */
[----:B------:R-:W-:Y:S02]  /*49f0*/  F2FP.BF16.F32.PACK_AB R65, R117, R72 ;  /* 0x000000487541723e */ /* 0x000fe400000010ff */
[C---:B------:R-:W-:Y:S02]  /*4a00*/  FSEL R76, R64.reuse, RZ, P2 ;  /* 0x000000ff404c7208 */ /* 0x040fe40001000000 */
[----:B------:R-:W-:Y:S02]  /*4a10*/  FSEL R72, R64, RZ, P3 ;  /* 0x000000ff40487208 */ /* 0x000fe40001800000 */
[----:B------:R-:W-:Y:S02]  /*4a20*/  F2FP.BF16.F32.PACK_AB R73, R78, R73 ;  /* 0x000000494e49723e */ /* 0x000fe400000010ff */
[----:B------:R-:W-:Y:S02]  /*4a30*/  F2FP.BF16.F32.PACK_AB R64, R79, R76 ;  /* 0x0000004c4f40723e */ /* 0x000fe400000010ff */
[----:B------:R-:W-:Y:S01]  /*4a40*/  F2FP.BF16.F32.PACK_AB R72, R77, R72 ;  /* 0x000000484d48723e */ /* 0x000fe200000010ff */
[----:B------:R-:W-:Y:S06]  /*4a50*/  BRA `(.L_x_189) ;  /* 0x0000001800807947 */ /* 0x000fec0003800000 */
.L_x_187:
[----:B0-----:R-:W0:Y:S02]  /*4a60*/  LDC.64 R64, c[0x0][0x478] ;  /* 0x00011e00ff407b82 */ /* 0x001e240000000a00 */
[----:B0-----:R-:W-:-:S04]  /*4a70*/  ISETP.NE.U32.AND P1, PT, R64, RZ, PT ;  /* 0x000000ff4000720c */ /* 0x001fc80003f25070 */
[----:B------:R-:W-:-:S13]  /*4a80*/  ISETP.NE.AND.EX P1, PT, R65, RZ, PT, P1 ;  /* 0x000000ff4100720c */ /* 0x000fda0003f25310 */
[----:B------:R-:W-:Y:S05]  /*4a90*/  @!P1 BRA `(.L_x_190) ;  /* 0x00000004003c9947 */ /* 0x000fea0003800000 */
[--C-:B------:R-:W-:Y:S01]  /*4aa0*/  FFMA.FTZ R64, R102, UR9, R116.reuse ;  /* 0x0000000966407c23 */ /* 0x100fe20008010074 */
[--C-:B------:R-:W-:Y:S01]  /*4ab0*/  FFMA.FTZ R65, R91, UR9, R116.reuse ;  /* 0x000000095b417c23 */ /* 0x100fe20008010074 */
[----:B-----5:R-:W-:Y:S01]  /*4ac0*/  ISETP.GE.U32.AND P2, PT, R112, RZ, PT ;  /* 0x000000ff7000720c */ /* 0x020fe20003f46070 */
[----:B------:R-:W-:Y:S01]  /*4ad0*/  FFMA.FTZ R70, R100, UR9, R116 ;  /* 0x0000000964467c23 */ /* 0x000fe20008010074 */
[----:B------:R-:W-:Y:S01]  /*4ae0*/  FADD.FTZ R64, R99, -R64 ;  /* 0x8000004063407221 */ /* 0x000fe20000010000 */
[----:B------:R-:W-:Y:S01]  /*4af0*/  FADD.FTZ R65, R94, -R65 ;  /* 0x800000415e417221 */ /* 0x000fe20000010000 */
[----:B------:R-:W-:Y:S01]  /*4b00*/  ISETP.GE.U32.AND.EX P2, PT, R113, 0x1000000, PT, P2 ;  /* 0x010000007100780c */ /* 0x000fe20003f46120 */
[--C-:B------:R-:W-:Y:S01]  /*4b10*/  FFMA.FTZ R73, R87, UR9, R116.reuse ;  /* 0x0000000957497c23 */ /* 0x100fe20008010074 */
[----:B------:R-:W-:Y:S01]  /*4b20*/  FMUL.FTZ R64, R64, UR16 ;  /* 0x0000001040407c20 */ /* 0x000fe20008410000 */
[----:B------:R-:W-:Y:S01]  /*4b30*/  FMUL.FTZ R71, R65, UR16 ;  /* 0x0000001041477c20 */ /* 0x000fe20008410000 */
[----:B------:R-:W-:Y:S01]  /*4b40*/  LOP3.LUT P3, RZ, R113, 0xff0000, RZ, 0xc0, !PT ;  /* 0x00ff000071ff7812 */ /* 0x000fe2000786c0ff */
[--C-:B------:R-:W-:Y:S01]  /*4b50*/  FFMA.FTZ R65, R89, UR9, R116.reuse ;  /* 0x0000000959417c23 */ /* 0x100fe20008010074 */
[C---:B------:R-:W-:Y:S01]  /*4b60*/  FMUL.FTZ R68, R64.reuse, UR28 ;  /* 0x0000001c40447c20 */ /* 0x040fe20008410000 */
[----:B------:R-:W-:Y:S01]  /*4b70*/  FMUL.FTZ R66, R71, UR28 ;  /* 0x0000001c47427c20 */ /* 0x000fe20008410000 */
[----:B------:R-:W-:Y:S01]  /*4b80*/  F2FP.BF16.F32.PACK_AB R71, R64, R71 ;  /* 0x000000474047723e */ /* 0x000fe200000010ff */
[----:B------:R-:W-:Y:S01]  /*4b90*/  FADD.FTZ R65, R92, -R65 ;  /* 0x800000415c417221 */ /* 0x000fe20000010000 */
[----:B------:R-:W-:Y:S01]  /*4ba0*/  FADD.FTZ R73, R90, -R73 ;  /* 0x800000495a497221 */ /* 0x000fe20000010000 */
[----:B------:R-:W-:Y:S01]  /*4bb0*/  FSEL R64, R68, RZ, P2 ;  /* 0x000000ff44407208 */ /* 0x000fe20001000000 */
[----:B------:R-:W-:Y:S01]  /*4bc0*/  FFMA.FTZ R77, R85, UR9, R116 ;  /* 0x00000009554d7c23 */ /* 0x000fe20008010074 */
[----:B------:R-:W-:-:S02]  /*4bd0*/  FSEL R67, R66, RZ, P3 ;  /* 0x000000ff42437208 */ /* 0x000fc40001800000 */
[----:B------:R-:W-:Y:S02]  /*4be0*/  ISETP.GE.U32.AND P2, PT, R108, RZ, PT ;  /* 0x000000ff6c00720c */ /* 0x000fe40003f46070 */
[----:B------:R-:W-:Y:S01]  /*4bf0*/  F2FP.BF16.F32.PACK_AB R67, R64, R67 ;  /* 0x000000434043723e */ /* 0x000fe200000010ff */
[----:B------:R-:W-:Y:S01]  /*4c00*/  FADD.FTZ R64, R97, -R70 ;  /* 0x8000004661407221 */ /* 0x000fe20000010000 */
[----:B------:R-:W-:Y:S01]  /*4c10*/  ISETP.GE.U32.AND.EX P2, PT, R109, 0x1000000, PT, P2 ;  /* 0x010000006d00780c */ /* 0x000fe20003f46120 */
[----:B------:R-:W-:Y:S01]  /*4c20*/  FMUL.FTZ R70, R65, UR16 ;  /* 0x0000001041467c20 */ /* 0x000fe20008410000 */
[C---:B------:R-:W-:Y:S01]  /*4c30*/  LOP3.LUT P3, RZ, R109.reuse, 0xff0000, RZ, 0xc0, !PT ;  /* 0x00ff00006dff7812 */ /* 0x040fe2000786c0ff */
[----:B------:R-:W-:Y:S01]  /*4c40*/  FMUL.FTZ R65, R64, UR16 ;  /* 0x0000001040417c20 */ /* 0x000fe20008410000 */
[----:B------:R-:W-:Y:S01]  /*4c50*/  FSEL R68, R68, RZ, P2 ;  /* 0x000000ff44447208 */ /* 0x000fe20001000000 */
[----:B------:R-:W-:Y:S01]  /*4c60*/  FMUL.FTZ R64, R70, UR28 ;  /* 0x0000001c46407c20 */ /* 0x000fe20008410000 */
[----:B------:R-:W-:-:S02]  /*4c70*/  LOP3.LUT P2, RZ, R109, 0xff, RZ, 0xc0, !PT ;  /* 0x000000ff6dff7812 */ /* 0x000fc4000784c0ff */
[----:B------:R-:W-:Y:S02]  /*4c80*/  FSEL R75, R66, RZ, P3 ;  /* 0x000000ff424b7208 */ /* 0x000fe40001800000 */
[----:B------:R-:W-:Y:S02]  /*4c90*/  LOP3.LUT P3, RZ, R113, 0xff, RZ, 0xc0, !PT ;  /* 0x000000ff71ff7812 */ /* 0x000fe4000786c0ff */
[C---:B------:R-:W-:Y:S01]  /*4ca0*/  F2FP.BF16.F32.PACK_AB R70, R65.reuse, R70 ;  /* 0x000000464146723e */ /* 0x040fe200000010ff */
[----:B------:R-:W-:Y:S01]  /*4cb0*/  FMUL.FTZ R65, R65, UR28 ;  /* 0x0000001c41417c20 */ /* 0x000fe20008410000 */
[C---:B------:R-:W-:Y:S02]  /*4cc0*/  FSEL R74, R64.reuse, RZ, P2 ;  /* 0x000000ff404a7208 */ /* 0x040fe40001000000 */
[----:B------:R-:W-:Y:S02]  /*4cd0*/  LOP3.LUT P2, RZ, R113, 0xff00, RZ, 0xc0, !PT ;  /* 0x0000ff0071ff7812 */ /* 0x000fe4000784c0ff */
[----:B------:R-:W-:Y:S01]  /*4ce0*/  FSEL R66, R64, RZ, P3 ;  /* 0x000000ff40427208 */ /* 0x000fe20001800000 */
[----:B------:R-:W-:Y:S01]  /*4cf0*/  FFMA.FTZ R64, R98, UR9, R116 ;  /* 0x0000000962407c23 */ /* 0x000fe20008010074 */
[----:B------:R-:W-:-:S02]  /*4d00*/  LOP3.LUT P3, RZ, R109, 0xff00, RZ, 0xc0, !PT ;  /* 0x0000ff006dff7812 */ /* 0x000fc4000786c0ff */
[----:B------:R-:W-:Y:S01]  /*4d10*/  FSEL R69, R65, RZ, P2 ;  /* 0x000000ff41457208 */ /* 0x000fe20001000000 */
[----:B------:R-:W-:Y:S01]  /*4d20*/  FADD.FTZ R72, R95, -R64 ;  /* 0x800000405f487221 */ /* 0x000fe20000010000 */
[----:B------:R-:W-:Y:S01]  /*4d30*/  F2FP.BF16.F32.PACK_AB R75, R68, R75 ;  /* 0x0000004b444b723e */ /* 0x000fe200000010ff */
[----:B------:R-:W-:Y:S01]  /*4d40*/  FFMA.FTZ R68, R96, UR9, R116 ;  /* 0x0000000960447c23 */ /* 0x000fe20008010074 */
[----:B------:R-:W-:Y:S02]  /*4d50*/  FSEL R65, R65, RZ, P3 ;  /* 0x000000ff41417208 */ /* 0x000fe40001800000 */
[----:B------:R-:W-:Y:S01]  /*4d60*/  F2FP.BF16.F32.PACK_AB R66, R69, R66 ;  /* 0x000000424542723e */ /* 0x000fe200000010ff */
[----:B------:R-:W-:Y:S01]  /*4d70*/  FMUL.FTZ R69, R73, UR16 ;  /* 0x0000001049457c20 */ /* 0x000fe20008410000 */
[----:B------:R-:W-:Y:S01]  /*4d80*/  F2FP.BF16.F32.PACK_AB R74, R65, R74 ;  /* 0x0000004a414a723e */ /* 0x000fe200000010ff */
[----:B------:R-:W-:Y:S01]  /*4d90*/  FADD.FTZ R65, R93, -R68 ;  /* 0x800000445d417221 */ /* 0x000fe20000010000 */
[----:B------:R-:W-:Y:S01]  /*4da0*/  FMUL.FTZ R68, R72, UR16 ;  /* 0x0000001048447c20 */ /* 0x000fe20008410000 */
[----:B------:R-:W-:Y:S01]  /*4db0*/  FMUL.FTZ R64, R69, UR28 ;  /* 0x0000001c45407c20 */ /* 0x000fe20008410000 */
[----:B------:R-:W-:Y:S01]  /*4dc0*/  LOP3.LUT P2, RZ, R108, 0xff0000, RZ, 0xc0, !PT ;  /* 0x00ff00006cff7812 */ /* 0x000fe2000784c0ff */
[----:B------:R-:W-:Y:S01]  /*4dd0*/  FMUL.FTZ R65, R65, UR16 ;  /* 0x0000001041417c20 */ /* 0x000fe20008410000 */
[----:B------:R-:W-:-:S02]  /*4de0*/  LOP3.LUT P3, RZ, R112, 0xff0000, RZ, 0xc0, !PT ;  /* 0x00ff000070ff7812 */ /* 0x000fc4000786c0ff */
[----:B------:R-:W-:Y:S01]  /*4df0*/  FSEL R73, R64, RZ, P2 ;  /* 0x000000ff40497208 */ /* 0x000fe20001000000 */
[----:B------:R-:W-:Y:S01]  /*4e00*/  FMUL.FTZ R72, R65, UR28 ;  /* 0x0000001c41487c20 */ /* 0x000fe20008410000 */
[C---:B------:R-:W-:Y:S01]  /*4e10*/  F2FP.BF16.F32.PACK_AB R69, R68.reuse, R69 ;  /* 0x000000454445723e */ /* 0x040fe200000010ff */
[----:B------:R-:W-:Y:S01]  /*4e20*/  FMUL.FTZ R68, R68, UR28 ;  /* 0x0000001c44447c20 */ /* 0x000fe20008410000 */
[----:B------:R-:W-:Y:S01]  /*4e30*/  FSEL R76, R64, RZ, P3 ;  /* 0x000000ff404c7208 */ /* 0x000fe20001800000 */
[----:B------:R-:W-:Y:S01]  /*4e40*/  FADD.FTZ R64, R88, -R77 ;  /* 0x8000004d58407221 */ /* 0x000fe20000010000 */
[----:B------:R-:W-:Y:S02]  /*4e50*/  LOP3.LUT P2, RZ, R108, 0xff000000, RZ, 0xc0, !PT ;  /* 0xff0000006cff7812 */ /* 0x000fe4000784c0ff */
[----:B------:R-:W-:Y:S01]  /*4e60*/  LOP3.LUT P3, RZ, R112, 0xff000000, RZ, 0xc0, !PT ;  /* 0xff00000070ff7812 */ /* 0x000fe2000786c0ff */
[----:B------:R-:W-:Y:S01]  /*4e70*/  FMUL.FTZ R64, R64, UR16 ;  /* 0x0000001040407c20 */ /* 0x000fe20008410000 */
[----:B------:R-:W-:-:S02]  /*4e80*/  FSEL R78, R68, RZ, P2 ;  /* 0x000000ff444e7208 */ /* 0x000fc40001000000 */
[----:B------:R-:W-:Y:S02]  /*4e90*/  FSEL R117, R68, RZ, P3 ;  /* 0x000000ff44757208 */ /* 0x000fe40001800000 */
[----:B------:R-:W-:Y:S02]  /*4ea0*/  LOP3.LUT P2, RZ, R108, 0xff00, RZ, 0xc0, !PT ;  /* 0x0000ff006cff7812 */ /* 0x000fe4000784c0ff */
[----:B------:R-:W-:Y:S02]  /*4eb0*/  LOP3.LUT P3, RZ, R112, 0xff00, RZ, 0xc0, !PT ;  /* 0x0000ff0070ff7812 */ /* 0x000fe4000786c0ff */
[----:B------:R-:W-:Y:S01]  /*4ec0*/  F2FP.BF16.F32.PACK_AB R68, R65, R64 ;  /* 0x000000404144723e */ /* 0x000fe200000010ff */
[----:B------:R-:W-:Y:S01]  /*4ed0*/  FMUL.FTZ R64, R64, UR28 ;  /* 0x0000001c40407c20 */ /* 0x000fe20008410000 */
[C---:B------:R-:W-:Y:S02]  /*4ee0*/  FSEL R77, R72.reuse, RZ, P2 ;  /* 0x000000ff484d7208 */ /* 0x040fe40001000000 */
[----:B------:R-:W-:-:S02]  /*4ef0*/  FSEL R79, R72, RZ, P3 ;  /* 0x000000ff484f7208 */ /* 0x000fc40001800000 */
[----:B------:R-:W-:Y:S02]  /*4f00*/  LOP3.LUT P2, RZ, R112, 0xff, RZ, 0xc0, !PT ;  /* 0x000000ff70ff7812 */ /* 0x000fe4000784c0ff */
[----:B------:R-:W-:Y:S02]  /*4f10*/  LOP3.LUT P3, RZ, R108, 0xff, RZ, 0xc0, !PT ;  /* 0x000000ff6cff7812 */ /* 0x000fe4000786c0ff */
[----:B------:R-:W-:Y:S02]  /*4f20*/  F2FP.BF16.F32.PACK_AB R65, R117, R76 ;  /* 0x0000004c7541723e */ /* 0x000fe400000010ff */
[C---:B------:R-:W-:Y:S02]  /*4f30*/  FSEL R76, R64.reuse, RZ, P2 ;  /* 0x000000ff404c7208 */ /* 0x040fe40001000000 */
[----:B------:R-:W-:Y:S02]  /*4f40*/  FSEL R72, R64, RZ, P3 ;  /* 0x000000ff40487208 */ /* 0x000fe40001800000 */
[----:B------:R-:W-:-:S02]  /*4f50*/  F2FP.BF16.F32.PACK_AB R73, R78, R73 ;  /* 0x000000494e49723e */ /* 0x000fc400000010ff */
[----:B------:R-:W-:Y:S02]  /*4f60*/  F2FP.BF16.F32.PACK_AB R64, R79, R76 ;  /* 0x0000004c4f40723e */ /* 0x000fe400000010ff */
[----:B------:R-:W-:Y:S01]  /*4f70*/  F2FP.BF16.F32.PACK_AB R72, R77, R72 ;  /* 0x000000484d48723e */ /* 0x000fe200000010ff */
[----:B------:R-:W-:Y:S06]  /*4f80*/  BRA `(.L_x_189) ;  /* 0x0000001400347947 */ /* 0x000fec0003800000 */
.L_x_190:
[--C-:B------:R-:W-:Y:S01]  /*4f90*/  FFMA.FTZ R64, R102, UR9, R116.reuse ;  /* 0x0000000966407c23 */ /* 0x100fe20008010074 */
[----:B------:R-:W-:Y:S01]  /*4fa0*/  FFMA.FTZ R65, R91, UR9, R116 ;  /* 0x000000095b417c23 */ /* 0x000fe20008010074 */
[----:B-----5:R-:W-:Y:S02]  /*4fb0*/  ISETP.GE.U32.AND P2, PT, R112, RZ, PT ;  /* 0x000000ff7000720c */ /* 0x020fe40003f46070 */
[----:B------:R-:W-:Y:S01]  /*4fc0*/  FADD.FTZ R64, R99, -R64 ;  /* 0x8000004063407221 */ /* 0x000fe20000010000 */
[----:B------:R-:W-:Y:S01]  /*4fd0*/  FADD.FTZ R65, R94, -R65 ;  /* 0x800000415e417221 */ /* 0x000fe20000010000 */
[----:B------:R-:W-:Y:S02]  /*4fe0*/  ISETP.GE.U32.AND.EX P2, PT, R113, 0x1000000, PT, P2 ;  /* 0x010000007100780c */ /* 0x000fe40003f46120 */
[----:B------:R-:W-:Y:S01]  /*4ff0*/  FMUL.FTZ R64, R64, UR16 ;  /* 0x0000001040407c20 */ /* 0x000fe20008410000 */
[----:B------:R-:W-:Y:S01]  /*5000*/  FMUL.FTZ R65, R65, UR16 ;  /* 0x0000001041417c20 */ /* 0x000fe20008410000 */
[----:B------:R-:W-:-:S02]  /*5010*/  LOP3.LUT P3, RZ, R113, 0xff0000, RZ, 0xc0, !PT ;  /* 0x00ff000071ff7812 */ /* 0x000fc4000786c0ff */
[----:B------:R-:W-:Y:S01]  /*5020*/  FMUL.FTZ R73, R64, UR28 ;  /* 0x0000001c40497c20 */ /* 0x000fe20008410000 */
[----:B------:R-:W-:Y:S01]  /*5030*/  FMUL.FTZ R72, R65, UR28 ;  /* 0x0000001c41487c20 */ /* 0x000fe20008410000 */
[--C-:B------:R-:W-:Y:S01]  /*5040*/  FFMA.FTZ R65, R89, UR9, R116.reuse ;  /* 0x0000000959417c23 */ /* 0x100fe20008010074 */
[----:B------:R-:W-:Y:S02]  /*5050*/  FFMA.FTZ R64, R100, UR9, R116 ;  /* 0x0000000964407c23 */ /* 0x000fe40008010074 */
[----:B------:R-:W-:Y:S01]  /*5060*/  FSEL R66, R73, RZ, P2 ;  /* 0x000000ff49427208 */ /* 0x000fe20001000000 */
[----:B------:R-:W-:Y:S01]  /*5070*/  FADD.FTZ R65, R92, -R65 ;  /* 0x800000415c417221 */ /* 0x000fe20000010000 */
[----:B------:R-:W-:Y:S01]  /*5080*/  ISETP.GE.U32.AND P2, PT, R108, RZ, PT ;  /* 0x000000ff6c00720c */ /* 0x000fe20003f46070 */
[----:B------:R-:W-:Y:S01]  /*5090*/  FADD.FTZ R64, R97, -R64 ;  /* 0x8000004061407221 */ /* 0x000fe20000010000 */
[----:B------:R-:W-:Y:S01]  /*50a0*/  FSEL R67, R72, RZ, P3 ;  /* 0x000000ff48437208 */ /* 0x000fe20001800000 */
[----:B------:R-:W-:Y:S01]  /*50b0*/  FMUL.FTZ R65, R65, UR16 ;  /* 0x0000001041417c20 */ /* 0x000fe20008410000 */
[----:B------:R-:W-:-:S02]  /*50c0*/  LOP3.LUT P3, RZ, R109, 0xff0000, RZ, 0xc0, !PT ;  /* 0x00ff00006dff7812 */ /* 0x000fc4000786c0ff */
[----:B------:R-:W-:Y:S02]  /*50d0*/  ISETP.GE.U32.AND.EX P2, PT, R109, 0x1000000, PT, P2 ;  /* 0x010000006d00780c */ /* 0x000fe40003f46120 */
[----:B------:R-:W-:Y:S01]  /*50e0*/  F2FP.BF16.F32.PACK_AB R67, R66, R67 ;  /* 0x000000434243723e */ /* 0x000fe200000010ff */
[----:B------:R-:W-:Y:S01]  /*50f0*/  FMUL.FTZ R66, R64, UR16 ;  /* 0x0000001040427c20 */ /* 0x000fe20008410000 */
[----:B------:R-:W-:Y:S01]  /*5100*/  FMUL.FTZ R64, R65, UR28 ;  /* 0x0000001c41407c20 */ /* 0x000fe20008410000 */
[----:B------:R-:W-:Y:S01]  /*5110*/  FSEL R75, R72, RZ, P3 ;  /* 0x000000ff484b7208 */ /* 0x000fe20001800000 */
[----:B------:R-:W-:Y:S01]  /*5120*/  FFMA.FTZ R65, R87, UR9, R116 ;  /* 0x0000000957417c23 */ /* 0x000fe20008010074 */
[----:B------:R-:W-:Y:S01]  /*5130*/  FSEL R76, R73, RZ, P2 ;  /* 0x000000ff494c7208 */ /* 0x000fe20001000000 */
[----:B------:R-:W-:Y:S01]  /*5140*/  FMUL.FTZ R72, R66, UR28 ;  /* 0x0000001c42487c20 */ /* 0x000fe20008410000 */
[----:B------:R-:W-:Y:S01]  /*5150*/  LOP3.LUT P3, RZ, R109, 0xff, RZ, 0xc0, !PT ;  /* 0x000000ff6dff7812 */ /* 0x000fe2000786c0ff */
[----:B------:R-:W-:Y:S01]  /*5160*/  FADD.FTZ R65, R90, -R65 ;  /* 0x800000415a417221 */ /* 0x000fe20000010000 */
[----:B------:R-:W-:-:S02]  /*5170*/  LOP3.LUT P2, RZ, R113, 0xff, RZ, 0xc0, !PT ;  /* 0x000000ff71ff7812 */ /* 0x000fc4000784c0ff */
[C---:B------:R-:W-:Y:S01]  /*5180*/  FSEL R74, R64.reuse, RZ, P3 ;  /* 0x000000ff404a7208 */ /* 0x040fe20001800000 */
[----:B------:R-:W-:Y:S01]  /*5190*/  FMUL.FTZ R65, R65, UR16 ;  /* 0x0000001041417c20 */ /* 0x000fe20008410000 */
[----:B------:R-:W-:Y:S01]  /*51a0*/  FSEL R66, R64, RZ, P2 ;  /* 0x000000ff40427208 */ /* 0x000fe20001000000 */
[----:B------:R-:W-:Y:S01]  /*51b0*/  FFMA.FTZ R64, R96, UR9, R116 ;  /* 0x0000000960407c23 */ /* 0x000fe20008010074 */
[----:B------:R-:W-:Y:S02]  /*51c0*/  LOP3.LUT P3, RZ, R113, 0xff00, RZ, 0xc0, !PT ;  /* 0x0000ff0071ff7812 */ /* 0x000fe4000786c0ff */
[----:B------:R-:W-:Y:S01]  /*51d0*/  LOP3.LUT P2, RZ, R109, 0xff00, RZ, 0xc0, !PT ;  /* 0x0000ff006dff7812 */ /* 0x000fe2000784c0ff */
[----:B------:R-:W-:Y:S01]  /*51e0*/  FADD.FTZ R64, R93, -R64 ;  /* 0x800000405d407221 */ /* 0x000fe20000010000 */
[C---:B------:R-:W-:Y:S02]  /*51f0*/  FSEL R77, R72.reuse, RZ, P3 ;  /* 0x000000ff484d7208 */ /* 0x040fe40001800000 */
[----:B------:R-:W-:Y:S01]  /*5200*/  FSEL R73, R72, RZ, P2 ;  /* 0x000000ff48497208 */ /* 0x000fe20001000000 */
[----:B------:R-:W-:Y:S01]  /*5210*/  FFMA.FTZ R72, R98, UR9, R116 ;  /* 0x0000000962487c23 */ /* 0x000fe20008010074 */
[----:B------:R-:W-:Y:S01]  /*5220*/  F2FP.BF16.F32.PACK_AB R75, R76, R75 ;  /* 0x0000004b4c4b723e */ /* 0x000fe200000010ff */
[----:B------:R-:W-:Y:S01]  /*5230*/  FMUL.FTZ R64, R64, UR16 ;  /* 0x0000001040407c20 */ /* 0x000fe20008410000 */
[----:B------:R-:W-:Y:S01]  /*5240*/  F2FP.BF16.F32.PACK_AB R74, R73, R74 ;  /* 0x0000004a494a723e */ /* 0x000fe200000010ff */
[----:B------:R-:W-:Y:S01]  /*5250*/  FADD.FTZ R73, R95, -R72 ;  /* 0x800000485f497221 */ /* 0x000fe20000010000 */
[----:B------:R-:W-:Y:S01]  /*5260*/  FMUL.FTZ R72, R65, UR28 ;  /* 0x0000001c41487c20 */ /* 0x000fe20008410000 */
[----:B------:R-:W-:Y:S01]  /*5270*/  LOP3.LUT P2, RZ, R108, 0xff0000, RZ, 0xc0, !PT ;  /* 0x00ff00006cff7812 */ /* 0x000fe2000784c0ff */
[----:B------:R-:W-:Y:S01]  /*5280*/  FFMA.FTZ R65, R85, UR9, R116 ;  /* 0x0000000955417c23 */ /* 0x000fe20008010074 */
[----:B------:R-:W-:Y:S01]  /*5290*/  FMUL.FTZ R76, R73, UR16 ;  /* 0x00000010494c7c20 */ /* 0x000fe20008410000 */
[----:B------:R-:W-:-:S02]  /*52a0*/  LOP3.LUT P3, RZ, R112, 0xff0000, RZ, 0xc0, !PT ;  /* 0x00ff000070ff7812 */ /* 0x000fc4000786c0ff */
[----:B------:R-:W-:Y:S01]  /*52b0*/  F2FP.BF16.F32.PACK_AB R66, R77, R66 ;  /* 0x000000424d42723e */ /* 0x000fe200000010ff */
[----:B------:R-:W-:Y:S01]  /*52c0*/  FMUL.FTZ R77, R76, UR28 ;  /* 0x0000001c4c4d7c20 */ /* 0x000fe20008410000 */
[----:B------:R-:W-:Y:S01]  /*52d0*/  FSEL R73, R72, RZ, P2 ;  /* 0x000000ff48497208 */ /* 0x000fe20001000000 */
[----:B------:R-:W-:Y:S01]  /*52e0*/  FADD.FTZ R65, R88, -R65 ;  /* 0x8000004158417221 */ /* 0x000fe20000010000 */
[----:B------:R-:W-:Y:S01]  /*52f0*/  FSEL R76, R72, RZ, P3 ;  /* 0x000000ff484c7208 */ /* 0x000fe20001800000 */
[----:B------:R-:W-:Y:S01]  /*5300*/  FMUL.FTZ R72, R64, UR28 ;  /* 0x0000001c40487c20 */ /* 0x000fe20008410000 */
[----:B------:R-:W-:Y:S01]  /*5310*/  LOP3.LUT P2, RZ, R108, 0xff000000, RZ, 0xc0, !PT ;  /* 0xff0000006cff7812 */ /* 0x000fe2000784c0ff */
[----:B------:R-:W-:Y:S01]  /*5320*/  FMUL.FTZ R65, R65, UR16 ;  /* 0x0000001041417c20 */ /* 0x000fe20008410000 */
[----:B------:R-:W-:Y:S02]  /*5330*/  LOP3.LUT P3, RZ, R112, 0xff000000, RZ, 0xc0, !PT ;  /* 0xff00000070ff7812 */ /* 0x000fe4000786c0ff */
        /* <DEDUP_REMOVED lines=16> */
.L_x_186:
[----:B------:R-:W-:-:S04]  /*5440*/  UISETP.NE.U32.AND UP0, UPT, UR30, URZ, UPT ;  /* 0x000000ff1e00728c */ /* 0x000fc8000bf05070 */
[----:B------:R-:W-:-:S09]  /*5450*/  UISETP.NE.AND.EX UP0, UPT, UR31, URZ, UPT, UP0 ;  /* 0x000000ff1f00728c */ /* 0x000fd2000bf05300 */
[----:B------:R-:W-:Y:S05]  /*5460*/  BRA.U !UP0, `(.L_x_191) ;  /* 0x0000000908307547 */ /* 0x000fea000b800000 */
[----:B0-----:R-:W0:Y:S02]  /*5470*/  LDC.64 R72, c[0x0][0x478] ;  /* 0x00011e00ff487b82 */ /* 0x001e240000000a00 */
[----:B0-----:R-:W-:-:S04]  /*5480*/  ISETP.NE.U32.AND P1, PT, R72, RZ, PT ;  /* 0x000000ff4800720c */ /* 0x001fc80003f25070 */
[----:B------:R-:W-:-:S13]  /*5490*/  ISETP.NE.AND.EX P1, PT, R73, RZ, PT, P1 ;  /* 0x000000ff4900720c */ /* 0x000fda0003f25310 */
[----:B------:R-:W-:Y:S05]  /*54a0*/  @!P1 BRA `(.L_x_192) ;  /* 0x0000000400189947 */ /* 0x000fea0003800000 */
[----:B-----5:R-:W-:Y:S01]  /*54b0*/  PRMT R73, R63, 0x7632, R73 ;  /* 0x000076323f497816 */ /* 0x020fe20000000049 */
        /* <DEDUP_REMOVED lines=8> */
[----:B------:R-:W-:Y:S02]  /*5540*/  IMAD.U32 R72, R62, 0x10000, RZ ;  /* 0x000100003e487824 */ /* 0x000fe400078e00ff */
[----:B------:R-:W-:Y:S01]  /*5550*/  FADD.FTZ R69, R92, -R69 ;  /* 0x800000455c457221 */ /* 0x000fe20000010000 */
[----:B------:R-:W-:-:S02]  /*5560*/  IMAD.U32 R73, R68, 0x10000, RZ ;  /* 0x0001000044497824 */ /* 0x000fc400078e00ff */
[----:B------:R-:W-:Y:S01]  /*5570*/  FADD.FTZ R71, R94, -R71 ;  /* 0x800000475e477221 */ /* 0x000fe20000010000 */
[----:B------:R-:W-:Y:S01]  /*5580*/  FADD.FTZ R68, R97, -R70 ;  /* 0x8000004661447221 */ /* 0x000fe20000010000 */
[--C-:B------:R-:W-:Y:S01]  /*5590*/  FFMA.FTZ R70, R76, UR16, R75.reuse ;  /* 0x000000104c467c23 */ /* 0x100fe2000801004b */
[----:B------:R-:W-:Y:S01]  /*55a0*/  PRMT R75, R61, 0x7632, R75 ;  /* 0x000076323d4b7816 */ /* 0x000fe2000000004b */
[----:B------:R-:W-:Y:S01]  /*55b0*/  FFMA.FTZ R69, R69, UR16, R72 ;  /* 0x0000001045457c23 */ /* 0x000fe20008010048 */
[----:B------:R-:W-:Y:S01]  /*55c0*/  FFMA.FTZ R71, R71, UR16, R74 ;  /* 0x0000001047477c23 */ /* 0x000fe2000801004a */
[----:B------:R-:W-:Y:S01]  /*55d0*/  PRMT R72, R60, 0x7632, R72 ;  /* 0x000076323c487816 */ /* 0x000fe20000000048 */
[--C-:B------:R-:W-:Y:S01]  /*55e0*/  FFMA.FTZ R74, R96, UR9, R116.reuse ;  /* 0x00000009604a7c23 */ /* 0x100fe20008010074 */
[--C-:B------:R-:W-:Y:S01]  /*55f0*/  FFMA.FTZ R78, R98, UR9, R116.reuse ;  /* 0x00000009624e7c23 */ /* 0x100fe20008010074 */
[----:B------:R-:W-:Y:S02]  /*5600*/  IMAD.U32 R77, R75, 0x10000, RZ ;  /* 0x000100004b4d7824 */ /* 0x000fe400078e00ff */
[----:B------:R-:W-:Y:S01]  /*5610*/  FFMA.FTZ R68, R68, UR16, R73 ;  /* 0x0000001044447c23 */ /* 0x000fe20008010049 */
[----:B------:R-:W-:Y:S01]  /*5620*/  SHF.L.U32 R75, R72, 0x10, RZ ;  /* 0x00000010484b7819 */ /* 0x000fe200000006ff */
[----:B------:R-:W-:Y:S01]  /*5630*/  FFMA.FTZ R73, R87, UR9, R116 ;  /* 0x0000000957497c23 */ /* 0x000fe20008010074 */
[----:B------:R-:W-:Y:S01]  /*5640*/  FADD.FTZ R72, R93, -R74 ;  /* 0x8000004a5d487221 */ /* 0x000fe20000010000 */
[----:B------:R-:W-:Y:S01]  /*5650*/  FADD.FTZ R78, R95, -R78 ;  /* 0x8000004e5f4e7221 */ /* 0x000fe20000010000 */
[----:B------:R-:W-:Y:S01]  /*5660*/  SHF.L.U32 R76, R61, 0x10, RZ ;  /* 0x000000103d4c7819 */ /* 0x000fe200000006ff */
[----:B------:R-:W-:Y:S01]  /*5670*/  FADD.FTZ R73, R90, -R73 ;  /* 0x800000495a497221 */ /* 0x000fe20000010000 */
[----:B------:R-:W-:Y:S01]  /*5680*/  ISETP.GE.U32.AND P2, PT, R108, RZ, PT ;  /* 0x000000ff6c00720c */ /* 0x000fe20003f46070 */
[----:B------:R-:W-:Y:S01]  /*5690*/  FFMA.FTZ R72, R72, UR16, R75 ;  /* 0x0000001048487c23 */ /* 0x000fe2000801004b */
[----:B------:R-:W-:Y:S01]  /*56a0*/  FFMA.FTZ R74, R78, UR16, R77 ;  /* 0x000000104e4a7c23 */ /* 0x000fe2000801004d */
[----:B------:R-:W-:Y:S01]  /*56b0*/  FFMA.FTZ R75, R85, UR9, R116 ;  /* 0x00000009554b7c23 */ /* 0x000fe20008010074 */
[----:B------:R-:W-:Y:S01]  /*56c0*/  FMUL.FTZ R78, R70, UR28 ;  /* 0x0000001c464e7c20 */ /* 0x000fe20008410000 */
[----:B------:R-:W-:Y:S01]  /*56d0*/  ISETP.GE.U32.AND.EX P2, PT, R109, 0x1000000, PT, P2 ;  /* 0x010000006d00780c */ /* 0x000fe20003f46120 */
[----:B------:R-:W-:Y:S01]  /*56e0*/  FMUL.FTZ R77, R71, UR28 ;  /* 0x0000001c474d7c20 */ /* 0x000fe20008410000 */
[----:B------:R-:W-:Y:S01]  /*56f0*/  FFMA.FTZ R73, R73, UR16, R76 ;  /* 0x0000001049497c23 */ /* 0x000fe2000801004c */
[----:B------:R-:W-:Y:S01]  /*5700*/  LOP3.LUT P3, RZ, R109, 0xff0000, RZ, 0xc0, !PT ;  /* 0x00ff00006dff7812 */ /* 0x000fe2000786c0ff */
[----:B------:R-:W-:-:S02]  /*5710*/  IMAD.U32 R76, R60, 0x10000, RZ ;  /* 0x000100003c4c7824 */ /* 0x000fc400078e00ff */
[----:B------:R-:W-:Y:S01]  /*5720*/  FADD.FTZ R75, R88, -R75 ;  /* 0x8000004b584b7221 */ /* 0x000fe20000010000 */
[----:B------:R-:W-:Y:S02]  /*5730*/  FSEL R79, R78, RZ, P2 ;  /* 0x000000ff4e4f7208 */ /* 0x000fe40001000000 */
[----:B------:R-:W-:Y:S01]  /*5740*/  FSEL R78, R77, RZ, P3 ;  /* 0x000000ff4d4e7208 */ /* 0x000fe20001800000 */
[----:B------:R-:W-:Y:S01]  /*5750*/  FFMA.FTZ R77, R75, UR16, R76 ;  /* 0x000000104b4d7c23 */ /* 0x000fe2000801004c */
[----:B------:R-:W-:Y:S01]  /*5760*/  F2FP.BF16.F32.PACK_AB R71, R70, R71 ;  /* 0x000000474647723e */ /* 0x000fe200000010ff */
[----:B------:R-:W-:Y:S01]  /*5770*/  FMUL.FTZ R76, R69, UR28 ;  /* 0x0000001c454c7c20 */ /* 0x000fe20008410000 */
[C---:B------:R-:W-:Y:S01]  /*5780*/  F2FP.BF16.F32.PACK_AB R70, R68.reuse, R69 ;  /* 0x000000454446723e */ /* 0x040fe200000010ff */
[----:B------:R-:W-:Y:S01]  /*5790*/  FMUL.FTZ R69, R68, UR28 ;  /* 0x0000001c44457c20 */ /* 0x000fe20008410000 */
[----:B------:R-:W-:Y:S01]  /*57a0*/  LOP3.LUT P3, RZ, R109, 0xff, RZ, 0xc0, !PT ;  /* 0x000000ff6dff7812 */ /* 0x000fe2000786c0ff */
[----:B------:R-:W-:Y:S01]  /*57b0*/  FMUL.FTZ R68, R73, UR28 ;  /* 0x0000001c49447c20 */ /* 0x000fe20008410000 */
[----:B------:R-:W-:-:S02]  /*57c0*/  LOP3.LUT P2, RZ, R109, 0xff00, RZ, 0xc0, !PT ;  /* 0x0000ff006dff7812 */ /* 0x000fc4000784c0ff */
[----:B------:R-:W-:Y:S01]  /*57d0*/  F2FP.BF16.F32.PACK_AB R75, R79, R78 ;  /* 0x0000004e4f4b723e */ /* 0x000fe200000010ff */
[----:B------:R-:W-:Y:S01]  /*57e0*/  FMUL.FTZ R78, R74, UR28 ;  /* 0x0000001c4a4e7c20 */ /* 0x000fe20008410000 */
[----:B------:R-:W-:Y:S02]  /*57f0*/  FSEL R116, R76, RZ, P3 ;  /* 0x000000ff4c747208 */ /* 0x000fe40001800000 */
[----:B------:R-:W-:Y:S02]  /*5800*/  FSEL R117, R69, RZ, P2 ;  /* 0x000000ff45757208 */ /* 0x000fe40001000000 */
[C---:B------:R-:W-:Y:S02]  /*5810*/  LOP3.LUT P3, RZ, R108.reuse, 0xff0000, RZ, 0xc0, !PT ;  /* 0x00ff00006cff7812 */ /* 0x040fe4000786c0ff */
[----:B------:R-:W-:Y:S02]  /*5820*/  LOP3.LUT P2, RZ, R108, 0xff000000, RZ, 0xc0, !PT ;  /* 0xff0000006cff7812 */ /* 0x000fe4000784c0ff */
[----:B------:R-:W-:Y:S01]  /*5830*/  F2FP.BF16.F32.PACK_AB R69, R74, R73 ;  /* 0x000000494a45723e */ /* 0x000fe200000010ff */
[----:B------:R-:W-:Y:S01]  /*5840*/  FMUL.FTZ R73, R77, UR28 ;  /* 0x0000001c4d497c20 */ /* 0x000fe20008410000 */
[----:B------:R-:W-:Y:S01]  /*5850*/  FSEL R76, R68, RZ, P3 ;  /* 0x000000ff444c7208 */ /* 0x000fe20001800000 */
[----:B------:R-:W-:Y:S01]  /*5860*/  FMUL.FTZ R74, R72, UR28 ;  /* 0x0000001c484a7c20 */ /* 0x000fe20008410000 */
[----:B------:R-:W-:-:S02]  /*5870*/  FSEL R79, R78, RZ, P2 ;  /* 0x000000ff4e4f7208 */ /* 0x000fc40001000000 */
[C---:B------:R-:W-:Y:S02]  /*5880*/  LOP3.LUT P3, RZ, R108.reuse, 0xff, RZ, 0xc0, !PT ;  /* 0x000000ff6cff7812 */ /* 0x040fe4000786c0ff */
[----:B------:R-:W-:Y:S02]  /*5890*/  LOP3.LUT P2, RZ, R108, 0xff00, RZ, 0xc0, !PT ;  /* 0x0000ff006cff7812 */ /* 0x000fe4000784c0ff */
[----:B------:R-:W-:Y:S02]  /*58a0*/  F2FP.BF16.F32.PACK_AB R68, R72, R77 ;  /* 0x0000004d4844723e */ /* 0x000fe400000010ff */
[----:B------:R-:W-:Y:S02]  /*58b0*/  FSEL R72, R73, RZ, P3 ;  /* 0x000000ff49487208 */ /* 0x000fe40001800000 */
[----:B------:R-:W-:Y:S02]  /*58c0*/  FSEL R77, R74, RZ, P2 ;  /* 0x000000ff4a4d7208 */ /* 0x000fe40001000000 */
[----:B------:R-:W-:-:S02]  /*58d0*/  F2FP.BF16.F32.PACK_AB R74, R117, R116 ;  /* 0x00000074754a723e */ /* 0x000fc400000010ff */
[----:B------:R-:W-:Y:S02]  /*58e0*/  F2FP.BF16.F32.PACK_AB R73, R79, R76 ;  /* 0x0000004c4f49723e */ /* 0x000fe400000010ff */
[----:B------:R-:W-:Y:S01]  /*58f0*/  F2FP.BF16.F32.PACK_AB R72, R77, R72 ;  /* 0x000000484d48723e */ /* 0x000fe200000010ff */
[----:B------:R-:W-:Y:S06]  /*5900*/  BRA `(.L_x_189) ;  /* 0x0000000800d47947 */ /* 0x000fec0003800000 */
.L_x_192:
[----:B-----5:R-:W-:Y:S01]  /*5910*/  PRMT R73, R63, 0x7632, R73 ;  /* 0x000076323f497816 */ /* 0x020fe20000000049 */
[----:B------:R-:W-:Y:S01]  /*5920*/  FFMA.FTZ R76, R102, UR9, R116 ;  /* 0x00000009664c7c23 */ /* 0x000fe20008010074 */
[----:B------:R-:W-:Y:S01]  /*5930*/  PRMT R72, R62, 0x7632, R72 ;  /* 0x000076323e487816 */ /* 0x000fe20000000048 */
[----:B------:R-:W-:Y:S01]  /*5940*/  FFMA.FTZ R74, R100, UR9, R116 ;  /* 0x00000009644a7c23 */ /* 0x000fe20008010074 */
[----:B------:R-:W-:Y:S01]  /*5950*/  SHF.L.U32 R75, R73, 0x10, RZ ;  /* 0x00000010494b7819 */ /* 0x000fe200000006ff */
[----:B------:R-:W-:Y:S01]  /*5960*/  FADD.FTZ R76, R99, -R76 ;  /* 0x8000004c634c7221 */ /* 0x000fe20000010000 */
[----:B------:R-:W-:Y:S01]  /*5970*/  SHF.L.U32 R118, R63, 0x10, RZ ;  /* 0x000000103f767819 */ /* 0x000fe200000006ff */
[----:B------:R-:W-:Y:S02]  /*5980*/  IMAD.U32 R73, R72, 0x10000, RZ ;  /* 0x0001000048497824 */ /* 0x000fe400078e00ff */
[----:B------:R-:W-:Y:S01]  /*5990*/  FADD.FTZ R72, R97, -R74 ;  /* 0x8000004a61487221 */ /* 0x000fe20000010000 */
[----:B------:R-:W-:Y:S01]  /*59a0*/  FFMA.FTZ R74, R76, UR16, R75 ;  /* 0x000000104c4a7c23 */ /* 0x000fe2000801004b */
[--C-:B------:R-:W-:Y:S01]  /*59b0*/  FFMA.FTZ R75, R91, UR9, R116.reuse ;  /* 0x000000095b4b7c23 */ /* 0x100fe20008010074 */
[----:B------:R-:W-:Y:S01]  /*59c0*/  FFMA.FTZ R76, R98, UR9, R116 ;  /* 0x00000009624c7c23 */ /* 0x000fe20008010074 */
[--C-:B------:R-:W-:Y:S01]  /*59d0*/  FFMA.FTZ R72, R72, UR16, R73.reuse ;  /* 0x0000001048487c23 */ /* 0x100fe20008010049 */
[----:B------:R-:W-:Y:S01]  /*59e0*/  PRMT R73, R61, 0x7632, R73 ;  /* 0x000076323d497816 */ /* 0x000fe20000000049 */
[----:B------:R-:W-:Y:S01]  /*59f0*/  FADD.FTZ R75, R94, -R75 ;  /* 0x8000004b5e4b7221 */ /* 0x000fe20000010000 */
[----:B------:R-:W-:Y:S01]  /*5a00*/  ISETP.GE.U32.AND P2, PT, R108, RZ, PT ;  /* 0x000000ff6c00720c */ /* 0x000fe20003f46070 */
[----:B------:R-:W-:Y:S01]  /*5a10*/  FMUL.FTZ R77, R74, UR28 ;  /* 0x0000001c4a4d7c20 */ /* 0x000fe20008410000 */
[----:B------:R-:W-:Y:S01]  /*5a20*/  SHF.L.U32 R78, R73, 0x10, RZ ;  /* 0x00000010494e7819 */ /* 0x000fe200000006ff */
[----:B------:R-:W-:Y:S01]  /*5a30*/  FFMA.FTZ R118, R75, UR16, R118 ;  /* 0x000000104b767c23 */ /* 0x000fe20008010076 */
[----:B------:R-:W-:Y:S01]  /*5a40*/  FADD.FTZ R73, R95, -R76 ;  /* 0x8000004c5f497221 */ /* 0x000fe20000010000 */
[----:B------:R-:W-:Y:S01]  /*5a50*/  PRMT R75, R60, 0x7632, R75 ;  /* 0x000076323c4b7816 */ /* 0x000fe2000000004b */
[--C-:B------:R-:W-:Y:S01]  /*5a60*/  FFMA.FTZ R76, R96, UR9, R116.reuse ;  /* 0x00000009604c7c23 */ /* 0x100fe20008010074 */
[----:B------:R-:W-:Y:S01]  /*5a70*/  FMUL.FTZ R118, R118, UR28 ;  /* 0x0000001c76767c20 */ /* 0x000fe20008410000 */
[----:B------:R-:W-:Y:S01]  /*5a80*/  LOP3.LUT P3, RZ, R109, 0xff0000, RZ, 0xc0, !PT ;  /* 0x00ff00006dff7812 */ /* 0x000fe2000786c0ff */
[----:B------:R-:W-:Y:S01]  /*5a90*/  FFMA.FTZ R79, R87, UR9, R116 ;  /* 0x00000009574f7c23 */ /* 0x000fe20008010074 */
[----:B------:R-:W-:Y:S01]  /*5aa0*/  FADD.FTZ R76, R93, -R76 ;  /* 0x8000004c5d4c7221 */ /* 0x000fe20000010000 */
[----:B------:R-:W-:Y:S01]  /*5ab0*/  IMAD.U32 R75, R75, 0x10000, RZ ;  /* 0x000100004b4b7824 */ /* 0x000fe200078e00ff */
[----:B------:R-:W-:Y:S01]  /*5ac0*/  ISETP.GE.U32.AND.EX P2, PT, R109, 0x1000000, PT, P2 ;  /* 0x010000006d00780c */ /* 0x000fe20003f46120 */
[----:B------:R-:W-:Y:S01]  /*5ad0*/  FFMA.FTZ R73, R73, UR16, R78 ;  /* 0x0000001049497c23 */ /* 0x000fe2000801004e */
[----:B------:R-:W-:Y:S01]  /*5ae0*/  SHF.L.U32 R117, R62, 0x10, RZ ;  /* 0x000000103e757819 */ /* 0x000fe200000006ff */
[----:B------:R-:W-:Y:S01]  /*5af0*/  FFMA.FTZ R74, R76, UR16, R75 ;  /* 0x000000104c4a7c23 */ /* 0x000fe2000801004b */
[----:B------:R-:W-:Y:S01]  /*5b00*/  FSEL R75, R118, RZ, P3 ;  /* 0x000000ff764b7208 */ /* 0x000fe20001800000 */
[----:B------:R-:W-:Y:S01]  /*5b10*/  FADD.FTZ R79, R90, -R79 ;  /* 0x8000004f5a4f7221 */ /* 0x000fe20000010000 */
[----:B------:R-:W-:Y:S01]  /*5b20*/  FSEL R76, R77, RZ, P2 ;  /* 0x000000ff4d4c7208 */ /* 0x000fe20001000000 */
[--C-:B------:R-:W-:Y:S01]  /*5b30*/  FFMA.FTZ R77, R89, UR9, R116.reuse ;  /* 0x00000009594d7c23 */ /* 0x100fe20008010074 */
[----:B------:R-:W-:Y:S01]  /*5b40*/  SHF.L.U32 R78, R61, 0x10, RZ ;  /* 0x000000103d4e7819 */ /* 0x000fe200000006ff */
[----:B------:R-:W-:Y:S01]  /*5b50*/  FMUL.FTZ R72, R72, UR28 ;  /* 0x0000001c48487c20 */ /* 0x000fe20008410000 */
[----:B------:R-:W-:Y:S01]  /*5b60*/  F2FP.BF16.F32.PACK_AB R75, R76, R75 ;  /* 0x0000004b4c4b723e */ /* 0x000fe200000010ff */
[----:B------:R-:W-:Y:S01]  /*5b70*/  FADD.FTZ R76, R92, -R77 ;  /* 0x8000004d5c4c7221 */ /* 0x000fe20000010000 */
[----:B------:R-:W-:Y:S01]  /*5b80*/  FFMA.FTZ R77, R85, UR9, R116 ;  /* 0x00000009554d7c23 */ /* 0x000fe20008010074 */
[----:B------:R-:W-:Y:S01]  /*5b90*/  FFMA.FTZ R78, R79, UR16, R78 ;  /* 0x000000104f4e7c23 */ /* 0x000fe2000801004e */
[C---:B------:R-:W-:Y:S01]  /*5ba0*/  LOP3.LUT P3, RZ, R109.reuse, 0xff, RZ, 0xc0, !PT ;  /* 0x000000ff6dff7812 */ /* 0x040fe2000786c0ff */
[----:B------:R-:W-:Y:S01]  /*5bb0*/  FFMA.FTZ R117, R76, UR16, R117 ;  /* 0x000000104c757c23 */ /* 0x000fe20008010075 */
[----:B------:R-:W-:Y:S01]  /*5bc0*/  LOP3.LUT P2, RZ, R109, 0xff00, RZ, 0xc0, !PT ;  /* 0x0000ff006dff7812 */ /* 0x000fe2000784c0ff */
[----:B------:R-:W-:Y:S01]  /*5bd0*/  FADD.FTZ R77, R88, -R77 ;  /* 0x8000004d584d7221 */ /* 0x000fe20000010000 */
[----:B------:R-:W-:-:S02]  /*5be0*/  IMAD.U32 R76, R60, 0x10000, RZ ;  /* 0x000100003c4c7824 */ /* 0x000fc400078e00ff */
[----:B------:R-:W-:Y:S01]  /*5bf0*/  FMUL.FTZ R117, R117, UR28 ;  /* 0x0000001c75757c20 */ /* 0x000fe20008410000 */
[----:B------:R-:W-:Y:S01]  /*5c00*/  FMUL.FTZ R78, R78, UR28 ;  /* 0x0000001c4e4e7c20 */ /* 0x000fe20008410000 */
[----:B------:R-:W-:Y:S01]  /*5c10*/  FSEL R116, R72, RZ, P2 ;  /* 0x000000ff48747208 */ /* 0x000fe20001000000 */
[----:B------:R-:W-:Y:S01]  /*5c20*/  FMUL.FTZ R72, R73, UR28 ;  /* 0x0000001c49487c20 */ /* 0x000fe20008410000 */
[----:B------:R-:W-:Y:S01]  /*5c30*/  FFMA.FTZ R76, R77, UR16, R76 ;  /* 0x000000104d4c7c23 */ /* 0x000fe2000801004c */
[----:B------:R-:W-:Y:S01]  /*5c40*/  FSEL R117, R117, RZ, P3 ;  /* 0x000000ff75757208 */ /* 0x000fe20001800000 */
[----:B------:R-:W-:Y:S01]  /*5c50*/  FMUL.FTZ R74, R74, UR28 ;  /* 0x0000001c4a4a7c20 */ /* 0x000fe20008410000 */
[----:B------:R-:W-:Y:S01]  /*5c60*/  LOP3.LUT P3, RZ, R108, 0xff0000, RZ, 0xc0, !PT ;  /* 0x00ff00006cff7812 */ /* 0x000fe2000786c0ff */
[----:B------:R-:W-:Y:S01]  /*5c70*/  FMUL.FTZ R76, R76, UR28 ;  /* 0x0000001c4c4c7c20 */ /* 0x000fe20008410000 */
[----:B------:R-:W-:Y:S02]  /*5c80*/  LOP3.LUT P2, RZ, R108, 0xff000000, RZ, 0xc0, !PT ;  /* 0xff0000006cff7812 */ /* 0x000fe4000784c0ff */
[----:B------:R-:W-:-:S02]  /*5c90*/  FSEL R73, R78, RZ, P3 ;  /* 0x000000ff4e497208 */ /* 0x000fc40001800000 */
[----:B------:R-:W-:Y:S02]  /*5ca0*/  FSEL R78, R72, RZ, P2 ;  /* 0x000000ff484e7208 */ /* 0x000fe40001000000 */
[C---:B------:R-:W-:Y:S02]  /*5cb0*/  LOP3.LUT P3, RZ, R108.reuse, 0xff00, RZ, 0xc0, !PT ;  /* 0x0000ff006cff7812 */ /* 0x040fe4000786c0ff */
[----:B------:R-:W-:Y:S02]  /*5cc0*/  LOP3.LUT P2, RZ, R108, 0xff, RZ, 0xc0, !PT ;  /* 0x000000ff6cff7812 */ /* 0x000fe4000784c0ff */
[----:B------:R-:W-:Y:S02]  /*5cd0*/  FSEL R77, R74, RZ, P3 ;  /* 0x000000ff4a4d7208 */ /* 0x000fe40001800000 */
[----:B------:R-:W-:Y:S02]  /*5ce0*/  FSEL R72, R76, RZ, P2 ;  /* 0x000000ff4c487208 */ /* 0x000fe40001000000 */
[----:B------:R-:W-:-:S02]  /*5cf0*/  F2FP.BF16.F32.PACK_AB R74, R116, R117 ;  /* 0x00000075744a723e */ /* 0x000fc400000010ff */
[----:B------:R-:W-:Y:S02]  /*5d00*/  F2FP.BF16.F32.PACK_AB R73, R78, R73 ;  /* 0x000000494e49723e */ /* 0x000fe400000010ff */
[----:B------:R-:W-:Y:S01]  /*5d10*/  F2FP.BF16.F32.PACK_AB R72, R77, R72 ;  /* 0x000000484d48723e */ /* 0x000fe200000010ff */
[----:B------:R-:W-:Y:S06]  /*5d20*/  BRA `(.L_x_189) ;  /* 0x0000000400cc7947 */ /* 0x000fec0003800000 */
.L_x_191:
[----:B0-----:R-:W0:Y:S02]  /*5d30*/  LDC.64 R72, c[0x0][0x478] ;  /* 0x00011e00ff487b82 */ /* 0x001e240000000a00 */
[----:B0-----:R-:W-:-:S04]  /*5d40*/  ISETP.NE.U32.AND P1, PT, R72, RZ, PT ;  /* 0x000000ff4800720c */ /* 0x001fc80003f25070 */
[----:B------:R-:W-:-:S13]  /*5d50*/  ISETP.NE.AND.EX P1, PT, R73, RZ, PT, P1 ;  /* 0x000000ff4900720c */ /* 0x000fda0003f25310 */
[----:B------:R-:W-:Y:S05]  /*5d60*/  @!P1 BRA `(.L_x_193) ;  /* 0x0000000000e89947 */ /* 0x000fea0003800000 */
[--C-:B------:R-:W-:Y:S01]  /*5d70*/  FFMA.FTZ R68, R102, UR9, R116.reuse ;  /* 0x0000000966447c23 */ /* 0x100fe20008010074 */
[----:B------:R-:W-:Y:S01]  /*5d80*/  FFMA.FTZ R69, R91, UR9, R116 ;  /* 0x000000095b457c23 */ /* 0x000fe20008010074 */
[----:B-----5:R-:W-:Y:S02]  /*5d90*/  ISETP.GE.U32.AND P2, PT, R108, RZ, PT ;  /* 0x000000ff6c00720c */ /* 0x020fe40003f46070 */
[----:B------:R-:W-:Y:S01]  /*5da0*/  FADD.FTZ R70, R99, -R68 ;  /* 0x8000004463467221 */ /* 0x000fe20000010000 */
[----:B------:R-:W-:Y:S01]  /*5db0*/  FADD.FTZ R68, R94, -R69 ;  /* 0x800000455e447221 */ /* 0x000fe20000010000 */
[--C-:B------:R-:W-:Y:S01]  /*5dc0*/  FFMA.FTZ R69, R89, UR9, R116.reuse ;  /* 0x0000000959457c23 */ /* 0x100fe20008010074 */
[C---:B------:R-:W-:Y:S01]  /*5dd0*/  ISETP.GE.U32.AND.EX P2, PT, R109.reuse, 0x1000000, PT, P2 ;  /* 0x010000006d00780c */ /* 0x040fe20003f46120 */
[----:B------:R-:W-:Y:S01]  /*5de0*/  FMUL.FTZ R71, R70, UR16 ;  /* 0x0000001046477c20 */ /* 0x000fe20008410000 */
[----:B------:R-:W-:Y:S01]  /*5df0*/  FMUL.FTZ R68, R68, UR16 ;  /* 0x0000001044447c20 */ /* 0x000fe20008410000 */
[----:B------:R-:W-:Y:S01]  /*5e00*/  LOP3.LUT P3, RZ, R109, 0xff0000, RZ, 0xc0, !PT ;  /* 0x00ff00006dff7812 */ /* 0x000fe2000786c0ff */
[----:B------:R-:W-:Y:S01]  /*5e10*/  FADD.FTZ R69, R92, -R69 ;  /* 0x800000455c457221 */ /* 0x000fe20000010000 */
[C---:B------:R-:W-:Y:S01]  /*5e20*/  FMUL.FTZ R73, R71.reuse, UR28 ;  /* 0x0000001c47497c20 */ /* 0x040fe20008410000 */
[----:B------:R-:W-:Y:S01]  /*5e30*/  FMUL.FTZ R72, R68, UR28 ;  /* 0x0000001c44487c20 */ /* 0x000fe20008410000 */
[----:B------:R-:W-:Y:S01]  /*5e40*/  F2FP.BF16.F32.PACK_AB R71, R71, R68 ;  /* 0x000000444747723e */ /* 0x000fe200000010ff */
[----:B------:R-:W-:Y:S01]  /*5e50*/  FFMA.FTZ R68, R100, UR9, R116 ;  /* 0x0000000964447c23 */ /* 0x000fe20008010074 */
[----:B------:R-:W-:Y:S01]  /*5e60*/  FMUL.FTZ R70, R69, UR16 ;  /* 0x0000001045467c20 */ /* 0x000fe20008410000 */
[----:B------:R-:W-:-:S02]  /*5e70*/  FSEL R73, R73, RZ, P2 ;  /* 0x000000ff49497208 */ /* 0x000fc40001000000 */
[----:B------:R-:W-:Y:S01]  /*5e80*/  FSEL R72, R72, RZ, P3 ;  /* 0x000000ff48487208 */ /* 0x000fe20001800000 */
[----:B------:R-:W-:Y:S01]  /*5e90*/  FADD.FTZ R69, R97, -R68 ;  /* 0x8000004461457221 */ /* 0x000fe20000010000 */
[--C-:B------:R-:W-:Y:S01]  /*5ea0*/  FFMA.FTZ R68, R98, UR9, R116.reuse ;  /* 0x0000000962447c23 */ /* 0x100fe20008010074 */
[----:B------:R-:W-:Y:S01]  /*5eb0*/  FMUL.FTZ R74, R70, UR28 ;  /* 0x0000001c464a7c20 */ /* 0x000fe20008410000 */
[----:B------:R-:W-:Y:S01]  /*5ec0*/  F2FP.BF16.F32.PACK_AB R75, R73, R72 ;  /* 0x00000048494b723e */ /* 0x000fe200000010ff */
[--C-:B------:R-:W-:Y:S01]  /*5ed0*/  FFMA.FTZ R73, R87, UR9, R116.reuse ;  /* 0x0000000957497c23 */ /* 0x100fe20008010074 */
[----:B------:R-:W-:Y:S01]  /*5ee0*/  FMUL.FTZ R77, R69, UR16 ;  /* 0x00000010454d7c20 */ /* 0x000fe20008410000 */
[----:B------:R-:W-:Y:S01]  /*5ef0*/  FFMA.FTZ R69, R85, UR9, R116 ;  /* 0x0000000955457c23 */ /* 0x000fe20008010074 */
[----:B------:R-:W-:Y:S01]  /*5f00*/  FADD.FTZ R68, R95, -R68 ;  /* 0x800000445f447221 */ /* 0x000fe20000010000 */
[----:B------:R-:W-:Y:S01]  /*5f10*/  FADD.FTZ R73, R90, -R73 ;  /* 0x800000495a497221 */ /* 0x000fe20000010000 */
[----:B------:R-:W-:Y:S01]  /*5f20*/  FFMA.FTZ R116, R96, UR9, R116 ;  /* 0x0000000960747c23 */ /* 0x000fe20008010074 */
[C---:B------:R-:W-:Y:S01]  /*5f30*/  F2FP.BF16.F32.PACK_AB R70, R77.reuse, R70 ;  /* 0x000000464d46723e */ /* 0x040fe200000010ff */
[----:B------:R-:W-:Y:S01]  /*5f40*/  FMUL.FTZ R76, R77, UR28 ;  /* 0x0000001c4d4c7c20 */ /* 0x000fe20008410000 */
[----:B------:R-:W-:Y:S01]  /*5f50*/  FADD.FTZ R69, R88, -R69 ;  /* 0x8000004558457221 */ /* 0x000fe20000010000 */
[----:B------:R-:W-:Y:S01]  /*5f60*/  FMUL.FTZ R72, R73, UR16 ;  /* 0x0000001049487c20 */ /* 0x000fe20008410000 */
[----:B------:R-:W-:Y:S01]  /*5f70*/  FMUL.FTZ R77, R68, UR16 ;  /* 0x00000010444d7c20 */ /* 0x000fe20008410000 */
[----:B------:R-:W-:Y:S01]  /*5f80*/  LOP3.LUT P2, RZ, R109, 0xff00, RZ, 0xc0, !PT ;  /* 0x0000ff006dff7812 */ /* 0x000fe2000784c0ff */
[----:B------:R-:W-:Y:S01]  /*5f90*/  FADD.FTZ R116, R93, -R116 ;  /* 0x800000745d747221 */ /* 0x000fe20000010000 */
[----:B------:R-:W-:Y:S01]  /*5fa0*/  LOP3.LUT P3, RZ, R109, 0xff, RZ, 0xc0, !PT ;  /* 0x000000ff6dff7812 */ /* 0x000fe2000786c0ff */
[----:B------:R-:W-:Y:S01]  /*5fb0*/  FMUL.FTZ R68, R69, UR16 ;  /* 0x0000001045447c20 */ /* 0x000fe20008410000 */
[----:B------:R-:W-:Y:S01]  /*5fc0*/  FSEL R117, R76, RZ, P2 ;  /* 0x000000ff4c757208 */ /* 0x000fe20001000000 */
[----:B------:R-:W-:Y:S01]  /*5fd0*/  FMUL.FTZ R73, R116, UR16 ;  /* 0x0000001074497c20 */ /* 0x000fe20008410000 */
[C---:B------:R-:W-:Y:S01]  /*5fe0*/  F2FP.BF16.F32.PACK_AB R69, R77.reuse, R72 ;  /* 0x000000484d45723e */ /* 0x040fe200000010ff */
[----:B------:R-:W-:Y:S01]  /*5ff0*/  FMUL.FTZ R76, R72, UR28 ;  /* 0x0000001c484c7c20 */ /* 0x000fe20008410000 */
[----:B------:R-:W-:Y:S01]  /*6000*/  FSEL R74, R74, RZ, P3 ;  /* 0x000000ff4a4a7208 */ /* 0x000fe20001800000 */
[----:B------:R-:W-:Y:S01]  /*6010*/  FMUL.FTZ R77, R77, UR28 ;  /* 0x0000001c4d4d7c20 */ /* 0x000fe20008410000 */
[----:B------:R-:W-:Y:S01]  /*6020*/  LOP3.LUT P3, RZ, R108, 0xff0000, RZ, 0xc0, !PT ;  /* 0x00ff00006cff7812 */ /* 0x000fe2000786c0ff */
[----:B------:R-:W-:Y:S01]  /*6030*/  FMUL.FTZ R72, R68, UR28 ;  /* 0x0000001c44487c20 */ /* 0x000fe20008410000 */
[----:B------:R-:W-:-:S02]  /*6040*/  LOP3.LUT P2, RZ, R108, 0xff000000, RZ, 0xc0, !PT ;  /* 0xff0000006cff7812 */ /* 0x000fc4000784c0ff */
[C---:B------:R-:W-:Y:S01]  /*6050*/  F2FP.BF16.F32.PACK_AB R68, R73.reuse, R68 ;  /* 0x000000444944723e */ /* 0x040fe200000010ff */
[----:B------:R-:W-:Y:S01]  /*6060*/  FMUL.FTZ R73, R73, UR28 ;  /* 0x0000001c49497c20 */ /* 0x000fe20008410000 */
[----:B------:R-:W-:Y:S02]  /*6070*/  FSEL R76, R76, RZ, P3 ;  /* 0x000000ff4c4c7208 */ /* 0x000fe40001800000 */
[----:B------:R-:W-:Y:S02]  /*6080*/  FSEL R79, R77, RZ, P2 ;  /* 0x000000ff4d4f7208 */ /* 0x000fe40001000000 */
[C---:B------:R-:W-:Y:S02]  /*6090*/  LOP3.LUT P3, RZ, R108.reuse, 0xff, RZ, 0xc0, !PT ;  /* 0x000000ff6cff7812 */ /* 0x040fe4000786c0ff */
[----:B------:R-:W-:Y:S02]  /*60a0*/  LOP3.LUT P2, RZ, R108, 0xff00, RZ, 0xc0, !PT ;  /* 0x0000ff006cff7812 */ /* 0x000fe4000784c0ff */
[----:B------:R-:W-:-:S02]  /*60b0*/  FSEL R72, R72, RZ, P3 ;  /* 0x000000ff48487208 */ /* 0x000fc40001800000 */
[----:B------:R-:W-:Y:S02]  /*60c0*/  FSEL R77, R73, RZ, P2 ;  /* 0x000000ff494d7208 */ /* 0x000fe40001000000 */
[----:B------:R-:W-:Y:S02]  /*60d0*/  F2FP.BF16.F32.PACK_AB R74, R117, R74 ;  /* 0x0000004a754a723e */ /* 0x000fe400000010ff */
[----:B------:R-:W-:Y:S02]  /*60e0*/  F2FP.BF16.F32.PACK_AB R73, R79, R76 ;  /* 0x0000004c4f49723e */ /* 0x000fe400000010ff */
[----:B------:R-:W-:Y:S01]  /*60f0*/  F2FP.BF16.F32.PACK_AB R72, R77, R72 ;  /* 0x000000484d48723e */ /* 0x000fe200000010ff */
[----:B------:R-:W-:Y:S06]  /*6100*/  BRA `(.L_x_189) ;  /* 0x0000000000d47947 */ /* 0x000fec0003800000 */
.L_x_193:
[--C-:B------:R-:W-:Y:S01]  /*6110*/  FFMA.FTZ R73, R91, UR9, R116.reuse ;  /* 0x000000095b497c23 */ /* 0x100fe20008010074 */
[--C-:B------:R-:W-:Y:S01]  /*6120*/  FFMA.FTZ R74, R102, UR9, R116.reuse ;  /* 0x00000009664a7c23 */ /* 0x100fe20008010074 */
[----:B-----5:R-:W-:Y:S01]  /*6130*/  ISETP.GE.U32.AND P2, PT, R108, RZ, PT ;  /* 0x000000ff6c00720c */ /* 0x020fe20003f46070 */
[----:B------:R-:W-:Y:S01]  /*6140*/  FFMA.FTZ R78, R98, UR9, R116 ;  /* 0x00000009624e7c23 */ /* 0x000fe20008010074 */
[----:B------:R-:W-:Y:S01]  /*6150*/  FADD.FTZ R72, R94, -R73 ;  /* 0x800000495e487221 */ /* 0x000fe20000010000 */
[----:B------:R-:W-:Y:S01]  /*6160*/  FADD.FTZ R74, R99, -R74 ;  /* 0x8000004a634a7221 */ /* 0x000fe20000010000 */
[----:B------:R-:W-:Y:S01]  /*6170*/  FFMA.FTZ R73, R89, UR9, R116 ;  /* 0x0000000959497c23 */ /* 0x000fe20008010074 */
[C---:B------:R-:W-:Y:S01]  /*6180*/  LOP3.LUT P3, RZ, R109.reuse, 0xff0000, RZ, 0xc0, !PT ;  /* 0x00ff00006dff7812 */ /* 0x040fe2000786c0ff */
[----:B------:R-:W-:Y:S01]  /*6190*/  FMUL.FTZ R72, R72, UR16 ;  /* 0x0000001048487c20 */ /* 0x000fe20008410000 */
[----:B------:R-:W-:Y:S01]  /*61a0*/  FMUL.FTZ R74, R74, UR16 ;  /* 0x000000104a4a7c20 */ /* 0x000fe20008410000 */
[----:B------:R-:W-:Y:S01]  /*61b0*/  FADD.FTZ R73, R92, -R73 ;  /* 0x800000495c497221 */ /* 0x000fe20000010000 */
[----:B------:R-:W-:Y:S01]  /*61c0*/  ISETP.GE.U32.AND.EX P2, PT, R109, 0x1000000, PT, P2 ;  /* 0x010000006d00780c */ /* 0x000fe20003f46120 */
[----:B------:R-:W-:Y:S01]  /*61d0*/  FMUL.FTZ R72, R72, UR28 ;  /* 0x0000001c48487c20 */ /* 0x000fe20008410000 */
[----:B------:R-:W-:Y:S01]  /*61e0*/  FMUL.FTZ R74, R74, UR28 ;  /* 0x0000001c4a4a7c20 */ /* 0x000fe20008410000 */
[----:B------:R-:W-:Y:S01]  /*61f0*/  FMUL.FTZ R73, R73, UR16 ;  /* 0x0000001049497c20 */ /* 0x000fe20008410000 */
[----:B------:R-:W-:-:S02]  /*6200*/  FADD.FTZ R78, R95, -R78 ;  /* 0x8000004e5f4e7221 */ /* 0x000fc40000010000 */
[----:B------:R-:W-:Y:S01]  /*6210*/  FSEL R75, R72, RZ, P3 ;  /* 0x000000ff484b7208 */ /* 0x000fe20001800000 */
[--C-:B------:R-:W-:Y:S01]  /*6220*/  FFMA.FTZ R72, R100, UR9, R116.reuse ;  /* 0x0000000964487c23 */ /* 0x100fe20008010074 */
[----:B------:R-:W-:Y:S01]  /*6230*/  FSEL R76, R74, RZ, P2 ;  /* 0x000000ff4a4c7208 */ /* 0x000fe20001000000 */
[----:B------:R-:W-:Y:S01]  /*6240*/  FMUL.FTZ R74, R73, UR28 ;  /* 0x0000001c494a7c20 */ /* 0x000fe20008410000 */
[----:B------:R-:W-:Y:S01]  /*6250*/  FFMA.FTZ R73, R87, UR9, R116 ;  /* 0x0000000957497c23 */ /* 0x000fe20008010074 */
[----:B------:R-:W-:Y:S01]  /*6260*/  FADD.FTZ R72, R97, -R72 ;  /* 0x8000004861487221 */ /* 0x000fe20000010000 */
[----:B------:R-:W-:Y:S01]  /*6270*/  F2FP.BF16.F32.PACK_AB R75, R76, R75 ;  /* 0x0000004b4c4b723e */ /* 0x000fe200000010ff */
[----:B------:R-:W-:Y:S01]  /*6280*/  FMUL.FTZ R78, R78, UR16 ;  /* 0x000000104e4e7c20 */ /* 0x000fe20008410000 */
[----:B------:R-:W-:Y:S01]  /*6290*/  FADD.FTZ R76, R90, -R73 ;  /* 0x800000495a4c7221 */ /* 0x000fe20000010000 */
[----:B------:R-:W-:Y:S01]  /*62a0*/  FMUL.FTZ R77, R72, UR16 ;  /* 0x00000010484d7c20 */ /* 0x000fe20008410000 */
[--C-:B------:R-:W-:Y:S01]  /*62b0*/  FFMA.FTZ R72, R96, UR9, R116.reuse ;  /* 0x0000000960487c23 */ /* 0x100fe20008010074 */
[----:B------:R-:W-:Y:S01]  /*62c0*/  FFMA.FTZ R73, R85, UR9, R116 ;  /* 0x0000000955497c23 */ /* 0x000fe20008010074 */
[----:B------:R-:W-:Y:S01]  /*62d0*/  LOP3.LUT P3, RZ, R109, 0xff, RZ, 0xc0, !PT ;  /* 0x000000ff6dff7812 */ /* 0x000fe2000786c0ff */
[----:B------:R-:W-:Y:S01]  /*62e0*/  FMUL.FTZ R76, R76, UR16 ;  /* 0x000000104c4c7c20 */ /* 0x000fe20008410000 */
[----:B------:R-:W-:Y:S01]  /*62f0*/  FMUL.FTZ R77, R77, UR28 ;  /* 0x0000001c4d4d7c20 */ /* 0x000fe20008410000 */
[----:B------:R-:W-:Y:S01]  /*6300*/  LOP3.LUT P2, RZ, R109, 0xff00, RZ, 0xc0, !PT ;  /* 0x0000ff006dff7812 */ /* 0x000fe2000784c0ff */
[----:B------:R-:W-:Y:S01]  /*6310*/  FADD.FTZ R72, R93, -R72 ;  /* 0x800000485d487221 */ /* 0x000fe20000010000 */
[----:B------:R-:W-:Y:S01]  /*6320*/  FADD.FTZ R73, R88, -R73 ;  /* 0x8000004958497221 */ /* 0x000fe20000010000 */
[----:B------:R-:W-:Y:S01]  /*6330*/  FSEL R74, R74, RZ, P3 ;  /* 0x000000ff4a4a7208 */ /* 0x000fe20001800000 */
[----:B------:R-:W-:Y:S01]  /*6340*/  FMUL.FTZ R76, R76, UR28 ;  /* 0x0000001c4c4c7c20 */ /* 0x000fe20008410000 */
[----:B------:R-:W-:Y:S01]  /*6350*/  LOP3.LUT P3, RZ, R108, 0xff0000, RZ, 0xc0, !PT ;  /* 0x00ff00006cff7812 */ /* 0x000fe2000786c0ff */
[----:B------:R-:W-:Y:S01]  /*6360*/  FMUL.FTZ R72, R72, UR16 ;  /* 0x0000001048487c20 */ /* 0x000fe20008410000 */
        /* <DEDUP_REMOVED lines=8> */
[----:B------:R-:W-:-:S02]  /*63f0*/  FSEL R79, R78, RZ, P2 ;  /* 0x000000ff4e4f7208 */ /* 0x000fc40001000000 */
[----:B------:R-:W-:Y:S02]  /*6400*/  LOP3.LUT P2, RZ, R108, 0xff, RZ, 0xc0, !PT ;  /* 0x000000ff6cff7812 */ /* 0x000fe4000784c0ff */
[----:B------:R-:W-:Y:S02]  /*6410*/  FSEL R77, R72, RZ, P3 ;  /* 0x000000ff484d7208 */ /* 0x000fe40001800000 */
[----:B------:R-:W-:Y:S02]  /*6420*/  FSEL R72, R73, RZ, P2 ;  /* 0x000000ff49487208 */ /* 0x000fe40001000000 */
[----:B------:R-:W-:Y:S02]  /*6430*/  F2FP.BF16.F32.PACK_AB R74, R117, R74 ;  /* 0x0000004a754a723e */ /* 0x000fe400000010ff */
[----:B------:R-:W-:Y:S02]  /*6440*/  F2FP.BF16.F32.PACK_AB R73, R79, R76 ;  /* 0x0000004c4f49723e */ /* 0x000fe400000010ff */
[----:B------:R-:W-:-:S07]  /*6450*/  F2FP.BF16.F32.PACK_AB R72, R77, R72 ;  /* 0x000000484d48723e */ /* 0x000fce00000010ff */
.L_x_189:
        /* <DEDUP_REMOVED lines=9> */
.L_x_185:
[----:B------:R-:W-:Y:S05]  /*64f0*/  BSYNC.RECONVERGENT B0 ;  /* 0x0000000000007941 */ /* 0x000fea0003800200 */
.L_x_184:
[----:B------:R-:W-:Y:S01]  /*6500*/  UPLOP3.LUT UP1, UPT, UPT, UPT, UP1, 0x40, 0x4 ;  /* 0x000000000004789c */ /* 0x000fe20003f2e810 */
[----:B------:R-:W-:Y:S10]  /*6510*/  BRA.U !UP2, `(.L_x_194) ;  /* 0xffffff9d0ae87547 */ /* 0x000ff4000b83ffff */
.L_x_167:
        /* <DEDUP_REMOVED lines=22> */
.L_x_195:
        /* <DEDUP_REMOVED lines=16> */
.L_x_2764:


//--------------------- .text._ZN10layer_norm22ln_bwd_finalize_kernelINS_22Kernel_traits_finalizeILj2048E13__nv_bfloat16S2_S2_S2_fjLb0ELj1024ELj4ENS_18Kernel_traits_baseILj2048ES2_S2_S2_S2_fjLj1024EEEEELb0ELb1EEEvNS_9BwdParamsE --------------------------
	.section	.text._ZN10layer_norm22ln_bwd_finalize_kernelINS_22Kernel_traits_finalizeILj2048E13__nv_bfloat16S2_S2_S2_fjLb0ELj1024ELj4ENS_18Kernel_traits_baseILj2048ES2_S2_S2_S2_fjLj1024EEEEELb0ELb1EEEvNS_9BwdParamsE,"ax",@progbits
	.align	128
        .global         _ZN10layer_norm22ln_bwd_finalize_kernelINS_22Kernel_traits_finalizeILj2048E13__nv_bfloat16S2_S2_S2_fjLb0ELj1024ELj4ENS_18Kernel_traits_baseILj2048ES2_S2_S2_S2_fjLj1024EEEEELb0ELb1EEEvNS_9BwdParamsE
        .type           _ZN10layer_norm22ln_bwd_finalize_kernelINS_22Kernel_traits_finalizeILj2048E13__nv_bfloat16S2_S2_S2_fjLb0ELj1024ELj4ENS_18Kernel_traits_baseILj2048ES2_S2_S2_S2_fjLj1024EEEEELb0ELb1EEEvNS_9BwdParamsE,@function
        .size           _ZN10layer_norm22ln_bwd_finalize_kernelINS_22Kernel_traits_finalizeILj2048E13__nv_bfloat16S2_S2_S2_fjLb0ELj1024ELj4ENS_18Kernel_traits_baseILj2048ES2_S2_S2_S2_fjLj1024EEEEELb0ELb1EEEvNS_9BwdParamsE,(.L_x_2765 - _ZN10layer_norm22ln_bwd_finalize_kernelINS_22Kernel_traits_finalizeILj2048E13__nv_bfloat16S2_S2_S2_fjLb0ELj1024ELj4ENS_18Kernel_traits_baseILj2048ES2_S2_S2_S2_fjLj1024EEEEELb0ELb1EEEvNS_9BwdParamsE)
        .other          _ZN10layer_norm22ln_bwd_finalize_kernelINS_22Kernel_traits_finalizeILj2048E13__nv_bfloat16S2_S2_S2_fjLb0ELj1024ELj4ENS_18Kernel_traits_baseILj2048ES2_S2_S2_S2_fjLj1024EEEEELb0ELb1EEEvNS_9BwdParamsE,@"STO_CUDA_ENTRY STV_DEFAULT"
_ZN10layer_norm22ln_bwd_finalize_kernelINS_22Kernel_traits_finalizeILj2048E13__nv_bfloat16S2_S2_S2_fjLb0ELj1024ELj4ENS_18Kernel_traits_baseILj2048ES2_S2_S2_S2_fjLj1024EEEEELb0ELb1EEEvNS_9BwdParamsE:
.text._ZN10layer_norm22ln_bwd_finalize_kernelINS_22Kernel_traits_finalizeILj2048E13__nv_bfloat16S2_S2_S2_fjLb0ELj1024ELj4ENS_18Kernel_traits_baseILj2048ES2_S2_S2_S2_fjLj1024EEEEELb0ELb1EEEvNS_9BwdParamsE:
[----:B------:R-:W-:Y:S08]  /*0000*/  LDC R1, c[0x0][0x37c] ;  /* 0x0000df00ff017b82 */ /* 0x000ff00000000800 */
[----:B------:R-:W0:Y:S01]  /*0010*/  S2UR UR4, SR_CTAID.X ;  /* 0x00000000000479c3 */ /* 0x000e220000002500 */
[----:B------:R-:W1:Y:S01]  /*0020*/  S2R R4, SR_TID.X ;  /* 0x0000000000047919 */ /* 0x000e620000002100 */
[----:B0-----:R-:W-:-:S06]  /*0030*/  USHF.L.U32 UR7, UR4, 0x5, URZ ;  /* 0x0000000504077899 */ /* 0x001fcc00080006ff */
[----:B------:R-:W-:-:S04]  /*0040*/  MOV R3, UR7 ;  /* 0x0000000700037c02 */ /* 0x000fc80008000f00 */
[----:B-1----:R-:W-:-:S04]  /*0050*/  LOP3.LUT R0, R3, 0x1f, R4, 0xf8, !PT ;  /* 0x0000001f03007812 */ /* 0x002fc800078ef804 */
[----:B------:R-:W-:-:S13]  /*0060*/  ISETP.GT.U32.AND P0, PT, R0, 0x7ff, PT ;  /* 0x000007ff0000780c */ /* 0x000fda0003f04070 */
[----:B------:R-:W-:Y:S05]  /*0070*/  @P0 EXIT ;  /* 0x000000000000094d */ /* 0x000fea0003800000 */
[----:B------:R-:W0:Y:S01]  /*0080*/  LDCU UR10, c[0x0][0x380] ;  /* 0x00007000ff0a77ac */ /* 0x000e220008000800 */
[----:B------:R-:W-:Y:S01]  /*0090*/  SHF.R.U32.HI R0, RZ, 0x5, R4 ;  /* 0x00000005ff007819 */ /* 0x000fe20000011604 */
[----:B------:R-:W-:Y:S01]  /*00a0*/  BSSY.RECONVERGENT B0, `(.L_x_196) ;  /* 0x0000145000007945 */ /* 0x000fe20003800200 */
[----:B------:R-:W-:Y:S01]  /*00b0*/  HFMA2 R3, -RZ, RZ, 0, 0 ;  /* 0x00000000ff037431 */ /* 0x000fe200000001ff */
[----:B------:R-:W-:Y:S01]  /*00c0*/  USHF.L.U32 UR4, UR4, 0x4, URZ ;  /* 0x0000000404047899 */ /* 0x000fe200080006ff */
[----:B------:R-:W-:Y:S01]  /*00d0*/  LOP3.LUT R4, R4, 0x1f, RZ, 0xc0, !PT ;  /* 0x0000001f04047812 */ /* 0x000fe200078ec0ff */
[----:B------:R-:W1:Y:S01]  /*00e0*/  LDCU.64 UR8, c[0x0][0x358] ;  /* 0x00006b00ff0877ac */ /* 0x000e620008000a00 */
[----:B------:R-:W-:Y:S01]  /*00f0*/  MOV R26, RZ ;  /* 0x000000ff001a7202 */ /* 0x000fe20000000f00 */
[----:B------:R-:W-:Y:S01]  /*0100*/  ULOP3.LUT UR4, UR4, 0x7ffffff0, URZ, 0xc0, !UPT ;  /* 0x7ffffff004047892 */ /* 0x000fe2000f8ec0ff */
[----:B0-----:R-:W-:-:S13]  /*0110*/  ISETP.GE.U32.AND P0, PT, R0, UR10, PT ;  /* 0x0000000a00007c0c */ /* 0x001fda000bf06070 */
[----:B-1----:R-:W-:Y:S05]  /*0120*/  @P0 BRA `(.L_x_197) ;  /* 0x0000001000f00947 */ /* 0x002fea0003800000 */
        /* <DEDUP_REMOVED lines=11> */
[----:B------:R-:W0:Y:S01]  /*01e0*/  LDC R5, c[0x0][0x388] ;  /* 0x0000e200ff057b82 */ /* 0x000e220000000800 */
[C---:B------:R-:W-:Y:S02]  /*01f0*/  LOP3.LUT R10, R0.reuse, 0x100, RZ, 0xfc, !PT ;  /* 0x00000100000a7812 */ /* 0x040fe400078efcff */
[C---:B------:R-:W-:Y:S02]  /*0200*/  LOP3.LUT R12, R0.reuse, 0x120, RZ, 0xfc, !PT ;  /* 0x00000120000c7812 */ /* 0x040fe400078efcff */
[C---:B------:R-:W-:Y:S02]  /*0210*/  LOP3.LUT R14, R0.reuse, 0x140, RZ, 0xfc, !PT ;  /* 0x00000140000e7812 */ /* 0x040fe400078efcff */
[C---:B------:R-:W-:Y:S02]  /*0220*/  LOP3.LUT R22, R0.reuse, 0x160, RZ, 0xfc, !PT ;  /* 0x0000016000167812 */ /* 0x040fe400078efcff */
[C---:B------:R-:W-:Y:S02]  /*0230*/  LOP3.LUT R26, R0.reuse, 0x180, RZ, 0xfc, !PT ;  /* 0x00000180001a7812 */ /* 0x040fe400078efcff */
[----:B------:R-:W-:-:S02]  /*0240*/  LOP3.LUT R28, R0, 0x1a0, RZ, 0xfc, !PT ;  /* 0x000001a0001c7812 */ /* 0x000fc400078efcff */
[C---:B------:R-:W-:Y:S02]  /*0250*/  LOP3.LUT R27, R0.reuse, 0x1c0, RZ, 0xfc, !PT ;  /* 0x000001c0001b7812 */ /* 0x040fe400078efcff */
[C---:B------:R-:W-:Y:S02]  /*0260*/  LOP3.LUT R7, R0.reuse, 0x1e0, RZ, 0xfc, !PT ;  /* 0x000001e000077812 */ /* 0x040fe400078efcff */
[C---:B------:R-:W-:Y:S02]  /*0270*/  LOP3.LUT R19, R0.reuse, 0x80, RZ, 0xfc, !PT ;  /* 0x0000008000137812 */ /* 0x040fe400078efcff */
[C---:B------:R-:W-:Y:S02]  /*0280*/  LOP3.LUT R20, R0.reuse, 0xa0, RZ, 0xfc, !PT ;  /* 0x000000a000147812 */ /* 0x040fe400078efcff */
[C---:B------:R-:W-:Y:S02]  /*0290*/  LOP3.LUT R18, R0.reuse, 0xc0, RZ, 0xfc, !PT ;  /* 0x000000c000127812 */ /* 0x040fe400078efcff */
[----:B------:R-:W-:Y:S01]  /*02a0*/  LOP3.LUT R16, R0, 0xe0, RZ, 0xfc, !PT ;  /* 0x000000e000107812 */ /* 0x000fe200078efcff */
[-C--:B0-----:R-:W-:Y:S01]  /*02b0*/  IMAD R25, R8, R5.reuse, UR7 ;  /* 0x0000000708197e24 */ /* 0x081fe2000f8e0205 */
[----:B------:R-:W-:Y:S01]  /*02c0*/  LOP3.LUT R6, R0, 0x40, RZ, 0xfc, !PT ;  /* 0x0000004000067812 */ /* 0x000fe200078efcff */
[-C--:B------:R-:W-:Y:S01]  /*02d0*/  IMAD R15, R10, R5.reuse, UR7 ;  /* 0x000000070a0f7e24 */ /* 0x080fe2000f8e0205 */
[----:B------:R-:W-:Y:S01]  /*02e0*/  LOP3.LUT R2, R0, 0x60, RZ, 0xfc, !PT ;  /* 0x0000006000027812 */ /* 0x000fe200078efcff */
[-C--:B------:R-:W-:Y:S01]  /*02f0*/  IMAD R8, R12, R5.reuse, UR7 ;  /* 0x000000070c087e24 */ /* 0x080fe2000f8e0205 */
[----:B------:R-:W-:Y:S01]  /*0300*/  LOP3.LUT R24, R24, 0xffffff0, RZ, 0xc0, !PT ;  /* 0x0ffffff018187812 */ /* 0x000fe200078ec0ff */
[----:B------:R-:W-:Y:S01]  /*0310*/  IMAD R10, R14, R5, UR7 ;  /* 0x000000070e0a7e24 */ /* 0x000fe2000f8e0205 */
[----:B------:R-:W-:Y:S01]  /*0320*/  IADD3 R25, PT, PT, R4, R25, RZ ;  /* 0x0000001904197210 */ /* 0x000fe20007ffe0ff */
[----:B------:R-:W-:Y:S01]  /*0330*/  IMAD R12, R22, R5, UR7 ;  /* 0x00000007160c7e24 */ /* 0x000fe2000f8e0205 */
[----:B------:R-:W-:Y:S01]  /*0340*/  IADD3 R15, PT, PT, R4, R15, RZ ;  /* 0x0000000f040f7210 */ /* 0x000fe20007ffe0ff */
[----:B------:R-:W-:-:S02]  /*0350*/  IMAD R14, R26, R5, UR7 ;  /* 0x000000071a0e7e24 */ /* 0x000fc4000f8e0205 */
[----:B------:R-:W-:Y:S02]  /*0360*/  HFMA2 R26, -RZ, RZ, 0, 0 ;  /* 0x00000000ff1a7431 */ /* 0x000fe400000001ff */
[-C--:B------:R-:W-:Y:S01]  /*0370*/  IMAD R29, R28, R5.reuse, UR7 ;  /* 0x000000071c1d7e24 */ /* 0x080fe2000f8e0205 */
[C---:B------:R-:W-:Y:S01]  /*0380*/  IADD3 R8, PT, PT, R4.reuse, R8, RZ ;  /* 0x0000000804087210 */ /* 0x040fe20007ffe0ff */
[-C--:B------:R-:W-:Y:S01]  /*0390*/  IMAD R27, R27, R5.reuse, UR7 ;  /* 0x000000071b1b7e24 */ /* 0x080fe2000f8e0205 */
[C---:B------:R-:W-:Y:S01]  /*03a0*/  IADD3 R10, PT, PT, R4.reuse, R10, RZ ;  /* 0x0000000a040a7210 */ /* 0x040fe20007ffe0ff */
[-C--:B------:R-:W-:Y:S01]  /*03b0*/  IMAD R7, R7, R5.reuse, UR7 ;  /* 0x0000000707077e24 */ /* 0x080fe2000f8e0205 */
[C---:B------:R-:W-:Y:S01]  /*03c0*/  IADD3 R12, PT, PT, R4.reuse, R12, RZ ;  /* 0x0000000c040c7210 */ /* 0x040fe20007ffe0ff */
[-C--:B------:R-:W-:Y:S01]  /*03d0*/  IMAD R19, R19, R5.reuse, UR7 ;  /* 0x0000000713137e24 */ /* 0x080fe2000f8e0205 */
[----:B------:R-:W-:Y:S01]  /*03e0*/  IADD3 R14, PT, PT, R4, R14, RZ ;  /* 0x0000000e040e7210 */ /* 0x000fe20007ffe0ff */
[----:B------:R-:W-:Y:S01]  /*03f0*/  IMAD R9, R20, R5, UR7 ;  /* 0x0000000714097e24 */ /* 0x000fe2000f8e0205 */
        /* <DEDUP_REMOVED lines=10> */
[----:B------:R-:W-:-:S02]  /*04a0*/  IADD3 R11, PT, PT, R4, R11, RZ ;  /* 0x0000000b040b7210 */ /* 0x000fc40007ffe0ff */
[C---:B------:R-:W-:Y:S02]  /*04b0*/  IADD3 R13, PT, PT, R4.reuse, R13, RZ ;  /* 0x0000000d040d7210 */ /* 0x040fe40007ffe0ff */
[C---:B------:R-:W-:Y:S02]  /*04c0*/  IADD3 R6, PT, PT, R4.reuse, R23, RZ ;  /* 0x0000001704067210 */ /* 0x040fe40007ffe0ff */
[C---:B------:R-:W-:Y:S02]  /*04d0*/  IADD3 R17, PT, PT, R4.reuse, R17, RZ ;  /* 0x0000001104117210 */ /* 0x040fe40007ffe0ff */
[----:B------:R-:W-:Y:S02]  /*04e0*/  IADD3 R4, PT, PT, R4, R21, RZ ;  /* 0x0000001504047210 */ /* 0x000fe40007ffe0ff */
[----:B------:R-:W-:Y:S02]  /*04f0*/  MOV R2, R0 ;  /* 0x0000000000027202 */ /* 0x000fe40000000f00 */
[----:B------:R-:W-:-:S07]  /*0500*/  IADD3 R24, PT, PT, -R24, RZ, RZ ;  /* 0x000000ff18187210 */ /* 0x000fce0007ffe1ff */
.L_x_200:
[----:B------:R-:W0:Y:S02]  /*0510*/  LDC.64 R20, c[0x0][0x440] ;  /* 0x00011000ff147b82 */ /* 0x000e240000000a00 */
[----:B0-----:R-:W-:-:S06]  /*0520*/  IMAD.WIDE.U32 R22, R4, 0x4, R20 ;  /* 0x0000000404167825 */ /* 0x001fcc00078e0014 */
[----:B------:R-:W2:Y:S02]  /*0530*/  LDG.E R23, desc[UR8][R22.64] ;  /* 0x0000000816177981 */ /* 0x000ea4000c1e1900 */
[----:B--2---:R-:W-:Y:S01]  /*0540*/  FADD.FTZ R28, R23, R26 ;  /* 0x0000001a171c7221 */ /* 0x004fe20000010000 */
[----:B------:R-:W-:-:S06]  /*0550*/  IMAD.WIDE.U32 R26, R25, 0x4, R20 ;  /* 0x00000004191a7825 */ /* 0x000fcc00078e0014 */
[----:B------:R-:W2:Y:S02]  /*0560*/  LDG.E R27, desc[UR8][R26.64] ;  /* 0x000000081a1b7981 */ /* 0x000ea4000c1e1900 */
[----:B--2---:R-:W-:Y:S01]  /*0570*/  FADD.FTZ R27, R28, R27 ;  /* 0x0000001b1c1b7221 */ /* 0x004fe20000010000 */
[----:B------:R-:W-:-:S06]  /*0580*/  IMAD.WIDE.U32 R28, R6, 0x4, R20 ;  /* 0x00000004061c7825 */ /* 0x000fcc00078e0014 */
[----:B------:R-:W2:Y:S01]  /*0590*/  LDG.E R28, desc[UR8][R28.64] ;  /* 0x000000081c1c7981 */ /* 0x000ea2000c1e1900 */
[----:B------:R-:W-:-:S06]  /*05a0*/  IMAD.WIDE.U32 R22, R19, 0x4, R20 ;  /* 0x0000000413167825 */ /* 0x000fcc00078e0014 */
[----:B------:R-:W3:Y:S01]  /*05b0*/  LDG.E R23, desc[UR8][R22.64] ;  /* 0x0000000816177981 */ /* 0x000ee2000c1e1900 */
[----:B--2---:R-:W-:Y:S01]  /*05c0*/  FADD.FTZ R28, R27, R28 ;  /* 0x0000001c1b1c7221 */ /* 0x004fe20000010000 */
[----:B------:R-:W-:-:S06]  /*05d0*/  IMAD.WIDE.U32 R26, R17, 0x4, R20 ;  /* 0x00000004111a7825 */ /* 0x000fcc00078e0014 */
[----:B------:R-:W2:Y:S02]  /*05e0*/  LDG.E R27, desc[UR8][R26.64] ;  /* 0x000000081a1b7981 */ /* 0x000ea4000c1e1900 */
[----:B--2---:R-:W-:-:S04]  /*05f0*/  FADD.FTZ R28, R28, R27 ;  /* 0x0000001b1c1c7221 */ /* 0x004fc80000010000 */
[----:B---3--:R-:W-:Y:S01]  /*0600*/  FADD.FTZ R28, R28, R23 ;  /* 0x000000171c1c7221 */ /* 0x008fe20000010000 */
        /* <DEDUP_REMOVED lines=12> */
[----:B------:R-:W-:-:S04]  /*06d0*/  IMAD.WIDE.U32 R22, R8, 0x4, R20 ;  /* 0x0000000408167825 */ /* 0x000fc800078e0014 */
[----:B------:R-:W-:Y:S02]  /*06e0*/  IMAD.WIDE.U32 R28, R10, 0x4, R20 ;  /* 0x000000040a1c7825 */ /* 0x000fe400078e0014 */
[----:B------:R-:W2:Y:S04]  /*06f0*/  LDG.E R23, desc[UR8][R22.64] ;  /* 0x0000000816177981 */ /* 0x000ea8000c1e1900 */
[----:B------:R-:W3:Y:S01]  /*0700*/  LDG.E R29, desc[UR8][R28.64] ;  /* 0x000000081c1d7981 */ /* 0x000ee2000c1e1900 */
        /* <DEDUP_REMOVED lines=8> */
[----:B------:R-:W-:-:S06]  /*0790*/  IMAD.WIDE.U32 R26, R16, 0x4, R20 ;  /* 0x00000004101a7825 */ /* 0x000fcc00078e0014 */
[----:B------:R-:W2:Y:S02]  /*07a0*/  LDG.E R27, desc[UR8][R26.64] ;  /* 0x000000081a1b7981 */ /* 0x000ea4000c1e1900 */
[----:B--2---:R-:W-:Y:S01]  /*07b0*/  FADD.FTZ R22, R28, R27 ;  /* 0x0000001b1c167221 */ /* 0x004fe20000010000 */
[----:B------:R-:W-:-:S04]  /*07c0*/  IMAD.WIDE.U32 R28, R18, 0x4, R20 ;  /* 0x00000004121c7825 */ /* 0x000fc800078e0014 */
[----:B------:R-:W-:Y:S02]  /*07d0*/  IMAD.WIDE.U32 R20, R7, 0x4, R20 ;  /* 0x0000000407147825 */ /* 0x000fe400078e0014 */
[----:B------:R-:W2:Y:S04]  /*07e0*/  LDG.E R29, desc[UR8][R28.64] ;  /* 0x000000081c1d7981 */ /* 0x000ea8000c1e1900 */
[----:B------:R0:W3:Y:S02]  /*07f0*/  LDG.E R23, desc[UR8][R20.64] ;  /* 0x0000000814177981 */ /* 0x0000e4000c1e1900 */
[----:B0-----:R-:W0:Y:S01]  /*0800*/  LDC.64 R20, c[0x0][0x448] ;  /* 0x00011200ff147b82 */ /* 0x001e220000000a00 */
[----:B--2---:R-:W-:-:S04]  /*0810*/  FADD.FTZ R22, R22, R29 ;  /* 0x0000001d16167221 */ /* 0x004fc80000010000 */
[----:B---3--:R-:W-:Y:S01]  /*0820*/  FADD.FTZ R26, R22, R23 ;  /* 0x00000017161a7221 */ /* 0x008fe20000010000 */
[----:B0-----:R-:W-:-:S04]  /*0830*/  IMAD.WIDE.U32 R22, R4, 0x4, R20 ;  /* 0x0000000404167825 */ /* 0x001fc800078e0014 */
[----:B------:R-:W-:Y:S02]  /*0840*/  IMAD.WIDE.U32 R28, R25, 0x4, R20 ;  /* 0x00000004191c7825 */ /* 0x000fe400078e0014 */
[----:B------:R-:W2:Y:S04]  /*0850*/  LDG.E R22, desc[UR8][R22.64] ;  /* 0x0000000816167981 */ /* 0x000ea8000c1e1900 */
[----:B------:R-:W3:Y:S01]  /*0860*/  LDG.E R27, desc[UR8][R28.64] ;  /* 0x000000081c1b7981 */ /* 0x000ee2000c1e1900 */
[----:B--2---:R-:W-:Y:S01]  /*0870*/  FADD.FTZ R3, R22, R3 ;  /* 0x0000000316037221 */ /* 0x004fe20000010000 */
[----:B------:R-:W-:-:S04]  /*0880*/  IMAD.WIDE.U32 R22, R6, 0x4, R20 ;  /* 0x0000000406167825 */ /* 0x000fc800078e0014 */
[----:B---3--:R-:W-:Y:S02]  /*0890*/  FADD.FTZ R3, R3, R27 ;  /* 0x0000001b03037221 */ /* 0x008fe40000010000 */
[----:B------:R-:W2:Y:S01]  /*08a0*/  LDG.E R27, desc[UR8][R22.64] ;  /* 0x00000008161b7981 */ /* 0x000ea2000c1e1900 */
[----:B------:R-:W-:-:S04]  /*08b0*/  IMAD.WIDE.U32 R28, R17, 0x4, R20 ;  /* 0x00000004111c7825 */ /* 0x000fc800078e0014 */
[----:B--2---:R-:W-:Y:S02]  /*08c0*/  FADD.FTZ R3, R3, R27 ;  /* 0x0000001b03037221 */ /* 0x004fe40000010000 */
        /* <DEDUP_REMOVED lines=32> */
[----:B------:R-:W-:-:S06]  /*0ad0*/  IMAD.WIDE.U32 R20, R7, 0x4, R20 ;  /* 0x0000000407147825 */ /* 0x000fcc00078e0014 */
[----:B------:R-:W3:Y:S01]  /*0ae0*/  LDG.E R20, desc[UR8][R20.64] ;  /* 0x0000000814147981 */ /* 0x000ee2000c1e1900 */
[----:B------:R-:W-:Y:S01]  /*0af0*/  IADD3 R24, PT, PT, R24, 0x10, RZ ;  /* 0x0000001018187810 */ /* 0x000fe20007ffe0ff */
[----:B--2---:R-:W-:Y:S02]  /*0b00*/  FADD.FTZ R3, R3, R27 ;  /* 0x0000001b03037221 */ /* 0x004fe40000010000 */
[----:B------:R-:W2:Y:S01]  /*0b10*/  LDG.E R27, desc[UR8][R22.64] ;  /* 0x00000008161b7981 */ /* 0x000ea2000c1e1900 */
[----:B------:R-:W-:Y:S02]  /*0b20*/  ISETP.NE.AND P0, PT, R24, RZ, PT ;  /* 0x000000ff1800720c */ /* 0x000fe40003f05270 */
[----:B------:R-:W-:Y:S02]  /*0b30*/  IADD3 R2, PT, PT, R2, 0x200, RZ ;  /* 0x0000020002027810 */ /* 0x000fe40007ffe0ff */
        /* <DEDUP_REMOVED lines=15> */
[----:B------:R-:W-:Y:S01]  /*0c30*/  LEA R7, R5, R7, 0x9 ;  /* 0x0000000705077211 */ /* 0x000fe200078e48ff */
[----:B--2---:R-:W-:-:S04]  /*0c40*/  FADD.FTZ R3, R3, R27 ;  /* 0x0000001b03037221 */ /* 0x004fc80000010000 */
[----:B---3--:R-:W-:Y:S01]  /*0c50*/  FADD.FTZ R3, R3, R20 ;  /* 0x0000001403037221 */ /* 0x008fe20000010000 */
[----:B------:R-:W-:Y:S06]  /*0c60*/  @P0 BRA `(.L_x_200) ;  /* 0xfffffff800280947 */ /* 0x000fec000383ffff */
.L_x_199:
[----:B------:R-:W-:Y:S05]  /*0c70*/  BSYNC.RECONVERGENT B1 ;  /* 0x0000000000017941 */ /* 0x000fea0003800200 */
.L_x_198:
        /* <DEDUP_REMOVED lines=12> */
[----:B------:R-:W-:Y:S02]  /*0d40*/  LOP3.LUT R7, R4, 0x7, RZ, 0xc0, !PT ;  /* 0x0000000704077812 */ /* 0x000fe400078ec0ff */
[----:B------:R-:W-:Y:S02]  /*0d50*/  MOV R5, UR7 ;  /* 0x0000000700057c02 */ /* 0x000fe40008000f00 */
[----:B------:R-:W-:Y:S02]  /*0d60*/  ISETP.NE.AND P1, PT, R7, RZ, PT ;  /* 0x000000ff0700720c */ /* 0x000fe40003f25270 */
[----:B0-----:R-:W-:-:S05]  /*0d70*/  LOP3.LUT R5, R5, 0x1f, R6, 0xf8, !PT ;  /* 0x0000001f05057812 */ /* 0x001fca00078ef806 */
[----:B------:R-:W-:Y:S06]  /*0d80*/  @!P0 BRA `(.L_x_202) ;  /* 0x0000000000f08947 */ /* 0x000fec0003800000 */
[----:B------:R-:W0:Y:S08]  /*0d90*/  LDC R18, c[0x0][0x388] ;  /* 0x0000e200ff127b82 */ /* 0x000e300000000800 */
[----:B------:R-:W1:Y:S08]  /*0da0*/  LDC.64 R10, c[0x0][0x440] ;  /* 0x00011000ff0a7b82 */ /* 0x000e700000000a00 */
[----:B------:R-:W2:Y:S01]  /*0db0*/  LDC.64 R14, c[0x0][0x448] ;  /* 0x00011200ff0e7b82 */ /* 0x000ea20000000a00 */
[----:B0-----:R-:W-:-:S05]  /*0dc0*/  IMAD R19, R2, R18, R5 ;  /* 0x0000001202137224 */ /* 0x001fca00078e0205 */
[----:B------:R-:W-:Y:S01]  /*0dd0*/  LEA R25, R18, R19, 0x5 ;  /* 0x0000001312197211 */ /* 0x000fe200078e28ff */
[----:B-1----:R-:W-:-:S04]  /*0de0*/  IMAD.WIDE.U32 R8, R19, 0x4, R10 ;  /* 0x0000000413087825 */ /* 0x002fc800078e000a */
[----:B------:R-:W-:Y:S01]  /*0df0*/  IMAD.WIDE.U32 R22, R25, 0x4, R10 ;  /* 0x0000000419167825 */ /* 0x000fe200078e000a */
[----:B------:R-:W3:Y:S03]  /*0e00*/  LDG.E R21, desc[UR8][R8.64] ;  /* 0x0000000808157981 */ /* 0x000ee6000c1e1900 */
[----:B--2---:R-:W-:Y:S02]  /*0e10*/  IMAD.WIDE.U32 R12, R19, 0x4, R14 ;  /* 0x00000004130c7825 */ /* 0x004fe400078e000e */
[----:B------:R-:W2:Y:S04]  /*0e20*/  LDG.E R22, desc[UR8][R22.64] ;  /* 0x0000000816167981 */ /* 0x000ea8000c1e1900 */
[----:B------:R0:W4:Y:S01]  /*0e30*/  LDG.E R20, desc[UR8][R12.64] ;  /* 0x000000080c147981 */ /* 0x000122000c1e1900 */
[----:B------:R-:W-:-:S04]  /*0e40*/  LEA R17, R18, R19, 0x6 ;  /* 0x0000001312117211 */ /* 0x000fc800078e30ff */
[C---:B------:R-:W-:Y:S01]  /*0e50*/  LEA R27, R18.reuse, R17, 0x5 ;  /* 0x00000011121b7211 */ /* 0x040fe200078e28ff */
[----:B------:R-:W-:Y:S01]  /*0e60*/  IMAD.WIDE.U32 R24, R25, 0x4, R14 ;  /* 0x0000000419187825 */ /* 0x000fe200078e000e */
[----:B------:R-:W-:-:S03]  /*0e70*/  LEA R19, R18, R19, 0x7 ;  /* 0x0000001312137211 */ /* 0x000fc600078e38ff */
[----:B0-----:R-:W-:-:S04]  /*0e80*/  IMAD.WIDE.U32 R12, R27, 0x4, R10 ;  /* 0x000000041b0c7825 */ /* 0x001fc800078e000a */
[C---:B------:R-:W-:Y:S02]  /*0e90*/  IMAD.WIDE.U32 R8, R17.reuse, 0x4, R10 ;  /* 0x0000000411087825 */ /* 0x040fe400078e000a */
[----:B------:R-:W5:Y:S02]  /*0ea0*/  LDG.E R13, desc[UR8][R12.64] ;  /* 0x000000080c0d7981 */ /* 0x000f64000c1e1900 */
[----:B------:R-:W-:Y:S02]  /*0eb0*/  IMAD.WIDE.U32 R16, R17, 0x4, R14 ;  /* 0x0000000411107825 */ /* 0x000fe400078e000e */
[----:B------:R-:W5:Y:S02]  /*0ec0*/  LDG.E R9, desc[UR8][R8.64] ;  /* 0x0000000808097981 */ /* 0x000f64000c1e1900 */
[C---:B------:R-:W-:Y:S02]  /*0ed0*/  IMAD.WIDE.U32 R28, R19.reuse, 0x4, R10 ;  /* 0x00000004131c7825 */ /* 0x040fe400078e000a */
[----:B------:R-:W5:Y:S04]  /*0ee0*/  LDG.E R16, desc[UR8][R16.64] ;  /* 0x0000000810107981 */ /* 0x000f68000c1e1900 */
[----:B------:R-:W5:Y:S04]  /*0ef0*/  LDG.E R12, desc[UR8][R24.64] ;  /* 0x00000008180c7981 */ /* 0x000f68000c1e1900 */
[----:B------:R0:W5:Y:S02]  /*0f00*/  LDG.E R8, desc[UR8][R28.64] ;  /* 0x000000081c087981 */ /* 0x000164000c1e1900 */
[----:B0-----:R-:W-:-:S05]  /*0f10*/  IMAD.WIDE.U32 R28, R19, 0x4, R14 ;  /* 0x00000004131c7825 */ /* 0x001fca00078e000e */
[----:B------:R0:W5:Y:S01]  /*0f20*/  LDG.E R17, desc[UR8][R28.64] ;  /* 0x000000081c117981 */ /* 0x000162000c1e1900 */
[----:B---3--:R-:W-:Y:S01]  /*0f30*/  FADD.FTZ R26, R26, R21 ;  /* 0x000000151a1a7221 */ /* 0x008fe20000010000 */
[----:B------:R-:W-:-:S03]  /*0f40*/  LEA R21, R18, R19, 0x5 ;  /* 0x0000001312157211 */ /* 0x000fc600078e28ff */
[----:B--2---:R-:W-:Y:S01]  /*0f50*/  FADD.FTZ R22, R26, R22 ;  /* 0x000000161a167221 */ /* 0x004fe20000010000 */
[----:B------:R-:W-:Y:S01]  /*0f60*/  IMAD.WIDE.U32 R26, R27, 0x4, R14 ;  /* 0x000000041b1a7825 */ /* 0x000fe200078e000e */
[----:B------:R-:W-:-:S03]  /*0f70*/  LEA R19, R18, R19, 0x6 ;  /* 0x0000001312137211 */ /* 0x000fc600078e30ff */
[----:B------:R-:W-:-:S04]  /*0f80*/  IMAD.WIDE.U32 R24, R21, 0x4, R10 ;  /* 0x0000000415187825 */ /* 0x000fc800078e000a */
[----:B----4-:R-:W-:Y:S01]  /*0f90*/  FADD.FTZ R23, R3, R20 ;  /* 0x0000001403177221 */ /* 0x010fe20000010000 */
[----:B------:R-:W2:Y:S01]  /*0fa0*/  LDG.E R26, desc[UR8][R26.64] ;  /* 0x000000081a1a7981 */ /* 0x000ea2000c1e1900 */
[----:B------:R-:W-:-:S03]  /*0fb0*/  IMAD.WIDE.U32 R20, R21, 0x4, R14 ;  /* 0x0000000415147825 */ /* 0x000fc600078e000e */
[----:B------:R1:W3:Y:S01]  /*0fc0*/  LDG.E R3, desc[UR8][R24.64] ;  /* 0x0000000818037981 */ /* 0x0002e2000c1e1900 */
[----:B0-----:R-:W-:-:S03]  /*0fd0*/  IMAD.WIDE.U32 R28, R19, 0x4, R10 ;  /* 0x00000004131c7825 */ /* 0x001fc600078e000a */
[----:B------:R-:W4:Y:S01]  /*0fe0*/  LDG.E R20, desc[UR8][R20.64] ;  /* 0x0000000814147981 */ /* 0x000f22000c1e1900 */
[----:B-1----:R-:W-:Y:S01]  /*0ff0*/  LEA R25, R18, R19, 0x5 ;  /* 0x0000001312197211 */ /* 0x002fe200078e28ff */
[----:B------:R-:W-:Y:S02]  /*1000*/  IMAD.WIDE.U32 R18, R19, 0x4, R14 ;  /* 0x0000000413127825 */ /* 0x000fe400078e000e */
[----:B------:R-:W4:Y:S02]  /*1010*/  LDG.E R24, desc[UR8][R28.64] ;  /* 0x000000081c187981 */ /* 0x000f24000c1e1900 */
[C---:B------:R-:W-:Y:S02]  /*1020*/  IMAD.WIDE.U32 R10, R25.reuse, 0x4, R10 ;  /* 0x00000004190a7825 */ /* 0x040fe400078e000a */
[----:B------:R-:W4:Y:S02]  /*1030*/  LDG.E R18, desc[UR8][R18.64] ;  /* 0x0000000812127981 */ /* 0x000f24000c1e1900 */
[----:B------:R-:W-:-:S02]  /*1040*/  IMAD.WIDE.U32 R14, R25, 0x4, R14 ;  /* 0x00000004190e7825 */ /* 0x000fc400078e000e */
[----:B------:R-:W4:Y:S04]  /*1050*/  LDG.E R10, desc[UR8][R10.64] ;  /* 0x000000080a0a7981 */ /* 0x000f28000c1e1900 */
[----:B------:R-:W4:Y:S01]  /*1060*/  LDG.E R14, desc[UR8][R14.64] ;  /* 0x000000080e0e7981 */ /* 0x000f22000c1e1900 */
[----:B-----5:R-:W-:Y:S01]  /*1070*/  FADD.FTZ R23, R23, R12 ;  /* 0x0000000c17177221 */ /* 0x020fe20000010000 */
[----:B------:R-:W-:-:S03]  /*1080*/  FADD.FTZ R22, R22, R9 ;  /* 0x0000000916167221 */ /* 0x000fc60000010000 */
[----:B------:R-:W-:Y:S01]  /*1090*/  FADD.FTZ R23, R23, R16 ;  /* 0x0000001017177221 */ /* 0x000fe20000010000 */
[----:B------:R-:W-:-:S04]  /*10a0*/  FADD.FTZ R13, R22, R13 ;  /* 0x0000000d160d7221 */ /* 0x000fc80000010000 */
[----:B------:R-:W-:Y:S01]  /*10b0*/  FADD.FTZ R8, R13, R8 ;  /* 0x000000080d087221 */ /* 0x000fe20000010000 */
[----:B------:R-:W-:Y:S01]  /*10c0*/  IADD3 R2, PT, PT, R2, 0x100, RZ ;  /* 0x0000010002027810 */ /* 0x000fe20007ffe0ff */
[----:B--2---:R-:W-:-:S04]  /*10d0*/  FADD.FTZ R26, R23, R26 ;  /* 0x0000001a171a7221 */ /* 0x004fc80000010000 */
[----:B------:R-:W-:Y:S01]  /*10e0*/  FADD.FTZ R17, R26, R17 ;  /* 0x000000111a117221 */ /* 0x000fe20000010000 */
[----:B---3--:R-:W-:-:S03]  /*10f0*/  FADD.FTZ R3, R8, R3 ;  /* 0x0000000308037221 */ /* 0x008fc60000010000 */
[----:B----4-:R-:W-:Y:S01]  /*1100*/  FADD.FTZ R17, R17, R20 ;  /* 0x0000001411117221 */ /* 0x010fe20000010000 */
[----:B------:R-:W-:-:S03]  /*1110*/  FADD.FTZ R3, R3, R24 ;  /* 0x0000001803037221 */ /* 0x000fc60000010000 */
[----:B------:R-:W-:Y:S01]  /*1120*/  FADD.FTZ R17, R17, R18 ;  /* 0x0000001211117221 */ /* 0x000fe20000010000 */
[----:B------:R-:W-:-:S03]  /*1130*/  FADD.FTZ R26, R3, R10 ;  /* 0x0000000a031a7221 */ /* 0x000fc60000010000 */
[----:B------:R-:W-:-:S07]  /*1140*/  FADD.FTZ R3, R17, R14 ;  /* 0x0000000e11037221 */ /* 0x000fce0000010000 */
.L_x_202:
[----:B------:R-:W-:Y:S05]  /*1150*/  BSYNC.RECONVERGENT B1 ;  /* 0x0000000000017941 */ /* 0x000fea0003800200 */
.L_x_201:
[----:B------:R-:W-:Y:S05]  /*1160*/  @!P1 BRA `(.L_x_197) ;  /* 0x0000000000e09947 */ /* 0x000fea0003800000 */
[----:B------:R-:W-:Y:S01]  /*1170*/  ISETP.GE.U32.AND P0, PT, R7, 0x4, PT ;  /* 0x000000040700780c */ /* 0x000fe20003f06070 */
[----:B------:R-:W-:Y:S01]  /*1180*/  BSSY.RECONVERGENT B1, `(.L_x_203) ;  /* 0x0000024000017945 */ /* 0x000fe20003800200 */
[----:B------:R-:W-:-:S04]  /*1190*/  LOP3.LUT R4, R4, 0x3, RZ, 0xc0, !PT ;  /* 0x0000000304047812 */ /* 0x000fc800078ec0ff */
[----:B------:R-:W-:-:S07]  /*11a0*/  ISETP.NE.AND P1, PT, R4, RZ, PT ;  /* 0x000000ff0400720c */ /* 0x000fce0003f25270 */
[----:B------:R-:W-:Y:S06]  /*11b0*/  @!P0 BRA `(.L_x_204) ;  /* 0x0000000000808947 */ /* 0x000fec0003800000 */
[----:B------:R-:W0:Y:S08]  /*11c0*/  LDC R7, c[0x0][0x388] ;  /* 0x0000e200ff077b82 */ /* 0x000e300000000800 */
[----:B------:R-:W1:Y:S08]  /*11d0*/  LDC.64 R8, c[0x0][0x448] ;  /* 0x00011200ff087b82 */ /* 0x000e700000000a00 */
[----:B------:R-:W2:Y:S01]  /*11e0*/  LDC.64 R10, c[0x0][0x440] ;  /* 0x00011000ff0a7b82 */ /* 0x000ea20000000a00 */
[----:B0-----:R-:W-:-:S05]  /*11f0*/  IMAD R12, R2, R7, R5 ;  /* 0x00000007020c7224 */ /* 0x001fca00078e0205 */
[CC--:B------:R-:W-:Y:S01]  /*1200*/  LEA R17, R7.reuse, R12.reuse, 0x5 ;  /* 0x0000000c07117211 */ /* 0x0c0fe200078e28ff */
[----:B-1----:R-:W-:Y:S01]  /*1210*/  IMAD.WIDE.U32 R20, R12, 0x4, R8 ;  /* 0x000000040c147825 */ /* 0x002fe200078e0008 */
[----:B------:R-:W-:-:S03]  /*1220*/  LEA R15, R7, R12, 0x6 ;  /* 0x0000000c070f7211 */ /* 0x000fc600078e30ff */
[--C-:B--2---:R-:W-:Y:S02]  /*1230*/  IMAD.WIDE.U32 R22, R12, 0x4, R10.reuse ;  /* 0x000000040c167825 */ /* 0x104fe400078e000a */
[----:B------:R-:W2:Y:S02]  /*1240*/  LDG.E R20, desc[UR8][R20.64] ;  /* 0x0000000814147981 */ /* 0x000ea4000c1e1900 */
[C---:B------:R-:W-:Y:S02]  /*1250*/  IMAD.WIDE.U32 R18, R17.reuse, 0x4, R10 ;  /* 0x0000000411127825 */ /* 0x040fe400078e000a */
        /* <DEDUP_REMOVED lines=14> */
[----:B--2---:R-:W-:Y:S01]  /*1340*/  FADD.FTZ R3, R3, R20 ;  /* 0x0000001403037221 */ /* 0x004fe20000010000 */
[----:B---3--:R-:W-:-:S04]  /*1350*/  FADD.FTZ R5, R26, R5 ;  /* 0x000000051a057221 */ /* 0x008fc80000010000 */
[----:B----4-:R-:W-:Y:S01]  /*1360*/  FADD.FTZ R5, R5, R18 ;  /* 0x0000001205057221 */ /* 0x010fe20000010000 */
[----:B-----5:R-:W-:-:S03]  /*1370*/  FADD.FTZ R3, R3, R16 ;  /* 0x0000001003037221 */ /* 0x020fc60000010000 */
[----:B------:R-:W-:Y:S01]  /*1380*/  FADD.FTZ R5, R5, R12 ;  /* 0x0000000c05057221 */ /* 0x000fe20000010000 */
[----:B------:R-:W-:-:S03]  /*1390*/  FADD.FTZ R3, R3, R14 ;  /* 0x0000000e03037221 */ /* 0x000fc60000010000 */
[----:B------:R-:W-:Y:S01]  /*13a0*/  FADD.FTZ R26, R5, R10 ;  /* 0x0000000a051a7221 */ /* 0x000fe20000010000 */
[----:B------:R-:W-:-:S07]  /*13b0*/  FADD.FTZ R3, R3, R8 ;  /* 0x0000000803037221 */ /* 0x000fce0000010000 */
.L_x_204:
[----:B------:R-:W-:Y:S05]  /*13c0*/  BSYNC.RECONVERGENT B1 ;  /* 0x0000000000017941 */ /* 0x000fea0003800200 */
.L_x_203:
[----:B------:R-:W-:Y:S05]  /*13d0*/  @!P1 BRA `(.L_x_197) ;  /* 0x0000000000449947 */ /* 0x000fea0003800000 */
[----:B------:R-:W0:Y:S01]  /*13e0*/  LDC R12, c[0x0][0x388] ;  /* 0x0000e200ff0c7b82 */ /* 0x000e220000000800 */
[----:B------:R-:W-:-:S07]  /*13f0*/  LOP3.LUT R13, R6, 0x1f, RZ, 0xc0, !PT ;  /* 0x0000001f060d7812 */ /* 0x000fce00078ec0ff */
[----:B------:R-:W1:Y:S08]  /*1400*/  LDC.64 R8, c[0x0][0x440] ;  /* 0x00011000ff087b82 */ /* 0x000e700000000a00 */
[----:B------:R-:W2:Y:S01]  /*1410*/  LDC.64 R10, c[0x0][0x448] ;  /* 0x00011200ff0a7b82 */ /* 0x000ea20000000a00 */
[----:B0-----:R-:W-:-:S05]  /*1420*/  IMAD R2, R2, R12, UR7 ;  /* 0x0000000702027e24 */ /* 0x001fca000f8e020c */
[----:B------:R-:W-:Y:S02]  /*1430*/  IADD3 R13, PT, PT, R13, R2, RZ ;  /* 0x000000020d0d7210 */ /* 0x000fe40007ffe0ff */
[----:B------:R-:W-:-:S07]  /*1440*/  IADD3 R2, PT, PT, -R4, RZ, RZ ;  /* 0x000000ff04027210 */ /* 0x000fce0007ffe1ff */
.L_x_205:
[----:B-1----:R-:W-:-:S04]  /*1450*/  IMAD.WIDE.U32 R4, R13, 0x4, R8 ;  /* 0x000000040d047825 */ /* 0x002fc800078e0008 */
[----:B--2---:R-:W-:Y:S02]  /*1460*/  IMAD.WIDE.U32 R6, R13, 0x4, R10 ;  /* 0x000000040d067825 */ /* 0x004fe400078e000a */
        /* <DEDUP_REMOVED lines=8> */
.L_x_197:
[----:B------:R-:W-:Y:S05]  /*14f0*/  BSYNC.RECONVERGENT B0 ;  /* 0x0000000000007941 */ /* 0x000fea0003800200 */
.L_x_196:
        /* <DEDUP_REMOVED lines=10> */
[C---:B------:R-:W-:Y:S01]  /*15a0*/  ISETP.NE.AND P1, PT, R2.reuse, RZ, PT ;  /* 0x000000ff0200720c */ /* 0x040fe20003f25270 */
[----:B------:R-:W-:Y:S01]  /*15b0*/  STS [R5], R3 ;  /* 0x0000000305007388 */ /* 0x000fe20000000800 */
[----:B------:R-:W-:Y:S02]  /*15c0*/  LOP3.LUT R4, R7, R4, RZ, 0xfc, !PT ;  /* 0x0000000407047212 */ /* 0x000fe400078efcff */
[----:B------:R-:W-:Y:S01]  /*15d0*/  ISETP.GT.U32.AND P0, PT, R2, 0xf, PT ;  /* 0x0000000f0200780c */ /* 0x000fe20003f04070 */
[----:B------:R-:W-:Y:S01]  /*15e0*/  STS [R5+0x1000], R26 ;  /* 0x0010001a05007388 */ /* 0x000fe20000000800 */
[----:B------:R-:W-:Y:S02]  /*15f0*/  BAR.SYNC.DEFER_BLOCKING 0x0 ;  /* 0x0000000000007b1d */ /* 0x000fe40000010000 */
[----:B------:R-:W-:-:S04]  /*1600*/  ISETP.NE.OR P0, PT, R0, 0x1f, P0 ;  /* 0x0000001f0000780c */ /* 0x000fc80000705670 */
        /* <DEDUP_REMOVED lines=10> */
[----:B------:R-:W0:Y:S01]  /*16b0*/  SHFL.BFLY PT, R3, R12, 0x4, 0x1f ;  /* 0x0c801f000c037f89 */ /* 0x000e2200000e0000 */
[----:B------:R-:W-:-:S03]  /*16c0*/  @!P1 LEA R8, R0, UR5, 0x2 ;  /* 0x0000000500089c11 */ /* 0x000fc6000f8e10ff */
[----:B------:R-:W1:Y:S01]  /*16d0*/  SHFL.BFLY PT, R10, R9, 0x4, 0x1f ;  /* 0x0c801f00090a7f89 */ /* 0x000e6200000e0000 */
        /* <DEDUP_REMOVED lines=14> */
[C---:B------:R-:W-:Y:S01]  /*17c0*/  LEA R0, R2.reuse, UR5, 0x3 ;  /* 0x0000000502007c11 */ /* 0x040fe2000f8e18ff */
[----:B0-----:R-:W0:Y:S01]  /*17d0*/  LDC.64 R4, c[0x0][0x488] ;  /* 0x00012200ff047b82 */ /* 0x001e220000000a00 */
[----:B------:R-:W-:-:S03]  /*17e0*/  IADD3 R9, PT, PT, R2, UR4, RZ ;  /* 0x0000000402097c10 */ /* 0x000fc6000fffe0ff */
        /* <DEDUP_REMOVED lines=10> */
.L_x_206:
        /* <DEDUP_REMOVED lines=15> */
.L_x_2765:


//--------------------- .text._ZN10layer_norm40ln_parallel_residual_bwd_finalize_kernelINS_22Kernel_traits_finalizeILj2048E13__nv_bfloat16S2_S2_S2_fjLb0ELj1024ELj4ENS_18Kernel_traits_baseILj2048ES2_S2_S2_S2_fjLj1024EEEEELb1EEEvNS_9BwdParamsE --------------------------
	.section	.text._ZN10layer_norm40ln_parallel_residual_bwd_finalize_kernelINS_22Kernel_traits_finalizeILj2048E13__nv_bfloat16S2_S2_S2_fjLb0ELj1024ELj4ENS_18Kernel_traits_baseILj2048ES2_S2_S2_S2_fjLj1024EEEEELb1EEEvNS_9BwdParamsE,"ax",@progbits
	.align	128
        .global         _ZN10layer_norm40ln_parallel_residual_bwd_finalize_kernelINS_22Kernel_traits_finalizeILj2048E13__nv_bfloat16S2_S2_S2_fjLb0ELj1024ELj4ENS_18Kernel_traits_baseILj2048ES2_S2_S2_S2_fjLj1024EEEEELb1EEEvNS_9BwdParamsE
        .type           _ZN10layer_norm40ln_parallel_residual_bwd_finalize_kernelINS_22Kernel_traits_finalizeILj2048E13__nv_bfloat16S2_S2_S2_fjLb0ELj1024ELj4ENS_18Kernel_traits_baseILj2048ES2_S2_S2_S2_fjLj1024EEEEELb1EEEvNS_9BwdParamsE,@function
        .size           _ZN10layer_norm40ln_parallel_residual_bwd_finalize_kernelINS_22Kernel_traits_finalizeILj2048E13__nv_bfloat16S2_S2_S2_fjLb0ELj1024ELj4ENS_18Kernel_traits_baseILj2048ES2_S2_S2_S2_fjLj1024EEEEELb1EEEvNS_9BwdParamsE,(.L_x_2766 - _ZN10layer_norm40ln_parallel_residual_bwd_finalize_kernelINS_22Kernel_traits_finalizeILj2048E13__nv_bfloat16S2_S2_S2_fjLb0ELj1024ELj4ENS_18Kernel_traits_baseILj2048ES2_S2_S2_S2_fjLj1024EEEEELb1EEEvNS_9BwdParamsE)
        .other          _ZN10layer_norm40ln_parallel_residual_bwd_finalize_kernelINS_22Kernel_traits_finalizeILj2048E13__nv_bfloat16S2_S2_S2_fjLb0ELj1024ELj4ENS_18Kernel_traits_baseILj2048ES2_S2_S2_S2_fjLj1024EEEEELb1EEEvNS_9BwdParamsE,@"STO_CUDA_ENTRY STV_DEFAULT"
_ZN10layer_norm40ln_parallel_residual_bwd_finalize_kernelINS_22Kernel_traits_finalizeILj2048E13__nv_bfloat16S2_S2_S2_fjLb0ELj1024ELj4ENS_18Kernel_traits_baseILj2048ES2_S2_S2_S2_fjLj1024EEEEELb1EEEvNS_9BwdParamsE:
.text._ZN10layer_norm40ln_parallel_residual_bwd_finalize_kernelINS_22Kernel_traits_finalizeILj2048E13__nv_bfloat16S2_S2_S2_fjLb0ELj1024ELj4ENS_18Kernel_traits_baseILj2048ES2_S2_S2_S2_fjLj1024EEEEELb1EEEvNS_9BwdParamsE:
[----:B------:R-:W-:Y:S01]  /*0000*/  LDC R1, c[0x0][0x37c] ;  /* 0x0000df00ff017b82 */ /* 0x000fe20000000800 */
[----:B------:R-:W0:Y:S01]  /*0010*/  S2R R8, SR_CTAID.X ;  /* 0x0000000000087919 */ /* 0x000e220000002500 */
[----:B------:R-:W1:Y:S01]  /*0020*/  S2R R4, SR_TID.X ;  /* 0x0000000000047919 */ /* 0x000e620000002100 */
[----:B0-----:R-:W-:-:S04]  /*0030*/  SHF.L.U32 R9, R8, 0x5, RZ ;  /* 0x0000000508097819 */ /* 0x001fc800000006ff */
[----:B-1----:R-:W-:-:S04]  /*0040*/  LOP3.LUT R0, R9, 0x1f, R4, 0xf8, !PT ;  /* 0x0000001f09007812 */ /* 0x002fc800078ef804 */
[----:B------:R-:W-:-:S13]  /*0050*/  ISETP.GT.U32.AND P0, PT, R0, 0x7ff, PT ;  /* 0x000007ff0000780c */ /* 0x000fda0003f04070 */
[----:B------:R-:W-:Y:S05]  /*0060*/  @P0 EXIT ;  /* 0x000000000000094d */ /* 0x000fea0003800000 */
[----:B------:R-:W0:Y:S01]  /*0070*/  LDCU UR8, c[0x0][0x380] ;  /* 0x00007000ff0877ac */ /* 0x000e220008000800 */
[----:B------:R-:W-:Y:S01]  /*0080*/  SHF.R.U32.HI R2, RZ, 0x5, R4 ;  /* 0x00000005ff027819 */ /* 0x000fe20000011604 */
[----:B------:R-:W-:Y:S01]  /*0090*/  BSSY.RECONVERGENT B0, `(.L_x_207) ;  /* 0x0000120000007945 */ /* 0x000fe20003800200 */
[----:B------:R-:W-:Y:S01]  /*00a0*/  SHF.L.U32 R8, R8, 0x4, RZ ;  /* 0x0000000408087819 */ /* 0x000fe200000006ff */
[----:B------:R-:W1:Y:S01]  /*00b0*/  LDCU.64 UR6, c[0x0][0x358] ;  /* 0x00006b00ff0677ac */ /* 0x000e620008000a00 */
[----:B------:R-:W-:Y:S01]  /*00c0*/  HFMA2 R18, -RZ, RZ, 0, 0 ;  /* 0x00000000ff127431 */ /* 0x000fe200000001ff */
[----:B------:R-:W-:Y:S01]  /*00d0*/  LOP3.LUT R3, R4, 0x1f, RZ, 0xc0, !PT ;  /* 0x0000001f04037812 */ /* 0x000fe200078ec0ff */
[----:B------:R-:W-:Y:S01]  /*00e0*/  HFMA2 R20, -RZ, RZ, 0, 0 ;  /* 0x00000000ff147431 */ /* 0x000fe200000001ff */
[----:B------:R-:W-:Y:S02]  /*00f0*/  MOV R11, RZ ;  /* 0x000000ff000b7202 */ /* 0x000fe40000000f00 */
[----:B------:R-:W-:-:S02]  /*0100*/  MOV R4, RZ ;  /* 0x000000ff00047202 */ /* 0x000fc40000000f00 */
[----:B------:R-:W-:Y:S02]  /*0110*/  LOP3.LUT R8, R8, 0x7ffffff0, RZ, 0xc0, !PT ;  /* 0x7ffffff008087812 */ /* 0x000fe400078ec0ff */
[----:B0-----:R-:W-:-:S13]  /*0120*/  ISETP.GE.U32.AND P0, PT, R2, UR8, PT ;  /* 0x0000000802007c0c */ /* 0x001fda000bf06070 */
[----:B-1----:R-:W-:Y:S05]  /*0130*/  @P0 BRA `(.L_x_208) ;  /* 0x0000001000540947 */ /* 0x002fea0003800000 */
[----:B------:R-:W-:Y:S01]  /*0140*/  LOP3.LUT R12, R2, 0x20, RZ, 0xfc, !PT ;  /* 0x00000020020c7812 */ /* 0x000fe200078efcff */
[----:B------:R-:W-:Y:S01]  /*0150*/  BSSY.RECONVERGENT B1, `(.L_x_209) ;  /* 0x0000097000017945 */ /* 0x000fe20003800200 */
[-C--:B------:R-:W-:Y:S02]  /*0160*/  LOP3.LUT R4, RZ, R2.reuse, RZ, 0x33, !PT ;  /* 0x00000002ff047212 */ /* 0x080fe400078e33ff */
[----:B------:R-:W-:Y:S02]  /*0170*/  VIMNMX.U32 R7, PT, PT, R12, UR8, !PT ;  /* 0x000000080c077c48 */ /* 0x000fe4000ffe0000 */
[----:B------:R-:W-:Y:S02]  /*0180*/  MOV R5, R2 ;  /* 0x0000000200057202 */ /* 0x000fe40000000f00 */
[----:B------:R-:W-:Y:S02]  /*0190*/  IADD3 R7, PT, PT, R7, R4, RZ ;  /* 0x0000000407077210 */ /* 0x000fe40007ffe0ff */
[----:B------:R-:W-:-:S02]  /*01a0*/  MOV R4, RZ ;  /* 0x000000ff00047202 */ /* 0x000fc40000000f00 */
[C---:B------:R-:W-:Y:S02]  /*01b0*/  ISETP.GE.U32.AND P0, PT, R7.reuse, 0xe0, PT ;  /* 0x000000e00700780c */ /* 0x040fe40003f06070 */
[----:B------:R-:W-:Y:S02]  /*01c0*/  MOV R20, RZ ;  /* 0x000000ff00147202 */ /* 0x000fe40000000f00 */
[----:B------:R-:W-:Y:S02]  /*01d0*/  MOV R11, RZ ;  /* 0x000000ff000b7202 */ /* 0x000fe40000000f00 */
[----:B------:R-:W-:Y:S02]  /*01e0*/  MOV R18, RZ ;  /* 0x000000ff00127202 */ /* 0x000fe40000000f00 */
[----:B------:R-:W-:-:S05]  /*01f0*/  LEA.HI R6, R7, 0x1, RZ, 0x1b ;  /* 0x0000000107067811 */ /* 0x000fca00078fd8ff */
[----:B------:R-:W-:Y:S05]  /*0200*/  @!P0 BRA `(.L_x_210) ;  /* 0x00000008002c8947 */ /* 0x000fea0003800000 */
[----:B------:R-:W0:Y:S01]  /*0210*/  LDC R10, c[0x0][0x388] ;  /* 0x0000e200ff0a7b82 */ /* 0x000e220000000800 */
[C---:B------:R-:W-:Y:S01]  /*0220*/  LOP3.LUT R13, R2.reuse, 0x80, RZ, 0xfc, !PT ;  /* 0x00000080020d7812 */ /* 0x040fe200078efcff */
[----:B------:R-:W-:Y:S01]  /*0230*/  HFMA2 R4, -RZ, RZ, 0, 0 ;  /* 0x00000000ff047431 */ /* 0x000fe200000001ff */
[C---:B------:R-:W-:Y:S02]  /*0240*/  LOP3.LUT R14, R2.reuse, 0xa0, RZ, 0xfc, !PT ;  /* 0x000000a0020e7812 */ /* 0x040fe400078efcff */
[C---:B------:R-:W-:Y:S02]  /*0250*/  LOP3.LUT R15, R2.reuse, 0xc0, RZ, 0xfc, !PT ;  /* 0x000000c0020f7812 */ /* 0x040fe400078efcff */
[C---:B------:R-:W-:Y:S02]  /*0260*/  LOP3.LUT R17, R2.reuse, 0xe0, RZ, 0xfc, !PT ;  /* 0x000000e002117812 */ /* 0x040fe400078efcff */
[C---:B------:R-:W-:Y:S02]  /*0270*/  LOP3.LUT R19, R2.reuse, 0x40, RZ, 0xfc, !PT ;  /* 0x0000004002137812 */ /* 0x040fe400078efcff */
[----:B------:R-:W-:-:S02]  /*0280*/  LOP3.LUT R21, R2, 0x60, RZ, 0xfc, !PT ;  /* 0x0000006002157812 */ /* 0x000fc400078efcff */
[----:B------:R-:W-:Y:S02]  /*0290*/  LOP3.LUT R6, R6, 0xffffff8, RZ, 0xc0, !PT ;  /* 0x0ffffff806067812 */ /* 0x000fe400078ec0ff */
[----:B------:R-:W-:Y:S02]  /*02a0*/  MOV R5, R2 ;  /* 0x0000000200057202 */ /* 0x000fe40000000f00 */
[----:B------:R-:W-:Y:S01]  /*02b0*/  IADD3 R6, PT, PT, -R6, RZ, RZ ;  /* 0x000000ff06067210 */ /* 0x000fe20007ffe1ff */
[-CC-:B0-----:R-:W-:Y:S02]  /*02c0*/  IMAD R28, R12, R10.reuse, R9.reuse ;  /* 0x0000000a0c1c7224 */ /* 0x181fe400078e0209 */
[-CC-:B------:R-:W-:Y:S02]  /*02d0*/  IMAD R12, R13, R10.reuse, R9.reuse ;  /* 0x0000000a0d0c7224 */ /* 0x180fe400078e0209 */
[--C-:B------:R-:W-:Y:S01]  /*02e0*/  IMAD R14, R14, R10, R9.reuse ;  /* 0x0000000a0e0e7224 */ /* 0x100fe200078e0209 */
[----:B------:R-:W-:Y:S01]  /*02f0*/  IADD3 R25, PT, PT, R3, R28, RZ ;  /* 0x0000001c03197210 */ /* 0x000fe20007ffe0ff */
[--C-:B------:R-:W-:Y:S01]  /*0300*/  IMAD R16, R15, R10, R9.reuse ;  /* 0x0000000a0f107224 */ /* 0x100fe200078e0209 */
[----:B------:R-:W-:Y:S01]  /*0310*/  IADD3 R29, PT, PT, R3, R12, RZ ;  /* 0x0000000c031d7210 */ /* 0x000fe20007ffe0ff */
[----:B------:R-:W-:-:S02]  /*0320*/  IMAD R22, R17, R10, R9 ;  /* 0x0000000a11167224 */ /* 0x000fc400078e0209 */
[--C-:B------:R-:W-:Y:S01]  /*0330*/  IMAD R24, R19, R10, R9.reuse ;  /* 0x0000000a13187224 */ /* 0x100fe200078e0209 */
[----:B------:R-:W-:Y:S01]  /*0340*/  IADD3 R19, PT, PT, R3, R14, RZ ;  /* 0x0000000e03137210 */ /* 0x000fe20007ffe0ff */
[--C-:B------:R-:W-:Y:S01]  /*0350*/  IMAD R26, R21, R10, R9.reuse ;  /* 0x0000000a151a7224 */ /* 0x100fe200078e0209 */
[C---:B------:R-:W-:Y:S01]  /*0360*/  IADD3 R21, PT, PT, R3.reuse, R16, RZ ;  /* 0x0000001003157210 */ /* 0x040fe20007ffe0ff */
[----:B------:R-:W-:Y:S01]  /*0370*/  IMAD R9, R2, R10, R9 ;  /* 0x0000000a02097224 */ /* 0x000fe200078e0209 */
[C---:B------:R-:W-:Y:S02]  /*0380*/  IADD3 R23, PT, PT, R3.reuse, R22, RZ ;  /* 0x0000001603177210 */ /* 0x040fe40007ffe0ff */
[C---:B------:R-:W-:Y:S02]  /*0390*/  IADD3 R13, PT, PT, R3.reuse, R24, RZ ;  /* 0x00000018030d7210 */ /* 0x040fe40007ffe0ff */
[C---:B------:R-:W-:Y:S02]  /*03a0*/  IADD3 R27, PT, PT, R3.reuse, R26, RZ ;  /* 0x0000001a031b7210 */ /* 0x040fe40007ffe0ff */
[----:B------:R-:W-:-:S07]  /*03b0*/  IADD3 R9, PT, PT, R3, R9, RZ ;  /* 0x0000000903097210 */ /* 0x000fce0007ffe0ff */
.L_x_211:
        /* <DEDUP_REMOVED lines=17> */
[----:B0-----:R-:W-:-:S05]  /*04d0*/  IMAD.WIDE.U32 R16, R21, 0x4, R14 ;  /* 0x0000000415107825 */ /* 0x001fca00078e000e */
[----:B------:R-:W4:Y:S01]  /*04e0*/  LDG.E R24, desc[UR6][R16.64] ;  /* 0x0000000610187981 */ /* 0x000f22000c1e1900 */
[----:B------:R-:W-:-:S05]  /*04f0*/  IMAD.WIDE.U32 R14, R23, 0x4, R14 ;  /* 0x00000004170e7825 */ /* 0x000fca00078e000e */
[----:B------:R0:W5:Y:S02]  /*0500*/  LDG.E R26, desc[UR6][R14.64] ;  /* 0x000000060e1a7981 */ /* 0x000164000c1e1900 */
[----:B0-----:R-:W0:Y:S02]  /*0510*/  LDC.64 R14, c[0x0][0x448] ;  /* 0x00011200ff0e7b82 */ /* 0x001e240000000a00 */
[----:B0-----:R-:W-:-:S04]  /*0520*/  IMAD.WIDE.U32 R16, R9, 0x4, R14 ;  /* 0x0000000409107825 */ /* 0x001fc800078e000e */
[----:B--2---:R-:W-:-:S04]  /*0530*/  FADD.FTZ R4, R12, R4 ;  /* 0x000000040c047221 */ /* 0x004fc80000010000 */
[----:B---3--:R-:W-:Y:S02]  /*0540*/  FADD.FTZ R4, R4, R22 ;  /* 0x0000001604047221 */ /* 0x008fe40000010000 */
[----:B------:R0:W2:Y:S02]  /*0550*/  LDG.E R22, desc[UR6][R16.64] ;  /* 0x0000000610167981 */ /* 0x0000a4000c1e1900 */
[----:B0-----:R-:W-:-:S04]  /*0560*/  IMAD.WIDE.U32 R16, R25, 0x4, R14 ;  /* 0x0000000419107825 */ /* 0x001fc800078e000e */
[----:B----4-:R-:W-:Y:S01]  /*0570*/  FADD.FTZ R4, R4, R24 ;  /* 0x0000001804047221 */ /* 0x010fe20000010000 */
[----:B------:R0:W3:Y:S02]  /*0580*/  LDG.E R12, desc[UR6][R16.64] ;  /* 0x00000006100c7981 */ /* 0x0000e4000c1e1900 */
[----:B0-----:R-:W-:-:S05]  /*0590*/  IMAD.WIDE.U32 R16, R13, 0x4, R14 ;  /* 0x000000040d107825 */ /* 0x001fca00078e000e */
        /* <DEDUP_REMOVED lines=10> */
[----:B0-----:R-:W-:-:S04]  /*0640*/  IMAD.WIDE.U32 R16, R21, 0x4, R14 ;  /* 0x0000000415107825 */ /* 0x001fc800078e000e */
[----:B------:R-:W-:-:S04]  /*0650*/  IMAD.WIDE.U32 R14, R23, 0x4, R14 ;  /* 0x00000004170e7825 */ /* 0x000fc800078e000e */
[----:B--2---:R-:W-:Y:S02]  /*0660*/  FADD.FTZ R12, R24, R12 ;  /* 0x0000000c180c7221 */ /* 0x004fe40000010000 */
[----:B------:R0:W2:Y:S02]  /*0670*/  LDG.E R24, desc[UR6][R16.64] ;  /* 0x0000000610187981 */ /* 0x0000a4000c1e1900 */
[----:B0-----:R-:W0:Y:S01]  /*0680*/  LDC.64 R16, c[0x0][0x450] ;  /* 0x00011400ff107b82 */ /* 0x001e220000000a00 */
[----:B---3--:R-:W-:Y:S02]  /*0690*/  FADD.FTZ R12, R12, R22 ;  /* 0x000000160c0c7221 */ /* 0x008fe40000010000 */
[----:B------:R0:W3:Y:S02]  /*06a0*/  LDG.E R22, desc[UR6][R14.64] ;  /* 0x000000060e167981 */ /* 0x0000e4000c1e1900 */
[----:B----4-:R-:W-:Y:S01]  /*06b0*/  FADD.FTZ R20, R12, R20 ;  /* 0x000000140c147221 */ /* 0x010fe20000010000 */
[----:B0-----:R-:W-:-:S05]  /*06c0*/  IMAD.WIDE.U32 R14, R9, 0x4, R16 ;  /* 0x00000004090e7825 */ /* 0x001fca00078e0010 */
[----:B------:R0:W4:Y:S02]  /*06d0*/  LDG.E R12, desc[UR6][R14.64] ;  /* 0x000000060e0c7981 */ /* 0x000124000c1e1900 */
[----:B0-----:R-:W-:-:S04]  /*06e0*/  IMAD.WIDE.U32 R14, R25, 0x4, R16 ;  /* 0x00000004190e7825 */ /* 0x001fc800078e0010 */
[----:B--2---:R-:W-:Y:S02]  /*06f0*/  FADD.FTZ R20, R20, R24 ;  /* 0x0000001814147221 */ /* 0x004fe40000010000 */
[----:B------:R0:W2:Y:S02]  /*0700*/  LDG.E R24, desc[UR6][R14.64] ;  /* 0x000000060e187981 */ /* 0x0000a4000c1e1900 */
[----:B0-----:R-:W-:-:S04]  /*0710*/  IMAD.WIDE.U32 R14, R13, 0x4, R16 ;  /* 0x000000040d0e7825 */ /* 0x001fc800078e0010 */
[----:B----4-:R-:W-:Y:S02]  /*0720*/  FADD.FTZ R12, R12, R11 ;  /* 0x0000000b0c0c7221 */ /* 0x010fe40000010000 */
        /* <DEDUP_REMOVED lines=13> */
[----:B0-----:R-:W0:Y:S01]  /*0800*/  LDC.64 R14, c[0x0][0x458] ;  /* 0x00011600ff0e7b82 */ /* 0x001e220000000a00 */
[----:B------:R-:W-:-:S04]  /*0810*/  IMAD.WIDE.U32 R16, R23, 0x4, R16 ;  /* 0x0000000417107825 */ /* 0x000fc800078e0010 */
[----:B--2---:R-:W-:Y:S02]  /*0820*/  FADD.FTZ R24, R11, R24 ;  /* 0x000000180b187221 */ /* 0x004fe40000010000 */
[----:B------:R0:W2:Y:S02]  /*0830*/  LDG.E R11, desc[UR6][R16.64] ;  /* 0x00000006100b7981 */ /* 0x0000a4000c1e1900 */
        /* <DEDUP_REMOVED lines=20> */
[----:B------:R-:W2:Y:S01]  /*0980*/  LDG.E R15, desc[UR6][R14.64] ;  /* 0x000000060e0f7981 */ /* 0x000ea2000c1e1900 */
[----:B----4-:R-:W-:-:S03]  /*0990*/  FADD.FTZ R18, R18, R24 ;  /* 0x0000001812127221 */ /* 0x010fc60000010000 */
[----:B------:R-:W4:Y:S01]  /*09a0*/  LDG.E R24, desc[UR6][R16.64] ;  /* 0x0000000610187981 */ /* 0x000f22000c1e1900 */
[----:B------:R-:W-:-:S04]  /*09b0*/  IADD3 R6, PT, PT, R6, 0x8, RZ ;  /* 0x0000000806067810 */ /* 0x000fc80007ffe0ff */
[----:B------:R-:W-:Y:S01]  /*09c0*/  ISETP.NE.AND P0, PT, R6, RZ, PT ;  /* 0x000000ff0600720c */ /* 0x000fe20003f05270 */
[----:B-----5:R-:W-:Y:S01]  /*09d0*/  FADD.FTZ R4, R4, R26 ;  /* 0x0000001a04047221 */ /* 0x020fe20000010000 */
[----:B---3--:R-:W-:Y:S01]  /*09e0*/  FADD.FTZ R20, R20, R22 ;  /* 0x0000001614147221 */ /* 0x008fe20000010000 */
[----:B--2---:R-:W-:Y:S01]  /*09f0*/  FADD.FTZ R11, R12, R11 ;  /* 0x0000000b0c0b7221 */ /* 0x004fe20000010000 */
[----:B------:R-:W-:Y:S02]  /*0a00*/  IADD3 R5, PT, PT, R5, 0x100, RZ ;  /* 0x0000010005057810 */ /* 0x000fe40007ffe0ff */
        /* <DEDUP_REMOVED lines=9> */
[----:B------:R-:W-:Y:S01]  /*0aa0*/  FADD.FTZ R18, R18, R15 ;  /* 0x0000000f12127221 */ /* 0x000fe20000010000 */
[----:B------:R-:W-:Y:S06]  /*0ab0*/  @P0 BRA `(.L_x_211) ;  /* 0xfffffff800400947 */ /* 0x000fec000383ffff */
.L_x_210:
[----:B------:R-:W-:Y:S05]  /*0ac0*/  BSYNC.RECONVERGENT B1 ;  /* 0x0000000000017941 */ /* 0x000fea0003800200 */
.L_x_209:
        /* <DEDUP_REMOVED lines=8> */
[----:B------:R-:W0:Y:S08]  /*0b50*/  LDC R9, c[0x0][0x388] ;  /* 0x0000e200ff097b82 */ /* 0x000e300000000800 */
[----:B------:R-:W1:Y:S08]  /*0b60*/  LDC.64 R12, c[0x0][0x440] ;  /* 0x00011000ff0c7b82 */ /* 0x000e700000000a00 */
[----:B------:R-:W2:Y:S08]  /*0b70*/  LDC.64 R16, c[0x0][0x450] ;  /* 0x00011400ff107b82 */ /* 0x000eb00000000a00 */
[----:B------:R-:W3:Y:S01]  /*0b80*/  LDC.64 R14, c[0x0][0x448] ;  /* 0x00011200ff0e7b82 */ /* 0x000ee20000000a00 */
[----:B0-----:R-:W-:-:S07]  /*0b90*/  IMAD R19, R5, R9, R0 ;  /* 0x0000000905137224 */ /* 0x001fce00078e0200 */
[----:B------:R-:W0:Y:S01]  /*0ba0*/  LDC.64 R22, c[0x0][0x458] ;  /* 0x00011600ff167b82 */ /* 0x000e220000000a00 */
[----:B-1----:R-:W-:-:S05]  /*0bb0*/  IMAD.WIDE.U32 R26, R19, 0x4, R12 ;  /* 0x00000004131a7825 */ /* 0x002fca00078e000c */
[----:B------:R2:W4:Y:S02]  /*0bc0*/  LDG.E R21, desc[UR6][R26.64] ;  /* 0x000000061a157981 */ /* 0x000524000c1e1900 */
[----:B--2---:R-:W-:-:S04]  /*0bd0*/  IMAD.WIDE.U32 R26, R19, 0x4, R16 ;  /* 0x00000004131a7825 */ /* 0x004fc800078e0010 */
[C---:B---3--:R-:W-:Y:S01]  /*0be0*/  IMAD.WIDE.U32 R28, R19.reuse, 0x4, R14 ;  /* 0x00000004131c7825 */ /* 0x048fe200078e000e */
[----:B------:R-:W2:Y:S03]  /*0bf0*/  LDG.E R10, desc[UR6][R26.64] ;  /* 0x000000061a0a7981 */ /* 0x000ea6000c1e1900 */
[----:B0-----:R-:W-:Y:S02]  /*0c00*/  IMAD.WIDE.U32 R24, R19, 0x4, R22 ;  /* 0x0000000413187825 */ /* 0x001fe400078e0016 */
[----:B------:R-:W3:Y:S04]  /*0c10*/  LDG.E R29, desc[UR6][R28.64] ;  /* 0x000000061c1d7981 */ /* 0x000ee8000c1e1900 */
[----:B------:R2:W5:Y:S01]  /*0c20*/  LDG.E R28, desc[UR6][R24.64] ;  /* 0x00000006181c7981 */ /* 0x000562000c1e1900 */
[----:B----4-:R-:W-:Y:S01]  /*0c30*/  FADD.FTZ R4, R4, R21 ;  /* 0x0000001504047221 */ /* 0x010fe20000010000 */
[----:B------:R-:W-:Y:S01]  /*0c40*/  LEA R21, R9, R19, 0x5 ;  /* 0x0000001309157211 */ /* 0x000fe200078e28ff */
[----:B--2---:R-:W-:-:S04]  /*0c50*/  FADD.FTZ R25, R11, R10 ;  /* 0x0000000a0b197221 */ /* 0x004fc80000010000 */
[----:B------:R-:W-:-:S04]  /*0c60*/  IMAD.WIDE.U32 R10, R21, 0x4, R14 ;  /* 0x00000004150a7825 */ /* 0x000fc800078e000e */
[----:B---3--:R-:W-:Y:S01]  /*0c70*/  FADD.FTZ R24, R20, R29 ;  /* 0x0000001d14187221 */ /* 0x008fe20000010000 */
[----:B------:R0:W2:Y:S01]  /*0c80*/  LDG.E R27, desc[UR6][R10.64] ;  /* 0x000000060a1b7981 */ /* 0x0000a2000c1e1900 */
[----:B-----5:R-:W-:Y:S01]  /*0c90*/  FADD.FTZ R26, R18, R28 ;  /* 0x0000001c121a7221 */ /* 0x020fe20000010000 */
[----:B------:R-:W-:-:S04]  /*0ca0*/  IMAD.WIDE.U32 R28, R21, 0x4, R12 ;  /* 0x00000004151c7825 */ /* 0x000fc800078e000c */
[C---:B0-----:R-:W-:Y:S02]  /*0cb0*/  IMAD.WIDE.U32 R10, R21.reuse, 0x4, R16 ;  /* 0x00000004150a7825 */ /* 0x041fe400078e0010 */
[----:B------:R0:W3:Y:S02]  /*0cc0*/  LDG.E R29, desc[UR6][R28.64] ;  /* 0x000000061c1d7981 */ /* 0x0000e4000c1e1900 */
[----:B------:R-:W-:Y:S02]  /*0cd0*/  IMAD.WIDE.U32 R20, R21, 0x4, R22 ;  /* 0x0000000415147825 */ /* 0x000fe400078e0016 */
[----:B------:R-:W4:Y:S04]  /*0ce0*/  LDG.E R10, desc[UR6][R10.64] ;  /* 0x000000060a0a7981 */ /* 0x000f28000c1e1900 */
[----:B------:R-:W5:Y:S01]  /*0cf0*/  LDG.E R21, desc[UR6][R20.64] ;  /* 0x0000000614157981 */ /* 0x000f62000c1e1900 */
[----:B0-----:R-:W-:-:S05]  /*0d00*/  LEA R28, R9, R19, 0x6 ;  /* 0x00000013091c7211 */ /* 0x001fca00078e30ff */
[----:B------:R-:W-:-:S06]  /*0d10*/  IMAD.WIDE.U32 R18, R28, 0x4, R12 ;  /* 0x000000041c127825 */ /* 0x000fcc00078e000c */
[----:B------:R-:W5:Y:S01]  /*0d20*/  LDG.E R19, desc[UR6][R18.64] ;  /* 0x0000000612137981 */ /* 0x000f62000c1e1900 */
[----:B--2---:R-:W-:Y:S01]  /*0d30*/  FADD.FTZ R24, R24, R27 ;  /* 0x0000001b18187221 */ /* 0x004fe20000010000 */
[----:B------:R-:W-:-:S05]  /*0d40*/  LEA R27, R9, R28, 0x5 ;  /* 0x0000001c091b7211 */ /* 0x000fca00078e28ff */
[----:B------:R-:W-:-:S06]  /*0d50*/  IMAD.WIDE.U32 R12, R27, 0x4, R12 ;  /* 0x000000041b0c7825 */ /* 0x000fcc00078e000c */
[----:B------:R-:W2:Y:S01]  /*0d60*/  LDG.E R13, desc[UR6][R12.64] ;  /* 0x000000060c0d7981 */ /* 0x000ea2000c1e1900 */
[----:B---3--:R-:W-:Y:S01]  /*0d70*/  FADD.FTZ R4, R4, R29 ;  /* 0x0000001d04047221 */ /* 0x008fe20000010000 */
[----:B----4-:R-:W-:Y:S01]  /*0d80*/  FADD.FTZ R25, R25, R10 ;  /* 0x0000000a19197221 */ /* 0x010fe20000010000 */
[----:B------:R-:W-:-:S04]  /*0d90*/  IMAD.WIDE.U32 R10, R28, 0x4, R16 ;  /* 0x000000041c0a7825 */ /* 0x000fc800078e0010 */
[----:B-----5:R-:W-:Y:S01]  /*0da0*/  FADD.FTZ R26, R26, R21 ;  /* 0x000000151a1a7221 */ /* 0x020fe20000010000 */
[C---:B------:R-:W-:Y:S01]  /*0db0*/  IMAD.WIDE.U32 R20, R28.reuse, 0x4, R14 ;  /* 0x000000041c147825 */ /* 0x040fe200078e000e */
[----:B------:R-:W3:Y:S03]  /*0dc0*/  LDG.E R10, desc[UR6][R10.64] ;  /* 0x000000060a0a7981 */ /* 0x000ee6000c1e1900 */
[----:B------:R-:W-:Y:S01]  /*0dd0*/  IMAD.WIDE.U32 R28, R28, 0x4, R22 ;  /* 0x000000041c1c7825 */ /* 0x000fe200078e0016 */
[----:B------:R-:W4:Y:S03]  /*0de0*/  LDG.E R9, desc[UR6][R20.64] ;  /* 0x0000000614097981 */ /* 0x000f26000c1e1900 */
[C---:B------:R-:W-:Y:S02]  /*0df0*/  IMAD.WIDE.U32 R14, R27.reuse, 0x4, R14 ;  /* 0x000000041b0e7825 */ /* 0x040fe400078e000e */
[----:B------:R-:W5:Y:S02]  /*0e00*/  LDG.E R29, desc[UR6][R28.64] ;  /* 0x000000061c1d7981 */ /* 0x000f64000c1e1900 */
[----:B------:R-:W-:-:S02]  /*0e10*/  IMAD.WIDE.U32 R16, R27, 0x4, R16 ;  /* 0x000000041b107825 */ /* 0x000fc400078e0010 */
[----:B------:R-:W5:Y:S02]  /*0e20*/  LDG.E R14, desc[UR6][R14.64] ;  /* 0x000000060e0e7981 */ /* 0x000f64000c1e1900 */
[----:B------:R-:W-:Y:S02]  /*0e30*/  IMAD.WIDE.U32 R22, R27, 0x4, R22 ;  /* 0x000000041b167825 */ /* 0x000fe400078e0016 */
[----:B------:R-:W5:Y:S04]  /*0e40*/  LDG.E R17, desc[UR6][R16.64] ;  /* 0x0000000610117981 */ /* 0x000f68000c1e1900 */
[----:B------:R-:W5:Y:S01]  /*0e50*/  LDG.E R23, desc[UR6][R22.64] ;  /* 0x0000000616177981 */ /* 0x000f62000c1e1900 */
[----:B------:R-:W-:Y:S01]  /*0e60*/  FADD.FTZ R4, R4, R19 ;  /* 0x0000001304047221 */ /* 0x000fe20000010000 */
[----:B------:R-:W-:-:S03]  /*0e70*/  IADD3 R5, PT, PT, R5, 0x80, RZ ;  /* 0x0000008005057810 */ /* 0x000fc60007ffe0ff */
[----:B--2---:R-:W-:Y:S01]  /*0e80*/  FADD.FTZ R4, R4, R13 ;  /* 0x0000000d04047221 */ /* 0x004fe20000010000 */
[----:B---3--:R-:W-:Y:S01]  /*0e90*/  FADD.FTZ R10, R25, R10 ;  /* 0x0000000a190a7221 */ /* 0x008fe20000010000 */
[----:B----4-:R-:W-:Y:S01]  /*0ea0*/  FADD.FTZ R9, R24, R9 ;  /* 0x0000000918097221 */ /* 0x010fe20000010000 */
[----:B-----5:R-:W-:-:S03]  /*0eb0*/  FADD.FTZ R26, R26, R29 ;  /* 0x0000001d1a1a7221 */ /* 0x020fc60000010000 */
[----:B------:R-:W-:Y:S01]  /*0ec0*/  FADD.FTZ R20, R9, R14 ;  /* 0x0000000e09147221 */ /* 0x000fe20000010000 */
[----:B------:R-:W-:Y:S01]  /*0ed0*/  FADD.FTZ R11, R10, R17 ;  /* 0x000000110a0b7221 */ /* 0x000fe20000010000 */
[----:B------:R-:W-:-:S07]  /*0ee0*/  FADD.FTZ R18, R26, R23 ;  /* 0x000000171a127221 */ /* 0x000fce0000010000 */
.L_x_213:
[----:B------:R-:W-:Y:S05]  /*0ef0*/  BSYNC.RECONVERGENT B1 ;  /* 0x0000000000017941 */ /* 0x000fea0003800200 */
.L_x_212:
[----:B------:R-:W-:Y:S05]  /*0f00*/  @!P1 BRA `(.L_x_208) ;  /* 0x0000000000e09947 */ /* 0x000fea0003800000 */
[----:B------:R-:W-:Y:S01]  /*0f10*/  ISETP.NE.AND P1, PT, R6, 0x1, PT ;  /* 0x000000010600780c */ /* 0x000fe20003f25270 */
[----:B------:R-:W-:Y:S01]  /*0f20*/  BSSY.RECONVERGENT B1, `(.L_x_214) ;  /* 0x0000023000017945 */ /* 0x000fe20003800200 */
[----:B------:R-:W-:-:S11]  /*0f30*/  LOP3.LUT P0, RZ, R7, 0x20, RZ, 0xc0, !PT ;  /* 0x0000002007ff7812 */ /* 0x000fd6000780c0ff */
[----:B------:R-:W-:Y:S05]  /*0f40*/  @!P1 BRA `(.L_x_215) ;  /* 0x0000000000809947 */ /* 0x000fea0003800000 */
[----:B------:R-:W0:Y:S08]  /*0f50*/  LDC R21, c[0x0][0x388] ;  /* 0x0000e200ff157b82 */ /* 0x000e300000000800 */
[----:B------:R-:W1:Y:S08]  /*0f60*/  LDC.64 R14, c[0x0][0x440] ;  /* 0x00011000ff0e7b82 */ /* 0x000e700000000a00 */
[----:B------:R-:W2:Y:S08]  /*0f70*/  LDC.64 R12, c[0x0][0x448] ;  /* 0x00011200ff0c7b82 */ /* 0x000eb00000000a00 */
[----:B------:R-:W3:Y:S01]  /*0f80*/  LDC.64 R22, c[0x0][0x450] ;  /* 0x00011400ff167b82 */ /* 0x000ee20000000a00 */
[----:B0-----:R-:W-:-:S05]  /*0f90*/  IMAD R7, R5, R21, R0 ;  /* 0x0000001505077224 */ /* 0x001fca00078e0200 */
[----:B------:R-:W-:Y:S02]  /*0fa0*/  LEA R21, R21, R7, 0x5 ;  /* 0x0000000715157211 */ /* 0x000fe400078e28ff */
[----:B------:R-:W0:Y:S01]  /*0fb0*/  LDC.64 R16, c[0x0][0x458] ;  /* 0x00011600ff107b82 */ /* 0x000e220000000a00 */
[----:B-1----:R-:W-:-:S04]  /*0fc0*/  IMAD.WIDE.U32 R28, R7, 0x4, R14 ;  /* 0x00000004071c7825 */ /* 0x002fc800078e000e */
[C---:B--2---:R-:W-:Y:S01]  /*0fd0*/  IMAD.WIDE.U32 R26, R7.reuse, 0x4, R12 ;  /* 0x00000004071a7825 */ /* 0x044fe200078e000c */
[----:B------:R-:W2:Y:S03]  /*0fe0*/  LDG.E R9, desc[UR6][R28.64] ;  /* 0x000000061c097981 */ /* 0x000ea6000c1e1900 */
[----:B---3--:R-:W-:Y:S01]  /*0ff0*/  IMAD.WIDE.U32 R24, R7, 0x4, R22 ;  /* 0x0000000407187825 */ /* 0x008fe200078e0016 */
[----:B------:R-:W3:Y:S03]  /*1000*/  LDG.E R19, desc[UR6][R26.64] ;  /* 0x000000061a137981 */ /* 0x000ee6000c1e1900 */
[----:B------:R-:W-:Y:S01]  /*1010*/  IMAD.WIDE.U32 R14, R21, 0x4, R14 ;  /* 0x00000004150e7825 */ /* 0x000fe200078e000e */
[----:B------:R-:W4:Y:S03]  /*1020*/  LDG.E R10, desc[UR6][R24.64] ;  /* 0x00000006180a7981 */ /* 0x000f26000c1e1900 */
[----:B0-----:R-:W-:-:S02]  /*1030*/  IMAD.WIDE.U32 R6, R7, 0x4, R16 ;  /* 0x0000000407067825 */ /* 0x001fc400078e0010 */
[----:B------:R-:W5:Y:S02]  /*1040*/  LDG.E R15, desc[UR6][R14.64] ;  /* 0x000000060e0f7981 */ /* 0x000f64000c1e1900 */
[C---:B------:R-:W-:Y:S02]  /*1050*/  IMAD.WIDE.U32 R12, R21.reuse, 0x4, R12 ;  /* 0x00000004150c7825 */ /* 0x040fe400078e000c */
        /* <DEDUP_REMOVED lines=8> */
[----:B---3--:R-:W-:Y:S01]  /*10e0*/  FADD.FTZ R19, R20, R19 ;  /* 0x0000001314137221 */ /* 0x008fe20000010000 */
[----:B----4-:R-:W-:Y:S02]  /*10f0*/  FADD.FTZ R10, R11, R10 ;  /* 0x0000000a0b0a7221 */ /* 0x010fe40000010000 */
[----:B-----5:R-:W-:Y:S01]  /*1100*/  FADD.FTZ R4, R4, R15 ;  /* 0x0000000f04047221 */ /* 0x020fe20000010000 */
[----:B------:R-:W-:Y:S01]  /*1110*/  FADD.FTZ R18, R18, R7 ;  /* 0x0000000712127221 */ /* 0x000fe20000010000 */
[----:B------:R-:W-:Y:S01]  /*1120*/  FADD.FTZ R20, R19, R12 ;  /* 0x0000000c13147221 */ /* 0x000fe20000010000 */
[----:B------:R-:W-:-:S02]  /*1130*/  FADD.FTZ R11, R10, R23 ;  /* 0x000000170a0b7221 */ /* 0x000fc40000010000 */
[----:B------:R-:W-:-:S07]  /*1140*/  FADD.FTZ R18, R18, R17 ;  /* 0x0000001112127221 */ /* 0x000fce0000010000 */
.L_x_215:
[----:B------:R-:W-:Y:S05]  /*1150*/  BSYNC.RECONVERGENT B1 ;  /* 0x0000000000017941 */ /* 0x000fea0003800200 */
.L_x_214:
[----:B------:R-:W-:Y:S05]  /*1160*/  @P0 BRA `(.L_x_208) ;  /* 0x0000000000480947 */ /* 0x000fea0003800000 */
[----:B------:R-:W0:Y:S01]  /*1170*/  LDC.64 R16, c[0x0][0x440] ;  /* 0x00011000ff107b82 */ /* 0x000e220000000a00 */
[----:B------:R-:W1:Y:S07]  /*1180*/  LDCU UR4, c[0x0][0x388] ;  /* 0x00007100ff0477ac */ /* 0x000e6e0008000800 */
[----:B------:R-:W2:Y:S08]  /*1190*/  LDC.64 R14, c[0x0][0x448] ;  /* 0x00011200ff0e7b82 */ /* 0x000eb00000000a00 */
[----:B------:R-:W3:Y:S01]  /*11a0*/  LDC.64 R12, c[0x0][0x450] ;  /* 0x00011400ff0c7b82 */ /* 0x000ee20000000a00 */
[----:B-1----:R-:W-:-:S07]  /*11b0*/  IMAD R5, R5, UR4, R0 ;  /* 0x0000000405057c24 */ /* 0x002fce000f8e0200 */
[----:B------:R-:W1:Y:S01]  /*11c0*/  LDC.64 R6, c[0x0][0x458] ;  /* 0x00011600ff067b82 */ /* 0x000e620000000a00 */
[----:B0-----:R-:W-:-:S06]  /*11d0*/  IMAD.WIDE.U32 R16, R5, 0x4, R16 ;  /* 0x0000000405107825 */ /* 0x001fcc00078e0010 */
[----:B------:R-:W4:Y:S01]  /*11e0*/  LDG.E R17, desc[UR6][R16.64] ;  /* 0x0000000610117981 */ /* 0x000f22000c1e1900 */
[----:B--2---:R-:W-:-:S06]  /*11f0*/  IMAD.WIDE.U32 R14, R5, 0x4, R14 ;  /* 0x00000004050e7825 */ /* 0x004fcc00078e000e */
[----:B------:R-:W2:Y:S01]  /*1200*/  LDG.E R15, desc[UR6][R14.64] ;  /* 0x000000060e0f7981 */ /* 0x000ea2000c1e1900 */
[----:B---3--:R-:W-:-:S06]  /*1210*/  IMAD.WIDE.U32 R12, R5, 0x4, R12 ;  /* 0x00000004050c7825 */ /* 0x008fcc00078e000c */
[----:B------:R-:W3:Y:S01]  /*1220*/  LDG.E R12, desc[UR6][R12.64] ;  /* 0x000000060c0c7981 */ /* 0x000ee2000c1e1900 */
[----:B-1----:R-:W-:-:S06]  /*1230*/  IMAD.WIDE.U32 R6, R5, 0x4, R6 ;  /* 0x0000000405067825 */ /* 0x002fcc00078e0006 */
[----:B------:R-:W5:Y:S01]  /*1240*/  LDG.E R7, desc[UR6][R6.64] ;  /* 0x0000000606077981 */ /* 0x000f62000c1e1900 */
[----:B----4-:R-:W-:Y:S01]  /*1250*/  FADD.FTZ R4, R4, R17 ;  /* 0x0000001104047221 */ /* 0x010fe20000010000 */
[----:B--2---:R-:W-:Y:S01]  /*1260*/  FADD.FTZ R20, R20, R15 ;  /* 0x0000000f14147221 */ /* 0x004fe20000010000 */
[----:B---3--:R-:W-:Y:S01]  /*1270*/  FADD.FTZ R11, R11, R12 ;  /* 0x0000000c0b0b7221 */ /* 0x008fe20000010000 */
[----:B-----5:R-:W-:-:S07]  /*1280*/  FADD.FTZ R18, R18, R7 ;  /* 0x0000000712127221 */ /* 0x020fce0000010000 */
.L_x_208:
[----:B------:R-:W-:Y:S05]  /*1290*/  BSYNC.RECONVERGENT B0 ;  /* 0x0000000000007941 */ /* 0x000fea0003800200 */
.L_x_207:
[----:B------:R-:W0:Y:S01]  /*12a0*/  S2R R5, SR_TID.X ;  /* 0x0000000000057919 */ /* 0x000e220000002100 */
[----:B------:R-:W1:Y:S01]  /*12b0*/  S2UR UR5, SR_CgaCtaId ;  /* 0x00000000000579c3 */ /* 0x000e620000008800 */
[----:B------:R-:W-:Y:S01]  /*12c0*/  UMOV UR4, 0x400 ;  /* 0x0000040000047882 */ /* 0x000fe20000000000 */
[C---:B------:R-:W-:Y:S02]  /*12d0*/  SHF.L.U32 R7, R3.reuse, 0x7, RZ ;  /* 0x0000000703077819 */ /* 0x040fe400000006ff */
[C---:B------:R-:W-:Y:S02]  /*12e0*/  ISETP.NE.AND P1, PT, R3.reuse, RZ, PT ;  /* 0x000000ff0300720c */ /* 0x040fe40003f25270 */
[----:B------:R-:W-:-:S04]  /*12f0*/  ISETP.GT.U32.AND P0, PT, R3, 0xf, PT ;  /* 0x0000000f0300780c */ /* 0x000fc80003f04070 */
[C---:B------:R-:W-:Y:S01]  /*1300*/  ISETP.NE.OR P0, PT, R2.reuse, 0x1f, P0 ;  /* 0x0000001f0200780c */ /* 0x040fe20000705670 */
[----:B-1----:R-:W-:Y:S01]  /*1310*/  ULEA UR4, UR5, UR4, 0x18 ;  /* 0x0000000405047291 */ /* 0x002fe2000f8ec0ff */
[----:B0-----:R-:W-:-:S05]  /*1320*/  LOP3.LUT R0, R2, 0x1f, R5, 0x78, !PT ;  /* 0x0000001f02007812 */ /* 0x001fca00078e7805 */
[----:B------:R-:W-:Y:S02]  /*1330*/  @!P1 LEA R2, R2, UR4, 0x2 ;  /* 0x0000000402029c11 */ /* 0x000fe4000f8e10ff */
        /* <DEDUP_REMOVED lines=28> */
[----:B--2---:R-:W-:Y:S01]  /*1500*/  FADD.FTZ R9, R11, R0 ;  /* 0x000000000b097221 */ /* 0x004fe20000010000 */
[----:B---3--:R-:W-:-:S04]  /*1510*/  FADD.FTZ R16, R14, R5 ;  /* 0x000000050e107221 */ /* 0x008fc80000010000 */
[----:B------:R-:W1:Y:S04]  /*1520*/  SHFL.BFLY PT, R0, R9, 0x4, 0x1f ;  /* 0x0c801f0009007f89 */ /* 0x000e6800000e0000 */
[----:B------:R-:W2:Y:S04]  /*1530*/  SHFL.BFLY PT, R5, R4, 0x4, 0x1f ;  /* 0x0c801f0004057f89 */ /* 0x000ea800000e0000 */
[----:B------:R-:W3:Y:S01]  /*1540*/  SHFL.BFLY PT, R13, R16, 0x4, 0x1f ;  /* 0x0c801f00100d7f89 */ /* 0x000ee200000e0000 */
[----:B0-----:R-:W-:-:S05]  /*1550*/  FADD.FTZ R6, R12, R7 ;  /* 0x000000070c067221 */ /* 0x001fca0000010000 */
[----:B------:R-:W0:Y:S01]  /*1560*/  SHFL.BFLY PT, R7, R6, 0x8, 0x1f ;  /* 0x0d001f0006077f89 */ /* 0x000e2200000e0000 */
[----:B-1----:R-:W-:Y:S01]  /*1570*/  FADD.FTZ R10, R9, R0 ;  /* 0x00000000090a7221 */ /* 0x002fe20000010000 */
[----:B--2---:R-:W-:-:S04]  /*1580*/  FADD.FTZ R5, R4, R5 ;  /* 0x0000000504057221 */ /* 0x004fc80000010000 */
[----:B------:R-:W1:Y:S01]  /*1590*/  SHFL.BFLY PT, R11, R10, 0x8, 0x1f ;  /* 0x0d001f000a0b7f89 */ /* 0x000e6200000e0000 */
[----:B---3--:R-:W-:-:S03]  /*15a0*/  FADD.FTZ R13, R16, R13 ;  /* 0x0000000d100d7221 */ /* 0x008fc60000010000 */
        /* <DEDUP_REMOVED lines=11> */
[----:B------:R0:W-:Y:S01]  /*1660*/  @!P1 STS [R2+0x4000], R9 ;  /* 0x0040000902009388 */ /* 0x0001e20000000800 */
[----:B-1----:R-:W-:Y:S01]  /*1670*/  FADD.FTZ R12, R11, R12 ;  /* 0x0000000c0b0c7221 */ /* 0x002fe20000010000 */
[----:B--2---:R-:W-:-:S04]  /*1680*/  FADD.FTZ R7, R0, R7 ;  /* 0x0000000700077221 */ /* 0x004fc80000010000 */
[----:B------:R0:W-:Y:S01]  /*1690*/  @!P1 STS [R2+0x4180], R12 ;  /* 0x0041800c02009388 */ /* 0x0001e20000000800 */
[----:B---3--:R-:W-:-:S03]  /*16a0*/  FADD.FTZ R15, R14, R15 ;  /* 0x0000000f0e0f7221 */ /* 0x008fc60000010000 */
[----:B------:R0:W-:Y:S04]  /*16b0*/  @!P1 STS [R2+0x4080], R7 ;  /* 0x0040800702009388 */ /* 0x0001e80000000800 */
[----:B------:R0:W-:Y:S01]  /*16c0*/  @!P1 STS [R2+0x4100], R15 ;  /* 0x0041000f02009388 */ /* 0x0001e20000000800 */
[----:B------:R-:W-:Y:S06]  /*16d0*/  BAR.SYNC.DEFER_BLOCKING 0x0 ;  /* 0x0000000000007b1d */ /* 0x000fec0000010000 */
[----:B------:R-:W-:Y:S05]  /*16e0*/  @P0 EXIT ;  /* 0x000000000000094d */ /* 0x000fea0003800000 */
[C---:B------:R-:W-:Y:S01]  /*16f0*/  LEA R0, R3.reuse, UR4, 0x3 ;  /* 0x0000000403007c11 */ /* 0x040fe2000f8e18ff */
[----:B0-----:R-:W0:Y:S01]  /*1700*/  LDC.64 R12, c[0x0][0x488] ;  /* 0x00012200ff0c7b82 */ /* 0x001e220000000a00 */
[----:B------:R-:W-:-:S03]  /*1710*/  IADD3 R3, PT, PT, R3, R8, RZ ;  /* 0x0000000803037210 */ /* 0x000fc60007ffe0ff */
        /* <DEDUP_REMOVED lines=9> */
[----:B-1----:R-:W-:Y:S01]  /*17b0*/  IMAD.WIDE.U32 R6, R3, 0x4, R6 ;  /* 0x0000000403067825 */ /* 0x002fe200078e0006 */
        /* <DEDUP_REMOVED lines=10> */
.L_x_216:
        /* <DEDUP_REMOVED lines=10> */
.L_x_2766:


//--------------------- .text._ZN10layer_norm31ln_parallel_residual_bwd_kernelINS_13Kernel_traitsI13__nv_bfloat16S2_S2_S2_fjLj2048ELj1ELj1ELj4ELj16ENS_18Kernel_traits_baseILj2048ES2_S2_S2_S2_fjLj128EEEEELb1ELb1ELb1EEEvNS_9BwdParamsE --------------------------
	.section	.text._ZN10layer_norm31ln_parallel_residual_bwd_kernelINS_13Kernel_traitsI13__nv_bfloat16S2_S2_S2_fjLj2048ELj1ELj1ELj4ELj16ENS_18Kernel_traits_baseILj2048ES2_S2_S2_S2_fjLj128EEEEELb1ELb1ELb1EEEvNS_9BwdParamsE,"ax",@progbits
	.align	128
        .global         _ZN10layer_norm31ln_parallel_residual_bwd_kernelINS_13Kernel_traitsI13__nv_bfloat16S2_S2_S2_fjLj2048ELj1ELj1ELj4ELj16ENS_18Kernel_traits_baseILj2048ES2_S2_S2_S2_fjLj128EEEEELb1ELb1ELb1EEEvNS_9BwdParamsE
        .type           _ZN10layer_norm31ln_parallel_residual_bwd_kernelINS_13Kernel_traitsI13__nv_bfloat16S2_S2_S2_fjLj2048ELj1ELj1ELj4ELj16ENS_18Kernel_traits_baseILj2048ES2_S2_S2_S2_fjLj128EEEEELb1ELb1ELb1EEEvNS_9BwdParamsE,@function
        .size           _ZN10layer_norm31ln_parallel_residual_bwd_kernelINS_13Kernel_traitsI13__nv_bfloat16S2_S2_S2_fjLj2048ELj1ELj1ELj4ELj16ENS_18Kernel_traits_baseILj2048ES2_S2_S2_S2_fjLj128EEEEELb1ELb1ELb1EEEvNS_9BwdParamsE,(.L_x_2767 - _ZN10layer_norm31ln_parallel_residual_bwd_kernelINS_13Kernel_traitsI13__nv_bfloat16S2_S2_S2_fjLj2048ELj1ELj1ELj4ELj16ENS_18Kernel_traits_baseILj2048ES2_S2_S2_S2_fjLj128EEEEELb1ELb1ELb1EEEvNS_9BwdParamsE)
        .other          _ZN10layer_norm31ln_parallel_residual_bwd_kernelINS_13Kernel_traitsI13__nv_bfloat16S2_S2_S2_fjLj2048ELj1ELj1ELj4ELj16ENS_18Kernel_traits_baseILj2048ES2_S2_S2_S2_fjLj128EEEEELb1ELb1ELb1EEEvNS_9BwdParamsE,@"STO_CUDA_ENTRY STV_DEFAULT"
_ZN10layer_norm31ln_parallel_residual_bwd_kernelINS_13Kernel_traitsI13__nv_bfloat16S2_S2_S2_fjLj2048ELj1ELj1ELj4ELj16ENS_18Kernel_traits_baseILj2048ES2_S2_S2_S2_fjLj128EEEEELb1ELb1ELb1EEEvNS_9BwdParamsE:
.text._ZN10layer_norm31ln_parallel_residual_bwd_kernelINS_13Kernel_traitsI13__nv_bfloat16S2_S2_S2_fjLj2048ELj1ELj1ELj4ELj16ENS_18Kernel_traits_baseILj2048ES2_S2_S2_S2_fjLj128EEEEELb1ELb1ELb1EEEvNS_9BwdParamsE:
        /* <DEDUP_REMOVED lines=41> */
[----:B------:R-:W4:Y:S01]  /*0290*/  LDCU UR8, c[0x0][0x408] ;  /* 0x00008100ff0877ac */ /* 0x000f220008000800 */
[----:B0-----:R-:W-:Y:S01]  /*02a0*/  IMAD.WIDE.U32 R2, R58, 0x10, R2 ;  /* 0x000000103a027825 */ /* 0x001fe200078e0002 */
[----:B------:R-:W0:Y:S04]  /*02b0*/  LDCU UR23, c[0x0][0x388] ;  /* 0x00007100ff1777ac */ /* 0x000e280008000800 */
[----:B--2---:R-:W2:Y:S01]  /*02c0*/  LDG.E.128 R88, desc[UR20][R2.64] ;  /* 0x0000001402587981 */ /* 0x004ea2000c1e1d00 */
[----:B------:R-:W0:Y:S03]  /*02d0*/  LDCU UR28, c[0x0][0x400] ;  /* 0x00008000ff1c77ac */ /* 0x000e260008000800 */
[----:B------:R5:W4:Y:S01]  /*02e0*/  LDG.E.128 R4, desc[UR20][R2.64+0x800] ;  /* 0x0008001402047981 */ /* 0x000b22000c1e1d00 */
[----:B-1----:R-:W-:Y:S01]  /*02f0*/  UISETP.NE.U32.AND UP0, UPT, UR4, URZ, UPT ;  /* 0x000000ff0400728c */ /* 0x002fe2000bf05070 */
[----:B------:R-:W-:Y:S01]  /*0300*/  IMAD.MOV.U32 R79, RZ, RZ, RZ ;  /* 0x000000ffff4f7224 */ /* 0x000fe200078e00ff */
[----:B---3--:R-:W-:-:S02]  /*0310*/  UISETP.NE.AND UP1, UPT, UR22, URZ, UPT ;  /* 0x000000ff1600728c */ /* 0x008fc4000bf25270 */
[----:B------:R-:W-:Y:S01]  /*0320*/  UISETP.NE.AND.EX UP0, UPT, UR5, URZ, UPT, UP0 ;  /* 0x000000ff0500728c */ /* 0x000fe2000bf05300 */
[----:B------:R-:W1:Y:S03]  /*0330*/  LDCU.64 UR14, c[0x0][0x478] ;  /* 0x00008f00ff0e77ac */ /* 0x000e660008000a00 */
[----:B------:R-:W-:Y:S02]  /*0340*/  PLOP3.LUT P5, PT, PT, PT, UP1, 0x80, 0x8 ;  /* 0x000000000008781c */ /* 0x000fe40003faf018 */
[----:B-----5:R-:W-:Y:S02]  /*0350*/  CS2R R2, SRZ ;  /* 0x0000000000027805 */ /* 0x020fe4000001ff00 */
[----:B------:R-:W-:Y:S01]  /*0360*/  PLOP3.LUT P1, PT, PT, PT, UP0, 0x80, 0x8 ;  /* 0x000000000008781c */ /* 0x000fe20003f2f008 */
[----:B------:R-:W3:Y:S01]  /*0370*/  LDCU.64 UR12, c[0x0][0x438] ;  /* 0x00008700ff0c77ac */ /* 0x000ee20008000a00 */
[----:B------:R-:W0:Y:S01]  /*0380*/  LDCU.128 UR16, c[0x0][0x3c0] ;  /* 0x00007800ff1077ac */ /* 0x000e220008000c00 */
[----:B------:R-:W0:Y:S01]  /*0390*/  LDCU.64 UR24, c[0x0][0x380] ;  /* 0x00007000ff1877ac */ /* 0x000e220008000a00 */
[----:B------:R-:W0:Y:S01]  /*03a0*/  LDCU.64 UR26, c[0x0][0x470] ;  /* 0x00008e00ff1a77ac */ /* 0x000e220008000a00 */
[----:B------:R-:W-:Y:S01]  /*03b0*/  UMOV UR4, UR7 ;  /* 0x0000000700047c82 */ /* 0x000fe20008000000 */
[C---:B--2---:R-:W-:Y:S01]  /*03c0*/  PRMT R77, R89.reuse, 0x7632, R77 ;  /* 0x00007632594d7816 */ /* 0x044fe2000000004d */
[----:B------:R-:W-:Y:S01]  /*03d0*/  IMAD.U32 R87, R89, 0x10000, RZ ;  /* 0x0001000059577824 */ /* 0x000fe200078e00ff */
[C---:B------:R-:W-:Y:S01]  /*03e0*/  PRMT R75, R91.reuse, 0x7632, R75 ;  /* 0x000076325b4b7816 */ /* 0x040fe2000000004b */
[----:B------:R-:W-:Y:S01]  /*03f0*/  IMAD.U32 R85, R91, 0x10000, RZ ;  /* 0x000100005b557824 */ /* 0x000fe200078e00ff */
[C---:B----4-:R-:W-:Y:S01]  /*0400*/  PRMT R69, R5.reuse, 0x7632, R69 ;  /* 0x0000763205457816 */ /* 0x050fe20000000045 */
[----:B------:R-:W-:Y:S01]  /*0410*/  IMAD.U32 R83, R5, 0x10000, RZ ;  /* 0x0001000005537824 */ /* 0x000fe200078e00ff */
[C---:B------:R-:W-:Y:S01]  /*0420*/  PRMT R67, R7.reuse, 0x7632, R67 ;  /* 0x0000763207437816 */ /* 0x040fe20000000043 */
[----:B------:R-:W-:Y:S01]  /*0430*/  IMAD.U32 R81, R7, 0x10000, RZ ;  /* 0x0001000007517824 */ /* 0x000fe200078e00ff */
[----:B------:R-:W-:Y:S01]  /*0440*/  PRMT R78, R88, 0x7632, R78 ;  /* 0x00007632584e7816 */ /* 0x000fe2000000004e */
[----:B------:R-:W-:Y:S01]  /*0450*/  IMAD.U32 R77, R77, 0x10000, RZ ;  /* 0x000100004d4d7824 */ /* 0x000fe200078e00ff */
[----:B------:R-:W-:Y:S01]  /*0460*/  PRMT R76, R90, 0x7632, R76 ;  /* 0x000076325a4c7816 */ /* 0x000fe2000000004c */
[----:B------:R-:W-:Y:S01]  /*0470*/  IMAD.U32 R75, R75, 0x10000, RZ ;  /* 0x000100004b4b7824 */ /* 0x000fe200078e00ff */
[----:B------:R-:W-:Y:S01]  /*0480*/  PRMT R74, R4, 0x7632, R74 ;  /* 0x00007632044a7816 */ /* 0x000fe2000000004a */
[----:B------:R-:W-:Y:S01]  /*0490*/  IMAD.U32 R69, R69, 0x10000, RZ ;  /* 0x0001000045457824 */ /* 0x000fe200078e00ff */
[----:B------:R-:W-:Y:S01]  /*04a0*/  PRMT R68, R6, 0x7632, R68 ;  /* 0x0000763206447816 */ /* 0x000fe20000000044 */
[----:B------:R-:W-:Y:S01]  /*04b0*/  IMAD.U32 R67, R67, 0x10000, RZ ;  /* 0x0001000043437824 */ /* 0x000fe200078e00ff */
[----:B------:R-:W-:-:S02]  /*04c0*/  SHF.L.U32 R84, R4, 0x10, RZ ;  /* 0x0000001004547819 */ /* 0x000fc400000006ff */
[----:B------:R-:W-:Y:S02]  /*04d0*/  CS2R R4, SRZ ;  /* 0x0000000000047805 */ /* 0x000fe4000001ff00 */
[----:B------:R-:W-:Y:S02]  /*04e0*/  SHF.L.U32 R82, R6, 0x10, RZ ;  /* 0x0000001006527819 */ /* 0x000fe400000006ff */
[----:B------:R-:W-:Y:S02]  /*04f0*/  CS2R R6, SRZ ;  /* 0x0000000000067805 */ /* 0x000fe4000001ff00 */
[----:B------:R-:W-:Y:S02]  /*0500*/  SHF.L.U32 R88, R88, 0x10, RZ ;  /* 0x0000001058587819 */ /* 0x000fe400000006ff */
[----:B------:R-:W-:Y:S02]  /*0510*/  SHF.L.U32 R86, R90, 0x10, RZ ;  /* 0x000000105a567819 */ /* 0x000fe400000006ff */
[----:B------:R-:W-:-:S02]  /*0520*/  SHF.L.U32 R78, R78, 0x10, RZ ;  /* 0x000000104e4e7819 */ /* 0x000fc400000006ff */
[----:B------:R-:W-:Y:S02]  /*0530*/  SHF.L.U32 R76, R76, 0x10, RZ ;  /* 0x000000104c4c7819 */ /* 0x000fe400000006ff */
[----:B------:R-:W-:Y:S02]  /*0540*/  SHF.L.U32 R74, R74, 0x10, RZ ;  /* 0x000000104a4a7819 */ /* 0x000fe400000006ff */
[----:B01-3--:R-:W-:-:S07]  /*0550*/  SHF.L.U32 R68, R68, 0x10, RZ ;  /* 0x0000001044447819 */ /* 0x00bfce00000006ff */
.L_x_234:
[----:B0-----:R-:W0:Y:S01]  /*0560*/  LDC.64 R42, c[0x0][0x3a8] ;  /* 0x0000ea00ff2a7b82 */ /* 0x001e220000000a00 */
[----:B------:R-:W-:Y:S02]  /*0570*/  UIMAD UR5, UR4, UR23, URZ ;  /* 0x00000017040572a4 */ /* 0x000fe4000f8e02ff */
[----:B------:R-:W-:Y:S02]  /*0580*/  UIMAD.WIDE UR10, UR4, 0x4, UR18 ;  /* 0x00000004040a78a5 */ /* 0x000fe4000f8e0212 */
[----:B------:R-:W-:-:S03]  /*0590*/  USHF.R.S32.HI UR6, URZ, 0x1f, UR5 ;  /* 0x0000001fff067899 */ /* 0x000fc60008011405 */
[----:B------:R-:W1:Y:S01]  /*05a0*/  LDC.64 R40, c[0x0][0x428] ;  /* 0x00010a00ff287b82 */ /* 0x000e620000000a00 */
[----:B------:R-:W-:Y:S01]  /*05b0*/  ULEA.HI UR6, UR6, UR5, URZ, 0x3 ;  /* 0x0000000506067291 */ /* 0x000fe2000f8f18ff */
[----:B------:R-:W-:Y:S01]  /*05c0*/  IMAD.U32 R92, RZ, RZ, UR10 ;  /* 0x0000000aff5c7e24 */ /* 0x000fe2000f8e00ff */
[----:B------:R-:W-:-:S04]  /*05d0*/  MOV R93, UR11 ;  /* 0x0000000b005d7c02 */ /* 0x000fc80008000f00 */
[----:B------:R-:W-:Y:S01]  /*05e0*/  MOV R89, UR6 ;  /* 0x0000000600597c02 */ /* 0x000fe20008000f00 */
[----:B------:R-:W-:Y:S01]  /*05f0*/  UIMAD.WIDE UR10, UR4, 0x4, UR16 ;  /* 0x00000004040a78a5 */ /* 0x000fe2000f8e0210 */
[----:B------:R-:W2:Y:S02]  /*0600*/  LDG.E R92, desc[UR20][R92.64] ;  /* 0x000000145c5c7981 */ /* 0x000ea4000c1e1900 */
[----:B------:R-:W-:-:S05]  /*0610*/  LEA.HI.SX32 R89, R89, R58, 0x1d ;  /* 0x0000003a59597211 */ /* 0x000fca00078feaff */
[----:B0-----:R-:W-:-:S04]  /*0620*/  IMAD.WIDE.U32 R44, R89, 0x10, R42 ;  /* 0x00000010592c7825 */ /* 0x001fc800078e002a */
[C---:B------:R-:W-:Y:S01]  /*0630*/  VIADD R66, R89.reuse, 0x80 ;  /* 0x0000008059427836 */ /* 0x040fe20000000000 */
[----:B------:R-:W-:Y:S01]  /*0640*/  MOV R90, UR10 ;  /* 0x0000000a005a7c02 */ /* 0x000fe20008000f00 */
[----:B------:R-:W3:Y:S01]  /*0650*/  LDG.E.128 R44, desc[UR20][R44.64] ;  /* 0x000000142c2c7981 */ /* 0x000ee2000c1e1d00 */
[----:B-1----:R-:W-:-:S04]  /*0660*/  IMAD.WIDE.U32 R48, R89, 0x10, R40 ;  /* 0x0000001059307825 */ /* 0x002fc800078e0028 */
[C---:B------:R-:W-:Y:S02]  /*0670*/  IMAD.WIDE.U32 R52, R66.reuse, 0x10, R42 ;  /* 0x0000001042347825 */ /* 0x040fe400078e002a */
[----:B------:R-:W4:Y:S02]  /*0680*/  LDG.E.128 R48, desc[UR20][R48.64] ;  /* 0x0000001430307981 */ /* 0x000f24000c1e1d00 */
[----:B------:R-:W-:Y:S02]  /*0690*/  IMAD.U32 R91, RZ, RZ, UR11 ;  /* 0x0000000bff5b7e24 */ /* 0x000fe4000f8e00ff */
[----:B------:R-:W4:Y:S04]  /*06a0*/  LDG.E.128 R52, desc[UR20][R52.64] ;  /* 0x0000001434347981 */ /* 0x000f28000c1e1d00 */
[----:B------:R0:W4:Y:S01]  /*06b0*/  LDG.E R0, desc[UR20][R90.64] ;  /* 0x000000145a007981 */ /* 0x000122000c1e1900 */
[----:B------:R-:W-:-:S06]  /*06c0*/  IMAD.WIDE.U32 R40, R66, 0x10, R40 ;  /* 0x0000001042287825 */ /* 0x000fcc00078e0028 */
[----:B------:R-:W4:Y:S01]  /*06d0*/  LDG.E.128 R40, desc[UR20][R40.64] ;  /* 0x0000001428287981 */ /* 0x000f22000c1e1d00 */
[----:B------:R-:W-:Y:S02]  /*06e0*/  LOP3.LUT P2, RZ, R58, 0x1f, RZ, 0xc0, !PT ;  /* 0x0000001f3aff7812 */ /* 0x000fe4000784c0ff */
[----:B------:R-:W-:-:S11]  /*06f0*/  PLOP3.LUT P0, PT, PT, PT, PT, 0x80, 0x8 ;  /* 0x000000000008781c */ /* 0x000fd60003f0f070 */
[----:B------:R-:W-:Y:S02]  /*0700*/  @!P2 PLOP3.LUT P0, PT, P4, PT, PT, 0x80, 0x8 ;  /* 0x000000000008a81c */ /* 0x000fe4000270f070 */
[----:B--2---:R-:W-:Y:S02]  /*0710*/  R2UR UR11, R92 ;  /* 0x000000005c0b72ca */ /* 0x004fe400000e0000 */
[C---:B---3--:R-:W-:Y:S01]  /*0720*/  PRMT R94, R45.reuse, 0x7632, R94 ;  /* 0x000076322d5e7816 */ /* 0x048fe2000000005e */
[----:B------:R-:W-:Y:S01]  /*0730*/  IMAD.U32 R105, R45, 0x10000, RZ ;  /* 0x000100002d697824 */ /* 0x000fe200078e00ff */
[----:B------:R-:W-:Y:S01]  /*0740*/  PRMT R45, R46, 0x7632, R45 ;  /* 0x000076322e2d7816 */ /* 0x000fe2000000002d */
[C---:B------:R-:W-:Y:S01]  /*0750*/  IMAD.U32 R113, R47.reuse, 0x10000, RZ ;  /* 0x000100002f717824 */ /* 0x040fe200078e00ff */
[----:B0-----:R-:W-:Y:S02]  /*0760*/  PRMT R90, R47, 0x7632, R90 ;  /* 0x000076322f5a7816 */ /* 0x001fe4000000005a */
[----:B------:R-:W-:-:S02]  /*0770*/  PRMT R92, R44, 0x7632, R92 ;  /* 0x000076322c5c7816 */ /* 0x000fc4000000005c */
[----:B------:R-:W-:Y:S02]  /*0780*/  SHF.L.U32 R93, R44, 0x10, RZ ;  /* 0x000000102c5d7819 */ /* 0x000fe400000006ff */
[----:B------:R-:W-:Y:S02]  /*0790*/  SHF.L.U32 R119, R46, 0x10, RZ ;  /* 0x000000102e777819 */ /* 0x000fe400000006ff */
[C---:B----4-:R-:W-:Y:S01]  /*07a0*/  PRMT R44, R48.reuse, 0x7632, R44 ;  /* 0x00007632302c7816 */ /* 0x050fe2000000002c */
[----:B------:R-:W-:Y:S01]  /*07b0*/  IMAD.U32 R91, R53, 0x10000, RZ ;  /* 0x00010000355b7824 */ /* 0x000fe200078e00ff */
[----:B------:R-:W-:Y:S02]  /*07c0*/  SHF.L.U32 R103, R48, 0x10, RZ ;  /* 0x0000001030677819 */ /* 0x000fe400000006ff */
[C---:B------:R-:W-:Y:S02]  /*07d0*/  PRMT R46, R50.reuse, 0x7632, R46 ;  /* 0x00007632322e7816 */ /* 0x040fe4000000002e */
[----:B------:R-:W-:Y:S01]  /*07e0*/  SHF.L.U32 R47, R50, 0x10, RZ ;  /* 0x00000010322f7819 */ /* 0x000fe200000006ff */
[----:B------:R-:W-:Y:S01]  /*07f0*/  IMAD.U32 R104, R49, 0x10000, RZ ;  /* 0x0001000031687824 */ /* 0x000fe200078e00ff */
[----:B------:R-:W-:-:S02]  /*0800*/  FSEL R0, R0, RZ, !P5 ;  /* 0x000000ff00007208 */ /* 0x000fc40006800000 */
[C---:B------:R-:W-:Y:S02]  /*0810*/  PRMT R48, R52.reuse, 0x7632, R48 ;  /* 0x0000763234307816 */ /* 0x040fe40000000030 */
[----:B------:R-:W-:Y:S02]  /*0820*/  SHF.L.U32 R95, R52, 0x10, RZ ;  /* 0x00000010345f7819 */ /* 0x000fe400000006ff */
[----:B------:R-:W-:Y:S02]  /*0830*/  PRMT R50, R53, 0x7632, R50 ;  /* 0x0000763235327816 */ /* 0x000fe40000000032 */
[----:B------:R-:W-:Y:S02]  /*0840*/  SHF.L.U32 R45, R45, 0x10, RZ ;  /* 0x000000102d2d7819 */ /* 0x000fe400000006ff */
[----:B------:R-:W-:Y:S01]  /*0850*/  PRMT R124, R49, 0x7632, R124 ;  /* 0x00007632317c7816 */ /* 0x000fe2000000007c */
[----:B------:R-:W-:Y:S01]  /*0860*/  IMAD.U32 R49, R90, 0x10000, RZ ;  /* 0x000100005a317824 */ /* 0x000fe200078e00ff */
[----:B------:R-:W-:-:S02]  /*0870*/  PRMT R52, R54, 0x7632, R52 ;  /* 0x0000763236347816 */ /* 0x000fc40000000034 */
[----:B------:R-:W-:Y:S02]  /*0880*/  SHF.L.U32 R53, R54, 0x10, RZ ;  /* 0x0000001036357819 */ /* 0x000fe400000006ff */
[C---:B------:R-:W-:Y:S01]  /*0890*/  PRMT R54, R55.reuse, 0x7632, R54 ;  /* 0x0000763237367816 */ /* 0x040fe20000000036 */
[----:B------:R-:W-:Y:S01]  /*08a0*/  FADD.FTZ R112, -R0, R45 ;  /* 0x0000002d00707221 */ /* 0x000fe20000010100 */
[----:B------:R-:W-:Y:S01]  /*08b0*/  SHF.L.U32 R115, R92, 0x10, RZ ;  /* 0x000000105c737819 */ /* 0x000fe200000006ff */
[----:B------:R-:W-:Y:S01]  /*08c0*/  FADD.FTZ R110, -R0, R49 ;  /* 0x00000031006e7221 */ /* 0x000fe20000010100 */
[----:B------:R-:W-:Y:S01]  /*08d0*/  SHF.L.U32 R45, R48, 0x10, RZ ;  /* 0x00000010302d7819 */ /* 0x000fe200000006ff */
[----:B------:R-:W-:Y:S01]  /*08e0*/  IMAD.U32 R99, R55, 0x10000, RZ ;  /* 0x0001000037637824 */ /* 0x000fe200078e00ff */
[----:B------:R-:W-:Y:S01]  /*08f0*/  SHF.L.U32 R97, R52, 0x10, RZ ;  /* 0x0000001034617819 */ /* 0x000fe200000006ff */
[----:B------:R-:W-:Y:S02]  /*0900*/  IMAD.U32 R111, R94, 0x10000, RZ ;  /* 0x000100005e6f7824 */ /* 0x000fe400078e00ff */
[----:B------:R-:W-:Y:S01]  /*0910*/  FADD.FTZ R93, -R0, R93 ;  /* 0x0000005d005d7221 */ /* 0x000fe20000010100 */
[----:B------:R-:W-:-:S02]  /*0920*/  IMAD.U32 R49, R50, 0x10000, RZ ;  /* 0x0001000032317824 */ /* 0x000fc400078e00ff */
[----:B------:R-:W-:Y:S02]  /*0930*/  IMAD.U32 R101, R54, 0x10000, RZ ;  /* 0x0001000036657824 */ /* 0x000fe400078e00ff */
[C---:B------:R-:W-:Y:S01]  /*0940*/  FADD.FTZ R55, -R0.reuse, R53 ;  /* 0x0000003500377221 */ /* 0x040fe20000010100 */
        /* <DEDUP_REMOVED lines=11> */
[----:B------:R-:W-:Y:S01]  /*0a00*/  FADD.FTZ R52, -R0, R101 ;  /* 0x0000006500347221 */ /* 0x000fe20000010100 */
[----:B------:R-:W-:Y:S01]  /*0a10*/  FMUL.FTZ R0, R93, UR11 ;  /* 0x0000000b5d007c20 */ /* 0x000fe20008410000 */
[----:B------:R-:W-:Y:S01]  /*0a20*/  FADD.FTZ R65, R103, R65 ;  /* 0x0000004167417221 */ /* 0x000fe20000010000 */
[----:B------:R-:W-:-:S02]  /*0a30*/  IMAD.U32 R48, R44, 0x10000, RZ ;  /* 0x000100002c307824 */ /* 0x000fc400078e00ff */
[-C--:B------:R-:W-:Y:S01]  /*0a40*/  FFMA.FTZ R79, R0, R103.reuse, R79 ;  /* 0x00000067004f7223 */ /* 0x080fe2000001004f */
[----:B------:R-:W-:Y:S01]  /*0a50*/  FMUL.FTZ R103, R88, R103 ;  /* 0x0000006758677220 */ /* 0x000fe20000410000 */
[----:B------:R-:W-:Y:S01]  /*0a60*/  FMUL.FTZ R105, R105, UR11 ;  /* 0x0000000b69697c20 */ /* 0x000fe20008410000 */
[----:B------:R-:W-:Y:S02]  /*0a70*/  FMUL.FTZ R102, R78, R48 ;  /* 0x000000304e667220 */ /* 0x000fe40000410000 */
[----:B------:R-:W-:Y:S01]  /*0a80*/  FADD.FTZ R49, RZ, R103 ;  /* 0x00000067ff317221 */ /* 0x000fe20000010000 */
[----:B------:R-:W-:Y:S01]  /*0a90*/  SHF.L.U32 R124, R124, 0x10, RZ ;  /* 0x000000107c7c7819 */ /* 0x000fe200000006ff */
[----:B------:R-:W-:Y:S01]  /*0aa0*/  FADD.FTZ R61, R104, R61 ;  /* 0x0000003d683d7221 */ /* 0x000fe20000010000 */
[-C--:B------:R-:W-:Y:S01]  /*0ab0*/  FFMA.FTZ R62, R105, R104.reuse, R62 ;  /* 0x00000068693e7223 */ /* 0x080fe2000001003e */
[----:B------:R-:W-:Y:S01]  /*0ac0*/  FMUL.FTZ R104, R87, R104 ;  /* 0x0000006857687220 */ /* 0x000fe20000410000 */
[----:B------:R-:W-:Y:S01]  /*0ad0*/  FADD.FTZ R49, R49, R102 ;  /* 0x0000006631317221 */ /* 0x000fe20000010000 */
[----:B------:R-:W-:-:S03]  /*0ae0*/  FMUL.FTZ R106, R77, R124 ;  /* 0x0000007c4d6a7220 */ /* 0x000fc60000410000 */
[----:B------:R-:W-:Y:S01]  /*0af0*/  FADD.FTZ R49, R49, R104 ;  /* 0x0000006831317221 */ /* 0x000fe20000010000 */
[----:B------:R-:W-:Y:S01]  /*0b00*/  PRMT R121, R42, 0x7632, R121 ;  /* 0x000076322a797816 */ /* 0x000fe20000000079 */
[----:B------:R-:W-:Y:S01]  /*0b10*/  FMUL.FTZ R108, R86, R47 ;  /* 0x0000002f566c7220 */ /* 0x000fe20000410000 */
[----:B------:R-:W-:Y:S01]  /*0b20*/  SHF.L.U32 R109, R42, 0x10, RZ ;  /* 0x000000102a6d7819 */ /* 0x000fe200000006ff */
[----:B------:R-:W-:Y:S02]  /*0b30*/  IMAD.U32 R42, R46, 0x10000, RZ ;  /* 0x000100002e2a7824 */ /* 0x000fe400078e00ff */
[----:B------:R-:W-:Y:S01]  /*0b40*/  FADD.FTZ R49, R49, R106 ;  /* 0x0000006a31317221 */ /* 0x000fe20000010000 */
[C---:B------:R-:W-:Y:S01]  /*0b50*/  PRMT R123, R51.reuse, 0x7632, R123 ;  /* 0x00007632337b7816 */ /* 0x040fe2000000007b */
[----:B------:R-:W-:Y:S01]  /*0b60*/  IMAD.U32 R51, R51, 0x10000, RZ ;  /* 0x0001000033337824 */ /* 0x000fe200078e00ff */
[----:B------:R-:W-:Y:S01]  /*0b70*/  PRMT R118, R40, 0x7632, R118 ;  /* 0x0000763228767816 */ /* 0x000fe20000000076 */
[----:B------:R-:W-:Y:S01]  /*0b80*/  FMUL.FTZ R107, R76, R42 ;  /* 0x0000002a4c6b7220 */ /* 0x000fe20000410000 */
[----:B------:R-:W-:Y:S01]  /*0b90*/  SHF.L.U32 R45, R40, 0x10, RZ ;  /* 0x00000010282d7819 */ /* 0x000fe200000006ff */
[----:B------:R-:W-:Y:S01]  /*0ba0*/  FADD.FTZ R40, R49, R108 ;  /* 0x0000006c31287221 */ /* 0x000fe20000010000 */
[C---:B------:R-:W-:Y:S01]  /*0bb0*/  PRMT R120, R41.reuse, 0x7632, R120 ;  /* 0x0000763229787816 */ /* 0x040fe20000000078 */
[----:B------:R-:W-:Y:S01]  /*0bc0*/  IMAD.U32 R44, R41, 0x10000, RZ ;  /* 0x00010000292c7824 */ /* 0x000fe200078e00ff */
[----:B------:R-:W-:Y:S01]  /*0bd0*/  SHF.L.U32 R123, R123, 0x10, RZ ;  /* 0x000000107b7b7819 */ /* 0x000fe200000006ff */
[----:B------:R-:W-:Y:S01]  /*0be0*/  FMUL.FTZ R114, R85, R51 ;  /* 0x0000003355727220 */ /* 0x000fe20000410000 */
[----:B------:R-:W-:Y:S01]  /*0bf0*/  FADD.FTZ R41, R40, R107 ;  /* 0x0000006b28297221 */ /* 0x000fe20000010000 */
[----:B------:R-:W-:Y:S01]  /*0c00*/  FMUL.FTZ R115, R115, UR11 ;  /* 0x0000000b73737c20 */ /* 0x000fe20008410000 */
[----:B------:R-:W-:Y:S01]  /*0c10*/  FFMA.FTZ R40, R0, R103, RZ ;  /* 0x0000006700287223 */ /* 0x000fe200000100ff */
[----:B------:R-:W-:Y:S01]  /*0c20*/  FMUL.FTZ R117, R75, R123 ;  /* 0x0000007b4b757220 */ /* 0x000fe20000410000 */
[----:B------:R-:W-:Y:S01]  /*0c30*/  FADD.FTZ R46, R41, R114 ;  /* 0x00000072292e7221 */ /* 0x000fe20000010000 */
[----:B------:R-:W-:Y:S01]  /*0c40*/  SHF.L.U32 R118, R118, 0x10, RZ ;  /* 0x0000001076767819 */ /* 0x000fe200000006ff */
[----:B------:R-:W-:Y:S01]  /*0c50*/  FFMA.FTZ R40, R115, R102, R40 ;  /* 0x0000006673287223 */ /* 0x000fe20000010028 */
[----:B------:R-:W-:Y:S01]  /*0c60*/  FMUL.FTZ R100, R84, R45 ;  /* 0x0000002d54647220 */ /* 0x000fe20000410000 */
[----:B------:R-:W-:Y:S01]  /*0c70*/  FADD.FTZ R41, R46, R117 ;  /* 0x000000752e297221 */ /* 0x000fe20000010000 */
[----:B------:R-:W-:Y:S01]  /*0c80*/  FMUL.FTZ R111, R111, UR11 ;  /* 0x0000000b6f6f7c20 */ /* 0x000fe20008410000 */
[----:B------:R-:W-:Y:S01]  /*0c90*/  FFMA.FTZ R40, R105, R104, R40 ;  /* 0x0000006869287223 */ /* 0x000fe20000010028 */
[----:B------:R-:W-:Y:S01]  /*0ca0*/  FMUL.FTZ R101, R74, R118 ;  /* 0x000000764a657220 */ /* 0x000fe20000410000 */
[----:B------:R-:W-:Y:S01]  /*0cb0*/  FADD.FTZ R46, R41, R100 ;  /* 0x00000064292e7221 */ /* 0x000fe20000010000 */
[C---:B------:R-:W-:Y:S01]  /*0cc0*/  PRMT R122, R43.reuse, 0x7632, R122 ;  /* 0x000076322b7a7816 */ /* 0x040fe2000000007a */
[----:B------:R-:W-:-:S02]  /*0cd0*/  IMAD.U32 R116, R43, 0x10000, RZ ;  /* 0x000100002b747824 */ /* 0x000fc400078e00ff */
[----:B------:R-:W-:Y:S01]  /*0ce0*/  FMUL.FTZ R119, R119, UR11 ;  /* 0x0000000b77777c20 */ /* 0x000fe20008410000 */
[----:B------:R-:W-:Y:S01]  /*0cf0*/  FFMA.FTZ R40, R111, R106, R40 ;  /* 0x0000006a6f287223 */ /* 0x000fe20000010028 */
[----:B------:R-:W-:Y:S02]  /*0d00*/  IMAD.U32 R120, R120, 0x10000, RZ ;  /* 0x0001000078787824 */ /* 0x000fe400078e00ff */
[----:B------:R-:W-:Y:S01]  /*0d10*/  FADD.FTZ R43, R46, R101 ;  /* 0x000000652e2b7221 */ /* 0x000fe20000010000 */
[----:B------:R-:W-:Y:S01]  /*0d20*/  FMUL.FTZ R98, R83, R44 ;  /* 0x0000002c53627220 */ /* 0x000fe20000410000 */
[----:B------:R-:W-:Y:S01]  /*0d30*/  FMUL.FTZ R112, R112, UR11 ;  /* 0x0000000b70707c20 */ /* 0x000fe20008410000 */
[----:B------:R-:W-:Y:S01]  /*0d40*/  FFMA.FTZ R41, R119, R108, R40 ;  /* 0x0000006c77297223 */ /* 0x000fe20000010028 */
[----:B------:R-:W-:Y:S01]  /*0d50*/  FMUL.FTZ R99, R69, R120 ;  /* 0x0000007845637220 */ /* 0x000fe20000410000 */
[----:B------:R-:W-:Y:S01]  /*0d60*/  FADD.FTZ R46, R43, R98 ;  /* 0x000000622b2e7221 */ /* 0x000fe20000010000 */
[----:B------:R-:W-:Y:S01]  /*0d70*/  FMUL.FTZ R113, R113, UR11 ;  /* 0x0000000b71717c20 */ /* 0x000fe20008410000 */
[----:B------:R-:W-:Y:S01]  /*0d80*/  SHF.L.U32 R121, R121, 0x10, RZ ;  /* 0x0000001079797819 */ /* 0x000fe200000006ff */
[----:B------:R-:W-:Y:S01]  /*0d90*/  FFMA.FTZ R40, R112, R107, R41 ;  /* 0x0000006b70287223 */ /* 0x000fe20000010029 */
[----:B------:R-:W-:Y:S01]  /*0da0*/  FADD.FTZ R43, R46, R99 ;  /* 0x000000632e2b7221 */ /* 0x000fe20000010000 */
[----:B------:R-:W-:-:S02]  /*0db0*/  FMUL.FTZ R96, R82, R109 ;  /* 0x0000006d52607220 */ /* 0x000fc40000410000 */
[----:B------:R-:W-:Y:S01]  /*0dc0*/  FFMA.FTZ R41, R113, R114, R40 ;  /* 0x0000007271297223 */ /* 0x000fe20000010028 */
[----:B------:R-:W-:Y:S01]  /*0dd0*/  FMUL.FTZ R97, R68, R121 ;  /* 0x0000007944617220 */ /* 0x000fe20000410000 */
[----:B------:R-:W-:Y:S01]  /*0de0*/  FADD.FTZ R40, R43, R96 ;  /* 0x000000602b287221 */ /* 0x000fe20000010000 */
[----:B------:R-:W-:Y:S01]  /*0df0*/  FMUL.FTZ R110, R110, UR11 ;  /* 0x0000000b6e6e7c20 */ /* 0x000fe20008410000 */
[----:B------:R-:W-:Y:S02]  /*0e00*/  IMAD.U32 R122, R122, 0x10000, RZ ;  /* 0x000100007a7a7824 */ /* 0x000fe400078e00ff */
[----:B------:R-:W-:Y:S01]  /*0e10*/  FMUL.FTZ R94, R81, R116 ;  /* 0x00000074515e7220 */ /* 0x000fe20000410000 */
[----:B------:R-:W-:Y:S01]  /*0e20*/  FADD.FTZ R43, R40, R97 ;  /* 0x00000061282b7221 */ /* 0x000fe20000010000 */
[----:B------:R-:W-:Y:S01]  /*0e30*/  FMUL.FTZ R95, R95, UR11 ;  /* 0x0000000b5f5f7c20 */ /* 0x000fe20008410000 */
[----:B------:R-:W-:Y:S01]  /*0e40*/  FFMA.FTZ R46, R110, R117, R41 ;  /* 0x000000756e2e7223 */ /* 0x000fe20000010029 */
[----:B------:R-:W-:Y:S01]  /*0e50*/  FMUL.FTZ R93, R67, R122 ;  /* 0x0000007a435d7220 */ /* 0x000fe20000410000 */
[----:B------:R-:W-:Y:S01]  /*0e60*/  FADD.FTZ R40, R43, R94 ;  /* 0x0000005e2b287221 */ /* 0x000fe20000010000 */
[----:B------:R-:W-:Y:S01]  /*0e70*/  FMUL.FTZ R92, R92, UR11 ;  /* 0x0000000b5c5c7c20 */ /* 0x000fe20008410000 */
[----:B------:R-:W-:Y:S01]  /*0e80*/  FFMA.FTZ R41, R95, R100, R46 ;  /* 0x000000645f297223 */ /* 0x000fe2000001002e */
[----:B------:R-:W-:Y:S01]  /*0e90*/  FMUL.FTZ R91, R91, UR11 ;  /* 0x0000000b5b5b7c20 */ /* 0x000fe20008410000 */
[----:B------:R-:W-:-:S02]  /*0ea0*/  FADD.FTZ R40, R40, R93 ;  /* 0x0000005d28287221 */ /* 0x000fc40000010000 */
[----:B------:R-:W-:Y:S01]  /*0eb0*/  FFMA.FTZ R46, R92, R101, R41 ;  /* 0x000000655c2e7223 */ /* 0x000fe20000010029 */
[----:B------:R-:W-:Y:S02]  /*0ec0*/  FMUL.FTZ R90, R90, UR11 ;  /* 0x0000000b5a5a7c20 */ /* 0x000fe40008410000 */
[----:B------:R-:W0:Y:S01]  /*0ed0*/  SHFL.DOWN PT, R41, R40, 0x10, 0x1f ;  /* 0x0a001f0028297f89 */ /* 0x000e2200000e0000 */
[----:B------:R-:W-:Y:S01]  /*0ee0*/  FFMA.FTZ R43, R91, R98, R46 ;  /* 0x000000625b2b7223 */ /* 0x000fe2000001002e */
[----:B------:R-:W-:-:S03]  /*0ef0*/  FMUL.FTZ R55, R55, UR11 ;  /* 0x0000000b37377c20 */ /* 0x000fc60008410000 */
[----:B------:R-:W-:Y:S01]  /*0f00*/  FFMA.FTZ R46, R90, R99, R43 ;  /* 0x000000635a2e7223 */ /* 0x000fe2000001002b */
[----:B------:R-:W-:-:S03]  /*0f10*/  FMUL.FTZ R54, R54, UR11 ;  /* 0x0000000b36367c20 */ /* 0x000fc60008410000 */
[----:B------:R-:W-:Y:S01]  /*0f20*/  FFMA.FTZ R43, R55, R96, R46 ;  /* 0x00000060372b7223 */ /* 0x000fe2000001002e */
[----:B------:R-:W-:-:S03]  /*0f30*/  FMUL.FTZ R53, R53, UR11 ;  /* 0x0000000b35357c20 */ /* 0x000fc60008410000 */
[----:B------:R-:W-:Y:S01]  /*0f40*/  FFMA.FTZ R46, R54, R97, R43 ;  /* 0x00000061362e7223 */ /* 0x000fe2000001002b */
[----:B------:R-:W-:-:S03]  /*0f50*/  FMUL.FTZ R52, R52, UR11 ;  /* 0x0000000b34347c20 */ /* 0x000fc60008410000 */
[----:B------:R-:W-:-:S04]  /*0f60*/  FFMA.FTZ R43, R53, R94, R46 ;  /* 0x0000005e352b7223 */ /* 0x000fc8000001002e */
[----:B------:R-:W-:Y:S01]  /*0f70*/  FFMA.FTZ R43, R52, R93, R43 ;  /* 0x0000005d342b7223 */ /* 0x000fe2000001002b */
[----:B0-----:R-:W-:-:S04]  /*0f80*/  FADD.FTZ R41, R40, R41 ;  /* 0x0000002928297221 */ /* 0x001fc80000010000 */
[----:B------:R-:W0:Y:S04]  /*0f90*/  SHFL.DOWN PT, R40, R43, 0x10, 0x1f ;  /* 0x0a001f002b287f89 */ /* 0x000e2800000e0000 */
[----:B------:R-:W1:Y:S01]  /*0fa0*/  SHFL.DOWN PT, R46, R41, 0x8, 0x1f ;  /* 0x09001f00292e7f89 */ /* 0x000e6200000e0000 */
[----:B0-----:R-:W-:-:S05]  /*0fb0*/  FADD.FTZ R40, R43, R40 ;  /* 0x000000282b287221 */ /* 0x001fca0000010000 */
[----:B------:R-:W0:Y:S01]  /*0fc0*/  SHFL.DOWN PT, R49, R40, 0x8, 0x1f ;  /* 0x09001f0028317f89 */ /* 0x000e2200000e0000 */
[----:B-1----:R-:W-:-:S05]  /*0fd0*/  FADD.FTZ R46, R41, R46 ;  /* 0x0000002e292e7221 */ /* 0x002fca0000010000 */
[----:B------:R-:W1:Y:S01]  /*0fe0*/  SHFL.DOWN PT, R125, R46, 0x4, 0x1f ;  /* 0x08801f002e7d7f89 */ /* 0x000e6200000e0000 */
[----:B0-----:R-:W-:-:S05]  /*0ff0*/  FADD.FTZ R49, R40, R49 ;  /* 0x0000003128317221 */ /* 0x001fca0000010000 */
[----:B------:R-:W0:Y:S01]  /*1000*/  SHFL.DOWN PT, R50, R49, 0x4, 0x1f ;  /* 0x08801f0031327f89 */ /* 0x000e2200000e0000 */
[----:B-1----:R-:W-:-:S05]  /*1010*/  FADD.FTZ R125, R46, R125 ;  /* 0x0000007d2e7d7221 */ /* 0x002fca0000010000 */
[----:B------:R-:W1:Y:S01]  /*1020*/  SHFL.DOWN PT, R43, R125, 0x2, 0x1f ;  /* 0x08401f007d2b7f89 */ /* 0x000e6200000e0000 */
[----:B0-----:R-:W-:Y:S02]  /*1030*/  FADD.FTZ R50, R49, R50 ;  /* 0x0000003231327221 */ /* 0x001fe40000010000 */
[----:B------:R-:W0:Y:S03]  /*1040*/  S2R R49, SR_CgaCtaId ;  /* 0x0000000000317919 */ /* 0x000e260000008800 */
[----:B------:R-:W2:Y:S01]  /*1050*/  SHFL.DOWN PT, R41, R50, 0x2, 0x1f ;  /* 0x08401f0032297f89 */ /* 0x000ea200000e0000 */
[----:B-1----:R-:W-:-:S05]  /*1060*/  FADD.FTZ R43, R125, R43 ;  /* 0x0000002b7d2b7221 */ /* 0x002fca0000010000 */
[----:B------:R-:W1:Y:S01]  /*1070*/  SHFL.DOWN PT, R40, R43, 0x1, 0x1f ;  /* 0x08201f002b287f89 */ /* 0x000e6200000e0000 */
[----:B------:R-:W-:Y:S01]  /*1080*/  FADD.FTZ R14, R47, R14 ;  /* 0x0000000e2f0e7221 */ /* 0x000fe20000010000 */
[----:B------:R-:W-:Y:S01]  /*1090*/  FFMA.FTZ R2, R119, R47, R2 ;  /* 0x0000002f77027223 */ /* 0x000fe20000010002 */
[----:B------:R-:W-:Y:S01]  /*10a0*/  MOV R46, 0x400 ;  /* 0x00000400002e7802 */ /* 0x000fe20000000f00 */
[----:B------:R-:W-:Y:S01]  /*10b0*/  FADD.FTZ R16, R51, R16 ;  /* 0x0000001033107221 */ /* 0x000fe20000010000 */
[----:B------:R-:W-:Y:S01]  /*10c0*/  FFMA.FTZ R4, R113, R51, R4 ;  /* 0x0000003371047223 */ /* 0x000fe20000010004 */
[----:B--2---:R-:W-:Y:S02]  /*10d0*/  FADD.FTZ R47, R50, R41 ;  /* 0x00000029322f7221 */ /* 0x004fe40000010000 */
[----:B------:R-:W2:Y:S01]  /*10e0*/  @P1 LDC.64 R50, c[0x0][0x438] ;  /* 0x00010e00ff321b82 */ /* 0x000ea20000000a00 */
[----:B0-----:R-:W-:Y:S02]  /*10f0*/  LEA R46, R49, R46, 0x18 ;  /* 0x0000002e312e7211 */ /* 0x001fe400078ec0ff */
[----:B------:R-:W0:Y:S01]  /*1100*/  SHFL.DOWN PT, R41, R47, 0x1, 0x1f ;  /* 0x08201f002f297f89 */ /* 0x000e2200000e0000 */
[----:B-1----:R-:W-:Y:S01]  /*1110*/  FADD.FTZ R40, R43, R40 ;  /* 0x000000282b287221 */ /* 0x002fe20000010000 */
[----:B------:R-:W-:-:S05]  /*1120*/  IADD3 R43, PT, PT, R46, 0x2020, RZ ;  /* 0x000020202e2b7810 */ /* 0x000fca0007ffe0ff */
[----:B------:R-:W-:Y:S01]  /*1130*/  @!P2 IMAD.MOV.U32 R49, RZ, RZ, R43 ;  /* 0x000000ffff31a224 */ /* 0x000fe200078e002b */
[----:B------:R-:W-:Y:S02]  /*1140*/  @!P0 IADD3 R49, PT, PT, R46, 0x2000, RZ ;  /* 0x000020002e318810 */ /* 0x000fe40007ffe0ff */
[----:B------:R-:W-:-:S04]  /*1150*/  ISETP.NE.U32.AND P0, PT, RZ, UR26, PT ;  /* 0x0000001aff007c0c */ /* 0x000fc8000bf05070 */
[----:B------:R-:W-:Y:S01]  /*1160*/  ISETP.NE.AND.EX P0, PT, RZ, UR27, PT, P0 ;  /* 0x0000001bff007c0c */ /* 0x000fe2000bf05300 */
[----:B--2---:R-:W-:-:S04]  /*1170*/  @P1 IMAD.WIDE.U32 R50, R89, 0x10, R50 ;  /* 0x0000001059321825 */ /* 0x004fc800078e0032 */
[----:B0-----:R-:W-:Y:S01]  /*1180*/  FADD.FTZ R41, R47, R41 ;  /* 0x000000292f297221 */ /* 0x001fe20000010000 */
[----:B------:R-:W-:Y:S01]  /*1190*/  @!P2 IMAD R47, R80, 0x8, R49 ;  /* 0x00000008502fa824 */ /* 0x000fe200078e0231 */
[----:B------:R0:W5:Y:S04]  /*11a0*/  @P1 LDG.E.128 R28, desc[UR20][R50.64] ;  /* 0x00000014321c1981 */ /* 0x000168000c1e1d00 */
[----:B------:R1:W-:Y:S02]  /*11b0*/  @!P2 STS.64 [R47], R40 ;  /* 0x000000282f00a388 */ /* 0x0003e40000000a00 */
[----:B0-----:R-:W0:Y:S08]  /*11c0*/  @P0 LDC.64 R50, c[0x0][0x3b8] ;  /* 0x0000ee00ff320b82 */ /* 0x001e300000000a00 */
[----:B-1----:R-:W1:Y:S01]  /*11d0*/  @P0 LDC.64 R40, c[0x0][0x3b8] ;  /* 0x0000ee00ff280b82 */ /* 0x002e620000000a00 */
[----:B0-----:R-:W-:-:S05]  /*11e0*/  @P0 IMAD.WIDE.U32 R50, R89, 0x8, R50 ;  /* 0x0000000859320825 */ /* 0x001fca00078e0032 */
[----:B------:R0:W5:Y:S01]  /*11f0*/  @P0 LDG.E.64 R70, desc[UR20][R50.64] ;  /* 0x0000001432460981 */ /* 0x000162000c1e1b00 */
[----:B-1----:R-:W-:-:S05]  /*1200*/  @P0 IMAD.WIDE.U32 R40, R66, 0x8, R40 ;  /* 0x0000000842280825 */ /* 0x002fca00078e0028 */
[----:B------:R1:W5:Y:S01]  /*1210*/  @P0 LDG.E.64 R72, desc[UR20][R40.64] ;  /* 0x0000001428480981 */ /* 0x000362000c1e1b00 */
[----:B0-----:R-:W0:Y:S08]  /*1220*/  @P1 LDC.64 R50, c[0x0][0x438] ;  /* 0x00010e00ff321b82 */ /* 0x001e300000000a00 */
[----:B-1----:R-:W1:Y:S01]  /*1230*/  LDC.64 R40, c[0x0][0x3b0] ;  /* 0x0000ec00ff287b82 */ /* 0x002e620000000a00 */
[----:B------:R-:W-:Y:S01]  /*1240*/  FADD.FTZ R63, R48, R63 ;  /* 0x0000003f303f7221 */ /* 0x000fe20000010000 */
[----:B------:R-:W-:Y:S01]  /*1250*/  FFMA.FTZ R64, R115, R48, R64 ;  /* 0x0000003073407223 */ /* 0x000fe20000010040 */
[----:B0-----:R-:W-:-:S05]  /*1260*/  @P1 IMAD.WIDE.U32 R50, R66, 0x10, R50 ;  /* 0x0000001042321825 */ /* 0x001fca00078e0032 */
[----:B------:R0:W5:Y:S01]  /*1270*/  @P1 LDG.E.128 R32, desc[UR20][R50.64] ;  /* 0x0000001432201981 */ /* 0x000162000c1e1d00 */
[----:B-1----:R-:W-:-:S06]  /*1280*/  IMAD.WIDE.U32 R48, R66, 0x8, R40 ;  /* 0x0000000842307825 */ /* 0x002fcc00078e0028 */
[----:B------:R-:W5:Y:S01]  /*1290*/  LDG.E.64 R48, desc[UR20][R48.64] ;  /* 0x0000001430307981 */ /* 0x000f62000c1e1b00 */
[----:B0-----:R-:W-:-:S06]  /*12a0*/  IMAD.WIDE.U32 R50, R89, 0x8, R40 ;  /* 0x0000000859327825 */ /* 0x001fcc00078e0028 */
[----:B------:R-:W5:Y:S01]  /*12b0*/  LDG.E.64 R50, desc[UR20][R50.64] ;  /* 0x0000001432327981 */ /* 0x000f62000c1e1b00 */
[----:B------:R-:W-:Y:S01]  /*12c0*/  @!P4 IADD3 R43, PT, PT, R46, 0x2000, RZ ;  /* 0x000020002e2bc810 */ /* 0x000fe20007ffe0ff */
[----:B------:R-:W-:Y:S01]  /*12d0*/  FADD.FTZ R15, R42, R15 ;  /* 0x0000000f2a0f7221 */ /* 0x000fe20000010000 */
[----:B------:R-:W-:Y:S01]  /*12e0*/  FFMA.FTZ R3, R112, R42, R3 ;  /* 0x0000002a70037223 */ /* 0x000fe20000010003 */
[----:B------:R-:W-:Y:S06]  /*12f0*/  BAR.SYNC.DEFER_BLOCKING 0x0 ;  /* 0x0000000000007b1d */ /* 0x000fec0000010000 */
[----:B------:R-:W0:Y:S01]  /*1300*/  LDS.128 R40, [R43] ;  /* 0x000000002b287984 */ /* 0x000e220000000c00 */
[----:B------:R-:W-:Y:S01]  /*1310*/  FADD.FTZ R18, R45, R18 ;  /* 0x000000122d127221 */ /* 0x000fe20000010000 */
[----:B------:R-:W-:Y:S01]  /*1320*/  FFMA.FTZ R6, R95, R45, R6 ;  /* 0x0000002d5f067223 */ /* 0x000fe20000010006 */
[C---:B------:R-:W-:Y:S01]  /*1330*/  VIADD R45, R46.reuse, 0x2030 ;  /* 0x000020302e2d7836 */ /* 0x040fe20000000000 */
[----:B------:R-:W-:Y:S01]  /*1340*/  @!P4 IADD3 R45, PT, PT, R46, 0x2010, RZ ;  /* 0x000020102e2dc810 */ /* 0x000fe20007ffe0ff */
[----:B------:R-:W-:Y:S01]  /*1350*/  FADD.FTZ R59, R124, R59 ;  /* 0x0000003b7c3b7221 */ /* 0x000fe20000010000 */
[----:B------:R-:W-:Y:S01]  /*1360*/  FFMA.FTZ R60, R111, R124, R60 ;  /* 0x0000007c6f3c7223 */ /* 0x000fe2000001003c */
[----:B------:R-:W-:Y:S01]  /*1370*/  FADD.FTZ R20, R44, R20 ;  /* 0x000000142c147221 */ /* 0x000fe20000010000 */
[----:B------:R-:W-:Y:S01]  /*1380*/  FFMA.FTZ R8, R91, R44, R8 ;  /* 0x0000002c5b087223 */ /* 0x000fe20000010008 */
[----:B0-----:R-:W-:-:S04]  /*1390*/  FADD.FTZ R46, RZ, R41 ;  /* 0x00000029ff2e7221 */ /* 0x001fc80000010000 */
[----:B------:R-:W-:Y:S02]  /*13a0*/  FADD.FTZ R124, R43, R46 ;  /* 0x0000002e2b7c7221 */ /* 0x000fe40000010000 */
[----:B------:R-:W0:Y:S01]  /*13b0*/  LDS.128 R44, [R45] ;  /* 0x000000002d2c7984 */ /* 0x000e220000000c00 */
[----:B------:R-:W-:Y:S01]  /*13c0*/  FADD.FTZ R41, RZ, R40 ;  /* 0x00000028ff297221 */ /* 0x000fe20000010000 */
[----:B------:R-:W-:-:S03]  /*13d0*/  UISETP.NE.U32.AND UP0, UPT, UR26, URZ, UPT ;  /* 0x000000ff1a00728c */ /* 0x000fc6000bf05070 */
[----:B------:R-:W-:Y:S01]  /*13e0*/  FADD.FTZ R41, R42, R41 ;  /* 0x000000292a297221 */ /* 0x000fe20000010000 */
[----:B------:R-:W-:Y:S01]  /*13f0*/  UISETP.NE.AND.EX UP0, UPT, UR27, URZ, UPT, UP0 ;  /* 0x000000ff1b00728c */ /* 0x000fe2000bf05300 */
[----:B------:R-:W-:Y:S01]  /*1400*/  ISETP.NE.AND P5, PT, RZ, UR22, PT ;  /* 0x00000016ff007c0c */ /* 0x000fe2000bfa5270 */
[----:B------:R-:W-:Y:S01]  /*1410*/  FADD.FTZ R56, R116, R56 ;  /* 0x0000003874387221 */ /* 0x000fe20000010000 */
[----:B------:R-:W-:Y:S01]  /*1420*/  FFMA.FTZ R12, R53, R116, R12 ;  /* 0x00000074350c7223 */ /* 0x000fe2000001000c */
[----:B------:R-:W-:Y:S01]  /*1430*/  UIADD3 UR4, UPT, UPT, UR4, UR24, URZ ;  /* 0x0000001804047290 */ /* 0x000fe2000fffe0ff */
        /* <DEDUP_REMOVED lines=8> */
[----:B0-----:R-:W-:-:S04]  /*14c0*/  FADD.FTZ R124, R124, R45 ;  /* 0x0000002d7c7c7221 */ /* 0x001fc80000010000 */
[----:B------:R-:W-:Y:S01]  /*14d0*/  FADD.FTZ R47, R47, R124 ;  /* 0x0000007c2f2f7221 */ /* 0x000fe20000010000 */
[----:B------:R-:W-:-:S03]  /*14e0*/  FADD.FTZ R41, R41, R44 ;  /* 0x0000002c29297221 */ /* 0x000fc60000010000 */
[----:B------:R-:W-:Y:S01]  /*14f0*/  FMUL.FTZ R47, R47, UR28 ;  /* 0x0000001c2f2f7c20 */ /* 0x000fe20008410000 */
[----:B------:R-:W-:-:S04]  /*1500*/  FADD.FTZ R41, R46, R41 ;  /* 0x000000292e297221 */ /* 0x000fc80000010000 */
[----:B------:R-:W-:Y:S01]  /*1510*/  R2UR UR29, R47 ;  /* 0x000000002f1d72ca */ /* 0x000fe200000e0000 */
[----:B------:R-:W-:Y:S01]  /*1520*/  FMUL.FTZ R41, R41, UR28 ;  /* 0x0000001c29297c20 */ /* 0x000fe20008410000 */
[----:B------:R-:W-:Y:S01]  /*1530*/  FADD.FTZ R23, R121, R23 ;  /* 0x0000001779177221 */ /* 0x000fe20000010000 */
[----:B------:R-:W-:Y:S01]  /*1540*/  FFMA.FTZ R11, R54, R121, R11 ;  /* 0x00000079360b7223 */ /* 0x000fe2000001000b */
[----:B------:R-:W-:Y:S01]  /*1550*/  FADD.FTZ R57, R122, R57 ;  /* 0x000000397a397221 */ /* 0x000fe20000010000 */
[----:B------:R-:W-:Y:S01]  /*1560*/  FFMA.FTZ R13, R52, R122, R13 ;  /* 0x0000007a340d7223 */ /* 0x000fe2000001000d */
[----:B------:R-:W-:Y:S01]  /*1570*/  FSEL R116, R41, RZ, !P5 ;  /* 0x000000ff29747208 */ /* 0x000fe20006800000 */
[----:B------:R-:W-:Y:S01]  /*1580*/  UISETP.GE.AND UP1, UPT, UR4, UR25, UPT ;  /* 0x000000190400728c */ /* 0x000fe2000bf26270 */
[----:B------:R-:W-:Y:S10]  /*1590*/  BRA.U UP0, `(.L_x_218) ;  /* 0x00000011001c7547 */ /* 0x000ff4000b800000 */
        /* <DEDUP_REMOVED lines=18> */
[--C-:B------:R-:W-:Y:S01]  /*16c0*/  FFMA.FTZ R115, R115, UR29, R116.reuse ;  /* 0x0000001d73737c23 */ /* 0x100fe20008010074 */
[--C-:B------:R-:W-:Y:S01]  /*16d0*/  FFMA.FTZ R105, R105, UR29, R116.reuse ;  /* 0x0000001d69697c23 */ /* 0x100fe20008010074 */
[--C-:B------:R-:W-:Y:S01]  /*16e0*/  FFMA.FTZ R111, R111, UR29, R116.reuse ;  /* 0x0000001d6f6f7c23 */ /* 0x100fe20008010074 */
[----:B------:R-:W-:Y:S01]  /*16f0*/  FFMA.FTZ R0, R0, UR29, R116 ;  /* 0x0000001d00007c23 */ /* 0x000fe20008010074 */
[----:B------:R-:W-:Y:S01]  /*1700*/  FMUL.FTZ R110, R110, UR11 ;  /* 0x0000000b6e6e7c20 */ /* 0x000fe20008410000 */
[----:B------:R-:W-:Y:S01]  /*1710*/  FMUL.FTZ R113, R113, UR11 ;  /* 0x0000000b71717c20 */ /* 0x000fe20008410000 */
[----:B------:R-:W-:Y:S01]  /*1720*/  FMUL.FTZ R119, R119, UR11 ;  /* 0x0000000b77777c20 */ /* 0x000fe20008410000 */
[----:B------:R-:W-:Y:S01]  /*1730*/  FMUL.FTZ R112, R112, UR11 ;  /* 0x0000000b70707c20 */ /* 0x000fe20008410000 */
[----:B------:R-:W-:Y:S01]  /*1740*/  FADD.FTZ R102, R102, -R115 ;  /* 0x8000007366667221 */ /* 0x000fe20000010000 */
[----:B------:R-:W-:Y:S01]  /*1750*/  FADD.FTZ R104, R104, -R105 ;  /* 0x8000006968687221 */ /* 0x000fe20000010000 */
[----:B------:R-:W-:Y:S01]  /*1760*/  FADD.FTZ R106, R106, -R111 ;  /* 0x8000006f6a6a7221 */ /* 0x000fe20000010000 */
[----:B------:R-:W-:Y:S01]  /*1770*/  FADD.FTZ R0, R103, -R0 ;  /* 0x8000000067007221 */ /* 0x000fe20000010000 */
[----:B-----5:R-:W-:Y:S01]  /*1780*/  ISETP.GE.U32.AND P1, PT, R50, RZ, PT ;  /* 0x000000ff3200720c */ /* 0x020fe20003f26070 */
[----:B------:R-:W-:Y:S01]  /*1790*/  FMUL.FTZ R110, R110, UR8 ;  /* 0x000000086e6e7c20 */ /* 0x000fe20008410000 */
[----:B------:R-:W-:Y:S01]  /*17a0*/  FMUL.FTZ R113, R113, UR8 ;  /* 0x0000000871717c20 */ /* 0x000fe20008410000 */
[----:B------:R-:W-:Y:S01]  /*17b0*/  FMUL.FTZ R119, R119, UR8 ;  /* 0x0000000877777c20 */ /* 0x000fe20008410000 */
[----:B------:R-:W-:Y:S01]  /*17c0*/  FMUL.FTZ R112, R112, UR8 ;  /* 0x0000000870707c20 */ /* 0x000fe20008410000 */
[C---:B------:R-:W-:Y:S01]  /*17d0*/  LOP3.LUT P2, RZ, R51.reuse, 0xff0000, RZ, 0xc0, !PT ;  /* 0x00ff000033ff7812 */ /* 0x040fe2000784c0ff */
[----:B------:R-:W-:Y:S01]  /*17e0*/  FMUL.FTZ R102, R102, UR11 ;  /* 0x0000000b66667c20 */ /* 0x000fe20008410000 */
[C---:B------:R-:W-:Y:S01]  /*17f0*/  LOP3.LUT P3, RZ, R51.reuse, 0xff, RZ, 0xc0, !PT ;  /* 0x000000ff33ff7812 */ /* 0x040fe2000786c0ff */
[----:B------:R-:W-:Y:S01]  /*1800*/  FMUL.FTZ R104, R104, UR11 ;  /* 0x0000000b68687c20 */ /* 0x000fe20008410000 */
[C---:B------:R-:W-:Y:S01]  /*1810*/  ISETP.GE.U32.AND.EX P1, PT, R51.reuse, 0x1000000, PT, P1 ;  /* 0x010000003300780c */ /* 0x040fe20003f26110 */
[----:B------:R-:W-:Y:S01]  /*1820*/  FMUL.FTZ R106, R106, UR11 ;  /* 0x0000000b6a6a7c20 */ /* 0x000fe20008410000 */
[----:B------:R-:W-:Y:S01]  /*1830*/  LOP3.LUT P6, RZ, R51, 0xff00, RZ, 0xc0, !PT ;  /* 0x0000ff0033ff7812 */ /* 0x000fe200078cc0ff */
[----:B------:R-:W-:Y:S01]  /*1840*/  FMUL.FTZ R0, R0, UR11 ;  /* 0x0000000b00007c20 */ /* 0x000fe20008410000 */
[----:B------:R-:W-:Y:S01]  /*1850*/  FSEL R110, R110, RZ, P1 ;  /* 0x000000ff6e6e7208 */ /* 0x000fe20000800000 */
[----:B------:R-:W-:Y:S01]  /*1860*/  FMUL.FTZ R102, R102, UR8 ;  /* 0x0000000866667c20 */ /* 0x000fe20008410000 */
        /* <DEDUP_REMOVED lines=8> */
[C---:B------:R-:W-:Y:S02]  /*18f0*/  LOP3.LUT P3, RZ, R50.reuse, 0xff00, RZ, 0xc0, !PT ;  /* 0x0000ff0032ff7812 */ /* 0x040fe4000786c0ff */
[----:B------:R-:W-:Y:S02]  /*1900*/  LOP3.LUT P6, RZ, R50, 0xff, RZ, 0xc0, !PT ;  /* 0x000000ff32ff7812 */ /* 0x000fe400078cc0ff */
[----:B------:R-:W-:Y:S02]  /*1910*/  FSEL R41, R104, RZ, P1 ;  /* 0x000000ff68297208 */ /* 0x000fe40000800000 */
[----:B------:R-:W-:-:S02]  /*1920*/  FSEL R106, R106, RZ, P2 ;  /* 0x000000ff6a6a7208 */ /* 0x000fc40001000000 */
[----:B------:R-:W-:Y:S02]  /*1930*/  FSEL R45, R102, RZ, P3 ;  /* 0x000000ff662d7208 */ /* 0x000fe40001800000 */
[----:B------:R-:W-:Y:S02]  /*1940*/  FSEL R0, R0, RZ, P6 ;  /* 0x000000ff00007208 */ /* 0x000fe40003000000 */
[----:B------:R-:W-:Y:S02]  /*1950*/  F2FP.BF16.F32.PACK_AB R43, R110, R43 ;  /* 0x0000002b6e2b723e */ /* 0x000fe400000010ff */
[----:B------:R-:W-:Y:S02]  /*1960*/  F2FP.BF16.F32.PACK_AB R42, R47, R42 ;  /* 0x0000002a2f2a723e */ /* 0x000fe400000010ff */
[----:B------:R-:W-:Y:S02]  /*1970*/  F2FP.BF16.F32.PACK_AB R41, R106, R41 ;  /* 0x000000296a29723e */ /* 0x000fe400000010ff */
[----:B------:R-:W-:Y:S01]  /*1980*/  F2FP.BF16.F32.PACK_AB R40, R45, R0 ;  /* 0x000000002d28723e */ /* 0x000fe200000010ff */
[----:B------:R-:W-:Y:S06]  /*1990*/  BRA `(.L_x_221) ;  /* 0x0000002000847947 */ /* 0x000fec0003800000 */
.L_x_220:
        /* <DEDUP_REMOVED lines=16> */
[----:B-----5:R-:W-:Y:S01]  /*1aa0*/  ISETP.GE.U32.AND P1, PT, R50, RZ, PT ;  /* 0x000000ff3200720c */ /* 0x020fe20003f26070 */
        /* <DEDUP_REMOVED lines=8> */
[----:B------:R-:W-:Y:S01]  /*1b30*/  LOP3.LUT P2, RZ, R51, 0xff0000, RZ, 0xc0, !PT ;  /* 0x00ff000033ff7812 */ /* 0x000fe2000784c0ff */
[----:B------:R-:W-:Y:S01]  /*1b40*/  FMUL.FTZ R25, R105, UR11 ;  /* 0x0000000b69197c20 */ /* 0x000fe20008410000 */
[----:B------:R-:W-:Y:S01]  /*1b50*/  LOP3.LUT P6, RZ, R51, 0xff, RZ, 0xc0, !PT ;  /* 0x000000ff33ff7812 */ /* 0x000fe200078cc0ff */
[----:B------:R-:W-:Y:S01]  /*1b60*/  FMUL.FTZ R24, R111, UR11 ;  /* 0x0000000b6f187c20 */ /* 0x000fe20008410000 */
[----:B------:R-:W-:Y:S01]  /*1b70*/  LOP3.LUT P3, RZ, R51, 0xff00, RZ, 0xc0, !PT ;  /* 0x0000ff0033ff7812 */ /* 0x000fe2000786c0ff */
[----:B------:R-:W-:Y:S01]  /*1b80*/  FMUL.FTZ R115, R115, UR11 ;  /* 0x0000000b73737c20 */ /* 0x000fe20008410000 */
[----:B------:R-:W-:Y:S01]  /*1b90*/  ISETP.GE.U32.AND.EX P1, PT, R51, 0x1000000, PT, P1 ;  /* 0x010000003300780c */ /* 0x000fe20003f26110 */
[----:B------:R-:W-:Y:S01]  /*1ba0*/  FMUL.FTZ R0, R0, UR11 ;  /* 0x0000000b00007c20 */ /* 0x000fe20008410000 */
[----:B------:R-:W-:Y:S01]  /*1bb0*/  F2FP.BF16.F32.PACK_AB R26, R45, R26 ;  /* 0x0000001a2d1a723e */ /* 0x000fe200000010ff */
[----:B------:R-:W-:Y:S01]  /*1bc0*/  FMUL.FTZ R46, R25, UR8 ;  /* 0x00000008192e7c20 */ /* 0x000fe20008410000 */
[----:B------:R-:W-:Y:S01]  /*1bd0*/  FSEL R43, R43, RZ, P1 ;  /* 0x000000ff2b2b7208 */ /* 0x000fe20000800000 */
[----:B------:R-:W-:Y:S01]  /*1be0*/  FMUL.FTZ R47, R24, UR8 ;  /* 0x00000008182f7c20 */ /* 0x000fe20008410000 */
[----:B------:R-:W-:Y:S01]  /*1bf0*/  FSEL R40, R40, RZ, P2 ;  /* 0x000000ff28287208 */ /* 0x000fe20001000000 */
[----:B------:R-:W-:Y:S01]  /*1c00*/  FMUL.FTZ R44, R0, UR8 ;  /* 0x00000008002c7c20 */ /* 0x000fe20008410000 */
[----:B------:R-:W-:Y:S01]  /*1c10*/  FSEL R41, R41, RZ, P6 ;  /* 0x000000ff29297208 */ /* 0x000fe20003000000 */
        /* <DEDUP_REMOVED lines=18> */
.L_x_219:
[----:B------:R-:W-:Y:S01]  /*1d40*/  UMOV UR5, UR14 ;  /* 0x0000000e00057c82 */ /* 0x000fe20008000000 */
[----:B------:R-:W-:Y:S01]  /*1d50*/  UMOV UR6, UR15 ;  /* 0x0000000f00067c82 */ /* 0x000fe20008000000 */
[----:B------:R-:W-:-:S04]  /*1d60*/  UISETP.NE.U32.AND UP0, UPT, UR5, URZ, UPT ;  /* 0x000000ff0500728c */ /* 0x000fc8000bf05070 */
[----:B------:R-:W-:-:S09]  /*1d70*/  UISETP.NE.AND.EX UP0, UPT, UR6, URZ, UPT, UP0 ;  /* 0x000000ff0600728c */ /* 0x000fd2000bf05300 */
[----:B------:R-:W-:Y:S05]  /*1d80*/  BRA.U UP0, `(.L_x_222) ;  /* 0x0000000500087547 */ /* 0x000fea000b800000 */
[----:B-----5:R-:W-:Y:S01]  /*1d90*/  PRMT R40, R31, 0x7632, R40 ;  /* 0x000076321f287816 */ /* 0x020fe20000000028 */
[--C-:B------:R-:W-:Y:S01]  /*1da0*/  FFMA.FTZ R110, R110, UR29, R116.reuse ;  /* 0x0000001d6e6e7c23 */ /* 0x100fe20008010074 */
[--C-:B------:R-:W-:Y:S01]  /*1db0*/  FFMA.FTZ R113, R113, UR29, R116.reuse ;  /* 0x0000001d71717c23 */ /* 0x100fe20008010074 */
[--C-:B------:R-:W-:Y:S01]  /*1dc0*/  FFMA.FTZ R119, R119, UR29, R116.reuse ;  /* 0x0000001d77777c23 */ /* 0x100fe20008010074 */
[----:B------:R-:W-:Y:S01]  /*1dd0*/  FFMA.FTZ R42, R0, UR29, R116 ;  /* 0x0000001d002a7c23 */ /* 0x000fe20008010074 */
[----:B------:R-:W-:Y:S01]  /*1de0*/  FADD.FTZ R110, R117, -R110 ;  /* 0x8000006e756e7221 */ /* 0x000fe20000010000 */
[----:B------:R-:W-:Y:S01]  /*1df0*/  IMAD.U32 R41, R40, 0x10000, RZ ;  /* 0x0001000028297824 */ /* 0x000fe200078e00ff */
[----:B------:R-:W-:Y:S01]  /*1e00*/  SHF.L.U32 R40, R31, 0x10, RZ ;  /* 0x000000101f287819 */ /* 0x000fe200000006ff */
[----:B------:R-:W-:Y:S01]  /*1e10*/  FADD.FTZ R113, R114, -R113 ;  /* 0x8000007172717221 */ /* 0x000fe20000010000 */
[----:B------:R-:W-:Y:S01]  /*1e20*/  FADD.FTZ R119, R108, -R119 ;  /* 0x800000776c777221 */ /* 0x000fe20000010000 */
[--C-:B------:R-:W-:Y:S01]  /*1e30*/  FFMA.FTZ R47, R110, UR11, R41.reuse ;  /* 0x0000000b6e2f7c23 */ /* 0x100fe20008010029 */
[C---:B------:R-:W-:Y:S01]  /*1e40*/  IMAD.U32 R0, R30.reuse, 0x10000, RZ ;  /* 0x000100001e007824 */ /* 0x040fe200078e00ff */
[----:B------:R-:W-:Y:S01]  /*1e50*/  PRMT R41, R30, 0x7632, R41 ;  /* 0x000076321e297816 */ /* 0x000fe20000000029 */
[----:B------:R-:W-:Y:S01]  /*1e60*/  FFMA.FTZ R112, R112, UR29, R116 ;  /* 0x0000001d70707c23 */ /* 0x000fe20008010074 */
[----:B------:R-:W-:Y:S01]  /*1e70*/  FADD.FTZ R103, R103, -R42 ;  /* 0x8000002a67677221 */ /* 0x000fe20000010000 */
[----:B------:R-:W-:Y:S01]  /*1e80*/  FFMA.FTZ R46, R113, UR11, R40 ;  /* 0x0000000b712e7c23 */ /* 0x000fe20008010028 */
[----:B------:R-:W-:Y:S01]  /*1e90*/  FFMA.FTZ R42, R119, UR11, R0 ;  /* 0x0000000b772a7c23 */ /* 0x000fe20008010000 */
[----:B------:R-:W-:Y:S01]  /*1ea0*/  PRMT R40, R29, 0x7632, R40 ;  /* 0x000076321d287816 */ /* 0x000fe20000000028 */
[----:B------:R-:W-:Y:S01]  /*1eb0*/  FFMA.FTZ R111, R111, UR29, R116 ;  /* 0x0000001d6f6f7c23 */ /* 0x000fe20008010074 */
[----:B------:R-:W-:Y:S01]  /*1ec0*/  SHF.L.U32 R44, R41, 0x10, RZ ;  /* 0x00000010292c7819 */ /* 0x000fe200000006ff */
[----:B------:R-:W-:Y:S01]  /*1ed0*/  FADD.FTZ R107, R107, -R112 ;  /* 0x800000706b6b7221 */ /* 0x000fe20000010000 */
[----:B------:R-:W-:Y:S01]  /*1ee0*/  PRMT R0, R28, 0x7632, R0 ;  /* 0x000076321c007816 */ /* 0x000fe20000000000 */
[--C-:B------:R-:W-:Y:S01]  /*1ef0*/  FFMA.FTZ R115, R115, UR29, R116.reuse ;  /* 0x0000001d73737c23 */ /* 0x100fe20008010074 */
[----:B------:R-:W-:Y:S01]  /*1f00*/  FFMA.FTZ R105, R105, UR29, R116 ;  /* 0x0000001d69697c23 */ /* 0x000fe20008010074 */
[----:B------:R-:W-:Y:S01]  /*1f10*/  SHF.L.U32 R45, R40, 0x10, RZ ;  /* 0x00000010282d7819 */ /* 0x000fe200000006ff */
[----:B------:R-:W-:Y:S01]  /*1f20*/  FADD.FTZ R106, R106, -R111 ;  /* 0x8000006f6a6a7221 */ /* 0x000fe20000010000 */
[----:B------:R-:W-:Y:S01]  /*1f30*/  SHF.L.U32 R41, R0, 0x10, RZ ;  /* 0x0000001000297819 */ /* 0x000fe200000006ff */
[----:B------:R-:W-:Y:S01]  /*1f40*/  FFMA.FTZ R44, R107, UR11, R44 ;  /* 0x0000000b6b2c7c23 */ /* 0x000fe2000801002c */
[----:B------:R-:W-:Y:S01]  /*1f50*/  FADD.FTZ R102, R102, -R115 ;  /* 0x8000007366667221 */ /* 0x000fe20000010000 */
[----:B------:R-:W-:Y:S01]  /*1f60*/  FADD.FTZ R104, R104, -R105 ;  /* 0x8000006968687221 */ /* 0x000fe20000010000 */
[----:B------:R-:W-:Y:S01]  /*1f70*/  IMAD.U32 R43, R29, 0x10000, RZ ;  /* 0x000100001d2b7824 */ /* 0x000fe200078e00ff */
[----:B------:R-:W-:Y:S01]  /*1f80*/  ISETP.GE.U32.AND P1, PT, R50, RZ, PT ;  /* 0x000000ff3200720c */ /* 0x000fe20003f26070 */
[----:B------:R-:W-:-:S02]  /*1f90*/  IMAD.U32 R40, R28, 0x10000, RZ ;  /* 0x000100001c287824 */ /* 0x000fc400078e00ff */
[----:B------:R-:W-:Y:S01]  /*1fa0*/  FMUL.FTZ R46, R46, UR8 ;  /* 0x000000082e2e7c20 */ /* 0x000fe20008410000 */
[----:B------:R-:W-:Y:S01]  /*1fb0*/  FFMA.FTZ R45, R106, UR11, R45 ;  /* 0x0000000b6a2d7c23 */ /* 0x000fe2000801002d */
[----:B------:R-:W-:Y:S01]  /*1fc0*/  LOP3.LUT P2, RZ, R51, 0xff0000, RZ, 0xc0, !PT ;  /* 0x00ff000033ff7812 */ /* 0x000fe2000784c0ff */
[----:B------:R-:W-:Y:S01]  /*1fd0*/  FMUL.FTZ R47, R47, UR8 ;  /* 0x000000082f2f7c20 */ /* 0x000fe20008410000 */
[----:B------:R-:W-:Y:S01]  /*1fe0*/  FMUL.FTZ R42, R42, UR8 ;  /* 0x000000082a2a7c20 */ /* 0x000fe20008410000 */
[----:B------:R-:W-:Y:S01]  /*1ff0*/  FMUL.FTZ R44, R44, UR8 ;  /* 0x000000082c2c7c20 */ /* 0x000fe20008410000 */
[----:B------:R-:W-:Y:S01]  /*2000*/  FFMA.FTZ R43, R104, UR11, R43 ;  /* 0x0000000b682b7c23 */ /* 0x000fe2000801002b */
[----:B------:R-:W-:Y:S01]  /*2010*/  FFMA.FTZ R40, R103, UR11, R40 ;  /* 0x0000000b67287c23 */ /* 0x000fe20008010028 */
[----:B------:R-:W-:Y:S01]  /*2020*/  FFMA.FTZ R41, R102, UR11, R41 ;  /* 0x0000000b66297c23 */ /* 0x000fe20008010029 */
[----:B------:R-:W-:Y:S01]  /*2030*/  LOP3.LUT P3, RZ, R51, 0xff, RZ, 0xc0, !PT ;  /* 0x000000ff33ff7812 */ /* 0x000fe2000786c0ff */
[----:B------:R-:W-:Y:S01]  /*2040*/  FMUL.FTZ R45, R45, UR8 ;  /* 0x000000082d2d7c20 */ /* 0x000fe20008410000 */
[----:B------:R-:W-:Y:S01]  /*2050*/  ISETP.GE.U32.AND.EX P1, PT, R51, 0x1000000, PT, P1 ;  /* 0x010000003300780c */ /* 0x000fe20003f26110 */
[----:B------:R-:W-:Y:S01]  /*2060*/  FMUL.FTZ R43, R43, UR8 ;  /* 0x000000082b2b7c20 */ /* 0x000fe20008410000 */
[----:B------:R-:W-:Y:S01]  /*2070*/  LOP3.LUT P6, RZ, R51, 0xff00, RZ, 0xc0, !PT ;  /* 0x0000ff0033ff7812 */ /* 0x000fe200078cc0ff */
[----:B------:R-:W-:Y:S01]  /*2080*/  FMUL.FTZ R40, R40, UR8 ;  /* 0x0000000828287c20 */ /* 0x000fe20008410000 */
[----:B------:R-:W-:Y:S01]  /*2090*/  FSEL R46, R46, RZ, P2 ;  /* 0x000000ff2e2e7208 */ /* 0x000fe20001000000 */
[----:B------:R-:W-:Y:S01]  /*20a0*/  FMUL.FTZ R41, R41, UR8 ;  /* 0x0000000829297c20 */ /* 0x000fe20008410000 */
[----:B------:R-:W-:-:S02]  /*20b0*/  FSEL R103, R47, RZ, P1 ;  /* 0x000000ff2f677208 */ /* 0x000fc40000800000 */
[----:B------:R-:W-:Y:S02]  /*20c0*/  LOP3.LUT P2, RZ, R50, 0xff000000, RZ, 0xc0, !PT ;  /* 0xff00000032ff7812 */ /* 0x000fe4000784c0ff */
[----:B------:R-:W-:Y:S02]  /*20d0*/  FSEL R42, R42, RZ, P3 ;  /* 0x000000ff2a2a7208 */ /* 0x000fe40001800000 */
[----:B------:R-:W-:Y:S02]  /*20e0*/  FSEL R51, R44, RZ, P6 ;  /* 0x000000ff2c337208 */ /* 0x000fe40003000000 */
        /* <DEDUP_REMOVED lines=9> */
[----:B------:R-:W-:Y:S02]  /*2180*/  F2FP.BF16.F32.PACK_AB R41, R47, R0 ;  /* 0x000000002f29723e */ /* 0x000fe400000010ff */
[----:B------:R-:W-:Y:S01]  /*2190*/  F2FP.BF16.F32.PACK_AB R40, R45, R40 ;  /* 0x000000282d28723e */ /* 0x000fe200000010ff */
[----:B------:R-:W-:Y:S06]  /*21a0*/  BRA `(.L_x_221) ;  /* 0x0000001800807947 */ /* 0x000fec0003800000 */
.L_x_222:
        /* <DEDUP_REMOVED lines=8> */
[----:B------:R-:W-:Y:S01]  /*2230*/  IMAD.U32 R25, R30, 0x10000, RZ ;  /* 0x000100001e197824 */ /* 0x000fe200078e00ff */
[----:B------:R-:W-:Y:S01]  /*2240*/  SHF.L.U32 R41, R24, 0x10, RZ ;  /* 0x0000001018297819 */ /* 0x000fe200000006ff */
[----:B------:R-:W-:Y:S01]  /*2250*/  FADD.FTZ R113, R114, -R113 ;  /* 0x8000007172717221 */ /* 0x000fe20000010000 */
[----:B------:R-:W-:Y:S01]  /*2260*/  FADD.FTZ R27, R117, -R110 ;  /* 0x8000006e751b7221 */ /* 0x000fe20000010000 */
[----:B------:R-:W-:-:S02]  /*2270*/  IMAD.U32 R40, R31, 0x10000, RZ ;  /* 0x000100001f287824 */ /* 0x000fc400078e00ff */
[----:B------:R-:W-:Y:S01]  /*2280*/  FADD.FTZ R112, R107, -R112 ;  /* 0x800000706b707221 */ /* 0x000fe20000010000 */
[----:B------:R-:W-:Y:S01]  /*2290*/  FFMA.FTZ R26, R26, UR11, R25 ;  /* 0x0000000b1a1a7c23 */ /* 0x000fe20008010019 */
[----:B------:R-:W-:Y:S01]  /*22a0*/  FFMA.FTZ R27, R27, UR11, R42 ;  /* 0x0000000b1b1b7c23 */ /* 0x000fe2000801002a */
[----:B------:R-:W-:Y:S01]  /*22b0*/  FFMA.FTZ R24, R113, UR11, R40 ;  /* 0x0000000b71187c23 */ /* 0x000fe20008010028 */
[----:B------:R-:W-:Y:S01]  /*22c0*/  FFMA.FTZ R25, R112, UR11, R41 ;  /* 0x0000000b70197c23 */ /* 0x000fe20008010029 */
[----:B------:R-:W-:Y:S01]  /*22d0*/  ISETP.GE.U32.AND P1, PT, R50, RZ, PT ;  /* 0x000000ff3200720c */ /* 0x000fe20003f26070 */
[----:B------:R-:W-:Y:S01]  /*22e0*/  FMUL.FTZ R43, R27, UR8 ;  /* 0x000000081b2b7c20 */ /* 0x000fe20008410000 */
[----:B------:R-:W-:Y:S01]  /*22f0*/  FMUL.FTZ R40, R24, UR8 ;  /* 0x0000000818287c20 */ /* 0x000fe20008410000 */
[----:B------:R-:W-:Y:S01]  /*2300*/  FMUL.FTZ R41, R26, UR8 ;  /* 0x000000081a297c20 */ /* 0x000fe20008410000 */
[----:B------:R-:W-:Y:S01]  /*2310*/  FMUL.FTZ R42, R25, UR8 ;  /* 0x00000008192a7c20 */ /* 0x000fe20008410000 */
[----:B------:R-:W-:Y:S01]  /*2320*/  LOP3.LUT P2, RZ, R51, 0xff0000, RZ, 0xc0, !PT ;  /* 0x00ff000033ff7812 */ /* 0x000fe2000784c0ff */
[--C-:B------:R-:W-:Y:S01]  /*2330*/  FFMA.FTZ R105, R105, UR29, R116.reuse ;  /* 0x0000001d69697c23 */ /* 0x100fe20008010074 */
[----:B------:R-:W-:Y:S01]  /*2340*/  ISETP.GE.U32.AND.EX P1, PT, R51, 0x1000000, PT, P1 ;  /* 0x010000003300780c */ /* 0x000fe20003f26110 */
[--C-:B------:R-:W-:Y:S01]  /*2350*/  FFMA.FTZ R111, R111, UR29, R116.reuse ;  /* 0x0000001d6f6f7c23 */ /* 0x100fe20008010074 */
[C---:B------:R-:W-:Y:S01]  /*2360*/  LOP3.LUT P6, RZ, R51.reuse, 0xff, RZ, 0xc0, !PT ;  /* 0x000000ff33ff7812 */ /* 0x040fe200078cc0ff */
[--C-:B------:R-:W-:Y:S01]  /*2370*/  FFMA.FTZ R0, R0, UR29, R116.reuse ;  /* 0x0000001d00007c23 */ /* 0x100fe20008010074 */
[----:B------:R-:W-:Y:S01]  /*2380*/  LOP3.LUT P3, RZ, R51, 0xff00, RZ, 0xc0, !PT ;  /* 0x0000ff0033ff7812 */ /* 0x000fe2000786c0ff */
[----:B------:R-:W-:Y:S01]  /*2390*/  FFMA.FTZ R115, R115, UR29, R116 ;  /* 0x0000001d73737c23 */ /* 0x000fe20008010074 */
[----:B------:R-:W-:Y:S01]  /*23a0*/  PRMT R45, R29, 0x7632, R45 ;  /* 0x000076321d2d7816 */ /* 0x000fe2000000002d */
[----:B------:R-:W-:Y:S01]  /*23b0*/  FADD.FTZ R105, R104, -R105 ;  /* 0x8000006968697221 */ /* 0x000fe20000010000 */
[----:B------:R-:W-:Y:S01]  /*23c0*/  FSEL R43, R43, RZ, P1 ;  /* 0x000000ff2b2b7208 */ /* 0x000fe20000800000 */
[----:B------:R-:W-:Y:S01]  /*23d0*/  FADD.FTZ R111, R106, -R111 ;  /* 0x8000006f6a6f7221 */ /* 0x000fe20000010000 */
[----:B------:R-:W-:Y:S01]  /*23e0*/  FSEL R40, R40, RZ, P2 ;  /* 0x000000ff28287208 */ /* 0x000fe20001000000 */
[----:B------:R-:W-:Y:S01]  /*23f0*/  IMAD.U32 R46, R29, 0x10000, RZ ;  /* 0x000100001d2e7824 */ /* 0x000fe200078e00ff */
[----:B------:R-:W-:Y:S01]  /*2400*/  FSEL R41, R41, RZ, P6 ;  /* 0x000000ff29297208 */ /* 0x000fe20003000000 */
[----:B------:R-:W-:Y:S01]  /*2410*/  FADD.FTZ R0, R103, -R0 ;  /* 0x8000000067007221 */ /* 0x000fe20000010000 */
[----:B------:R-:W-:Y:S01]  /*2420*/  FSEL R42, R42, RZ, P3 ;  /* 0x000000ff2a2a7208 */ /* 0x000fe20001800000 */
[----:B------:R-:W-:Y:S01]  /*2430*/  FADD.FTZ R115, R102, -R115 ;  /* 0x8000007366737221 */ /* 0x000fe20000010000 */
[----:B------:R-:W-:Y:S01]  /*2440*/  PRMT R44, R28, 0x7632, R44 ;  /* 0x000076321c2c7816 */ /* 0x000fe2000000002c */
[----:B------:R-:W-:Y:S01]  /*2450*/  FFMA.FTZ R46, R105, UR11, R46 ;  /* 0x0000000b692e7c23 */ /* 0x000fe2000801002e */
[----:B------:R-:W-:-:S02]  /*2460*/  LOP3.LUT P1, RZ, R50, 0xff0000, RZ, 0xc0, !PT ;  /* 0x00ff000032ff7812 */ /* 0x000fc4000782c0ff */
[----:B------:R-:W-:Y:S01]  /*2470*/  LOP3.LUT P2, RZ, R50, 0xff000000, RZ, 0xc0, !PT ;  /* 0xff00000032ff7812 */ /* 0x000fe2000784c0ff */
[----:B------:R-:W-:Y:S01]  /*2480*/  FMUL.FTZ R47, R46, UR8 ;  /* 0x000000082e2f7c20 */ /* 0x000fe20008410000 */
[C---:B------:R-:W-:Y:S02]  /*2490*/  LOP3.LUT P6, RZ, R50.reuse, 0xff, RZ, 0xc0, !PT ;  /* 0x000000ff32ff7812 */ /* 0x040fe400078cc0ff */
[----:B------:R-:W-:Y:S02]  /*24a0*/  LOP3.LUT P3, RZ, R50, 0xff00, RZ, 0xc0, !PT ;  /* 0x0000ff0032ff7812 */ /* 0x000fe4000786c0ff */
[----:B------:R-:W-:Y:S01]  /*24b0*/  SHF.L.U32 R50, R45, 0x10, RZ ;  /* 0x000000102d327819 */ /* 0x000fe200000006ff */
[----:B------:R-:W-:Y:S01]  /*24c0*/  IMAD.U32 R45, R28, 0x10000, RZ ;  /* 0x000100001c2d7824 */ /* 0x000fe200078e00ff */
[----:B------:R-:W-:Y:S02]  /*24d0*/  SHF.L.U32 R44, R44, 0x10, RZ ;  /* 0x000000102c2c7819 */ /* 0x000fe400000006ff */
[----:B------:R-:W-:Y:S01]  /*24e0*/  F2FP.BF16.F32.PACK_AB R26, R25, R26 ;  /* 0x0000001a191a723e */ /* 0x000fe200000010ff */
[----:B------:R-:W-:Y:S01]  /*24f0*/  FFMA.FTZ R111, R111, UR11, R50 ;  /* 0x0000000b6f6f7c23 */ /* 0x000fe20008010032 */
[----:B------:R-:W-:Y:S01]  /*2500*/  FFMA.FTZ R0, R0, UR11, R45 ;  /* 0x0000000b00007c23 */ /* 0x000fe2000801002d */
[----:B------:R-:W-:Y:S01]  /*2510*/  FFMA.FTZ R115, R115, UR11, R44 ;  /* 0x0000000b73737c23 */ /* 0x000fe2000801002c */
[----:B------:R-:W-:-:S02]  /*2520*/  F2FP.BF16.F32.PACK_AB R27, R27, R24 ;  /* 0x000000181b1b723e */ /* 0x000fc400000010ff */
[C---:B------:R-:W-:Y:S01]  /*2530*/  F2FP.BF16.F32.PACK_AB R25, R111.reuse, R46 ;  /* 0x0000002e6f19723e */ /* 0x040fe200000010ff */
[----:B------:R-:W-:Y:S01]  /*2540*/  FMUL.FTZ R111, R111, UR8 ;  /* 0x000000086f6f7c20 */ /* 0x000fe20008410000 */
[----:B------:R-:W-:Y:S01]  /*2550*/  FMUL.FTZ R44, R0, UR8 ;  /* 0x00000008002c7c20 */ /* 0x000fe20008410000 */
[C---:B------:R-:W-:Y:S01]  /*2560*/  FMUL.FTZ R45, R115.reuse, UR8 ;  /* 0x00000008732d7c20 */ /* 0x040fe20008410000 */
[----:B------:R-:W-:Y:S02]  /*2570*/  F2FP.BF16.F32.PACK_AB R24, R115, R0 ;  /* 0x000000007318723e */ /* 0x000fe400000010ff */
[----:B------:R-:W-:Y:S02]  /*2580*/  FSEL R47, R47, RZ, P1 ;  /* 0x000000ff2f2f7208 */ /* 0x000fe40000800000 */
        /* <DEDUP_REMOVED lines=8> */
.L_x_218:
        /* <DEDUP_REMOVED lines=16> */
[--C-:B------:R-:W-:Y:S01]  /*2710*/  FFMA.FTZ R113, R113, UR29, R116.reuse ;  /* 0x0000001d71717c23 */ /* 0x100fe20008010074 */
[----:B------:R-:W-:Y:S01]  /*2720*/  ISETP.GE.U32.AND.EX P3, PT, R51, 0x1000000, PT, P1 ;  /* 0x010000003300780c */ /* 0x000fe20003f66110 */
[----:B------:R-:W-:Y:S01]  /*2730*/  FMUL.FTZ R110, R110, UR11 ;  /* 0x0000000b6e6e7c20 */ /* 0x000fe20008410000 */
[----:B------:R-:W-:Y:S01]  /*2740*/  FMUL.FTZ R119, R119, UR11 ;  /* 0x0000000b77777c20 */ /* 0x000fe20008410000 */
[----:B------:R-:W-:Y:S01]  /*2750*/  FADD.FTZ R104, R104, -R105 ;  /* 0x8000006968687221 */ /* 0x000fe20000010000 */
[----:B------:R-:W-:Y:S01]  /*2760*/  FADD.FTZ R113, R114, -R113 ;  /* 0x8000007172717221 */ /* 0x000fe20000010000 */
[----:B------:R-:W-:Y:S01]  /*2770*/  FMUL.FTZ R110, R110, UR8 ;  /* 0x000000086e6e7c20 */ /* 0x000fe20008410000 */
[----:B------:R-:W-:Y:S01]  /*2780*/  FFMA.FTZ R112, R112, UR29, R116 ;  /* 0x0000001d70707c23 */ /* 0x000fe20008010074 */
[----:B------:R-:W-:Y:S01]  /*2790*/  FMUL.FTZ R119, R119, UR8 ;  /* 0x0000000877777c20 */ /* 0x000fe20008410000 */
[----:B------:R-:W-:Y:S01]  /*27a0*/  FMUL.FTZ R113, R113, UR11 ;  /* 0x0000000b71717c20 */ /* 0x000fe20008410000 */
[----:B------:R-:W-:Y:S01]  /*27b0*/  FMUL.FTZ R104, R104, UR11 ;  /* 0x0000000b68687c20 */ /* 0x000fe20008410000 */
[----:B------:R-:W-:Y:S01]  /*27c0*/  FSEL R40, R110, RZ, P3 ;  /* 0x000000ff6e287208 */ /* 0x000fe20001800000 */
[----:B------:R-:W-:Y:S01]  /*27d0*/  FADD.FTZ R112, R107, -R112 ;  /* 0x800000706b707221 */ /* 0x000fe20000010000 */
[----:B------:R-:W-:Y:S01]  /*27e0*/  LOP3.LUT P3, RZ, R51, 0xff, RZ, 0xc0, !PT ;  /* 0x000000ff33ff7812 */ /* 0x000fe2000786c0ff */
[--C-:B------:R-:W-:Y:S01]  /*27f0*/  FFMA.FTZ R111, R111, UR29, R116.reuse ;  /* 0x0000001d6f6f7c23 */ /* 0x100fe20008010074 */
[----:B------:R-:W-:Y:S01]  /*2800*/  ISETP.GE.U32.AND P1, PT, R70, RZ, PT ;  /* 0x000000ff4600720c */ /* 0x000fe20003f26070 */
[----:B------:R-:W-:Y:S01]  /*2810*/  FMUL.FTZ R113, R113, UR8 ;  /* 0x0000000871717c20 */ /* 0x000fe20008410000 */
[----:B------:R-:W-:Y:S01]  /*2820*/  FSEL R42, R119, RZ, P3 ;  /* 0x000000ff772a7208 */ /* 0x000fe20001800000 */
[----:B------:R-:W-:Y:S01]  /*2830*/  FMUL.FTZ R104, R104, UR8 ;  /* 0x0000000868687c20 */ /* 0x000fe20008410000 */
[----:B------:R-:W-:Y:S01]  /*2840*/  LOP3.LUT P2, RZ, R51, 0xff0000, RZ, 0xc0, !PT ;  /* 0x00ff000033ff7812 */ /* 0x000fe2000784c0ff */
[----:B------:R-:W-:Y:S01]  /*2850*/  FMUL.FTZ R112, R112, UR11 ;  /* 0x0000000b70707c20 */ /* 0x000fe20008410000 */
[----:B------:R-:W-:Y:S01]  /*2860*/  ISETP.GE.U32.AND.EX P1, PT, R71, 0x1000000, PT, P1 ;  /* 0x010000004700780c */ /* 0x000fe20003f26110 */
[----:B------:R-:W-:Y:S01]  /*2870*/  FADD.FTZ R111, R106, -R111 ;  /* 0x8000006f6a6f7221 */ /* 0x000fe20000010000 */
[----:B------:R-:W-:Y:S01]  /*2880*/  LOP3.LUT P3, RZ, R50, 0xff0000, RZ, 0xc0, !PT ;  /* 0x00ff000032ff7812 */ /* 0x000fe2000786c0ff */
[--C-:B------:R-:W-:Y:S01]  /*2890*/  FFMA.FTZ R115, R115, UR29, R116.reuse ;  /* 0x0000001d73737c23 */ /* 0x100fe20008010074 */
[----:B------:R-:W-:Y:S01]  /*28a0*/  FFMA.FTZ R0, R0, UR29, R116 ;  /* 0x0000001d00007c23 */ /* 0x000fe20008010074 */
[----:B------:R-:W-:Y:S01]  /*28b0*/  FSEL R43, R113, RZ, P2 ;  /* 0x000000ff712b7208 */ /* 0x000fe20001000000 */
[----:B------:R-:W-:Y:S01]  /*28c0*/  FMUL.FTZ R112, R112, UR8 ;  /* 0x0000000870707c20 */ /* 0x000fe20008410000 */
[----:B------:R-:W-:Y:S01]  /*28d0*/  FSEL R36, R110, RZ, P1 ;  /* 0x000000ff6e247208 */ /* 0x000fe20000800000 */
[----:B------:R-:W-:Y:S01]  /*28e0*/  FMUL.FTZ R111, R111, UR11 ;  /* 0x0000000b6f6f7c20 */ /* 0x000fe20008410000 */
[----:B------:R-:W-:Y:S01]  /*28f0*/  FSEL R44, R104, RZ, P3 ;  /* 0x000000ff682c7208 */ /* 0x000fe20001800000 */
[----:B------:R-:W-:Y:S01]  /*2900*/  FADD.FTZ R115, R102, -R115 ;  /* 0x8000007366737221 */ /* 0x000fe20000010000 */
[----:B------:R-:W-:Y:S01]  /*2910*/  LOP3.LUT P6, RZ, R71, 0xff0000, RZ, 0xc0, !PT ;  /* 0x00ff000047ff7812 */ /* 0x000fe200078cc0ff */
[----:B------:R-:W-:Y:S01]  /*2920*/  FADD.FTZ R103, R103, -R0 ;  /* 0x8000000067677221 */ /* 0x000fe20000010000 */
[----:B------:R-:W-:Y:S01]  /*2930*/  LOP3.LUT P2, RZ, R71, 0xff, RZ, 0xc0, !PT ;  /* 0x000000ff47ff7812 */ /* 0x000fe2000784c0ff */
[----:B------:R-:W-:Y:S01]  /*2940*/  FMUL.FTZ R111, R111, UR8 ;  /* 0x000000086f6f7c20 */ /* 0x000fe20008410000 */
[----:B------:R-:W-:Y:S01]  /*2950*/  LOP3.LUT P1, RZ, R71, 0xff00, RZ, 0xc0, !PT ;  /* 0x0000ff0047ff7812 */ /* 0x000fe2000782c0ff */
[----:B------:R-:W-:Y:S01]  /*2960*/  FMUL.FTZ R115, R115, UR11 ;  /* 0x0000000b73737c20 */ /* 0x000fe20008410000 */
[----:B------:R-:W-:Y:S01]  /*2970*/  LOP3.LUT P3, RZ, R70, 0xff0000, RZ, 0xc0, !PT ;  /* 0x00ff000046ff7812 */ /* 0x000fe2000786c0ff */
[----:B------:R-:W-:Y:S01]  /*2980*/  FMUL.FTZ R103, R103, UR11 ;  /* 0x0000000b67677c20 */ /* 0x000fe20008410000 */
[----:B------:R-:W-:Y:S01]  /*2990*/  FSEL R39, R113, RZ, P6 ;  /* 0x000000ff71277208 */ /* 0x000fe20003000000 */
[----:B------:R-:W-:Y:S01]  /*29a0*/  FMUL.FTZ R115, R115, UR8 ;  /* 0x0000000873737c20 */ /* 0x000fe20008410000 */
[----:B------:R-:W-:Y:S01]  /*29b0*/  FSEL R38, R119, RZ, P2 ;  /* 0x000000ff77267208 */ /* 0x000fe20001000000 */
[----:B------:R-:W-:Y:S01]  /*29c0*/  FMUL.FTZ R103, R103, UR8 ;  /* 0x0000000867677c20 */ /* 0x000fe20008410000 */
[----:B------:R-:W-:-:S02]  /*29d0*/  FSEL R41, R112, RZ, P1 ;  /* 0x000000ff70297208 */ /* 0x000fc40000800000 */
[----:B------:R-:W-:Y:S02]  /*29e0*/  FSEL R0, R104, RZ, P3 ;  /* 0x000000ff68007208 */ /* 0x000fe40001800000 */
[----:B------:R-:W-:Y:S02]  /*29f0*/  LOP3.LUT P6, RZ, R51, 0xff00, RZ, 0xc0, !PT ;  /* 0x0000ff0033ff7812 */ /* 0x000fe400078cc0ff */
[----:B------:R-:W-:Y:S02]  /*2a00*/  LOP3.LUT P2, RZ, R50, 0xff000000, RZ, 0xc0, !PT ;  /* 0xff00000032ff7812 */ /* 0x000fe4000784c0ff */
[----:B------:R-:W-:Y:S02]  /*2a10*/  LOP3.LUT P3, RZ, R70, 0xff000000, RZ, 0xc0, !PT ;  /* 0xff00000046ff7812 */ /* 0x000fe4000786c0ff */
[----:B------:R-:W-:Y:S02]  /*2a20*/  F2FP.BF16.F32.PACK_AB R38, R41, R38 ;  /* 0x000000262926723e */ /* 0x000fe400000010ff */
[----:B------:R-:W-:-:S02]  /*2a30*/  FSEL R37, R112, RZ, P6 ;  /* 0x000000ff70257208 */ /* 0x000fc40003000000 */
[C---:B------:R-:W-:Y:S02]  /*2a40*/  FSEL R51, R111.reuse, RZ, P2 ;  /* 0x000000ff6f337208 */ /* 0x040fe40001000000 */
[----:B------:R-:W-:Y:S02]  /*2a50*/  FSEL R41, R111, RZ, P3 ;  /* 0x000000ff6f297208 */ /* 0x000fe40001800000 */
[C---:B------:R-:W-:Y:S02]  /*2a60*/  LOP3.LUT P6, RZ, R50.reuse, 0xff00, RZ, 0xc0, !PT ;  /* 0x0000ff0032ff7812 */ /* 0x040fe400078cc0ff */
[----:B------:R-:W-:Y:S02]  /*2a70*/  LOP3.LUT P1, RZ, R50, 0xff, RZ, 0xc0, !PT ;  /* 0x000000ff32ff7812 */ /* 0x000fe4000782c0ff */
[C---:B------:R-:W-:Y:S02]  /*2a80*/  LOP3.LUT P2, RZ, R70.reuse, 0xff00, RZ, 0xc0, !PT ;  /* 0x0000ff0046ff7812 */ /* 0x040fe4000784c0ff */
[----:B------:R-:W-:-:S02]  /*2a90*/  LOP3.LUT P3, RZ, R70, 0xff, RZ, 0xc0, !PT ;  /* 0x000000ff46ff7812 */ /* 0x000fc4000786c0ff */
[----:B------:R-:W-:Y:S02]  /*2aa0*/  F2FP.BF16.F32.PACK_AB R39, R36, R39 ;  /* 0x000000272427723e */ /* 0x000fe400000010ff */
[----:B------:R-:W-:Y:S02]  /*2ab0*/  F2FP.BF16.F32.PACK_AB R43, R40, R43 ;  /* 0x0000002b282b723e */ /* 0x000fe400000010ff */
[C---:B------:R-:W-:Y:S02]  /*2ac0*/  FSEL R47, R115.reuse, RZ, P6 ;  /* 0x000000ff732f7208 */ /* 0x040fe40003000000 */
[----:B------:R-:W-:Y:S02]  /*2ad0*/  FSEL R45, R115, RZ, P2 ;  /* 0x000000ff732d7208 */ /* 0x000fe40001000000 */
        /* <DEDUP_REMOVED lines=8> */
.L_x_224:
[--C-:B------:R-:W-:Y:S01]  /*2b60*/  FFMA.FTZ R110, R110, UR29, R116.reuse ;  /* 0x0000001d6e6e7c23 */ /* 0x100fe20008010074 */
[--C-:B------:R-:W-:Y:S01]  /*2b70*/  FFMA.FTZ R113, R113, UR29, R116.reuse ;  /* 0x0000001d71717c23 */ /* 0x100fe20008010074 */
[----:B------:R-:W-:Y:S01]  /*2b80*/  FFMA.FTZ R112, R112, UR29, R116 ;  /* 0x0000001d70707c23 */ /* 0x000fe20008010074 */
[----:B-----5:R-:W-:Y:S01]  /*2b90*/  ISETP.GE.U32.AND P1, PT, R50, RZ, PT ;  /* 0x000000ff3200720c */ /* 0x020fe20003f26070 */
[----:B------:R-:W-:Y:S01]  /*2ba0*/  FADD.FTZ R110, R117, -R110 ;  /* 0x8000006e756e7221 */ /* 0x000fe20000010000 */
[----:B------:R-:W-:Y:S01]  /*2bb0*/  FADD.FTZ R113, R114, -R113 ;  /* 0x8000007172717221 */ /* 0x000fe20000010000 */
[----:B------:R-:W-:Y:S01]  /*2bc0*/  ISETP.GE.U32.AND P2, PT, R70, RZ, PT ;  /* 0x000000ff4600720c */ /* 0x000fe20003f46070 */
[----:B------:R-:W-:Y:S01]  /*2bd0*/  FFMA.FTZ R119, R119, UR29, R116 ;  /* 0x0000001d77777c23 */ /* 0x000fe20008010074 */
[----:B------:R-:W-:Y:S01]  /*2be0*/  FMUL.FTZ R110, R110, UR11 ;  /* 0x0000000b6e6e7c20 */ /* 0x000fe20008410000 */
[----:B------:R-:W-:Y:S01]  /*2bf0*/  FADD.FTZ R112, R107, -R112 ;  /* 0x800000706b707221 */ /* 0x000fe20000010000 */
[----:B------:R-:W-:Y:S01]  /*2c00*/  FMUL.FTZ R27, R113, UR11 ;  /* 0x0000000b711b7c20 */ /* 0x000fe20008410000 */
[----:B------:R-:W-:Y:S01]  /*2c10*/  ISETP.GE.U32.AND.EX P1, PT, R51, 0x1000000, PT, P1 ;  /* 0x010000003300780c */ /* 0x000fe20003f26110 */
[----:B------:R-:W-:Y:S01]  /*2c20*/  FMUL.FTZ R25, R110, UR8 ;  /* 0x000000086e197c20 */ /* 0x000fe20008410000 */
[----:B------:R-:W-:Y:S01]  /*2c30*/  ISETP.GE.U32.AND.EX P2, PT, R71, 0x1000000, PT, P2 ;  /* 0x010000004700780c */ /* 0x000fe20003f46120 */
[----:B------:R-:W-:Y:S01]  /*2c40*/  FADD.FTZ R119, R108, -R119 ;  /* 0x800000776c777221 */ /* 0x000fe20000010000 */
[----:B------:R-:W-:Y:S01]  /*2c50*/  FMUL.FTZ R39, R112, UR11 ;  /* 0x0000000b70277c20 */ /* 0x000fe20008410000 */
[--C-:B------:R-:W-:Y:S01]  /*2c60*/  FFMA.FTZ R105, R105, UR29, R116.reuse ;  /* 0x0000001d69697c23 */ /* 0x100fe20008010074 */
[----:B------:R-:W-:Y:S01]  /*2c70*/  FMUL.FTZ R24, R27, UR8 ;  /* 0x000000081b187c20 */ /* 0x000fe20008410000 */
[----:B------:R-:W-:Y:S01]  /*2c80*/  LOP3.LUT P6, RZ, R51, 0xff0000, RZ, 0xc0, !PT ;  /* 0x00ff000033ff7812 */ /* 0x000fe200078cc0ff */
[----:B------:R-:W-:Y:S01]  /*2c90*/  FMUL.FTZ R26, R119, UR11 ;  /* 0x0000000b771a7c20 */ /* 0x000fe20008410000 */
[----:B------:R-:W-:Y:S01]  /*2ca0*/  LOP3.LUT P3, RZ, R71, 0xff0000, RZ, 0xc0, !PT ;  /* 0x00ff000047ff7812 */ /* 0x000fe2000786c0ff */
[----:B------:R-:W-:Y:S01]  /*2cb0*/  FADD.FTZ R105, R104, -R105 ;  /* 0x8000006968697221 */ /* 0x000fe20000010000 */
[----:B------:R-:W-:Y:S01]  /*2cc0*/  FSEL R40, R25, RZ, P1 ;  /* 0x000000ff19287208 */ /* 0x000fe20000800000 */
[--C-:B------:R-:W-:Y:S01]  /*2cd0*/  FFMA.FTZ R111, R111, UR29, R116.reuse ;  /* 0x0000001d6f6f7c23 */ /* 0x100fe20008010074 */
[----:B------:R-:W-:Y:S01]  /*2ce0*/  FSEL R45, R25, RZ, P2 ;  /* 0x000000ff192d7208 */ /* 0x000fe20001000000 */
[----:B------:R-:W-:Y:S01]  /*2cf0*/  FMUL.FTZ R25, R39, UR8 ;  /* 0x0000000827197c20 */ /* 0x000fe20008410000 */
[----:B------:R-:W-:Y:S01]  /*2d00*/  LOP3.LUT P1, RZ, R51, 0xff00, RZ, 0xc0, !PT ;  /* 0x0000ff0033ff7812 */ /* 0x000fe2000782c0ff */
[--C-:B------:R-:W-:Y:S01]  /*2d10*/  FFMA.FTZ R115, R115, UR29, R116.reuse ;  /* 0x0000001d73737c23 */ /* 0x100fe20008010074 */
[----:B------:R-:W-:Y:S01]  /*2d20*/  LOP3.LUT P2, RZ, R71, 0xff00, RZ, 0xc0, !PT ;  /* 0x0000ff0047ff7812 */ /* 0x000fe2000784c0ff */
[----:B------:R-:W-:Y:S01]  /*2d30*/  FFMA.FTZ R0, R0, UR29, R116 ;  /* 0x0000001d00007c23 */ /* 0x000fe20008010074 */
[----:B------:R-:W-:Y:S01]  /*2d40*/  FSEL R43, R24, RZ, P6 ;  /* 0x000000ff182b7208 */ /* 0x000fe20003000000 */
[----:B------:R-:W-:Y:S01]  /*2d50*/  FADD.FTZ R111, R106, -R111 ;  /* 0x8000006f6a6f7221 */ /* 0x000fe20000010000 */
[----:B------:R-:W-:Y:S01]  /*2d60*/  FSEL R36, R24, RZ, P3 ;  /* 0x000000ff18247208 */ /* 0x000fe20001800000 */
[----:B------:R-:W-:Y:S01]  /*2d70*/  FMUL.FTZ R24, R26, UR8 ;  /* 0x000000081a187c20 */ /* 0x000fe20008410000 */
        /* <DEDUP_REMOVED lines=12> */
[----:B------:R-:W-:-:S02]  /*2e40*/  LOP3.LUT P6, RZ, R50, 0xff0000, RZ, 0xc0, !PT ;  /* 0x00ff000032ff7812 */ /* 0x000fc400078cc0ff */
[----:B------:R-:W-:Y:S02]  /*2e50*/  F2FP.BF16.F32.PACK_AB R26, R39, R26 ;  /* 0x0000001a271a723e */ /* 0x000fe400000010ff */
[----:B------:R-:W-:Y:S01]  /*2e60*/  F2FP.BF16.F32.PACK_AB R39, R45, R36 ;  /* 0x000000242d27723e */ /* 0x000fe200000010ff */
[----:B------:R-:W-:Y:S01]  /*2e70*/  FMUL.FTZ R36, R111, UR11 ;  /* 0x0000000b6f247c20 */ /* 0x000fe20008410000 */
[----:B------:R-:W-:Y:S02]  /*2e80*/  F2FP.BF16.F32.PACK_AB R38, R41, R38 ;  /* 0x000000262926723e */ /* 0x000fe400000010ff */
[----:B------:R-:W-:Y:S02]  /*2e90*/  FSEL R41, R24, RZ, P6 ;  /* 0x000000ff18297208 */ /* 0x000fe40003000000 */
[----:B------:R-:W-:Y:S02]  /*2ea0*/  LOP3.LUT P6, RZ, R70, 0xff0000, RZ, 0xc0, !PT ;  /* 0x00ff000046ff7812 */ /* 0x000fe400078cc0ff */
[----:B------:R-:W-:Y:S01]  /*2eb0*/  F2FP.BF16.F32.PACK_AB R43, R40, R43 ;  /* 0x0000002b282b723e */ /* 0x000fe200000010ff */
[----:B------:R-:W-:Y:S01]  /*2ec0*/  FMUL.FTZ R40, R36, UR8 ;  /* 0x0000000824287c20 */ /* 0x000fe20008410000 */
[----:B------:R-:W-:-:S02]  /*2ed0*/  LOP3.LUT P3, RZ, R50, 0xff000000, RZ, 0xc0, !PT ;  /* 0xff00000032ff7812 */ /* 0x000fc4000786c0ff */
[----:B------:R-:W-:Y:S02]  /*2ee0*/  FSEL R44, R24, RZ, P6 ;  /* 0x000000ff182c7208 */ /* 0x000fe40003000000 */
[----:B------:R-:W-:Y:S02]  /*2ef0*/  LOP3.LUT P6, RZ, R70, 0xff000000, RZ, 0xc0, !PT ;  /* 0xff00000046ff7812 */ /* 0x000fe400078cc0ff */
[----:B------:R-:W-:Y:S01]  /*2f00*/  F2FP.BF16.F32.PACK_AB R25, R36, R25 ;  /* 0x000000192419723e */ /* 0x000fe200000010ff */
[C---:B------:R-:W-:Y:S01]  /*2f10*/  FMUL.FTZ R36, R115.reuse, UR8 ;  /* 0x0000000873247c20 */ /* 0x040fe20008410000 */
[----:B------:R-:W-:Y:S02]  /*2f20*/  FSEL R46, R40, RZ, P3 ;  /* 0x000000ff282e7208 */ /* 0x000fe40001800000 */
[----:B------:R-:W-:Y:S01]  /*2f30*/  F2FP.BF16.F32.PACK_AB R24, R115, R0 ;  /* 0x000000007318723e */ /* 0x000fe200000010ff */
[----:B------:R-:W-:Y:S01]  /*2f40*/  FMUL.FTZ R0, R0, UR8 ;  /* 0x0000000800007c20 */ /* 0x000fe20008410000 */
[----:B------:R-:W-:-:S02]  /*2f50*/  LOP3.LUT P1, RZ, R50, 0xff00, RZ, 0xc0, !PT ;  /* 0x0000ff0032ff7812 */ /* 0x000fc4000782c0ff */
[----:B------:R-:W-:Y:S02]  /*2f60*/  LOP3.LUT P3, RZ, R70, 0xff00, RZ, 0xc0, !PT ;  /* 0x0000ff0046ff7812 */ /* 0x000fe4000786c0ff */
[----:B------:R-:W-:Y:S02]  /*2f70*/  FSEL R51, R40, RZ, P6 ;  /* 0x000000ff28337208 */ /* 0x000fe40003000000 */
[----:B------:R-:W-:Y:S02]  /*2f80*/  LOP3.LUT P2, RZ, R50, 0xff, RZ, 0xc0, !PT ;  /* 0x000000ff32ff7812 */ /* 0x000fe4000784c0ff */
[----:B------:R-:W-:Y:S02]  /*2f90*/  LOP3.LUT P6, RZ, R70, 0xff, RZ, 0xc0, !PT ;  /* 0x000000ff46ff7812 */ /* 0x000fe400078cc0ff */
[C---:B------:R-:W-:Y:S02]  /*2fa0*/  FSEL R45, R36.reuse, RZ, P1 ;  /* 0x000000ff242d7208 */ /* 0x040fe40000800000 */
[----:B------:R-:W-:-:S02]  /*2fb0*/  FSEL R47, R36, RZ, P3 ;  /* 0x000000ff242f7208 */ /* 0x000fc40001800000 */
[C---:B------:R-:W-:Y:S02]  /*2fc0*/  FSEL R36, R0.reuse, RZ, P6 ;  /* 0x000000ff00247208 */ /* 0x040fe40003000000 */
[----:B------:R-:W-:Y:S02]  /*2fd0*/  FSEL R40, R0, RZ, P2 ;  /* 0x000000ff00287208 */ /* 0x000fe40001000000 */
[----:B------:R-:W-:Y:S02]  /*2fe0*/  F2FP.BF16.F32.PACK_AB R42, R37, R42 ;  /* 0x0000002a252a723e */ /* 0x000fe400000010ff */
[----:B------:R-:W-:Y:S02]  /*2ff0*/  F2FP.BF16.F32.PACK_AB R27, R110, R27 ;  /* 0x0000001b6e1b723e */ /* 0x000fe400000010ff */
[----:B------:R-:W-:Y:S02]  /*3000*/  F2FP.BF16.F32.PACK_AB R37, R51, R44 ;  /* 0x0000002c3325723e */ /* 0x000fe400000010ff */
[----:B------:R-:W-:-:S02]  /*3010*/  F2FP.BF16.F32.PACK_AB R41, R46, R41 ;  /* 0x000000292e29723e */ /* 0x000fc400000010ff */
[----:B------:R-:W-:Y:S02]  /*3020*/  F2FP.BF16.F32.PACK_AB R36, R47, R36 ;  /* 0x000000242f24723e */ /* 0x000fe400000010ff */
[----:B------:R-:W-:Y:S01]  /*3030*/  F2FP.BF16.F32.PACK_AB R40, R45, R40 ;  /* 0x000000282d28723e */ /* 0x000fe200000010ff */
[----:B------:R-:W-:Y:S06]  /*3040*/  BRA `(.L_x_221) ;  /* 0x0000000800d87947 */ /* 0x000fec0003800000 */
.L_x_223:
[----:B------:R-:W-:Y:S01]  /*3050*/  UMOV UR5, UR14 ;  /* 0x0000000e00057c82 */ /* 0x000fe20008000000 */
[----:B------:R-:W-:Y:S01]  /*3060*/  UMOV UR6, UR15 ;  /* 0x0000000f00067c82 */ /* 0x000fe20008000000 */
[----:B------:R-:W-:-:S04]  /*3070*/  UISETP.NE.U32.AND UP0, UPT, UR5, URZ, UPT ;  /* 0x000000ff0500728c */ /* 0x000fc8000bf05070 */
[----:B------:R-:W-:-:S09]  /*3080*/  UISETP.NE.AND.EX UP0, UPT, UR6, URZ, UPT, UP0 ;  /* 0x000000ff0600728c */ /* 0x000fd2000bf05300 */
[----:B------:R-:W-:Y:S05]  /*3090*/  BRA.U UP0, `(.L_x_225) ;  /* 0x00000005005c7547 */ /* 0x000fea000b800000 */
[--C-:B------:R-:W-:Y:S01]  /*30a0*/  FFMA.FTZ R113, R113, UR29, R116.reuse ;  /* 0x0000001d71717c23 */ /* 0x100fe20008010074 */
[C---:B-----5:R-:W-:Y:S01]  /*30b0*/  PRMT R37, R31.reuse, 0x7632, R37 ;  /* 0x000076321f257816 */ /* 0x060fe20000000025 */
[--C-:B------:R-:W-:Y:S01]  /*30c0*/  FFMA.FTZ R110, R110, UR29, R116.reuse ;  /* 0x0000001d6e6e7c23 */ /* 0x100fe20008010074 */
[----:B------:R-:W-:Y:S02]  /*30d0*/  IMAD.U32 R40, R31, 0x10000, RZ ;  /* 0x000100001f287824 */ /* 0x000fe400078e00ff */
[----:B------:R-:W-:Y:S01]  /*30e0*/  FADD.FTZ R113, R114, -R113 ;  /* 0x8000007172717221 */ /* 0x000fe20000010000 */
[----:B------:R-:W-:Y:S01]  /*30f0*/  SHF.L.U32 R39, R37, 0x10, RZ ;  /* 0x0000001025277819 */ /* 0x000fe200000006ff */
[----:B------:R-:W-:Y:S01]  /*3100*/  FFMA.FTZ R119, R119, UR29, R116 ;  /* 0x0000001d77777c23 */ /* 0x000fe20008010074 */
[----:B------:R-:W-:Y:S01]  /*3110*/  FADD.FTZ R110, R117, -R110 ;  /* 0x8000006e756e7221 */ /* 0x000fe20000010000 */
[----:B------:R-:W-:Y:S01]  /*3120*/  PRMT R36, R30, 0x7632, R36 ;  /* 0x000076321e247816 */ /* 0x000fe20000000024 */
[----:B------:R-:W-:Y:S01]  /*3130*/  FFMA.FTZ R112, R112, UR29, R116 ;  /* 0x0000001d70707c23 */ /* 0x000fe20008010074 */
[----:B------:R-:W-:Y:S01]  /*3140*/  FFMA.FTZ R40, R113, UR11, R40 ;  /* 0x0000000b71287c23 */ /* 0x000fe20008010028 */
[----:B------:R-:W-:Y:S01]  /*3150*/  FADD.FTZ R119, R108, -R119 ;  /* 0x800000776c777221 */ /* 0x000fe20000010000 */
[----:B------:R-:W-:Y:S01]  /*3160*/  IMAD.U32 R38, R30, 0x10000, RZ ;  /* 0x000100001e267824 */ /* 0x000fe200078e00ff */
[----:B------:R-:W-:Y:S01]  /*3170*/  SHF.L.U32 R37, R36, 0x10, RZ ;  /* 0x0000001024257819 */ /* 0x000fe200000006ff */
[----:B------:R-:W-:Y:S01]  /*3180*/  FFMA.FTZ R39, R110, UR11, R39 ;  /* 0x0000000b6e277c23 */ /* 0x000fe20008010027 */
[----:B------:R-:W-:Y:S01]  /*3190*/  FADD.FTZ R112, R107, -R112 ;  /* 0x800000706b707221 */ /* 0x000fe20000010000 */
[----:B------:R-:W-:Y:S01]  /*31a0*/  ISETP.GE.U32.AND P1, PT, R50, RZ, PT ;  /* 0x000000ff3200720c */ /* 0x000fe20003f26070 */
[----:B------:R-:W-:Y:S01]  /*31b0*/  FMUL.FTZ R40, R40, UR8 ;  /* 0x0000000828287c20 */ /* 0x000fe20008410000 */
[----:B------:R-:W-:Y:S01]  /*31c0*/  ISETP.GE.U32.AND P2, PT, R70, RZ, PT ;  /* 0x000000ff4600720c */ /* 0x000fe20003f46070 */
[----:B------:R-:W-:Y:S01]  /*31d0*/  FFMA.FTZ R38, R119, UR11, R38 ;  /* 0x0000000b77267c23 */ /* 0x000fe20008010026 */
[----:B------:R-:W-:Y:S01]  /*31e0*/  LOP3.LUT P6, RZ, R51, 0xff0000, RZ, 0xc0, !PT ;  /* 0x00ff000033ff7812 */ /* 0x000fe200078cc0ff */
[----:B------:R-:W-:Y:S01]  /*31f0*/  FMUL.FTZ R41, R39, UR8 ;  /* 0x0000000827297c20 */ /* 0x000fe20008410000 */
[----:B------:R-:W-:Y:S01]  /*3200*/  LOP3.LUT P3, RZ, R71, 0xff0000, RZ, 0xc0, !PT ;  /* 0x00ff000047ff7812 */ /* 0x000fe2000786c0ff */
[----:B------:R-:W-:Y:S01]  /*3210*/  FFMA.FTZ R37, R112, UR11, R37 ;  /* 0x0000000b70257c23 */ /* 0x000fe20008010025 */
[----:B------:R-:W-:Y:S01]  /*3220*/  ISETP.GE.U32.AND.EX P1, PT, R51, 0x1000000, PT, P1 ;  /* 0x010000003300780c */ /* 0x000fe20003f26110 */
[----:B------:R-:W-:Y:S01]  /*3230*/  FMUL.FTZ R38, R38, UR8 ;  /* 0x0000000826267c20 */ /* 0x000fe20008410000 */
[----:B------:R-:W-:Y:S01]  /*3240*/  ISETP.GE.U32.AND.EX P2, PT, R71, 0x1000000, PT, P2 ;  /* 0x010000004700780c */ /* 0x000fe20003f46120 */
[----:B------:R-:W-:Y:S01]  /*3250*/  FMUL.FTZ R44, R37, UR8 ;  /* 0x00000008252c7c20 */ /* 0x000fe20008410000 */
[C---:B------:R-:W-:Y:S01]  /*3260*/  FSEL R43, R40.reuse, RZ, P6 ;  /* 0x000000ff282b7208 */ /* 0x040fe20003000000 */
[--C-:B------:R-:W-:Y:S01]  /*3270*/  FFMA.FTZ R105, R105, UR29, R116.reuse ;  /* 0x0000001d69697c23 */ /* 0x100fe20008010074 */
[----:B------:R-:W-:Y:S01]  /*3280*/  FSEL R39, R40, RZ, P3 ;  /* 0x000000ff28277208 */ /* 0x000fe20001800000 */
[--C-:B------:R-:W-:Y:S01]  /*3290*/  FFMA.FTZ R111, R111, UR29, R116.reuse ;  /* 0x0000001d6f6f7c23 */ /* 0x100fe20008010074 */
[----:B------:R-:W-:Y:S01]  /*32a0*/  LOP3.LUT P6, RZ, R51, 0xff, RZ, 0xc0, !PT ;  /* 0x000000ff33ff7812 */ /* 0x000fe200078cc0ff */
[----:B------:R-:W-:Y:S01]  /*32b0*/  FADD.FTZ R105, R104, -R105 ;  /* 0x8000006968697221 */ /* 0x000fe20000010000 */
[----:B------:R-:W-:Y:S01]  /*32c0*/  LOP3.LUT P3, RZ, R71, 0xff, RZ, 0xc0, !PT ;  /* 0x000000ff47ff7812 */ /* 0x000fe2000786c0ff */
[----:B------:R-:W-:Y:S01]  /*32d0*/  FADD.FTZ R111, R106, -R111 ;  /* 0x8000006f6a6f7221 */ /* 0x000fe20000010000 */
[C---:B------:R-:W-:Y:S01]  /*32e0*/  FSEL R36, R41.reuse, RZ, P1 ;  /* 0x000000ff29247208 */ /* 0x040fe20000800000 */
[--C-:B------:R-:W-:Y:S01]  /*32f0*/  FFMA.FTZ R0, R0, UR29, R116.reuse ;  /* 0x0000001d00007c23 */ /* 0x100fe20008010074 */
[----:B------:R-:W-:Y:S01]  /*3300*/  FSEL R40, R41, RZ, P2 ;  /* 0x000000ff29287208 */ /* 0x000fe20001000000 */
[----:B------:R-:W-:Y:S01]  /*3310*/  FFMA.FTZ R115, R115, UR29, R116 ;  /* 0x0000001d73737c23 */ /* 0x000fe20008010074 */
[----:B------:R-:W-:Y:S01]  /*3320*/  LOP3.LUT P1, RZ, R51, 0xff00, RZ, 0xc0, !PT ;  /* 0x0000ff0033ff7812 */ /* 0x000fe2000782c0ff */
[----:B------:R-:W-:Y:S01]  /*3330*/  FADD.FTZ R0, R103, -R0 ;  /* 0x8000000067007221 */ /* 0x000fe20000010000 */
[----:B------:R-:W-:Y:S01]  /*3340*/  LOP3.LUT P2, RZ, R71, 0xff00, RZ, 0xc0, !PT ;  /* 0x0000ff0047ff7812 */ /* 0x000fe2000784c0ff */
[----:B------:R-:W-:Y:S01]  /*3350*/  FADD.FTZ R115, R102, -R115 ;  /* 0x8000007366737221 */ /* 0x000fe20000010000 */
[----:B------:R-:W-:-:S02]  /*3360*/  FSEL R42, R38, RZ, P6 ;  /* 0x000000ff262a7208 */ /* 0x000fc40003000000 */
[----:B------:R-:W-:Y:S02]  /*3370*/  FSEL R41, R38, RZ, P3 ;  /* 0x000000ff26297208 */ /* 0x000fe40001800000 */
[C---:B------:R-:W-:Y:S02]  /*3380*/  FSEL R37, R44.reuse, RZ, P1 ;  /* 0x000000ff2c257208 */ /* 0x040fe40000800000 */
[----:B------:R-:W-:Y:S01]  /*3390*/  FSEL R38, R44, RZ, P2 ;  /* 0x000000ff2c267208 */ /* 0x000fe20001000000 */
[C---:B------:R-:W-:Y:S01]  /*33a0*/  IMAD.U32 R44, R29.reuse, 0x10000, RZ ;  /* 0x000100001d2c7824 */ /* 0x040fe200078e00ff */
[----:B------:R-:W-:Y:S02]  /*33b0*/  PRMT R45, R29, 0x7632, R45 ;  /* 0x000076321d2d7816 */ /* 0x000fe4000000002d */
[----:B------:R-:W-:Y:S01]  /*33c0*/  LOP3.LUT P6, RZ, R50, 0xff0000, RZ, 0xc0, !PT ;  /* 0x00ff000032ff7812 */ /* 0x000fe200078cc0ff */
[--C-:B------:R-:W-:Y:S01]  /*33d0*/  FFMA.FTZ R105, R105, UR11, R44.reuse ;  /* 0x0000000b69697c23 */ /* 0x100fe2000801002c */
[----:B------:R-:W-:Y:S01]  /*33e0*/  SHF.L.U32 R46, R45, 0x10, RZ ;  /* 0x000000102d2e7819 */ /* 0x000fe200000006ff */
[C---:B------:R-:W-:Y:S01]  /*33f0*/  IMAD.U32 R45, R28.reuse, 0x10000, RZ ;  /* 0x000100001c2d7824 */ /* 0x040fe200078e00ff */
[----:B------:R-:W-:Y:S01]  /*3400*/  PRMT R44, R28, 0x7632, R44 ;  /* 0x000076321c2c7816 */ /* 0x000fe2000000002c */
[----:B------:R-:W-:Y:S01]  /*3410*/  FMUL.FTZ R105, R105, UR8 ;  /* 0x0000000869697c20 */ /* 0x000fe20008410000 */
[----:B------:R-:W-:Y:S01]  /*3420*/  LOP3.LUT P3, RZ, R50, 0xff000000, RZ, 0xc0, !PT ;  /* 0xff00000032ff7812 */ /* 0x000fe2000786c0ff */
[----:B------:R-:W-:Y:S01]  /*3430*/  FFMA.FTZ R111, R111, UR11, R46 ;  /* 0x0000000b6f6f7c23 */ /* 0x000fe2000801002e */
[----:B------:R-:W-:Y:S01]  /*3440*/  SHF.L.U32 R44, R44, 0x10, RZ ;  /* 0x000000102c2c7819 */ /* 0x000fe200000006ff */
[----:B------:R-:W-:Y:S01]  /*3450*/  FFMA.FTZ R45, R0, UR11, R45 ;  /* 0x0000000b002d7c23 */ /* 0x000fe2000801002d */
[----:B------:R-:W-:Y:S01]  /*3460*/  FSEL R46, R105, RZ, P6 ;  /* 0x000000ff692e7208 */ /* 0x000fe20003000000 */
[----:B------:R-:W-:Y:S01]  /*3470*/  FMUL.FTZ R111, R111, UR8 ;  /* 0x000000086f6f7c20 */ /* 0x000fe20008410000 */
[----:B------:R-:W-:Y:S01]  /*3480*/  LOP3.LUT P6, RZ, R70, 0xff0000, RZ, 0xc0, !PT ;  /* 0x00ff000046ff7812 */ /* 0x000fe200078cc0ff */
[----:B------:R-:W-:Y:S01]  /*3490*/  FFMA.FTZ R44, R115, UR11, R44 ;  /* 0x0000000b732c7c23 */ /* 0x000fe2000801002c */
[----:B------:R-:W-:Y:S01]  /*34a0*/  F2FP.BF16.F32.PACK_AB R39, R40, R39 ;  /* 0x000000272827723e */ /* 0x000fe200000010ff */
[----:B------:R-:W-:Y:S01]  /*34b0*/  FMUL.FTZ R40, R45, UR8 ;  /* 0x000000082d287c20 */ /* 0x000fe20008410000 */
[----:B------:R-:W-:Y:S01]  /*34c0*/  FSEL R0, R105, RZ, P6 ;  /* 0x000000ff69007208 */ /* 0x000fe20003000000 */
[----:B------:R-:W-:Y:S01]  /*34d0*/  FMUL.FTZ R44, R44, UR8 ;  /* 0x000000082c2c7c20 */ /* 0x000fe20008410000 */
[----:B------:R-:W-:-:S02]  /*34e0*/  LOP3.LUT P6, RZ, R70, 0xff000000, RZ, 0xc0, !PT ;  /* 0xff00000046ff7812 */ /* 0x000fc400078cc0ff */
[----:B------:R-:W-:Y:S02]  /*34f0*/  F2FP.BF16.F32.PACK_AB R38, R38, R41 ;  /* 0x000000292626723e */ /* 0x000fe400000010ff */
[C---:B------:R-:W-:Y:S02]  /*3500*/  FSEL R41, R111.reuse, RZ, P6 ;  /* 0x000000ff6f297208 */ /* 0x040fe40003000000 */
[----:B------:R-:W-:Y:S02]  /*3510*/  FSEL R51, R111, RZ, P3 ;  /* 0x000000ff6f337208 */ /* 0x000fe40001800000 */
[----:B------:R-:W-:Y:S02]  /*3520*/  LOP3.LUT P6, RZ, R70, 0xff, RZ, 0xc0, !PT ;  /* 0x000000ff46ff7812 */ /* 0x000fe400078cc0ff */
[C---:B------:R-:W-:Y:S02]  /*3530*/  LOP3.LUT P1, RZ, R50.reuse, 0xff00, RZ, 0xc0, !PT ;  /* 0x0000ff0032ff7812 */ /* 0x040fe4000782c0ff */
[----:B------:R-:W-:-:S02]  /*3540*/  LOP3.LUT P2, RZ, R50, 0xff, RZ, 0xc0, !PT ;  /* 0x000000ff32ff7812 */ /* 0x000fc4000784c0ff */
[----:B------:R-:W-:Y:S02]  /*3550*/  LOP3.LUT P3, RZ, R70, 0xff00, RZ, 0xc0, !PT ;  /* 0x0000ff0046ff7812 */ /* 0x000fe4000786c0ff */
[----:B------:R-:W-:Y:S02]  /*3560*/  F2FP.BF16.F32.PACK_AB R43, R36, R43 ;  /* 0x0000002b242b723e */ /* 0x000fe400000010ff */
[----:B------:R-:W-:Y:S02]  /*3570*/  FSEL R36, R40, RZ, P6 ;  /* 0x000000ff28247208 */ /* 0x000fe40003000000 */
[C---:B------:R-:W-:Y:S02]  /*3580*/  FSEL R47, R44.reuse, RZ, P1 ;  /* 0x000000ff2c2f7208 */ /* 0x040fe40000800000 */
[----:B------:R-:W-:Y:S02]  /*3590*/  FSEL R45, R44, RZ, P3 ;  /* 0x000000ff2c2d7208 */ /* 0x000fe40001800000 */
[----:B------:R-:W-:-:S02]  /*35a0*/  FSEL R40, R40, RZ, P2 ;  /* 0x000000ff28287208 */ /* 0x000fc40001000000 */
[----:B------:R-:W-:Y:S02]  /*35b0*/  F2FP.BF16.F32.PACK_AB R42, R37, R42 ;  /* 0x0000002a252a723e */ /* 0x000fe400000010ff */
[----:B------:R-:W-:Y:S02]  /*35c0*/  F2FP.BF16.F32.PACK_AB R37, R41, R0 ;  /* 0x000000002925723e */ /* 0x000fe400000010ff */
[----:B------:R-:W-:Y:S02]  /*35d0*/  F2FP.BF16.F32.PACK_AB R41, R51, R46 ;  /* 0x0000002e3329723e */ /* 0x000fe400000010ff */
[----:B------:R-:W-:Y:S02]  /*35e0*/  F2FP.BF16.F32.PACK_AB R36, R45, R36 ;  /* 0x000000242d24723e */ /* 0x000fe400000010ff */
[----:B------:R-:W-:Y:S01]  /*35f0*/  F2FP.BF16.F32.PACK_AB R40, R47, R40 ;  /* 0x000000282f28723e */ /* 0x000fe200000010ff */
[----:B------:R-:W-:Y:S06]  /*3600*/  BRA `(.L_x_221) ;  /* 0x0000000400687947 */ /* 0x000fec0003800000 */
.L_x_225:
        /* <DEDUP_REMOVED lines=17> */
[----:B------:R-:W-:Y:S01]  /*3720*/  FFMA.FTZ R36, R36, UR11, R25 ;  /* 0x0000000b24247c23 */ /* 0x000fe20008010019 */
[----:B------:R-:W-:Y:S01]  /*3730*/  ISETP.GE.U32.AND P2, PT, R70, RZ, PT ;  /* 0x000000ff4600720c */ /* 0x000fe20003f46070 */
[----:B------:R-:W-:Y:S01]  /*3740*/  FMUL.FTZ R40, R27, UR8 ;  /* 0x000000081b287c20 */ /* 0x000fe20008410000 */
[----:B------:R-:W-:Y:S01]  /*3750*/  FMUL.FTZ R39, R26, UR8 ;  /* 0x000000081a277c20 */ /* 0x000fe20008410000 */
[----:B------:R-:W-:Y:S01]  /*3760*/  FFMA.FTZ R25, R112, UR11, R37 ;  /* 0x0000000b70197c23 */ /* 0x000fe20008010025 */
[C---:B------:R-:W-:Y:S01]  /*3770*/  LOP3.LUT P6, RZ, R51.reuse, 0xff0000, RZ, 0xc0, !PT ;  /* 0x00ff000033ff7812 */ /* 0x040fe200078cc0ff */
[----:B------:R-:W-:Y:S01]  /*3780*/  FMUL.FTZ R38, R36, UR8 ;  /* 0x0000000824267c20 */ /* 0x000fe20008410000 */
[----:B------:R-:W-:Y:S01]  /*3790*/  ISETP.GE.U32.AND.EX P1, PT, R51, 0x1000000, PT, P1 ;  /* 0x010000003300780c */ /* 0x000fe20003f26110 */
[----:B------:R-:W-:Y:S01]  /*37a0*/  FMUL.FTZ R41, R25, UR8 ;  /* 0x0000000819297c20 */ /* 0x000fe20008410000 */
[----:B------:R-:W-:Y:S01]  /*37b0*/  LOP3.LUT P3, RZ, R71, 0xff0000, RZ, 0xc0, !PT ;  /* 0x00ff000047ff7812 */ /* 0x000fe2000786c0ff */
[--C-:B------:R-:W-:Y:S01]  /*37c0*/  FFMA.FTZ R105, R105, UR29, R116.reuse ;  /* 0x0000001d69697c23 */ /* 0x100fe20008010074 */
[----:B------:R-:W-:Y:S01]  /*37d0*/  ISETP.GE.U32.AND.EX P2, PT, R71, 0x1000000, PT, P2 ;  /* 0x010000004700780c */ /* 0x000fe20003f46120 */
[--C-:B------:R-:W-:Y:S01]  /*37e0*/  FFMA.FTZ R0, R0, UR29, R116.reuse ;  /* 0x0000001d00007c23 */ /* 0x100fe20008010074 */
[----:B------:R-:W-:Y:S01]  /*37f0*/  FSEL R24, R40, RZ, P6 ;  /* 0x000000ff28187208 */ /* 0x000fe20003000000 */
[----:B------:R-:W-:Y:S01]  /*3800*/  FADD.FTZ R105, R104, -R105 ;  /* 0x8000006968697221 */ /* 0x000fe20000010000 */
[----:B------:R-:W-:Y:S01]  /*3810*/  FSEL R43, R39, RZ, P1 ;  /* 0x000000ff272b7208 */ /* 0x000fe20000800000 */
[----:B------:R-:W-:Y:S01]  /*3820*/  IMAD.U32 R46, R29, 0x10000, RZ ;  /* 0x000100001d2e7824 */ /* 0x000fe200078e00ff */
[----:B------:R-:W-:Y:S01]  /*3830*/  LOP3.LUT P6, RZ, R51, 0xff, RZ, 0xc0, !PT ;  /* 0x000000ff33ff7812 */ /* 0x000fe200078cc0ff */
[----:B------:R-:W-:Y:S01]  /*3840*/  FFMA.FTZ R111, R111, UR29, R116 ;  /* 0x0000001d6f6f7c23 */ /* 0x000fe20008010074 */
[----:B------:R-:W-:Y:S01]  /*3850*/  FSEL R40, R40, RZ, P3 ;  /* 0x000000ff28287208 */ /* 0x000fe20001800000 */
[----:B------:R-:W-:Y:S01]  /*3860*/  FADD.FTZ R0, R103, -R0 ;  /* 0x8000000067007221 */ /* 0x000fe20000010000 */
[----:B------:R-:W-:Y:S01]  /*3870*/  LOP3.LUT P1, RZ, R51, 0xff00, RZ, 0xc0, !PT ;  /* 0x0000ff0033ff7812 */ /* 0x000fe2000782c0ff */
[----:B------:R-:W-:Y:S01]  /*3880*/  FFMA.FTZ R115, R115, UR29, R116 ;  /* 0x0000001d73737c23 */ /* 0x000fe20008010074 */
[----:B------:R-:W-:Y:S01]  /*3890*/  FSEL R39, R39, RZ, P2 ;  /* 0x000000ff27277208 */ /* 0x000fe20001000000 */
[----:B------:R-:W-:Y:S01]  /*38a0*/  FFMA.FTZ R46, R105, UR11, R46 ;  /* 0x0000000b692e7c23 */ /* 0x000fe2000801002e */
[C---:B------:R-:W-:Y:S01]  /*38b0*/  LOP3.LUT P3, RZ, R71.reuse, 0xff, RZ, 0xc0, !PT ;  /* 0x000000ff47ff7812 */ /* 0x040fe2000786c0ff */
[----:B------:R-:W-:Y:S01]  /*38c0*/  FADD.FTZ R111, R106, -R111 ;  /* 0x8000006f6a6f7221 */ /* 0x000fe20000010000 */
[----:B------:R-:W-:Y:S01]  /*38d0*/  LOP3.LUT P2, RZ, R71, 0xff00, RZ, 0xc0, !PT ;  /* 0x0000ff0047ff7812 */ /* 0x000fe2000784c0ff */
[----:B------:R-:W-:Y:S01]  /*38e0*/  FADD.FTZ R115, R102, -R115 ;  /* 0x8000007366737221 */ /* 0x000fe20000010000 */
[----:B------:R-:W-:-:S02]  /*38f0*/  PRMT R45, R29, 0x7632, R45 ;  /* 0x000076321d2d7816 */ /* 0x000fc4000000002d */
[C---:B------:R-:W-:Y:S02]  /*3900*/  FSEL R42, R38.reuse, RZ, P6 ;  /* 0x000000ff262a7208 */ /* 0x040fe40003000000 */
[C---:B------:R-:W-:Y:S02]  /*3910*/  FSEL R37, R41.reuse, RZ, P1 ;  /* 0x000000ff29257208 */ /* 0x040fe40000800000 */
[----:B------:R-:W-:Y:S02]  /*3920*/  FSEL R38, R38, RZ, P3 ;  /* 0x000000ff26267208 */ /* 0x000fe40001800000 */
[----:B------:R-:W-:Y:S02]  /*3930*/  FSEL R41, R41, RZ, P2 ;  /* 0x000000ff29297208 */ /* 0x000fe40001000000 */
[C---:B------:R-:W-:Y:S02]  /*3940*/  LOP3.LUT P6, RZ, R50.reuse, 0xff0000, RZ, 0xc0, !PT ;  /* 0x00ff000032ff7812 */ /* 0x040fe400078cc0ff */
[----:B------:R-:W-:-:S02]  /*3950*/  LOP3.LUT P3, RZ, R50, 0xff000000, RZ, 0xc0, !PT ;  /* 0xff00000032ff7812 */ /* 0x000fc4000786c0ff */
[C---:B------:R-:W-:Y:S02]  /*3960*/  LOP3.LUT P1, RZ, R50.reuse, 0xff00, RZ, 0xc0, !PT ;  /* 0x0000ff0032ff7812 */ /* 0x040fe4000782c0ff */
[----:B------:R-:W-:Y:S02]  /*3970*/  LOP3.LUT P2, RZ, R50, 0xff, RZ, 0xc0, !PT ;  /* 0x000000ff32ff7812 */ /* 0x000fe4000784c0ff */
[----:B------:R-:W-:Y:S01]  /*3980*/  SHF.L.U32 R50, R45, 0x10, RZ ;  /* 0x000000102d327819 */ /* 0x000fe200000006ff */
[C---:B------:R-:W-:Y:S01]  /*3990*/  IMAD.U32 R45, R28.reuse, 0x10000, RZ ;  /* 0x000100001c2d7824 */ /* 0x040fe200078e00ff */
[----:B------:R-:W-:Y:S02]  /*39a0*/  PRMT R44, R28, 0x7632, R44 ;  /* 0x000076321c2c7816 */ /* 0x000fe4000000002c */
[----:B------:R-:W-:Y:S01]  /*39b0*/  F2FP.BF16.F32.PACK_AB R27, R26, R27 ;  /* 0x0000001b1a1b723e */ /* 0x000fe200000010ff */
[----:B------:R-:W-:Y:S01]  /*39c0*/  FFMA.FTZ R0, R0, UR11, R45 ;  /* 0x0000000b00007c23 */ /* 0x000fe2000801002d */
[----:B------:R-:W-:Y:S01]  /*39d0*/  SHF.L.U32 R44, R44, 0x10, RZ ;  /* 0x000000102c2c7819 */ /* 0x000fe200000006ff */
[----:B------:R-:W-:Y:S01]  /*39e0*/  FMUL.FTZ R45, R46, UR8 ;  /* 0x000000082e2d7c20 */ /* 0x000fe20008410000 */
[----:B------:R-:W-:Y:S01]  /*39f0*/  FFMA.FTZ R111, R111, UR11, R50 ;  /* 0x0000000b6f6f7c23 */ /* 0x000fe20008010032 */
[----:B------:R-:W-:-:S02]  /*3a00*/  F2FP.BF16.F32.PACK_AB R26, R25, R36 ;  /* 0x00000024191a723e */ /* 0x000fc400000010ff */
[----:B------:R-:W-:Y:S01]  /*3a10*/  FFMA.FTZ R115, R115, UR11, R44 ;  /* 0x0000000b73737c23 */ /* 0x000fe2000801002c */
[----:B------:R-:W-:Y:S02]  /*3a20*/  FSEL R44, R45, RZ, P6 ;  /* 0x000000ff2d2c7208 */ /* 0x000fe40003000000 */
[C---:B------:R-:W-:Y:S01]  /*3a30*/  LOP3.LUT P6, RZ, R70.reuse, 0xff0000, RZ, 0xc0, !PT ;  /* 0x00ff000046ff7812 */ /* 0x040fe200078cc0ff */
[----:B------:R-:W-:Y:S01]  /*3a40*/  FMUL.FTZ R36, R115, UR8 ;  /* 0x0000000873247c20 */ /* 0x000fe20008410000 */
[C---:B------:R-:W-:Y:S01]  /*3a50*/  F2FP.BF16.F32.PACK_AB R25, R111.reuse, R46 ;  /* 0x0000002e6f19723e */ /* 0x040fe200000010ff */
[----:B------:R-:W-:Y:S01]  /*3a60*/  FMUL.FTZ R111, R111, UR8 ;  /* 0x000000086f6f7c20 */ /* 0x000fe20008410000 */
[----:B------:R-:W-:Y:S02]  /*3a70*/  F2FP.BF16.F32.PACK_AB R38, R41, R38 ;  /* 0x000000262926723e */ /* 0x000fe400000010ff */
[----:B------:R-:W-:Y:S02]  /*3a80*/  FSEL R41, R45, RZ, P6 ;  /* 0x000000ff2d297208 */ /* 0x000fe40003000000 */
[----:B------:R-:W-:-:S02]  /*3a90*/  LOP3.LUT P6, RZ, R70, 0xff000000, RZ, 0xc0, !PT ;  /* 0xff00000046ff7812 */ /* 0x000fc400078cc0ff */
[----:B------:R-:W-:Y:S02]  /*3aa0*/  F2FP.BF16.F32.PACK_AB R43, R43, R24 ;  /* 0x000000182b2b723e */ /* 0x000fe400000010ff */
[----:B------:R-:W-:Y:S02]  /*3ab0*/  FSEL R51, R111, RZ, P3 ;  /* 0x000000ff6f337208 */ /* 0x000fe40001800000 */
[----:B------:R-:W-:Y:S01]  /*3ac0*/  F2FP.BF16.F32.PACK_AB R24, R115, R0 ;  /* 0x000000007318723e */ /* 0x000fe200000010ff */
[----:B------:R-:W-:Y:S01]  /*3ad0*/  FMUL.FTZ R0, R0, UR8 ;  /* 0x0000000800007c20 */ /* 0x000fe20008410000 */
[C---:B------:R-:W-:Y:S02]  /*3ae0*/  LOP3.LUT P3, RZ, R70.reuse, 0xff00, RZ, 0xc0, !PT ;  /* 0x0000ff0046ff7812 */ /* 0x040fe4000786c0ff */
[----:B------:R-:W-:Y:S02]  /*3af0*/  FSEL R46, R111, RZ, P6 ;  /* 0x000000ff6f2e7208 */ /* 0x000fe40003000000 */
[----:B------:R-:W-:-:S02]  /*3b00*/  LOP3.LUT P6, RZ, R70, 0xff, RZ, 0xc0, !PT ;  /* 0x000000ff46ff7812 */ /* 0x000fc400078cc0ff */
[----:B------:R-:W-:Y:S02]  /*3b10*/  F2FP.BF16.F32.PACK_AB R39, R39, R40 ;  /* 0x000000282727723e */ /* 0x000fe400000010ff */
[C---:B------:R-:W-:Y:S02]  /*3b20*/  FSEL R45, R36.reuse, RZ, P1 ;  /* 0x000000ff242d7208 */ /* 0x040fe40000800000 */
[----:B------:R-:W-:Y:S02]  /*3b30*/  FSEL R47, R36, RZ, P3 ;  /* 0x000000ff242f7208 */ /* 0x000fe40001800000 */
[C---:B------:R-:W-:Y:S02]  /*3b40*/  FSEL R36, R0.reuse, RZ, P6 ;  /* 0x000000ff00247208 */ /* 0x040fe40003000000 */
[----:B------:R-:W-:Y:S02]  /*3b50*/  FSEL R40, R0, RZ, P2 ;  /* 0x000000ff00287208 */ /* 0x000fe40001000000 */
[----:B------:R-:W-:-:S02]  /*3b60*/  F2FP.BF16.F32.PACK_AB R42, R37, R42 ;  /* 0x0000002a252a723e */ /* 0x000fc400000010ff */
[----:B------:R-:W-:Y:S02]  /*3b70*/  F2FP.BF16.F32.PACK_AB R37, R46, R41 ;  /* 0x000000292e25723e */ /* 0x000fe400000010ff */
[----:B------:R-:W-:Y:S02]  /*3b80*/  F2FP.BF16.F32.PACK_AB R41, R51, R44 ;  /* 0x0000002c3329723e */ /* 0x000fe400000010ff */
[----:B------:R-:W-:Y:S02]  /*3b90*/  F2FP.BF16.F32.PACK_AB R36, R47, R36 ;  /* 0x000000242f24723e */ /* 0x000fe400000010ff */
[----:B------:R-:W-:-:S07]  /*3ba0*/  F2FP.BF16.F32.PACK_AB R40, R45, R40 ;  /* 0x000000282d28723e */ /* 0x000fce00000010ff */
.L_x_221:
        /* <DEDUP_REMOVED lines=12> */
[----:B------:R-:W-:-:S04]  /*3c70*/  ISETP.NE.U32.AND P1, PT, RZ, UR9, PT ;  /* 0x00000009ff007c0c */ /* 0x000fc8000bf25070 */
[----:B------:R-:W-:-:S13]  /*3c80*/  ISETP.NE.AND.EX P1, PT, RZ, UR10, PT, P1 ;  /* 0x0000000aff007c0c */ /* 0x000fda000bf25310 */
[----:B------:R-:W-:Y:S05]  /*3c90*/  @!P1 BRA `(.L_x_227) ;  /* 0x0000000800cc9947 */ /* 0x000fea0003800000 */
[----:B------:R-:W-:Y:S05]  /*3ca0*/  @!P2 BRA `(.L_x_228) ;  /* 0x00000004006ca947 */ /* 0x000fea0003800000 */
[--C-:B------:R-:W-:Y:S01]  /*3cb0*/  FFMA.FTZ R53, R53, UR29, R116.reuse ;  /* 0x0000001d35357c23 */ /* 0x100fe20008010074 */
[C---:B0-----:R-:W-:Y:S02]  /*3cc0*/  IMAD.U32 R24, R35.reuse, 0x10000, RZ ;  /* 0x0001000023187824 */ /* 0x041fe400078e00ff */
[----:B------:R-:W-:Y:S01]  /*3cd0*/  FFMA.FTZ R54, R54, UR29, R116 ;  /* 0x0000001d36367c23 */ /* 0x000fe20008010074 */
[----:B------:R-:W-:Y:S01]  /*3ce0*/  PRMT R0, R35, 0x7632, R0 ;  /* 0x0000763223007816 */ /* 0x000fe20000000000 */
[----:B------:R-:W-:Y:S01]  /*3cf0*/  FADD.FTZ R53, R94, -R53 ;  /* 0x800000355e357221 */ /* 0x000fe20000010000 */
[----:B------:R-:W-:Y:S01]  /*3d00*/  FFMA.FTZ R52, R52, UR29, R116 ;  /* 0x0000001d34347c23 */ /* 0x000fe20008010074 */
[----:B------:R-:W-:Y:S01]  /*3d10*/  FADD.FTZ R54, R97, -R54 ;  /* 0x8000003661367221 */ /* 0x000fe20000010000 */
[----:B------:R-:W-:Y:S01]  /*3d20*/  SHF.L.U32 R25, R0, 0x10, RZ ;  /* 0x0000001000197819 */ /* 0x000fe200000006ff */
[--C-:B------:R-:W-:Y:S01]  /*3d30*/  FFMA.FTZ R40, R53, UR11, R24.reuse ;  /* 0x0000000b35287c23 */ /* 0x100fe20008010018 */
[----:B------:R-:W-:Y:S01]  /*3d40*/  PRMT R24, R34, 0x7632, R24 ;  /* 0x0000763222187816 */ /* 0x000fe20000000018 */
[----:B------:R-:W-:Y:S01]  /*3d50*/  FADD.FTZ R52, R93, -R52 ;  /* 0x800000345d347221 */ /* 0x000fe20000010000 */
[----:B------:R-:W-:Y:S01]  /*3d60*/  LOP3.LUT P3, RZ, R49, 0xff0000, RZ, 0xc0, !PT ;  /* 0x00ff000031ff7812 */ /* 0x000fe2000786c0ff */
[--C-:B------:R-:W-:Y:S01]  /*3d70*/  FFMA.FTZ R55, R55, UR29, R116.reuse ;  /* 0x0000001d37377c23 */ /* 0x100fe20008010074 */
[----:B------:R-:W-:Y:S01]  /*3d80*/  SHF.L.U32 R27, R24, 0x10, RZ ;  /* 0x00000010181b7819 */ /* 0x000fe200000006ff */
[----:B------:R-:W-:Y:S01]  /*3d90*/  FFMA.FTZ R90, R90, UR29, R116 ;  /* 0x0000001d5a5a7c23 */ /* 0x000fe20008010074 */
[----:B------:R-:W-:Y:S01]  /*3da0*/  PRMT R0, R33, 0x7632, R0 ;  /* 0x0000763221007816 */ /* 0x000fe20000000000 */
[----:B------:R-:W-:Y:S01]  /*3db0*/  FFMA.FTZ R47, R52, UR11, R25 ;  /* 0x0000000b342f7c23 */ /* 0x000fe20008010019 */
[----:B------:R-:W-:Y:S01]  /*3dc0*/  LOP3.LUT P6, RZ, R73, 0xff0000, RZ, 0xc0, !PT ;  /* 0x00ff000049ff7812 */ /* 0x000fe200078cc0ff */
[----:B------:R-:W-:Y:S01]  /*3dd0*/  FFMA.FTZ R43, R54, UR11, R27 ;  /* 0x0000000b362b7c23 */ /* 0x000fe2000801001b */
[----:B------:R-:W-:Y:S01]  /*3de0*/  FMUL.FTZ R27, R40, UR8 ;  /* 0x00000008281b7c20 */ /* 0x000fe20008410000 */
[----:B------:R-:W-:Y:S01]  /*3df0*/  FADD.FTZ R55, R96, -R55 ;  /* 0x8000003760377221 */ /* 0x000fe20000010000 */
[----:B------:R-:W-:Y:S01]  /*3e00*/  IMAD.U32 R26, R34, 0x10000, RZ ;  /* 0x00010000221a7824 */ /* 0x000fe200078e00ff */
[----:B------:R-:W-:Y:S01]  /*3e10*/  SHF.L.U32 R25, R0, 0x10, RZ ;  /* 0x0000001000197819 */ /* 0x000fe200000006ff */
[----:B------:R-:W-:Y:S01]  /*3e20*/  FFMA.FTZ R91, R91, UR29, R116 ;  /* 0x0000001d5b5b7c23 */ /* 0x000fe20008010074 */
[----:B------:R-:W-:Y:S01]  /*3e30*/  FSEL R52, R27, RZ, P3 ;  /* 0x000000ff1b347208 */ /* 0x000fe20001800000 */
[----:B------:R-:W-:Y:S01]  /*3e40*/  FADD.FTZ R90, R99, -R90 ;  /* 0x8000005a635a7221 */ /* 0x000fe20000010000 */
[----:B------:R-:W-:Y:S01]  /*3e50*/  ISETP.GE.U32.AND P3, PT, R48, RZ, PT ;  /* 0x000000ff3000720c */ /* 0x000fe20003f66070 */
[----:B------:R-:W-:Y:S01]  /*3e60*/  FFMA.FTZ R92, R92, UR29, R116 ;  /* 0x0000001d5c5c7c23 */ /* 0x000fe20008010074 */
[----:B------:R-:W-:Y:S01]  /*3e70*/  PRMT R0, R32, 0x7632, R0 ;  /* 0x0000763220007816 */ /* 0x000fe20000000000 */
[----:B------:R-:W-:Y:S01]  /*3e80*/  FFMA.FTZ R26, R55, UR11, R26 ;  /* 0x0000000b371a7c23 */ /* 0x000fe2000801001a */
[----:B------:R-:W-:Y:S01]  /*3e90*/  FSEL R54, R27, RZ, P6 ;  /* 0x000000ff1b367208 */ /* 0x000fe20003000000 */
[----:B------:R-:W-:Y:S01]  /*3ea0*/  FMUL.FTZ R27, R47, UR8 ;  /* 0x000000082f1b7c20 */ /* 0x000fe20008410000 */
[----:B------:R-:W-:Y:S01]  /*3eb0*/  ISETP.GE.U32.AND P6, PT, R72, RZ, PT ;  /* 0x000000ff4800720c */ /* 0x000fe20003fc6070 */
[----:B------:R-:W-:Y:S01]  /*3ec0*/  FADD.FTZ R91, R98, -R91 ;  /* 0x8000005b625b7221 */ /* 0x000fe20000010000 */
[----:B------:R-:W-:Y:S01]  /*3ed0*/  ISETP.GE.U32.AND.EX P3, PT, R49, 0x1000000, PT, P3 ;  /* 0x010000003100780c */ /* 0x000fe20003f66130 */
[----:B------:R-:W-:-:S02]  /*3ee0*/  IMAD.U32 R24, R33, 0x10000, RZ ;  /* 0x0001000021187824 */ /* 0x000fc400078e00ff */
[----:B------:R-:W-:Y:S01]  /*3ef0*/  FFMA.FTZ R39, R90, UR11, R25 ;  /* 0x0000000b5a277c23 */ /* 0x000fe20008010019 */
[----:B------:R-:W-:Y:S01]  /*3f00*/  IMAD.U32 R25, R0, 0x10000, RZ ;  /* 0x0001000000197824 */ /* 0x000fe200078e00ff */
[----:B------:R-:W-:Y:S01]  /*3f10*/  ISETP.GE.U32.AND.EX P6, PT, R73, 0x1000000, PT, P6 ;  /* 0x010000004900780c */ /* 0x000fe20003fc6160 */
[----:B------:R-:W-:Y:S01]  /*3f20*/  FADD.FTZ R92, R101, -R92 ;  /* 0x8000005c655c7221 */ /* 0x000fe20000010000 */
[----:B------:R-:W-:Y:S01]  /*3f30*/  FMUL.FTZ R0, R26, UR8 ;  /* 0x000000081a007c20 */ /* 0x000fe20008410000 */
[----:B------:R-:W-:Y:S01]  /*3f40*/  FSEL R89, R27, RZ, P3 ;  /* 0x000000ff1b597208 */ /* 0x000fe20001800000 */
[----:B------:R-:W-:Y:S01]  /*3f50*/  FFMA.FTZ R24, R91, UR11, R24 ;  /* 0x0000000b5b187c23 */ /* 0x000fe20008010018 */
[----:B------:R-:W-:Y:S01]  /*3f60*/  LOP3.LUT P3, RZ, R49, 0xff, RZ, 0xc0, !PT ;  /* 0x000000ff31ff7812 */ /* 0x000fe2000786c0ff */
[----:B------:R-:W-:Y:S01]  /*3f70*/  FFMA.FTZ R37, R92, UR11, R25 ;  /* 0x0000000b5c257c23 */ /* 0x000fe20008010019 */
[----:B------:R-:W-:Y:S01]  /*3f80*/  FSEL R91, R27, RZ, P6 ;  /* 0x000000ff1b5b7208 */ /* 0x000fe20003000000 */
[----:B------:R-:W-:Y:S01]  /*3f90*/  FMUL.FTZ R25, R43, UR8 ;  /* 0x000000082b197c20 */ /* 0x000fe20008410000 */
[----:B------:R-:W-:Y:S01]  /*3fa0*/  LOP3.LUT P6, RZ, R73, 0xff, RZ, 0xc0, !PT ;  /* 0x000000ff49ff7812 */ /* 0x000fe200078cc0ff */
[----:B------:R-:W-:Y:S01]  /*3fb0*/  FFMA.FTZ R95, R95, UR29, R116 ;  /* 0x0000001d5f5f7c23 */ /* 0x000fe20008010074 */
[----:B------:R-:W-:Y:S01]  /*3fc0*/  FSEL R42, R0, RZ, P3 ;  /* 0x000000ff002a7208 */ /* 0x000fe20001800000 */
[----:B------:R-:W-:Y:S01]  /*3fd0*/  FMUL.FTZ R36, R37, UR8 ;  /* 0x0000000825247c20 */ /* 0x000fe20008410000 */
[----:B------:R-:W-:Y:S01]  /*3fe0*/  LOP3.LUT P3, RZ, R49, 0xff00, RZ, 0xc0, !PT ;  /* 0x0000ff0031ff7812 */ /* 0x000fe2000786c0ff */
[----:B------:R-:W-:Y:S01]  /*3ff0*/  FADD.FTZ R95, R100, -R95 ;  /* 0x8000005f645f7221 */ /* 0x000fe20000010000 */
[----:B------:R-:W-:Y:S01]  /*4000*/  FSEL R38, R0, RZ, P6 ;  /* 0x000000ff00267208 */ /* 0x000fe20003000000 */
[----:B------:R-:W-:Y:S01]  /*4010*/  FMUL.FTZ R0, R24, UR8 ;  /* 0x0000000818007c20 */ /* 0x000fe20008410000 */
[----:B------:R-:W-:-:S02]  /*4020*/  LOP3.LUT P6, RZ, R73, 0xff00, RZ, 0xc0, !PT ;  /* 0x0000ff0049ff7812 */ /* 0x000fc400078cc0ff */
[C---:B------:R-:W-:Y:S02]  /*4030*/  FSEL R53, R25.reuse, RZ, P3 ;  /* 0x000000ff19357208 */ /* 0x040fe40001800000 */
[----:B------:R-:W-:Y:S02]  /*4040*/  LOP3.LUT P3, RZ, R48, 0xff0000, RZ, 0xc0, !PT ;  /* 0x00ff000030ff7812 */ /* 0x000fe4000786c0ff */
[----:B------:R-:W-:Y:S01]  /*4050*/  FSEL R55, R25, RZ, P6 ;  /* 0x000000ff19377208 */ /* 0x000fe20003000000 */
[----:B------:R-:W-:Y:S01]  /*4060*/  FMUL.FTZ R25, R39, UR8 ;  /* 0x0000000827197c20 */ /* 0x000fe20008410000 */
[----:B------:R-:W-:Y:S02]  /*4070*/  LOP3.LUT P6, RZ, R72, 0xff0000, RZ, 0xc0, !PT ;  /* 0x00ff000048ff7812 */ /* 0x000fe400078cc0ff */
[----:B------:R-:W-:Y:S02]  /*4080*/  FSEL R41, R0, RZ, P3 ;  /* 0x000000ff00297208 */ /* 0x000fe40001800000 */
[----:B------:R-:W-:-:S02]  /*4090*/  LOP3.LUT P3, RZ, R48, 0xff000000, RZ, 0xc0, !PT ;  /* 0xff00000030ff7812 */ /* 0x000fc4000786c0ff */
[----:B------:R-:W-:Y:S02]  /*40a0*/  FSEL R46, R0, RZ, P6 ;  /* 0x000000ff002e7208 */ /* 0x000fe40003000000 */
[----:B------:R-:W-:Y:S02]  /*40b0*/  SHF.L.U32 R0, R32, 0x10, RZ ;  /* 0x0000001020007819 */ /* 0x000fe400000006ff */
[----:B------:R-:W-:Y:S02]  /*40c0*/  FSEL R50, R25, RZ, P3 ;  /* 0x000000ff19327208 */ /* 0x000fe40001800000 */
[----:B------:R-:W-:Y:S01]  /*40d0*/  LOP3.LUT P3, RZ, R48, 0xff00, RZ, 0xc0, !PT ;  /* 0x0000ff0030ff7812 */ /* 0x000fe2000786c0ff */
[----:B------:R-:W-:Y:S01]  /*40e0*/  FFMA.FTZ R0, R95, UR11, R0 ;  /* 0x0000000b5f007c23 */ /* 0x000fe20008010000 */
[----:B------:R-:W-:Y:S02]  /*40f0*/  LOP3.LUT P6, RZ, R72, 0xff000000, RZ, 0xc0, !PT ;  /* 0xff00000048ff7812 */ /* 0x000fe400078cc0ff */
[----:B------:R-:W-:-:S02]  /*4100*/  F2FP.BF16.F32.PACK_AB R27, R47, R40 ;  /* 0x000000282f1b723e */ /* 0x000fc400000010ff */
[----:B------:R-:W-:Y:S02]  /*4110*/  FSEL R47, R36, RZ, P3 ;  /* 0x000000ff242f7208 */ /* 0x000fe40001800000 */
[----:B------:R-:W-:Y:S02]  /*4120*/  LOP3.LUT P3, RZ, R72, 0xff00, RZ, 0xc0, !PT ;  /* 0x0000ff0048ff7812 */ /* 0x000fe4000786c0ff */
[----:B------:R-:W-:Y:S02]  /*4130*/  FSEL R51, R25, RZ, P6 ;  /* 0x000000ff19337208 */ /* 0x000fe40003000000 */
[----:B------:R-:W-:Y:S02]  /*4140*/  F2FP.BF16.F32.PACK_AB R25, R39, R24 ;  /* 0x000000182719723e */ /* 0x000fe400000010ff */
[----:B------:R-:W-:Y:S01]  /*4150*/  F2FP.BF16.F32.PACK_AB R24, R37, R0 ;  /* 0x000000002518723e */ /* 0x000fe200000010ff */
[----:B------:R-:W-:Y:S01]  /*4160*/  FMUL.FTZ R0, R0, UR8 ;  /* 0x0000000800007c20 */ /* 0x000fe20008410000 */
[----:B------:R-:W-:-:S02]  /*4170*/  FSEL R49, R36, RZ, P3 ;  /* 0x000000ff24317208 */ /* 0x000fc40001800000 */
[----:B------:R-:W-:Y:S02]  /*4180*/  LOP3.LUT P6, RZ, R48, 0xff, RZ, 0xc0, !PT ;  /* 0x000000ff30ff7812 */ /* 0x000fe400078cc0ff */
[----:B------:R-:W-:Y:S02]  /*4190*/  LOP3.LUT P3, RZ, R72, 0xff, RZ, 0xc0, !PT ;  /* 0x000000ff48ff7812 */ /* 0x000fe4000786c0ff */
[C---:B------:R-:W-:Y:S02]  /*41a0*/  FSEL R40, R0.reuse, RZ, P6 ;  /* 0x000000ff00287208 */ /* 0x040fe40003000000 */
[----:B------:R-:W-:Y:S02]  /*41b0*/  FSEL R36, R0, RZ, P3 ;  /* 0x000000ff00247208 */ /* 0x000fe40001800000 */
[----:B------:R-:W-:Y:S02]  /*41c0*/  F2FP.BF16.F32.PACK_AB R26, R43, R26 ;  /* 0x0000001a2b1a723e */ /* 0x000fe400000010ff */
        /* <DEDUP_REMOVED lines=9> */
.L_x_228:
[----:B------:R-:W-:Y:S01]  /*4260*/  FFMA.FTZ R53, R53, UR29, R116 ;  /* 0x0000001d35357c23 */ /* 0x000fe20008010074 */
[C---:B0-----:R-:W-:Y:S01]  /*4270*/  IMAD.U32 R38, R35.reuse, 0x10000, RZ ;  /* 0x0001000023267824 */ /* 0x041fe200078e00ff */
[----:B------:R-:W-:Y:S01]  /*4280*/  PRMT R36, R35, 0x7632, R36 ;  /* 0x0000763223247816 */ /* 0x000fe20000000024 */
[--C-:B------:R-:W-:Y:S01]  /*4290*/  FFMA.FTZ R52, R52, UR29, R116.reuse ;  /* 0x0000001d34347c23 */ /* 0x100fe20008010074 */
[----:B------:R-:W-:Y:S01]  /*42a0*/  FADD.FTZ R53, R94, -R53 ;  /* 0x800000355e357221 */ /* 0x000fe20000010000 */
[----:B------:R-:W-:Y:S01]  /*42b0*/  LOP3.LUT P3, RZ, R49, 0xff0000, RZ, 0xc0, !PT ;  /* 0x00ff000031ff7812 */ /* 0x000fe2000786c0ff */
[----:B------:R-:W-:Y:S01]  /*42c0*/  FFMA.FTZ R55, R55, UR29, R116 ;  /* 0x0000001d37377c23 */ /* 0x000fe20008010074 */
[----:B------:R-:W-:Y:S01]  /*42d0*/  SHF.L.U32 R39, R36, 0x10, RZ ;  /* 0x0000001024277819 */ /* 0x000fe200000006ff */
[----:B------:R-:W-:Y:S01]  /*42e0*/  FFMA.FTZ R38, R53, UR11, R38 ;  /* 0x0000000b35267c23 */ /* 0x000fe20008010026 */
[----:B------:R-:W-:Y:S01]  /*42f0*/  FADD.FTZ R52, R93, -R52 ;  /* 0x800000345d347221 */ /* 0x000fe20000010000 */
[----:B------:R-:W-:Y:S01]  /*4300*/  LOP3.LUT P6, RZ, R73, 0xff0000, RZ, 0xc0, !PT ;  /* 0x00ff000049ff7812 */ /* 0x000fe200078cc0ff */
[----:B------:R-:W-:Y:S01]  /*4310*/  FADD.FTZ R55, R96, -R55 ;  /* 0x8000003760377221 */ /* 0x000fe20000010000 */
[----:B------:R-:W-:Y:S01]  /*4320*/  FMUL.FTZ R38, R38, UR8 ;  /* 0x0000000826267c20 */ /* 0x000fe20008410000 */
[----:B------:R-:W-:Y:S01]  /*4330*/  FFMA.FTZ R52, R52, UR11, R39 ;  /* 0x0000000b34347c23 */ /* 0x000fe20008010027 */
[C---:B------:R-:W-:Y:S01]  /*4340*/  PRMT R0, R34.reuse, 0x7632, R0 ;  /* 0x0000763222007816 */ /* 0x040fe20000000000 */
[----:B------:R-:W-:-:S02]  /*4350*/  IMAD.U32 R36, R34, 0x10000, RZ ;  /* 0x0001000022247824 */ /* 0x000fc400078e00ff */
[--C-:B------:R-:W-:Y:S01]  /*4360*/  FFMA.FTZ R91, R91, UR29, R116.reuse ;  /* 0x0000001d5b5b7c23 */ /* 0x100fe20008010074 */
[----:B------:R-:W-:Y:S01]  /*4370*/  FSEL R43, R38, RZ, P3 ;  /* 0x000000ff262b7208 */ /* 0x000fe20001800000 */
[----:B------:R-:W-:Y:S01]  /*4380*/  FFMA.FTZ R54, R54, UR29, R116 ;  /* 0x0000001d36367c23 */ /* 0x000fe20008010074 */
[----:B------:R-:W-:Y:S01]  /*4390*/  ISETP.GE.U32.AND P3, PT, R48, RZ, PT ;  /* 0x000000ff3000720c */ /* 0x000fe20003f66070 */
[----:B------:R-:W-:Y:S01]  /*43a0*/  FMUL.FTZ R52, R52, UR8 ;  /* 0x0000000834347c20 */ /* 0x000fe20008410000 */
[----:B------:R-:W-:Y:S01]  /*43b0*/  FSEL R39, R38, RZ, P6 ;  /* 0x000000ff26277208 */ /* 0x000fe20003000000 */
[----:B------:R-:W-:Y:S01]  /*43c0*/  FFMA.FTZ R36, R55, UR11, R36 ;  /* 0x0000000b37247c23 */ /* 0x000fe20008010024 */
[----:B------:R-:W-:Y:S01]  /*43d0*/  ISETP.GE.U32.AND P6, PT, R72, RZ, PT ;  /* 0x000000ff4800720c */ /* 0x000fe20003fc6070 */
[----:B------:R-:W-:Y:S01]  /*43e0*/  FADD.FTZ R91, R98, -R91 ;  /* 0x8000005b625b7221 */ /* 0x000fe20000010000 */
[----:B------:R-:W-:Y:S01]  /*43f0*/  SHF.L.U32 R37, R0, 0x10, RZ ;  /* 0x0000001000257819 */ /* 0x000fe200000006ff */
[----:B------:R-:W-:Y:S01]  /*4400*/  FADD.FTZ R54, R97, -R54 ;  /* 0x8000003661367221 */ /* 0x000fe20000010000 */
[----:B------:R-:W-:Y:S01]  /*4410*/  ISETP.GE.U32.AND.EX P3, PT, R49, 0x1000000, PT, P3 ;  /* 0x010000003100780c */ /* 0x000fe20003f66130 */
[----:B------:R-:W-:Y:S01]  /*4420*/  IMAD.U32 R0, R33, 0x10000, RZ ;  /* 0x0001000021007824 */ /* 0x000fe200078e00ff */
[----:B------:R-:W-:Y:S01]  /*4430*/  ISETP.GE.U32.AND.EX P6, PT, R73, 0x1000000, PT, P6 ;  /* 0x010000004900780c */ /* 0x000fe20003fc6160 */
[----:B------:R-:W-:Y:S01]  /*4440*/  FMUL.FTZ R36, R36, UR8 ;  /* 0x0000000824247c20 */ /* 0x000fe20008410000 */
[----:B------:R-:W-:Y:S01]  /*4450*/  FSEL R40, R52, RZ, P3 ;  /* 0x000000ff34287208 */ /* 0x000fe20001800000 */
[----:B------:R-:W-:Y:S01]  /*4460*/  FFMA.FTZ R54, R54, UR11, R37 ;  /* 0x0000000b36367c23 */ /* 0x000fe20008010025 */
[----:B------:R-:W-:Y:S01]  /*4470*/  FFMA.FTZ R91, R91, UR11, R0 ;  /* 0x0000000b5b5b7c23 */ /* 0x000fe20008010000 */
[----:B------:R-:W-:Y:S01]  /*4480*/  LOP3.LUT P3, RZ, R49, 0xff, RZ, 0xc0, !PT ;  /* 0x000000ff31ff7812 */ /* 0x000fe2000786c0ff */
[----:B------:R-:W-:Y:S01]  /*4490*/  FFMA.FTZ R90, R90, UR29, R116 ;  /* 0x0000001d5a5a7c23 */ /* 0x000fe20008010074 */
[----:B------:R-:W-:Y:S01]  /*44a0*/  FSEL R52, R52, RZ, P6 ;  /* 0x000000ff34347208 */ /* 0x000fe20003000000 */
[----:B------:R-:W-:Y:S01]  /*44b0*/  FMUL.FTZ R54, R54, UR8 ;  /* 0x0000000836367c20 */ /* 0x000fe20008410000 */
[----:B------:R-:W-:Y:S01]  /*44c0*/  PRMT R0, R33, 0x7632, R0 ;  /* 0x0000763221007816 */ /* 0x000fe20000000000 */
[----:B------:R-:W-:Y:S01]  /*44d0*/  FADD.FTZ R90, R99, -R90 ;  /* 0x8000005a635a7221 */ /* 0x000fe20000010000 */
[----:B------:R-:W-:Y:S01]  /*44e0*/  LOP3.LUT P6, RZ, R73, 0xff, RZ, 0xc0, !PT ;  /* 0x000000ff49ff7812 */ /* 0x000fe200078cc0ff */
[----:B------:R-:W-:Y:S01]  /*44f0*/  FFMA.FTZ R92, R92, UR29, R116 ;  /* 0x0000001d5c5c7c23 */ /* 0x000fe20008010074 */
[----:B------:R-:W-:Y:S01]  /*4500*/  FSEL R42, R36, RZ, P3 ;  /* 0x000000ff242a7208 */ /* 0x000fe20001800000 */
[----:B------:R-:W-:Y:S01]  /*4510*/  FMUL.FTZ R91, R91, UR8 ;  /* 0x000000085b5b7c20 */ /* 0x000fe20008410000 */
[----:B------:R-:W-:Y:S01]  /*4520*/  SHF.L.U32 R37, R0, 0x10, RZ ;  /* 0x0000001000257819 */ /* 0x000fe200000006ff */
[----:B------:R-:W-:Y:S01]  /*4530*/  FADD.FTZ R92, R101, -R92 ;  /* 0x8000005c655c7221 */ /* 0x000fe20000010000 */
[----:B------:R-:W-:Y:S01]  /*4540*/  LOP3.LUT P3, RZ, R49, 0xff00, RZ, 0xc0, !PT ;  /* 0x0000ff0031ff7812 */ /* 0x000fe2000786c0ff */
[----:B------:R-:W-:Y:S01]  /*4550*/  FFMA.FTZ R95, R95, UR29, R116 ;  /* 0x0000001d5f5f7c23 */ /* 0x000fe20008010074 */
[----:B------:R-:W-:Y:S01]  /*4560*/  FSEL R38, R36, RZ, P6 ;  /* 0x000000ff24267208 */ /* 0x000fe20003000000 */
[----:B------:R-:W-:Y:S01]  /*4570*/  FFMA.FTZ R90, R90, UR11, R37 ;  /* 0x0000000b5a5a7c23 */ /* 0x000fe20008010025 */
[----:B------:R-:W-:Y:S01]  /*4580*/  LOP3.LUT P6, RZ, R73, 0xff00, RZ, 0xc0, !PT ;  /* 0x0000ff0049ff7812 */ /* 0x000fe200078cc0ff */
[----:B------:R-:W-:Y:S01]  /*4590*/  FADD.FTZ R95, R100, -R95 ;  /* 0x8000005f645f7221 */ /* 0x000fe20000010000 */
[----:B------:R-:W-:Y:S01]  /*45a0*/  PRMT R0, R32, 0x7632, R0 ;  /* 0x0000763220007816 */ /* 0x000fe20000000000 */
[----:B------:R-:W-:Y:S01]  /*45b0*/  FMUL.FTZ R90, R90, UR8 ;  /* 0x000000085a5a7c20 */ /* 0x000fe20008410000 */
[----:B------:R-:W-:-:S02]  /*45c0*/  FSEL R51, R54, RZ, P3 ;  /* 0x000000ff36337208 */ /* 0x000fc40001800000 */
[----:B------:R-:W-:Y:S01]  /*45d0*/  LOP3.LUT P3, RZ, R48, 0xff0000, RZ, 0xc0, !PT ;  /* 0x00ff000030ff7812 */ /* 0x000fe2000786c0ff */
[----:B------:R-:W-:Y:S01]  /*45e0*/  IMAD.U32 R37, R0, 0x10000, RZ ;  /* 0x0001000000257824 */ /* 0x000fe200078e00ff */
[----:B------:R-:W-:Y:S02]  /*45f0*/  FSEL R53, R54, RZ, P6 ;  /* 0x000000ff36357208 */ /* 0x000fe40003000000 */
[----:B------:R-:W-:Y:S01]  /*4600*/  LOP3.LUT P6, RZ, R72, 0xff0000, RZ, 0xc0, !PT ;  /* 0x00ff000048ff7812 */ /* 0x000fe200078cc0ff */
[----:B------:R-:W-:Y:S01]  /*4610*/  FFMA.FTZ R37, R92, UR11, R37 ;  /* 0x0000000b5c257c23 */ /* 0x000fe20008010025 */
[----:B------:R-:W-:Y:S02]  /*4620*/  FSEL R41, R91, RZ, P3 ;  /* 0x000000ff5b297208 */ /* 0x000fe40001800000 */
[----:B------:R-:W-:Y:S01]  /*4630*/  LOP3.LUT P3, RZ, R48, 0xff000000, RZ, 0xc0, !PT ;  /* 0xff00000030ff7812 */ /* 0x000fe2000786c0ff */
[----:B------:R-:W-:Y:S01]  /*4640*/  FMUL.FTZ R37, R37, UR8 ;  /* 0x0000000825257c20 */ /* 0x000fe20008410000 */
[----:B------:R-:W-:-:S02]  /*4650*/  FSEL R91, R91, RZ, P6 ;  /* 0x000000ff5b5b7208 */ /* 0x000fc40003000000 */
[----:B------:R-:W-:Y:S02]  /*4660*/  SHF.L.U32 R0, R32, 0x10, RZ ;  /* 0x0000001020007819 */ /* 0x000fe400000006ff */
[----:B------:R-:W-:Y:S02]  /*4670*/  LOP3.LUT P6, RZ, R72, 0xff000000, RZ, 0xc0, !PT ;  /* 0xff00000048ff7812 */ /* 0x000fe400078cc0ff */
[C---:B------:R-:W-:Y:S01]  /*4680*/  FSEL R46, R90.reuse, RZ, P3 ;  /* 0x000000ff5a2e7208 */ /* 0x040fe20001800000 */
[----:B------:R-:W-:Y:S01]  /*4690*/  FFMA.FTZ R0, R95, UR11, R0 ;  /* 0x0000000b5f007c23 */ /* 0x000fe20008010000 */
[----:B------:R-:W-:Y:S02]  /*46a0*/  FSEL R90, R90, RZ, P6 ;  /* 0x000000ff5a5a7208 */ /* 0x000fe40003000000 */
[----:B------:R-:W-:Y:S01]  /*46b0*/  LOP3.LUT P3, RZ, R48, 0xff00, RZ, 0xc0, !PT ;  /* 0x0000ff0030ff7812 */ /* 0x000fe2000786c0ff */
[----:B------:R-:W-:Y:S01]  /*46c0*/  FMUL.FTZ R0, R0, UR8 ;  /* 0x0000000800007c20 */ /* 0x000fe20008410000 */
[----:B------:R-:W-:-:S02]  /*46d0*/  LOP3.LUT P6, RZ, R72, 0xff00, RZ, 0xc0, !PT ;  /* 0x0000ff0048ff7812 */ /* 0x000fc400078cc0ff */
[C---:B------:R-:W-:Y:S02]  /*46e0*/  FSEL R47, R37.reuse, RZ, P3 ;  /* 0x000000ff252f7208 */ /* 0x040fe40001800000 */
[----:B------:R-:W-:Y:S02]  /*46f0*/  FSEL R49, R37, RZ, P6 ;  /* 0x000000ff25317208 */ /* 0x000fe40003000000 */
[----:B------:R-:W-:Y:S02]  /*4700*/  LOP3.LUT P3, RZ, R48, 0xff, RZ, 0xc0, !PT ;  /* 0x000000ff30ff7812 */ /* 0x000fe4000786c0ff */
[----:B------:R-:W-:Y:S02]  /*4710*/  LOP3.LUT P6, RZ, R72, 0xff, RZ, 0xc0, !PT ;  /* 0x000000ff48ff7812 */ /* 0x000fe400078cc0ff */
[----:B------:R-:W-:Y:S02]  /*4720*/  F2FP.BF16.F32.PACK_AB R43, R40, R43 ;  /* 0x0000002b282b723e */ /* 0x000fe400000010ff */
        /* <DEDUP_REMOVED lines=8> */
[----:B------:R-:W-:Y:S01]  /*47b0*/  F2FP.BF16.F32.PACK_AB R40, R47, R40 ;  /* 0x000000282f28723e */ /* 0x000fe200000010ff */
[----:B------:R-:W-:Y:S06]  /*47c0*/  BRA `(.L_x_229) ;  /* 0x00000018005c7947 */ /* 0x000fec0003800000 */
.L_x_227:
[----:B------:R-:W-:Y:S05]  /*47d0*/  @!P2 BRA `(.L_x_230) ;  /* 0x00000004003ca947 */ /* 0x000fea0003800000 */
[--C-:B------:R-:W-:Y:S01]  /*47e0*/  FFMA.FTZ R53, R53, UR29, R116.reuse ;  /* 0x0000001d35357c23 */ /* 0x100fe20008010074 */
[--C-:B------:R-:W-:Y:S01]  /*47f0*/  FFMA.FTZ R52, R52, UR29, R116.reuse ;  /* 0x0000001d34347c23 */ /* 0x100fe20008010074 */
[----:B------:R-:W-:Y:S01]  /*4800*/  LOP3.LUT P3, RZ, R49, 0xff0000, RZ, 0xc0, !PT ;  /* 0x00ff000031ff7812 */ /* 0x000fe2000786c0ff */
[----:B------:R-:W-:Y:S01]  /*4810*/  FFMA.FTZ R55, R55, UR29, R116 ;  /* 0x0000001d37377c23 */ /* 0x000fe20008010074 */
[----:B0-----:R-:W-:Y:S01]  /*4820*/  FADD.FTZ R27, R94, -R53 ;  /* 0x800000355e1b7221 */ /* 0x001fe20000010000 */
[----:B------:R-:W-:Y:S01]  /*4830*/  FADD.FTZ R52, R93, -R52 ;  /* 0x800000345d347221 */ /* 0x000fe20000010000 */
[--C-:B------:R-:W-:Y:S01]  /*4840*/  FFMA.FTZ R26, R54, UR29, R116.reuse ;  /* 0x0000001d361a7c23 */ /* 0x100fe20008010074 */
[----:B------:R-:W-:Y:S01]  /*4850*/  LOP3.LUT P6, RZ, R73, 0xff0000, RZ, 0xc0, !PT ;  /* 0x00ff000049ff7812 */ /* 0x000fe200078cc0ff */
[----:B------:R-:W-:Y:S01]  /*4860*/  FMUL.FTZ R27, R27, UR11 ;  /* 0x0000000b1b1b7c20 */ /* 0x000fe20008410000 */
[----:B------:R-:W-:Y:S01]  /*4870*/  FMUL.FTZ R54, R52, UR11 ;  /* 0x0000000b34367c20 */ /* 0x000fe20008410000 */
[----:B------:R-:W-:Y:S01]  /*4880*/  FADD.FTZ R38, R96, -R55 ;  /* 0x8000003760267221 */ /* 0x000fe20000010000 */
[----:B------:R-:W-:Y:S01]  /*4890*/  FFMA.FTZ R90, R90, UR29, R116 ;  /* 0x0000001d5a5a7c23 */ /* 0x000fe20008010074 */
[----:B------:R-:W-:Y:S01]  /*48a0*/  FMUL.FTZ R0, R27, UR8 ;  /* 0x000000081b007c20 */ /* 0x000fe20008410000 */
[----:B------:R-:W-:Y:S01]  /*48b0*/  FMUL.FTZ R24, R54, UR8 ;  /* 0x0000000836187c20 */ /* 0x000fe20008410000 */
[----:B------:R-:W-:Y:S01]  /*48c0*/  FMUL.FTZ R38, R38, UR11 ;  /* 0x0000000b26267c20 */ /* 0x000fe20008410000 */
[----:B------:R-:W-:Y:S01]  /*48d0*/  FADD.FTZ R26, R97, -R26 ;  /* 0x8000001a611a7221 */ /* 0x000fe20000010000 */
[----:B------:R-:W-:Y:S01]  /*48e0*/  FFMA.FTZ R91, R91, UR29, R116 ;  /* 0x0000001d5b5b7c23 */ /* 0x000fe20008010074 */
[----:B------:R-:W-:Y:S01]  /*48f0*/  FSEL R43, R0, RZ, P3 ;  /* 0x000000ff002b7208 */ /* 0x000fe20001800000 */
[----:B------:R-:W-:Y:S01]  /*4900*/  FADD.FTZ R99, R99, -R90 ;  /* 0x8000005a63637221 */ /* 0x000fe20000010000 */
[----:B------:R-:W-:Y:S01]  /*4910*/  ISETP.GE.U32.AND P3, PT, R48, RZ, PT ;  /* 0x000000ff3000720c */ /* 0x000fe20003f66070 */
[----:B------:R-:W-:Y:S01]  /*4920*/  FMUL.FTZ R39, R26, UR11 ;  /* 0x0000000b1a277c20 */ /* 0x000fe20008410000 */
[----:B------:R-:W-:Y:S01]  /*4930*/  FSEL R52, R0, RZ, P6 ;  /* 0x000000ff00347208 */ /* 0x000fe20003000000 */
[----:B------:R-:W-:Y:S01]  /*4940*/  FMUL.FTZ R0, R38, UR8 ;  /* 0x0000000826007c20 */ /* 0x000fe20008410000 */
[----:B------:R-:W-:Y:S01]  /*4950*/  ISETP.GE.U32.AND P6, PT, R72, RZ, PT ;  /* 0x000000ff4800720c */ /* 0x000fe20003fc6070 */
[----:B------:R-:W-:Y:S01]  /*4960*/  FADD.FTZ R25, R98, -R91 ;  /* 0x8000005b62197221 */ /* 0x000fe20000010000 */
[----:B------:R-:W-:Y:S01]  /*4970*/  ISETP.GE.U32.AND.EX P3, PT, R49, 0x1000000, PT, P3 ;  /* 0x010000003100780c */ /* 0x000fe20003f66130 */
[----:B------:R-:W-:Y:S01]  /*4980*/  FMUL.FTZ R26, R39, UR8 ;  /* 0x00000008271a7c20 */ /* 0x000fe20008410000 */
[----:B------:R-:W-:Y:S01]  /*4990*/  ISETP.GE.U32.AND.EX P6, PT, R73, 0x1000000, PT, P6 ;  /* 0x010000004900780c */ /* 0x000fe20003fc6160 */
[----:B------:R-:W-:Y:S01]  /*49a0*/  FMUL.FTZ R25, R25, UR11 ;  /* 0x0000000b19197c20 */ /* 0x000fe20008410000 */
[----:B------:R-:W-:Y:S01]  /*49b0*/  FSEL R90, R24, RZ, P3 ;  /* 0x000000ff185a7208 */ /* 0x000fe20001800000 */
[--C-:B------:R-:W-:Y:S01]  /*49c0*/  FFMA.FTZ R92, R92, UR29, R116.reuse ;  /* 0x0000001d5c5c7c23 */ /* 0x100fe20008010074 */
[----:B------:R-:W-:Y:S01]  /*49d0*/  LOP3.LUT P3, RZ, R49, 0xff, RZ, 0xc0, !PT ;  /* 0x000000ff31ff7812 */ /* 0x000fe2000786c0ff */
[----:B------:R-:W-:Y:S01]  /*49e0*/  FFMA.FTZ R95, R95, UR29, R116 ;  /* 0x0000001d5f5f7c23 */ /* 0x000fe20008010074 */
[----:B------:R-:W-:Y:S01]  /*49f0*/  FSEL R89, R24, RZ, P6 ;  /* 0x000000ff18597208 */ /* 0x000fe20003000000 */
[----:B------:R-:W-:Y:S01]  /*4a00*/  FMUL.FTZ R24, R99, UR11 ;  /* 0x0000000b63187c20 */ /* 0x000fe20008410000 */
[----:B------:R-:W-:Y:S01]  /*4a10*/  LOP3.LUT P6, RZ, R73, 0xff, RZ, 0xc0, !PT ;  /* 0x000000ff49ff7812 */ /* 0x000fe200078cc0ff */
[----:B------:R-:W-:Y:S01]  /*4a20*/  FADD.FTZ R37, R101, -R92 ;  /* 0x8000005c65257221 */ /* 0x000fe20000010000 */
[----:B------:R-:W-:-:S02]  /*4a30*/  FSEL R42, R0, RZ, P3 ;  /* 0x000000ff002a7208 */ /* 0x000fc40001800000 */
[----:B------:R-:W-:Y:S01]  /*4a40*/  LOP3.LUT P3, RZ, R49, 0xff00, RZ, 0xc0, !PT ;  /* 0x0000ff0031ff7812 */ /* 0x000fe2000786c0ff */
[----:B------:R-:W-:Y:S01]  /*4a50*/  FMUL.FTZ R37, R37, UR11 ;  /* 0x0000000b25257c20 */ /* 0x000fe20008410000 */
[----:B------:R-:W-:Y:S01]  /*4a60*/  FSEL R40, R0, RZ, P6 ;  /* 0x000000ff00287208 */ /* 0x000fe20003000000 */
[----:B------:R-:W-:Y:S01]  /*4a70*/  FMUL.FTZ R0, R25, UR8 ;  /* 0x0000000819007c20 */ /* 0x000fe20008410000 */
[----:B------:R-:W-:Y:S01]  /*4a80*/  LOP3.LUT P6, RZ, R73, 0xff00, RZ, 0xc0, !PT ;  /* 0x0000ff0049ff7812 */ /* 0x000fe200078cc0ff */
[----:B------:R-:W-:Y:S01]  /*4a90*/  FMUL.FTZ R36, R37, UR8 ;  /* 0x0000000825247c20 */ /* 0x000fe20008410000 */
[----:B------:R-:W-:Y:S02]  /*4aa0*/  FSEL R53, R26, RZ, P3 ;  /* 0x000000ff1a357208 */ /* 0x000fe40001800000 */
[----:B------:R-:W-:Y:S02]  /*4ab0*/  LOP3.LUT P3, RZ, R48, 0xff0000, RZ, 0xc0, !PT ;  /* 0x00ff000030ff7812 */ /* 0x000fe4000786c0ff */
[----:B------:R-:W-:Y:S01]  /*4ac0*/  FSEL R55, R26, RZ, P6 ;  /* 0x000000ff1a377208 */ /* 0x000fe20003000000 */
[----:B------:R-:W-:Y:S01]  /*4ad0*/  FMUL.FTZ R26, R24, UR8 ;  /* 0x00000008181a7c20 */ /* 0x000fe20008410000 */
[----:B------:R-:W-:-:S02]  /*4ae0*/  LOP3.LUT P6, RZ, R72, 0xff0000, RZ, 0xc0, !PT ;  /* 0x00ff000048ff7812 */ /* 0x000fc400078cc0ff */
[----:B------:R-:W-:Y:S02]  /*4af0*/  FSEL R41, R0, RZ, P3 ;  /* 0x000000ff00297208 */ /* 0x000fe40001800000 */
[----:B------:R-:W-:Y:S02]  /*4b00*/  LOP3.LUT P3, RZ, R48, 0xff000000, RZ, 0xc0, !PT ;  /* 0xff00000030ff7812 */ /* 0x000fe4000786c0ff */
[----:B------:R-:W-:Y:S01]  /*4b10*/  FSEL R46, R0, RZ, P6 ;  /* 0x000000ff002e7208 */ /* 0x000fe20003000000 */
[----:B------:R-:W-:Y:S01]  /*4b20*/  FADD.FTZ R0, R100, -R95 ;  /* 0x8000005f64007221 */ /* 0x000fe20000010000 */
[----:B------:R-:W-:Y:S02]  /*4b30*/  FSEL R50, R26, RZ, P3 ;  /* 0x000000ff1a327208 */ /* 0x000fe40001800000 */
[----:B------:R-:W-:Y:S01]  /*4b40*/  LOP3.LUT P3, RZ, R48, 0xff00, RZ, 0xc0, !PT ;  /* 0x0000ff0030ff7812 */ /* 0x000fe2000786c0ff */
[----:B------:R-:W-:Y:S01]  /*4b50*/  FMUL.FTZ R0, R0, UR11 ;  /* 0x0000000b00007c20 */ /* 0x000fe20008410000 */
[----:B------:R-:W-:-:S02]  /*4b60*/  LOP3.LUT P6, RZ, R72, 0xff000000, RZ, 0xc0, !PT ;  /* 0xff00000048ff7812 */ /* 0x000fc400078cc0ff */
[----:B------:R-:W-:Y:S02]  /*4b70*/  FSEL R47, R36, RZ, P3 ;  /* 0x000000ff242f7208 */ /* 0x000fe40001800000 */
[----:B------:R-:W-:Y:S02]  /*4b80*/  LOP3.LUT P3, RZ, R72, 0xff00, RZ, 0xc0, !PT ;  /* 0x0000ff0048ff7812 */ /* 0x000fe4000786c0ff */
[----:B------:R-:W-:Y:S02]  /*4b90*/  F2FP.BF16.F32.PACK_AB R25, R24, R25 ;  /* 0x000000191819723e */ /* 0x000fe400000010ff */
[----:B------:R-:W-:Y:S01]  /*4ba0*/  F2FP.BF16.F32.PACK_AB R24, R37, R0 ;  /* 0x000000002518723e */ /* 0x000fe200000010ff */
[----:B------:R-:W-:Y:S01]  /*4bb0*/  FMUL.FTZ R0, R0, UR8 ;  /* 0x0000000800007c20 */ /* 0x000fe20008410000 */
[----:B------:R-:W-:Y:S02]  /*4bc0*/  FSEL R51, R26, RZ, P6 ;  /* 0x000000ff1a337208 */ /* 0x000fe40003000000 */
[----:B------:R-:W-:-:S02]  /*4bd0*/  FSEL R49, R36, RZ, P3 ;  /* 0x000000ff24317208 */ /* 0x000fc40001800000 */
[----:B------:R-:W-:Y:S02]  /*4be0*/  LOP3.LUT P6, RZ, R48, 0xff, RZ, 0xc0, !PT ;  /* 0x000000ff30ff7812 */ /* 0x000fe400078cc0ff */
[----:B------:R-:W-:Y:S02]  /*4bf0*/  LOP3.LUT P3, RZ, R72, 0xff, RZ, 0xc0, !PT ;  /* 0x000000ff48ff7812 */ /* 0x000fe4000786c0ff */
[----:B------:R-:W-:Y:S02]  /*4c00*/  F2FP.BF16.F32.PACK_AB R26, R39, R38 ;  /* 0x00000026271a723e */ /* 0x000fe400000010ff */
        /* <DEDUP_REMOVED lines=12> */
.L_x_230:
[--C-:B------:R-:W-:Y:S01]  /*4cd0*/  FFMA.FTZ R52, R52, UR29, R116.reuse ;  /* 0x0000001d34347c23 */ /* 0x100fe20008010074 */
[--C-:B------:R-:W-:Y:S01]  /*4ce0*/  FFMA.FTZ R53, R53, UR29, R116.reuse ;  /* 0x0000001d35357c23 */ /* 0x100fe20008010074 */
[----:B------:R-:W-:Y:S01]  /*4cf0*/  ISETP.GE.U32.AND P3, PT, R48, RZ, PT ;  /* 0x000000ff3000720c */ /* 0x000fe20003f66070 */
[----:B------:R-:W-:Y:S01]  /*4d00*/  FFMA.FTZ R55, R55, UR29, R116 ;  /* 0x0000001d37377c23 */ /* 0x000fe20008010074 */
[----:B------:R-:W-:Y:S01]  /*4d10*/  FADD.FTZ R52, R93, -R52 ;  /* 0x800000345d347221 */ /* 0x000fe20000010000 */
[----:B------:R-:W-:Y:S01]  /*4d20*/  FADD.FTZ R53, R94, -R53 ;  /* 0x800000355e357221 */ /* 0x000fe20000010000 */
[----:B------:R-:W-:Y:S01]  /*4d30*/  ISETP.GE.U32.AND.EX P3, PT, R49, 0x1000000, PT, P3 ;  /* 0x010000003100780c */ /* 0x000fe20003f66130 */
[----:B------:R-:W-:Y:S01]  /*4d40*/  FADD.FTZ R55, R96, -R55 ;  /* 0x8000003760377221 */ /* 0x000fe20000010000 */
[----:B------:R-:W-:Y:S01]  /*4d50*/  FMUL.FTZ R52, R52, UR11 ;  /* 0x0000000b34347c20 */ /* 0x000fe20008410000 */
[----:B------:R-:W-:Y:S01]  /*4d60*/  FMUL.FTZ R53, R53, UR11 ;  /* 0x0000000b35357c20 */ /* 0x000fe20008410000 */
[----:B------:R-:W-:Y:S01]  /*4d70*/  LOP3.LUT P6, RZ, R49, 0xff0000, RZ, 0xc0, !PT ;  /* 0x00ff000031ff7812 */ /* 0x000fe200078cc0ff */
[----:B------:R-:W-:Y:S01]  /*4d80*/  FFMA.FTZ R54, R54, UR29, R116 ;  /* 0x0000001d36367c23 */ /* 0x000fe20008010074 */
[----:B------:R-:W-:Y:S01]  /*4d90*/  FMUL.FTZ R52, R52, UR8 ;  /* 0x0000000834347c20 */ /* 0x000fe20008410000 */
[----:B------:R-:W-:Y:S01]  /*4da0*/  FMUL.FTZ R53, R53, UR8 ;  /* 0x0000000835357c20 */ /* 0x000fe20008410000 */
[----:B------:R-:W-:Y:S01]  /*4db0*/  FMUL.FTZ R55, R55, UR11 ;  /* 0x0000000b37377c20 */ /* 0x000fe20008410000 */
[----:B------:R-:W-:Y:S01]  /*4dc0*/  FADD.FTZ R54, R97, -R54 ;  /* 0x8000003661367221 */ /* 0x000fe20000010000 */
[--C-:B------:R-:W-:Y:S01]  /*4dd0*/  FFMA.FTZ R91, R91, UR29, R116.reuse ;  /* 0x0000001d5b5b7c23 */ /* 0x100fe20008010074 */
[----:B0-----:R-:W-:Y:S01]  /*4de0*/  FSEL R36, R52, RZ, P3 ;  /* 0x000000ff34247208 */ /* 0x001fe20001800000 */
[----:B------:R-:W-:Y:S01]  /*4df0*/  FMUL.FTZ R55, R55, UR8 ;  /* 0x0000000837377c20 */ /* 0x000fe20008410000 */
[----:B------:R-:W-:Y:S01]  /*4e00*/  ISETP.GE.U32.AND P3, PT, R72, RZ, PT ;  /* 0x000000ff4800720c */ /* 0x000fe20003f66070 */
[----:B------:R-:W-:Y:S01]  /*4e10*/  FMUL.FTZ R54, R54, UR11 ;  /* 0x0000000b36367c20 */ /* 0x000fe20008410000 */
[----:B------:R-:W-:Y:S01]  /*4e20*/  FSEL R43, R53, RZ, P6 ;  /* 0x000000ff352b7208 */ /* 0x000fe20003000000 */
[----:B------:R-:W-:Y:S01]  /*4e30*/  FADD.FTZ R91, R98, -R91 ;  /* 0x8000005b625b7221 */ /* 0x000fe20000010000 */
[C---:B------:R-:W-:Y:S01]  /*4e40*/  LOP3.LUT P6, RZ, R73.reuse, 0xff0000, RZ, 0xc0, !PT ;  /* 0x00ff000049ff7812 */ /* 0x040fe200078cc0ff */
[----:B------:R-:W-:Y:S01]  /*4e50*/  FFMA.FTZ R90, R90, UR29, R116 ;  /* 0x0000001d5a5a7c23 */ /* 0x000fe20008010074 */
[----:B------:R-:W-:Y:S01]  /*4e60*/  ISETP.GE.U32.AND.EX P3, PT, R73, 0x1000000, PT, P3 ;  /* 0x010000004900780c */ /* 0x000fe20003f66130 */
[----:B------:R-:W-:Y:S01]  /*4e70*/  FMUL.FTZ R54, R54, UR8 ;  /* 0x0000000836367c20 */ /* 0x000fe20008410000 */
[----:B------:R-:W-:Y:S01]  /*4e80*/  FSEL R39, R53, RZ, P6 ;  /* 0x000000ff35277208 */ /* 0x000fe20003000000 */
[----:B------:R-:W-:Y:S01]  /*4e90*/  FMUL.FTZ R91, R91, UR11 ;  /* 0x0000000b5b5b7c20 */ /* 0x000fe20008410000 */
[----:B------:R-:W-:Y:S01]  /*4ea0*/  LOP3.LUT P6, RZ, R49, 0xff, RZ, 0xc0, !PT ;  /* 0x000000ff31ff7812 */ /* 0x000fe200078cc0ff */
[----:B------:R-:W-:Y:S01]  /*4eb0*/  FADD.FTZ R90, R99, -R90 ;  /* 0x8000005a635a7221 */ /* 0x000fe20000010000 */
[----:B------:R-:W-:Y:S01]  /*4ec0*/  FSEL R52, R52, RZ, P3 ;  /* 0x000000ff34347208 */ /* 0x000fe20001800000 */
[----:B------:R-:W-:Y:S01]  /*4ed0*/  FFMA.FTZ R92, R92, UR29, R116 ;  /* 0x0000001d5c5c7c23 */ /* 0x000fe20008010074 */
[----:B------:R-:W-:Y:S01]  /*4ee0*/  LOP3.LUT P3, RZ, R73, 0xff, RZ, 0xc0, !PT ;  /* 0x000000ff49ff7812 */ /* 0x000fe2000786c0ff */
        /* <DEDUP_REMOVED lines=14> */
[----:B------:R-:W-:Y:S01]  /*4fd0*/  FMUL.FTZ R92, R92, UR8 ;  /* 0x000000085c5c7c20 */ /* 0x000fe20008410000 */
[----:B------:R-:W-:Y:S01]  /*4fe0*/  LOP3.LUT P3, RZ, R72, 0xff0000, RZ, 0xc0, !PT ;  /* 0x00ff000048ff7812 */ /* 0x000fe2000786c0ff */
[----:B------:R-:W-:Y:S01]  /*4ff0*/  FMUL.FTZ R95, R95, UR11 ;  /* 0x0000000b5f5f7c20 */ /* 0x000fe20008410000 */
[----:B------:R-:W-:-:S02]  /*5000*/  FSEL R41, R91, RZ, P6 ;  /* 0x000000ff5b297208 */ /* 0x000fc40003000000 */
[----:B------:R-:W-:Y:S01]  /*5010*/  LOP3.LUT P6, RZ, R48, 0xff000000, RZ, 0xc0, !PT ;  /* 0xff00000030ff7812 */ /* 0x000fe200078cc0ff */
[----:B------:R-:W-:Y:S01]  /*5020*/  FMUL.FTZ R95, R95, UR8 ;  /* 0x000000085f5f7c20 */ /* 0x000fe20008410000 */
[----:B------:R-:W-:Y:S02]  /*5030*/  FSEL R37, R91, RZ, P3 ;  /* 0x000000ff5b257208 */ /* 0x000fe40001800000 */
[----:B------:R-:W-:Y:S02]  /*5040*/  LOP3.LUT P3, RZ, R72, 0xff000000, RZ, 0xc0, !PT ;  /* 0xff00000048ff7812 */ /* 0x000fe4000786c0ff */
[C---:B------:R-:W-:Y:S02]  /*5050*/  FSEL R0, R90.reuse, RZ, P6 ;  /* 0x000000ff5a007208 */ /* 0x040fe40003000000 */
[----:B------:R-:W-:Y:S02]  /*5060*/  FSEL R90, R90, RZ, P3 ;  /* 0x000000ff5a5a7208 */ /* 0x000fe40001800000 */
[----:B------:R-:W-:-:S02]  /*5070*/  LOP3.LUT P6, RZ, R48, 0xff00, RZ, 0xc0, !PT ;  /* 0x0000ff0030ff7812 */ /* 0x000fc400078cc0ff */
[----:B------:R-:W-:Y:S02]  /*5080*/  LOP3.LUT P3, RZ, R72, 0xff00, RZ, 0xc0, !PT ;  /* 0x0000ff0048ff7812 */ /* 0x000fe4000786c0ff */
[C---:B------:R-:W-:Y:S02]  /*5090*/  FSEL R47, R92.reuse, RZ, P6 ;  /* 0x000000ff5c2f7208 */ /* 0x040fe40003000000 */
[----:B------:R-:W-:Y:S02]  /*50a0*/  FSEL R49, R92, RZ, P3 ;  /* 0x000000ff5c317208 */ /* 0x000fe40001800000 */
[----:B------:R-:W-:Y:S02]  /*50b0*/  LOP3.LUT P6, RZ, R48, 0xff, RZ, 0xc0, !PT ;  /* 0x000000ff30ff7812 */ /* 0x000fe400078cc0ff */
[----:B------:R-:W-:Y:S02]  /*50c0*/  LOP3.LUT P3, RZ, R72, 0xff, RZ, 0xc0, !PT ;  /* 0x000000ff48ff7812 */ /* 0x000fe4000786c0ff */
[----:B------:R-:W-:-:S02]  /*50d0*/  F2FP.BF16.F32.PACK_AB R43, R36, R43 ;  /* 0x0000002b242b723e */ /* 0x000fc400000010ff */
[C---:B------:R-:W-:Y:S02]  /*50e0*/  FSEL R36, R95.reuse, RZ, P3 ;  /* 0x000000ff5f247208 */ /* 0x040fe40001800000 */
        /* <DEDUP_REMOVED lines=9> */
.L_x_226:
[----:B------:R-:W-:-:S04]  /*5180*/  ISETP.NE.U32.AND P1, PT, RZ, UR9, PT ;  /* 0x00000009ff007c0c */ /* 0x000fc8000bf25070 */
[----:B------:R-:W-:-:S13]  /*5190*/  ISETP.NE.AND.EX P1, PT, RZ, UR10, PT, P1 ;  /* 0x0000000aff007c0c */ /* 0x000fda000bf25310 */
[----:B------:R-:W-:Y:S05]  /*51a0*/  @!P1 BRA `(.L_x_231) ;  /* 0x0000000800249947 */ /* 0x000fea0003800000 */
[----:B------:R-:W-:Y:S05]  /*51b0*/  @!P2 BRA `(.L_x_232) ;  /* 0x000000040018a947 */ /* 0x000fea0003800000 */
[----:B------:R-:W-:Y:S01]  /*51c0*/  PRMT R0, R35, 0x7632, R0 ;  /* 0x0000763223007816 */ /* 0x000fe20000000000 */
[----:B------:R-:W-:Y:S01]  /*51d0*/  FFMA.FTZ R52, R52, UR29, R116 ;  /* 0x0000001d34347c23 */ /* 0x000fe20008010074 */
[----:B0-----:R-:W-:Y:S01]  /*51e0*/  PRMT R24, R34, 0x7632, R24 ;  /* 0x0000763222187816 */ /* 0x001fe20000000018 */
[----:B------:R-:W-:Y:S01]  /*51f0*/  FFMA.FTZ R53, R53, UR29, R116 ;  /* 0x0000001d35357c23 */ /* 0x000fe20008010074 */
[----:B------:R-:W-:Y:S01]  /*5200*/  SHF.L.U32 R25, R0, 0x10, RZ ;  /* 0x0000001000197819 */ /* 0x000fe200000006ff */
[----:B------:R-:W-:Y:S01]  /*5210*/  FADD.FTZ R52, R93, -R52 ;  /* 0x800000345d347221 */ /* 0x000fe20000010000 */
[----:B------:R-:W-:Y:S01]  /*5220*/  PRMT R0, R33, 0x7632, R0 ;  /* 0x0000763221007816 */ /* 0x000fe20000000000 */
[--C-:B------:R-:W-:Y:S01]  /*5230*/  FFMA.FTZ R90, R90, UR29, R116.reuse ;  /* 0x0000001d5a5a7c23 */ /* 0x100fe20008010074 */
[--C-:B------:R-:W-:Y:S01]  /*5240*/  FFMA.FTZ R91, R91, UR29, R116.reuse ;  /* 0x0000001d5b5b7c23 */ /* 0x100fe20008010074 */
[--C-:B------:R-:W-:Y:S01]  /*5250*/  FFMA.FTZ R95, R95, UR29, R116.reuse ;  /* 0x0000001d5f5f7c23 */ /* 0x100fe20008010074 */
[----:B------:R-:W-:Y:S01]  /*5260*/  FFMA.FTZ R47, R52, UR11, R25 ;  /* 0x0000000b342f7c23 */ /* 0x000fe20008010019 */
[----:B------:R-:W-:Y:S01]  /*5270*/  FFMA.FTZ R55, R55, UR29, R116 ;  /* 0x0000001d37377c23 */ /* 0x000fe20008010074 */
[----:B------:R-:W-:Y:S01]  /*5280*/  FADD.FTZ R53, R94, -R53 ;  /* 0x800000355e357221 */ /* 0x000fe20000010000 */
[----:B------:R-:W-:Y:S01]  /*5290*/  IMAD.U32 R40, R35, 0x10000, RZ ;  /* 0x0001000023287824 */ /* 0x000fe200078e00ff */
[----:B------:R-:W-:Y:S01]  /*52a0*/  SHF.L.U32 R25, R0, 0x10, RZ ;  /* 0x0000001000197819 */ /* 0x000fe200000006ff */
[----:B------:R-:W-:-:S02]  /*52b0*/  IMAD.U32 R27, R24, 0x10000, RZ ;  /* 0x00010000181b7824 */ /* 0x000fc400078e00ff */
[----:B------:R-:W-:Y:S01]  /*52c0*/  FADD.FTZ R90, R99, -R90 ;  /* 0x8000005a635a7221 */ /* 0x000fe20000010000 */
[----:B------:R-:W-:Y:S01]  /*52d0*/  SHF.L.U32 R24, R33, 0x10, RZ ;  /* 0x0000001021187819 */ /* 0x000fe200000006ff */
[----:B------:R-:W-:Y:S01]  /*52e0*/  FADD.FTZ R91, R98, -R91 ;  /* 0x8000005b625b7221 */ /* 0x000fe20000010000 */
[----:B------:R-:W-:Y:S01]  /*52f0*/  FADD.FTZ R95, R100, -R95 ;  /* 0x8000005f645f7221 */ /* 0x000fe20000010000 */
[----:B------:R-:W-:Y:S01]  /*5300*/  SHF.L.U32 R26, R34, 0x10, RZ ;  /* 0x00000010221a7819 */ /* 0x000fe200000006ff */
[----:B------:R-:W-:Y:S01]  /*5310*/  IMAD.U32 R0, R32, 0x10000, RZ ;  /* 0x0001000020007824 */ /* 0x000fe200078e00ff */
[----:B------:R-:W-:Y:S01]  /*5320*/  ISETP.GE.U32.AND P3, PT, R48, RZ, PT ;  /* 0x000000ff3000720c */ /* 0x000fe20003f66070 */
[----:B------:R-:W-:Y:S01]  /*5330*/  FADD.FTZ R55, R96, -R55 ;  /* 0x8000003760377221 */ /* 0x000fe20000010000 */
[----:B------:R-:W-:Y:S01]  /*5340*/  FFMA.FTZ R40, R53, UR11, R40 ;  /* 0x0000000b35287c23 */ /* 0x000fe20008010028 */
[----:B------:R-:W-:Y:S01]  /*5350*/  FFMA.FTZ R54, R54, UR29, R116 ;  /* 0x0000001d36367c23 */ /* 0x000fe20008010074 */
[----:B------:R-:W-:Y:S01]  /*5360*/  FFMA.FTZ R90, R90, UR11, R25 ;  /* 0x0000000b5a5a7c23 */ /* 0x000fe20008010019 */
[----:B------:R-:W-:Y:S01]  /*5370*/  FFMA.FTZ R91, R91, UR11, R24 ;  /* 0x0000000b5b5b7c23 */ /* 0x000fe20008010018 */
[----:B------:R-:W-:Y:S01]  /*5380*/  FMUL.FTZ R25, R47, UR8 ;  /* 0x000000082f197c20 */ /* 0x000fe20008410000 */
[----:B------:R-:W-:Y:S01]  /*5390*/  ISETP.GE.U32.AND.EX P3, PT, R49, 0x1000000, PT, P3 ;  /* 0x010000003100780c */ /* 0x000fe20003f66130 */
[----:B------:R-:W-:Y:S01]  /*53a0*/  FFMA.FTZ R24, R95, UR11, R0 ;  /* 0x0000000b5f187c23 */ /* 0x000fe20008010000 */
[----:B------:R-:W-:Y:S01]  /*53b0*/  FFMA.FTZ R55, R55, UR11, R26 ;  /* 0x0000000b37377c23 */ /* 0x000fe2000801001a */
[----:B------:R-:W-:Y:S01]  /*53c0*/  FMUL.FTZ R0, R40, UR8 ;  /* 0x0000000828007c20 */ /* 0x000fe20008410000 */
[----:B------:R-:W-:Y:S01]  /*53d0*/  FADD.FTZ R54, R97, -R54 ;  /* 0x8000003661367221 */ /* 0x000fe20000010000 */
[----:B------:R-:W-:Y:S01]  /*53e0*/  LOP3.LUT P6, RZ, R49, 0xff0000, RZ, 0xc0, !PT ;  /* 0x00ff000031ff7812 */ /* 0x000fe200078cc0ff */
[----:B------:R-:W-:Y:S01]  /*53f0*/  FFMA.FTZ R92, R92, UR29, R116 ;  /* 0x0000001d5c5c7c23 */ /* 0x000fe20008010074 */
[----:B------:R-:W-:Y:S01]  /*5400*/  FSEL R50, R25, RZ, P3 ;  /* 0x000000ff19327208 */ /* 0x000fe20001800000 */
[----:B------:R-:W-:Y:S01]  /*5410*/  FMUL.FTZ R25, R55, UR8 ;  /* 0x0000000837197c20 */ /* 0x000fe20008410000 */
[----:B------:R-:W-:Y:S01]  /*5420*/  FFMA.FTZ R54, R54, UR11, R27 ;  /* 0x0000000b36367c23 */ /* 0x000fe2000801001b */
[----:B------:R-:W-:Y:S01]  /*5430*/  LOP3.LUT P3, RZ, R49, 0xff, RZ, 0xc0, !PT ;  /* 0x000000ff31ff7812 */ /* 0x000fe2000786c0ff */
[----:B------:R-:W-:Y:S01]  /*5440*/  FADD.FTZ R92, R101, -R92 ;  /* 0x8000005c655c7221 */ /* 0x000fe20000010000 */
[----:B------:R-:W-:Y:S01]  /*5450*/  FSEL R43, R0, RZ, P6 ;  /* 0x000000ff002b7208 */ /* 0x000fe20003000000 */
[----:B------:R-:W-:Y:S01]  /*5460*/  FMUL.FTZ R27, R54, UR8 ;  /* 0x00000008361b7c20 */ /* 0x000fe20008410000 */
[----:B------:R-:W-:Y:S01]  /*5470*/  PRMT R0, R32, 0x7632, R0 ;  /* 0x0000763220007816 */ /* 0x000fe20000000000 */
[----:B------:R-:W-:Y:S01]  /*5480*/  FMUL.FTZ R26, R90, UR8 ;  /* 0x000000085a1a7c20 */ /* 0x000fe20008410000 */
[----:B------:R-:W-:-:S02]  /*5490*/  FSEL R42, R25, RZ, P3 ;  /* 0x000000ff192a7208 */ /* 0x000fc40001800000 */
[----:B------:R-:W-:Y:S02]  /*54a0*/  LOP3.LUT P6, RZ, R49, 0xff00, RZ, 0xc0, !PT ;  /* 0x0000ff0031ff7812 */ /* 0x000fe400078cc0ff */
[----:B------:R-:W-:Y:S01]  /*54b0*/  SHF.L.U32 R25, R0, 0x10, RZ ;  /* 0x0000001000197819 */ /* 0x000fe200000006ff */
[----:B------:R-:W-:Y:S01]  /*54c0*/  FMUL.FTZ R0, R91, UR8 ;  /* 0x000000085b007c20 */ /* 0x000fe20008410000 */
[----:B------:R-:W-:Y:S02]  /*54d0*/  LOP3.LUT P3, RZ, R48, 0xff0000, RZ, 0xc0, !PT ;  /* 0x00ff000030ff7812 */ /* 0x000fe4000786c0ff */
[----:B------:R-:W-:Y:S01]  /*54e0*/  FSEL R51, R27, RZ, P6 ;  /* 0x000000ff1b337208 */ /* 0x000fe20003000000 */
[----:B------:R-:W-:Y:S01]  /*54f0*/  FFMA.FTZ R41, R92, UR11, R25 ;  /* 0x0000000b5c297c23 */ /* 0x000fe20008010019 */
[----:B------:R-:W-:Y:S02]  /*5500*/  LOP3.LUT P6, RZ, R48, 0xff000000, RZ, 0xc0, !PT ;  /* 0xff00000030ff7812 */ /* 0x000fe400078cc0ff */
[----:B------:R-:W-:Y:S01]  /*5510*/  FSEL R46, R0, RZ, P3 ;  /* 0x000000ff002e7208 */ /* 0x000fe20001800000 */
[----:B------:R-:W-:Y:S01]  /*5520*/  FMUL.FTZ R0, R24, UR8 ;  /* 0x0000000818007c20 */ /* 0x000fe20008410000 */
[----:B------:R-:W-:Y:S01]  /*5530*/  F2FP.BF16.F32.PACK_AB R27, R47, R40 ;  /* 0x000000282f1b723e */ /* 0x000fe200000010ff */
        /* <DEDUP_REMOVED lines=14> */
.L_x_232:
[----:B------:R-:W-:Y:S01]  /*5620*/  PRMT R0, R35, 0x7632, R0 ;  /* 0x0000763223007816 */ /* 0x000fe20000000000 */
[--C-:B------:R-:W-:Y:S01]  /*5630*/  FFMA.FTZ R52, R52, UR29, R116.reuse ;  /* 0x0000001d34347c23 */ /* 0x100fe20008010074 */
[----:B------:R-:W-:Y:S01]  /*5640*/  FFMA.FTZ R53, R53, UR29, R116 ;  /* 0x0000001d35357c23 */ /* 0x000fe20008010074 */
[----:B0-----:R-:W-:Y:S01]  /*5650*/  IMAD.U32 R40, R35, 0x10000, RZ ;  /* 0x0001000023287824 */ /* 0x001fe200078e00ff */
[----:B------:R-:W-:Y:S01]  /*5660*/  SHF.L.U32 R41, R0, 0x10, RZ ;  /* 0x0000001000297819 */ /* 0x000fe200000006ff */
[----:B------:R-:W-:Y:S01]  /*5670*/  FADD.FTZ R52, R93, -R52 ;  /* 0x800000345d347221 */ /* 0x000fe20000010000 */
[----:B------:R-:W-:Y:S01]  /*5680*/  FADD.FTZ R53, R94, -R53 ;  /* 0x800000355e357221 */ /* 0x000fe20000010000 */
[----:B------:R-:W-:Y:S01]  /*5690*/  PRMT R0, R34, 0x7632, R0 ;  /* 0x0000763222007816 */ /* 0x000fe20000000000 */
[--C-:B------:R-:W-:Y:S01]  /*56a0*/  FFMA.FTZ R55, R55, UR29, R116.reuse ;  /* 0x0000001d37377c23 */ /* 0x100fe20008010074 */
[----:B------:R-:W-:Y:S01]  /*56b0*/  FFMA.FTZ R54, R54, UR29, R116 ;  /* 0x0000001d36367c23 */ /* 0x000fe20008010074 */
[----:B------:R-:W-:Y:S01]  /*56c0*/  FFMA.FTZ R52, R52, UR11, R41 ;  /* 0x0000000b34347c23 */ /* 0x000fe20008010029 */
[----:B------:R-:W-:Y:S01]  /*56d0*/  FFMA.FTZ R53, R53, UR11, R40 ;  /* 0x0000000b35357c23 */ /* 0x000fe20008010028 */
[----:B------:R-:W-:Y:S01]  /*56e0*/  SHF.L.U32 R46, R34, 0x10, RZ ;  /* 0x00000010222e7819 */ /* 0x000fe200000006ff */
[----:B------:R-:W-:Y:S01]  /*56f0*/  FADD.FTZ R55, R96, -R55 ;  /* 0x8000003760377221 */ /* 0x000fe20000010000 */
[----:B------:R-:W-:Y:S01]  /*5700*/  SHF.L.U32 R41, R0, 0x10, RZ ;  /* 0x0000001000297819 */ /* 0x000fe200000006ff */
[----:B------:R-:W-:Y:S01]  /*5710*/  FADD.FTZ R54, R97, -R54 ;  /* 0x8000003661367221 */ /* 0x000fe20000010000 */
[----:B------:R-:W-:Y:S01]  /*5720*/  PRMT R40, R33, 0x7632, R40 ;  /* 0x0000763221287816 */ /* 0x000fe20000000028 */
[--C-:B------:R-:W-:Y:S01]  /*5730*/  FFMA.FTZ R91, R91, UR29, R116.reuse ;  /* 0x0000001d5b5b7c23 */ /* 0x100fe20008010074 */
[----:B------:R-:W-:Y:S01]  /*5740*/  ISETP.GE.U32.AND P3, PT, R48, RZ, PT ;  /* 0x000000ff3000720c */ /* 0x000fe20003f66070 */
[----:B------:R-:W-:Y:S01]  /*5750*/  FFMA.FTZ R90, R90, UR29, R116 ;  /* 0x0000001d5a5a7c23 */ /* 0x000fe20008010074 */
[----:B------:R-:W-:Y:S01]  /*5760*/  FMUL.FTZ R52, R52, UR8 ;  /* 0x0000000834347c20 */ /* 0x000fe20008410000 */
[----:B------:R-:W-:Y:S01]  /*5770*/  FMUL.FTZ R53, R53, UR8 ;  /* 0x0000000835357c20 */ /* 0x000fe20008410000 */
[----:B------:R-:W-:Y:S01]  /*5780*/  FFMA.FTZ R46, R55, UR11, R46 ;  /* 0x0000000b372e7c23 */ /* 0x000fe2000801002e */
[----:B------:R-:W-:Y:S01]  /*5790*/  FFMA.FTZ R54, R54, UR11, R41 ;  /* 0x0000000b36367c23 */ /* 0x000fe20008010029 */
[----:B------:R-:W-:Y:S01]  /*57a0*/  SHF.L.U32 R43, R40, 0x10, RZ ;  /* 0x00000010282b7819 */ /* 0x000fe200000006ff */
[----:B------:R-:W-:Y:S01]  /*57b0*/  FADD.FTZ R91, R98, -R91 ;  /* 0x8000005b625b7221 */ /* 0x000fe20000010000 */
[----:B------:R-:W-:Y:S01]  /*57c0*/  ISETP.GE.U32.AND.EX P3, PT, R49, 0x1000000, PT, P3 ;  /* 0x010000003100780c */ /* 0x000fe20003f66130 */
[----:B------:R-:W-:Y:S01]  /*57d0*/  FADD.FTZ R90, R99, -R90 ;  /* 0x8000005a635a7221 */ /* 0x000fe20000010000 */
[----:B------:R-:W-:Y:S01]  /*57e0*/  LOP3.LUT P6, RZ, R49, 0xff0000, RZ, 0xc0, !PT ;  /* 0x00ff000031ff7812 */ /* 0x000fe200078cc0ff */
[----:B------:R-:W-:Y:S01]  /*57f0*/  IMAD.U32 R42, R33, 0x10000, RZ ;  /* 0x00010000212a7824 */ /* 0x000fe200078e00ff */
[----:B------:R-:W-:Y:S01]  /*5800*/  PRMT R0, R32, 0x7632, R0 ;  /* 0x0000763220007816 */ /* 0x000fe20000000000 */
[--C-:B------:R-:W-:Y:S01]  /*5810*/  FFMA.FTZ R92, R92, UR29, R116.reuse ;  /* 0x0000001d5c5c7c23 */ /* 0x100fe20008010074 */
[----:B------:R-:W-:Y:S01]  /*5820*/  FFMA.FTZ R95, R95, UR29, R116 ;  /* 0x0000001d5f5f7c23 */ /* 0x000fe20008010074 */
[----:B------:R-:W-:Y:S01]  /*5830*/  FSEL R52, R52, RZ, P3 ;  /* 0x000000ff34347208 */ /* 0x000fe20001800000 */
[----:B------:R-:W-:Y:S01]  /*5840*/  FMUL.FTZ R46, R46, UR8 ;  /* 0x000000082e2e7c20 */ /* 0x000fe20008410000 */
[----:B------:R-:W-:Y:S01]  /*5850*/  FMUL.FTZ R54, R54, UR8 ;  /* 0x0000000836367c20 */ /* 0x000fe20008410000 */
[----:B------:R-:W-:Y:S01]  /*5860*/  FSEL R53, R53, RZ, P6 ;  /* 0x000000ff35357208 */ /* 0x000fe20003000000 */
[----:B------:R-:W-:Y:S01]  /*5870*/  FFMA.FTZ R42, R91, UR11, R42 ;  /* 0x0000000b5b2a7c23 */ /* 0x000fe2000801002a */
[----:B------:R-:W-:Y:S01]  /*5880*/  SHF.L.U32 R41, R0, 0x10, RZ ;  /* 0x0000001000297819 */ /* 0x000fe200000006ff */
[----:B------:R-:W-:Y:S01]  /*5890*/  FFMA.FTZ R43, R90, UR11, R43 ;  /* 0x0000000b5a2b7c23 */ /* 0x000fe2000801002b */
[----:B------:R-:W-:Y:S01]  /*58a0*/  LOP3.LUT P3, RZ, R49, 0xff, RZ, 0xc0, !PT ;  /* 0x000000ff31ff7812 */ /* 0x000fe2000786c0ff */
[----:B------:R-:W-:Y:S01]  /*58b0*/  FADD.FTZ R92, R101, -R92 ;  /* 0x8000005c655c7221 */ /* 0x000fe20000010000 */
[----:B------:R-:W-:Y:S01]  /*58c0*/  LOP3.LUT P6, RZ, R49, 0xff00, RZ, 0xc0, !PT ;  /* 0x0000ff0031ff7812 */ /* 0x000fe200078cc0ff */
[----:B------:R-:W-:Y:S01]  /*58d0*/  FADD.FTZ R95, R100, -R95 ;  /* 0x8000005f645f7221 */ /* 0x000fe20000010000 */
[----:B------:R-:W-:-:S02]  /*58e0*/  IMAD.U32 R0, R32, 0x10000, RZ ;  /* 0x0001000020007824 */ /* 0x000fc400078e00ff */
[----:B------:R-:W-:Y:S01]  /*58f0*/  FMUL.FTZ R42, R42, UR8 ;  /* 0x000000082a2a7c20 */ /* 0x000fe20008410000 */
[----:B------:R-:W-:Y:S01]  /*5900*/  FSEL R46, R46, RZ, P3 ;  /* 0x000000ff2e2e7208 */ /* 0x000fe20001800000 */
[----:B------:R-:W-:Y:S01]  /*5910*/  FMUL.FTZ R43, R43, UR8 ;  /* 0x000000082b2b7c20 */ /* 0x000fe20008410000 */
[----:B------:R-:W-:Y:S01]  /*5920*/  FSEL R51, R54, RZ, P6 ;  /* 0x000000ff36337208 */ /* 0x000fe20003000000 */
[----:B------:R-:W-:Y:S01]  /*5930*/  FFMA.FTZ R41, R92, UR11, R41 ;  /* 0x0000000b5c297c23 */ /* 0x000fe20008010029 */
[----:B------:R-:W-:Y:S01]  /*5940*/  FFMA.FTZ R0, R95, UR11, R0 ;  /* 0x0000000b5f007c23 */ /* 0x000fe20008010000 */
[C---:B------:R-:W-:Y:S02]  /*5950*/  LOP3.LUT P3, RZ, R48.reuse, 0xff0000, RZ, 0xc0, !PT ;  /* 0x00ff000030ff7812 */ /* 0x040fe4000786c0ff */
        /* <DEDUP_REMOVED lines=14> */
.L_x_231:
[----:B------:R-:W-:Y:S05]  /*5a40*/  @!P2 BRA `(.L_x_233) ;  /* 0x0000000000e8a947 */ /* 0x000fea0003800000 */
[--C-:B------:R-:W-:Y:S01]  /*5a50*/  FFMA.FTZ R52, R52, UR29, R116.reuse ;  /* 0x0000001d34347c23 */ /* 0x100fe20008010074 */
[--C-:B------:R-:W-:Y:S01]  /*5a60*/  FFMA.FTZ R53, R53, UR29, R116.reuse ;  /* 0x0000001d35357c23 */ /* 0x100fe20008010074 */
[--C-:B------:R-:W-:Y:S01]  /*5a70*/  FFMA.FTZ R55, R55, UR29, R116.reuse ;  /* 0x0000001d37377c23 */ /* 0x100fe20008010074 */
[----:B------:R-:W-:Y:S01]  /*5a80*/  FFMA.FTZ R54, R54, UR29, R116 ;  /* 0x0000001d36367c23 */ /* 0x000fe20008010074 */
[----:B------:R-:W-:Y:S01]  /*5a90*/  FADD.FTZ R52, R93, -R52 ;  /* 0x800000345d347221 */ /* 0x000fe20000010000 */
[----:B------:R-:W-:Y:S01]  /*5aa0*/  FADD.FTZ R53, R94, -R53 ;  /* 0x800000355e357221 */ /* 0x000fe20000010000 */
[----:B------:R-:W-:Y:S01]  /*5ab0*/  ISETP.GE.U32.AND P3, PT, R48, RZ, PT ;  /* 0x000000ff3000720c */ /* 0x000fe20003f66070 */
[----:B------:R-:W-:Y:S01]  /*5ac0*/  FADD.FTZ R55, R96, -R55 ;  /* 0x8000003760377221 */ /* 0x000fe20000010000 */
[----:B------:R-:W-:Y:S01]  /*5ad0*/  FMUL.FTZ R52, R52, UR11 ;  /* 0x0000000b34347c20 */ /* 0x000fe20008410000 */
[----:B0-----:R-:W-:Y:S01]  /*5ae0*/  FMUL.FTZ R27, R53, UR11 ;  /* 0x0000000b351b7c20 */ /* 0x001fe20008410000 */
[----:B------:R-:W-:Y:S01]  /*5af0*/  FADD.FTZ R54, R97, -R54 ;  /* 0x8000003661367221 */ /* 0x000fe20000010000 */
[--C-:B------:R-:W-:Y:S01]  /*5b00*/  FFMA.FTZ R91, R91, UR29, R116.reuse ;  /* 0x0000001d5b5b7c23 */ /* 0x100fe20008010074 */
[----:B------:R-:W-:Y:S01]  /*5b10*/  FFMA.FTZ R90, R90, UR29, R116 ;  /* 0x0000001d5a5a7c23 */ /* 0x000fe20008010074 */
[----:B------:R-:W-:Y:S01]  /*5b20*/  FMUL.FTZ R24, R52, UR8 ;  /* 0x0000000834187c20 */ /* 0x000fe20008410000 */
[----:B------:R-:W-:Y:S01]  /*5b30*/  ISETP.GE.U32.AND.EX P3, PT, R49, 0x1000000, PT, P3 ;  /* 0x010000003100780c */ /* 0x000fe20003f66130 */
[----:B------:R-:W-:Y:S01]  /*5b40*/  FMUL.FTZ R0, R27, UR8 ;  /* 0x000000081b007c20 */ /* 0x000fe20008410000 */
[----:B------:R-:W-:Y:S01]  /*5b50*/  LOP3.LUT P6, RZ, R49, 0xff0000, RZ, 0xc0, !PT ;  /* 0x00ff000031ff7812 */ /* 0x000fe200078cc0ff */
[----:B------:R-:W-:Y:S01]  /*5b60*/  FMUL.FTZ R55, R55, UR11 ;  /* 0x0000000b37377c20 */ /* 0x000fe20008410000 */
[----:B------:R-:W-:Y:S01]  /*5b70*/  FMUL.FTZ R54, R54, UR11 ;  /* 0x0000000b36367c20 */ /* 0x000fe20008410000 */
[----:B------:R-:W-:Y:S01]  /*5b80*/  FADD.FTZ R91, R98, -R91 ;  /* 0x8000005b625b7221 */ /* 0x000fe20000010000 */
[----:B------:R-:W-:Y:S01]  /*5b90*/  FADD.FTZ R90, R99, -R90 ;  /* 0x8000005a635a7221 */ /* 0x000fe20000010000 */
[--C-:B------:R-:W-:Y:S01]  /*5ba0*/  FFMA.FTZ R92, R92, UR29, R116.reuse ;  /* 0x0000001d5c5c7c23 */ /* 0x100fe20008010074 */
[----:B------:R-:W-:Y:S01]  /*5bb0*/  FFMA.FTZ R95, R95, UR29, R116 ;  /* 0x0000001d5f5f7c23 */ /* 0x000fe20008010074 */
[----:B------:R-:W-:Y:S01]  /*5bc0*/  FSEL R50, R24, RZ, P3 ;  /* 0x000000ff18327208 */ /* 0x000fe20001800000 */
[----:B------:R-:W-:Y:S01]  /*5bd0*/  FMUL.FTZ R24, R55, UR8 ;  /* 0x0000000837187c20 */ /* 0x000fe20008410000 */
[----:B------:R-:W-:Y:S01]  /*5be0*/  FSEL R43, R0, RZ, P6 ;  /* 0x000000ff002b7208 */ /* 0x000fe20003000000 */
[----:B------:R-:W-:Y:S01]  /*5bf0*/  FMUL.FTZ R26, R54, UR8 ;  /* 0x00000008361a7c20 */ /* 0x000fe20008410000 */
[----:B------:R-:W-:Y:S01]  /*5c00*/  LOP3.LUT P3, RZ, R49, 0xff, RZ, 0xc0, !PT ;  /* 0x000000ff31ff7812 */ /* 0x000fe2000786c0ff */
[----:B------:R-:W-:Y:S01]  /*5c10*/  FMUL.FTZ R25, R91, UR11 ;  /* 0x0000000b5b197c20 */ /* 0x000fe20008410000 */
[----:B------:R-:W-:Y:S01]  /*5c20*/  LOP3.LUT P6, RZ, R49, 0xff00, RZ, 0xc0, !PT ;  /* 0x0000ff0031ff7812 */ /* 0x000fe200078cc0ff */
[----:B------:R-:W-:Y:S01]  /*5c30*/  FMUL.FTZ R90, R90, UR11 ;  /* 0x0000000b5a5a7c20 */ /* 0x000fe20008410000 */
        /* <DEDUP_REMOVED lines=8> */
[----:B------:R-:W-:Y:S01]  /*5cc0*/  FMUL.FTZ R24, R95, UR11 ;  /* 0x0000000b5f187c20 */ /* 0x000fe20008410000 */
        /* <DEDUP_REMOVED lines=18> */
.L_x_233:
        /* <DEDUP_REMOVED lines=10> */
[----:B------:R-:W-:Y:S01]  /*5e90*/  ISETP.GE.U32.AND P3, PT, R48, RZ, PT ;  /* 0x000000ff3000720c */ /* 0x000fe20003f66070 */
[--C-:B------:R-:W-:Y:S01]  /*5ea0*/  FFMA.FTZ R91, R91, UR29, R116.reuse ;  /* 0x0000001d5b5b7c23 */ /* 0x100fe20008010074 */
[----:B------:R-:W-:Y:S01]  /*5eb0*/  FFMA.FTZ R90, R90, UR29, R116 ;  /* 0x0000001d5a5a7c23 */ /* 0x000fe20008010074 */
[----:B------:R-:W-:Y:S01]  /*5ec0*/  FMUL.FTZ R52, R52, UR8 ;  /* 0x0000000834347c20 */ /* 0x000fe20008410000 */
[----:B------:R-:W-:Y:S01]  /*5ed0*/  FMUL.FTZ R53, R53, UR8 ;  /* 0x0000000835357c20 */ /* 0x000fe20008410000 */
[----:B------:R-:W-:Y:S01]  /*5ee0*/  ISETP.GE.U32.AND.EX P3, PT, R49, 0x1000000, PT, P3 ;  /* 0x010000003100780c */ /* 0x000fe20003f66130 */
[----:B------:R-:W-:Y:S01]  /*5ef0*/  FMUL.FTZ R55, R55, UR11 ;  /* 0x0000000b37377c20 */ /* 0x000fe20008410000 */
[----:B------:R-:W-:Y:S01]  /*5f00*/  LOP3.LUT P6, RZ, R49, 0xff0000, RZ, 0xc0, !PT ;  /* 0x00ff000031ff7812 */ /* 0x000fe200078cc0ff */
[----:B------:R-:W-:Y:S01]  /*5f10*/  FMUL.FTZ R54, R54, UR11 ;  /* 0x0000000b36367c20 */ /* 0x000fe20008410000 */
[----:B------:R-:W-:Y:S01]  /*5f20*/  FADD.FTZ R91, R98, -R91 ;  /* 0x8000005b625b7221 */ /* 0x000fe20000010000 */
[----:B------:R-:W-:Y:S01]  /*5f30*/  FADD.FTZ R90, R99, -R90 ;  /* 0x8000005a635a7221 */ /* 0x000fe20000010000 */
[--C-:B------:R-:W-:Y:S01]  /*5f40*/  FFMA.FTZ R92, R92, UR29, R116.reuse ;  /* 0x0000001d5c5c7c23 */ /* 0x100fe20008010074 */
[----:B------:R-:W-:Y:S01]  /*5f50*/  FFMA.FTZ R95, R95, UR29, R116 ;  /* 0x0000001d5f5f7c23 */ /* 0x000fe20008010074 */
[----:B------:R-:W-:Y:S01]  /*5f60*/  FSEL R52, R52, RZ, P3 ;  /* 0x000000ff34347208 */ /* 0x000fe20001800000 */
[----:B------:R-:W-:Y:S01]  /*5f70*/  FMUL.FTZ R55, R55, UR8 ;  /* 0x0000000837377c20 */ /* 0x000fe20008410000 */
[----:B0-----:R-:W-:Y:S01]  /*5f80*/  FSEL R43, R53, RZ, P6 ;  /* 0x000000ff352b7208 */ /* 0x001fe20003000000 */
[----:B------:R-:W-:Y:S01]  /*5f90*/  FMUL.FTZ R54, R54, UR8 ;  /* 0x0000000836367c20 */ /* 0x000fe20008410000 */
[----:B------:R-:W-:Y:S01]  /*5fa0*/  LOP3.LUT P3, RZ, R49, 0xff, RZ, 0xc0, !PT ;  /* 0x000000ff31ff7812 */ /* 0x000fe2000786c0ff */
[----:B------:R-:W-:Y:S01]  /*5fb0*/  FMUL.FTZ R91, R91, UR11 ;  /* 0x0000000b5b5b7c20 */ /* 0x000fe20008410000 */
[----:B------:R-:W-:Y:S01]  /*5fc0*/  LOP3.LUT P6, RZ, R49, 0xff00, RZ, 0xc0, !PT ;  /* 0x0000ff0031ff7812 */ /* 0x000fe200078cc0ff */
[----:B------:R-:W-:Y:S01]  /*5fd0*/  FMUL.FTZ R90, R90, UR11 ;  /* 0x0000000b5a5a7c20 */ /* 0x000fe20008410000 */
[----:B------:R-:W-:Y:S01]  /*5fe0*/  FADD.FTZ R92, R101, -R92 ;  /* 0x8000005c655c7221 */ /* 0x000fe20000010000 */
[----:B------:R-:W-:Y:S01]  /*5ff0*/  FADD.FTZ R95, R100, -R95 ;  /* 0x8000005f645f7221 */ /* 0x000fe20000010000 */
        /* <DEDUP_REMOVED lines=12> */
[----:B------:R-:W-:-:S02]  /*60c0*/  LOP3.LUT P3, RZ, R48, 0xff00, RZ, 0xc0, !PT ;  /* 0x0000ff0030ff7812 */ /* 0x000fc4000786c0ff */
[----:B------:R-:W-:Y:S02]  /*60d0*/  LOP3.LUT P6, RZ, R48, 0xff, RZ, 0xc0, !PT ;  /* 0x000000ff30ff7812 */ /* 0x000fe400078cc0ff */
[----:B------:R-:W-:Y:S02]  /*60e0*/  FSEL R47, R92, RZ, P3 ;  /* 0x000000ff5c2f7208 */ /* 0x000fe40001800000 */
[----:B------:R-:W-:Y:S02]  /*60f0*/  FSEL R40, R95, RZ, P6 ;  /* 0x000000ff5f287208 */ /* 0x000fe40003000000 */
[----:B------:R-:W-:Y:S02]  /*6100*/  F2FP.BF16.F32.PACK_AB R43, R52, R43 ;  /* 0x0000002b342b723e */ /* 0x000fe400000010ff */
[----:B------:R-:W-:Y:S02]  /*6110*/  F2FP.BF16.F32.PACK_AB R42, R49, R42 ;  /* 0x0000002a312a723e */ /* 0x000fe400000010ff */
[----:B------:R-:W-:-:S02]  /*6120*/  F2FP.BF16.F32.PACK_AB R41, R90, R41 ;  /* 0x000000295a29723e */ /* 0x000fc400000010ff */
[----:B------:R-:W-:-:S07]  /*6130*/  F2FP.BF16.F32.PACK_AB R40, R47, R40 ;  /* 0x000000282f28723e */ /* 0x000fce00000010ff */
.L_x_229:
        /* <DEDUP_REMOVED lines=9> */
[----:B------:R-:W-:Y:S05]  /*61d0*/  BRA.U !UP1, `(.L_x_234) ;  /* 0xffffffa109e07547 */ /* 0x000fea000b83ffff */
[----:B------:R-:W-:Y:S01]  /*61e0*/  MOV R34, R4 ;  /* 0x0000000400227202 */ /* 0x000fe20000000f00 */
[----:B------:R-:W-:Y:S01]  /*61f0*/  IMAD.MOV.U32 R35, RZ, RZ, R5 ;  /* 0x000000ffff237224 */ /* 0x000fe200078e0005 */
[----:B0-----:R-:W-:Y:S01]  /*6200*/  MOV R38, R16 ;  /* 0x0000001000267202 */ /* 0x001fe20000000f00 */
        /* <DEDUP_REMOVED lines=28> */
[----:B------:R-:W-:-:S07]  /*63d0*/  MOV R19, R57 ;  /* 0x0000003900137202 */ /* 0x000fce0000000f00 */
.L_x_217:
        /* <DEDUP_REMOVED lines=16> */
.L_x_235:
        /* <DEDUP_REMOVED lines=10> */
.L_x_2767:


//--------------------- .text._ZN10layer_norm31ln_parallel_residual_bwd_kernelINS_13Kernel_traitsI6__halfS2_S2_S2_fjLj2048ELj1ELj1ELj4ELj16ENS_18Kernel_traits_baseILj2048ES2_S2_S2_S2_fjLj128EEEEELb0ELb0ELb0EEEvNS_9BwdParamsE --------------------------
	.section	.text._ZN10layer_norm31ln_parallel_residual_bwd_kernelINS_13Kernel_traitsI6__halfS2_S2_S2_fjLj2048ELj1ELj1ELj4ELj16ENS_18Kernel_traits_baseILj2048ES2_S2_S2_S2_fjLj128EEEEELb0ELb0ELb0EEEvNS_9BwdParamsE,"ax",@progbits
	.align	128
        .global         _ZN10layer_norm31ln_parallel_residual_bwd_kernelINS_13Kernel_traitsI6__halfS2_S2_S2_fjLj2048ELj1ELj1ELj4ELj16ENS_18Kernel_traits_baseILj2048ES2_S2_S2_S2_fjLj128EEEEELb0ELb0ELb0EEEvNS_9BwdParamsE
        .type           _ZN10layer_norm31ln_parallel_residual_bwd_kernelINS_13Kernel_traitsI6__halfS2_S2_S2_fjLj2048ELj1ELj1ELj4ELj16ENS_18Kernel_traits_baseILj2048ES2_S2_S2_S2_fjLj128EEEEELb0ELb0ELb0EEEvNS_9BwdParamsE,@function
        .size           _ZN10layer_norm31ln_parallel_residual_bwd_kernelINS_13Kernel_traitsI6__halfS2_S2_S2_fjLj2048ELj1ELj1ELj4ELj16ENS_18Kernel_traits_baseILj2048ES2_S2_S2_S2_fjLj128EEEEELb0ELb0ELb0EEEvNS_9BwdParamsE,(.L_x_2768 - _ZN10layer_norm31ln_parallel_residual_bwd_kernelINS_13Kernel_traitsI6__halfS2_S2_S2_fjLj2048ELj1ELj1ELj4ELj16ENS_18Kernel_traits_baseILj2048ES2_S2_S2_S2_fjLj128EEEEELb0ELb0ELb0EEEvNS_9BwdParamsE)
        .other          _ZN10layer_norm31ln_parallel_residual_bwd_kernelINS_13Kernel_traitsI6__halfS2_S2_S2_fjLj2048ELj1ELj1ELj4ELj16ENS_18Kernel_traits_baseILj2048ES2_S2_S2_S2_fjLj128EEEEELb0ELb0ELb0EEEvNS_9BwdParamsE,@"STO_CUDA_ENTRY STV_DEFAULT"
_ZN10layer_norm31ln_parallel_residual_bwd_kernelINS_13Kernel_traitsI6__halfS2_S2_S2_fjLj2048ELj1ELj1ELj4ELj16ENS_18Kernel_traits_baseILj2048ES2_S2_S2_S2_fjLj128EEEEELb0ELb0ELb0EEEvNS_9BwdParamsE:
.text._ZN10layer_norm31ln_parallel_residual_bwd_kernelINS_13Kernel_traitsI6__halfS2_S2_S2_fjLj2048ELj1ELj1ELj4ELj16ENS_18Kernel_traits_baseILj2048ES2_S2_S2_S2_fjLj128EEEEELb0ELb0ELb0EEEvNS_9BwdParamsE:
        /* <DEDUP_REMOVED lines=102> */
.L_x_263:
[----:B------:R-:W4:Y:S08]  /*0660*/  LDC.64 R4, c[0x0][0x3c0] ;  /* 0x0000f000ff047b82 */ /* 0x000f300000000a00 */
[----:B0--3--:R-:W0:Y:S01]  /*0670*/  LDC.64 R112, c[0x0][0x3c8] ;  /* 0x0000f200ff707b82 */ /* 0x009e220000000a00 */
[----:B----4-:R-:W-:-:S07]  /*0680*/  IMAD.WIDE R114, R0, 0x4, R4 ;  /* 0x0000000400727825 */ /* 0x010fce00078e0204 */
[----:B------:R-:W4:Y:S01]  /*0690*/  LDC R5, c[0x0][0x388] ;  /* 0x0000e200ff057b82 */ /* 0x000f220000000800 */
[----:B------:R-:W2:Y:S01]  /*06a0*/  LDG.E R114, desc[UR12][R114.64] ;  /* 0x0000000c72727981 */ /* 0x000ea2000c1e1900 */
[----:B0-----:R-:W-:-:S05]  /*06b0*/  IMAD.WIDE R112, R0, 0x4, R112 ;  /* 0x0000000400707825 */ /* 0x001fca00078e0270 */
[----:B-----5:R0:W5:Y:S01]  /*06c0*/  LDG.E R6, desc[UR12][R112.64] ;  /* 0x0000000c70067981 */ /* 0x020162000c1e1900 */
[----:B------:R-:W-:Y:S01]  /*06d0*/  BSSY.RECONVERGENT B0, `(.L_x_237) ;  /* 0x0000092000007945 */ /* 0x000fe20003800200 */
[----:B------:R-:W-:Y:S01]  /*06e0*/  HFMA2 R135, -RZ, RZ, 0, 0 ;  /* 0x00000000ff877431 */ /* 0x000fe200000001ff */
[----:B------:R-:W-:Y:S01]  /*06f0*/  ISETP.GE.U32.AND P4, PT, R2, 0x100, PT ;  /* 0x000001000200780c */ /* 0x000fe20003f86070 */
[----:B----4-:R-:W-:-:S05]  /*0700*/  IMAD R4, R0, R5, RZ ;  /* 0x0000000500047224 */ /* 0x010fca00078e02ff */
[----:B------:R-:W-:-:S04]  /*0710*/  SHF.R.S32.HI R117, RZ, 0x1f, R4 ;  /* 0x0000001fff757819 */ /* 0x000fc80000011404 */
[----:B------:R-:W-:-:S04]  /*0720*/  LEA.HI R117, R117, R4, RZ, 0x3 ;  /* 0x0000000475757211 */ /* 0x000fc800078f18ff */
[----:B------:R-:W-:Y:S02]  /*0730*/  LEA.HI.SX32 R4, R117, R144, 0x1d ;  /* 0x0000009075047211 */ /* 0x000fe400078feaff */
[----:B------:R-:W-:Y:S02]  /*0740*/  MOV R144, RZ ;  /* 0x000000ff00907202 */ /* 0x000fe40000000f00 */
[----:B------:R-:W-:Y:S02]  /*0750*/  MOV R145, R4 ;  /* 0x0000000400917202 */ /* 0x000fe40000000f00 */
[----:B--2---:R-:W-:Y:S01]  /*0760*/  FSEL R134, R114, RZ, !P3 ;  /* 0x000000ff72867208 */ /* 0x004fe20005800000 */
[----:B0-----:R-:W-:Y:S06]  /*0770*/  @!P5 BRA `(.L_x_238) ;  /* 0x00000008001cd947 */ /* 0x001fec0003800000 */
        /* <DEDUP_REMOVED lines=12> */
[----:B------:R-:W-:Y:S02]  /*0840*/  HADD2.F32 R14, -RZ, R93.H0_H0 ;  /* 0x2000005dff0e7230 */ /* 0x000fe40000004100 */
[----:B------:R-:W-:Y:S02]  /*0850*/  HADD2.F32 R150, -RZ, R94.H0_H0 ;  /* 0x2000005eff967230 */ /* 0x000fe40000004100 */
[----:B------:R-:W-:Y:S02]  /*0860*/  HADD2.F32 R7, -RZ, R96.H1_H1 ;  /* 0x30000060ff077230 */ /* 0x000fe40000004100 */
[----:B------:R-:W-:Y:S02]  /*0870*/  HADD2.F32 R142, -RZ, R98.H0_H0 ;  /* 0x20000062ff8e7230 */ /* 0x000fe40000004100 */
[----:B0-----:R-:W-:-:S05]  /*0880*/  @P0 IMAD.WIDE.U32 R12, R4, 0x10, R12 ;  /* 0x00000010040c0825 */ /* 0x001fca00078e000c */
[----:B------:R0:W5:Y:S01]  /*0890*/  @P0 LDG.E.128 R16, desc[UR12][R12.64] ;  /* 0x0000000c0c100981 */ /* 0x000162000c1e1d00 */
[----:B------:R-:W-:Y:S02]  /*08a0*/  HADD2.F32 R153, -RZ, R95.H1_H1 ;  /* 0x3000005fff997230 */ /* 0x000fe40000004100 */
[----:B------:R-:W-:Y:S02]  /*08b0*/  HADD2.F32 R151, -RZ, R99.H1_H1 ;  /* 0x30000063ff977230 */ /* 0x000fe40000004100 */
[----:B0-----:R-:W-:Y:S02]  /*08c0*/  HADD2.F32 R13, -RZ, R93.H1_H1 ;  /* 0x3000005dff0d7230 */ /* 0x001fe40000004100 */
[----:B------:R-:W-:Y:S02]  /*08d0*/  HADD2.F32 R12, -RZ, R97.H0_H0 ;  /* 0x20000061ff0c7230 */ /* 0x000fe40000004100 */
[--C-:B---3--:R-:W-:Y:S02]  /*08e0*/  HADD2.F32 R125, -RZ, R10.reuse.H0_H0 ;  /* 0x2000000aff7d7230 */ /* 0x108fe40000004100 */
[----:B------:R-:W-:-:S02]  /*08f0*/  HADD2.F32 R128, -RZ, R10.H1_H1 ;  /* 0x3000000aff807230 */ /* 0x000fc40000004100 */
[----:B------:R-:W-:Y:S02]  /*0900*/  HADD2.F32 R10, -RZ, R92.H0_H0 ;  /* 0x2000005cff0a7230 */ /* 0x000fe40000004100 */
[----:B------:R-:W-:Y:S01]  /*0910*/  FADD.FTZ R60, R60, R125 ;  /* 0x0000007d3c3c7221 */ /* 0x000fe20000010000 */
[----:B------:R-:W-:Y:S02]  /*0920*/  HADD2.F32 R149, -RZ, R8.H0_H0 ;  /* 0x20000008ff957230 */ /* 0x000fe40000004100 */
[----:B------:R-:W-:Y:S01]  /*0930*/  FADD.FTZ R61, R61, R128 ;  /* 0x000000803d3d7221 */ /* 0x000fe20000010000 */
[----:B--2---:R-:W-:Y:S02]  /*0940*/  HADD2.F32 R143, -RZ, R116.H0_H0 ;  /* 0x20000074ff8f7230 */ /* 0x004fe40000004100 */
[----:B------:R-:W-:Y:S02]  /*0950*/  HADD2.F32 R140, -RZ, R8.H1_H1 ;  /* 0x30000008ff8c7230 */ /* 0x000fe40000004100 */
[----:B------:R-:W-:Y:S01]  /*0960*/  FADD.FTZ R64, R64, R149 ;  /* 0x0000009540407221 */ /* 0x000fe20000010000 */
[----:B------:R-:W-:-:S02]  /*0970*/  HADD2.F32 R8, -RZ, R96.H0_H0 ;  /* 0x20000060ff087230 */ /* 0x000fc40000004100 */
[----:B------:R-:W-:Y:S01]  /*0980*/  FMUL.FTZ R3, R10, R143 ;  /* 0x0000008f0a037220 */ /* 0x000fe20000410000 */
[----:B------:R-:W-:Y:S02]  /*0990*/  HADD2.F32 R148, -RZ, R116.H1_H1 ;  /* 0x30000074ff947230 */ /* 0x000fe40000004100 */
[----:B------:R-:W-:Y:S01]  /*09a0*/  FADD.FTZ R32, R32, R143 ;  /* 0x0000008f20207221 */ /* 0x000fe20000010000 */
[--C-:B------:R-:W-:Y:S02]  /*09b0*/  HADD2.F32 R147, -RZ, R117.reuse.H0_H0 ;  /* 0x20000075ff937230 */ /* 0x100fe40000004100 */
[----:B------:R-:W-:Y:S01]  /*09c0*/  FFMA.FTZ R8, R8, R149, R3 ;  /* 0x0000009508087223 */ /* 0x000fe20000010003 */
[----:B------:R-:W-:Y:S02]  /*09d0*/  HADD2.F32 R3, -RZ, R92.H1_H1 ;  /* 0x3000005cff037230 */ /* 0x000fe40000004100 */
[----:B------:R-:W-:Y:S01]  /*09e0*/  FADD.FTZ R65, R65, R140 ;  /* 0x0000008c41417221 */ /* 0x000fe20000010000 */
[----:B------:R-:W-:-:S02]  /*09f0*/  HADD2.F32 R146, -RZ, R117.H1_H1 ;  /* 0x30000075ff927230 */ /* 0x000fc40000004100 */
[----:B------:R-:W-:Y:S01]  /*0a00*/  FADD.FTZ R33, R33, R148 ;  /* 0x0000009421217221 */ /* 0x000fe20000010000 */
[----:B------:R-:W-:Y:S02]  /*0a10*/  HADD2.F32 R145, -RZ, R118.H0_H0 ;  /* 0x20000076ff917230 */ /* 0x000fe40000004100 */
[----:B------:R-:W-:Y:S01]  /*0a20*/  FMUL.FTZ R10, R3, R148 ;  /* 0x00000094030a7220 */ /* 0x000fe20000410000 */
[--C-:B------:R-:W-:Y:S02]  /*0a30*/  HADD2.F32 R141, -RZ, R9.reuse.H0_H0 ;  /* 0x20000009ff8d7230 */ /* 0x100fe40000004100 */
[----:B------:R-:W-:Y:S01]  /*0a40*/  FADD.FTZ R34, R34, R147 ;  /* 0x0000009322227221 */ /* 0x000fe20000010000 */
[----:B------:R-:W-:Y:S02]  /*0a50*/  HADD2.F32 R126, -RZ, R9.H1_H1 ;  /* 0x30000009ff7e7230 */ /* 0x000fe40000004100 */
[----:B------:R-:W-:Y:S01]  /*0a60*/  FMUL.FTZ R9, R14, R147 ;  /* 0x000000930e097220 */ /* 0x000fe20000410000 */
[----:B------:R-:W-:-:S02]  /*0a70*/  HADD2.F32 R135, -RZ, R11.H0_H0 ;  /* 0x2000000bff877230 */ /* 0x000fc40000004100 */
[----:B------:R-:W-:Y:S01]  /*0a80*/  FMUL.FTZ R14, R13, R146 ;  /* 0x000000920d0e7220 */ /* 0x000fe20000410000 */
[----:B------:R-:W-:Y:S02]  /*0a90*/  HADD2.F32 R144, -RZ, R11.H1_H1 ;  /* 0x3000000bff907230 */ /* 0x000fe40000004100 */
[----:B------:R-:W-:Y:S01]  /*0aa0*/  FMUL.FTZ R3, R150, R145 ;  /* 0x0000009196037220 */ /* 0x000fe20000410000 */
[----:B------:R-:W-:Y:S02]  /*0ab0*/  HADD2.F32 R11, -RZ, R97.H1_H1 ;  /* 0x30000061ff0b7230 */ /* 0x000fe40000004100 */
[----:B------:R-:W-:Y:S01]  /*0ac0*/  FFMA.FTZ R7, R7, R140, R10 ;  /* 0x0000008c07077223 */ /* 0x000fe2000001000a */
[--C-:B------:R-:W-:Y:S02]  /*0ad0*/  HADD2.F32 R117, -RZ, R119.reuse.H0_H0 ;  /* 0x20000077ff757230 */ /* 0x100fe40000004100 */
[----:B------:R-:W-:Y:S01]  /*0ae0*/  FFMA.FTZ R9, R12, R141, R9 ;  /* 0x0000008d0c097223 */ /* 0x000fe20000010009 */
[----:B------:R-:W-:-:S02]  /*0af0*/  HADD2.F32 R116, -RZ, R119.H1_H1 ;  /* 0x30000077ff747230 */ /* 0x000fc40000004100 */
[----:B------:R-:W-:Y:S01]  /*0b00*/  FFMA.FTZ R10, R11, R126, R14 ;  /* 0x0000007e0b0a7223 */ /* 0x000fe2000001000e */
[----:B------:R-:W-:Y:S01]  /*0b10*/  FFMA.FTZ R11, R142, R125, R3 ;  /* 0x0000007d8e0b7223 */ /* 0x000fe20000010003 */
[----:B----4-:R-:W-:Y:S02]  /*0b20*/  HADD2.F32 R3, -RZ, R112.H0_H0 ;  /* 0x20000070ff037230 */ /* 0x010fe40000004100 */
[----:B------:R-:W-:Y:S01]  /*0b30*/  FADD.FTZ R66, R66, R141 ;  /* 0x0000008d42427221 */ /* 0x000fe20000010000 */
[----:B------:R-:W-:Y:S02]  /*0b40*/  HADD2.F32 R118, -RZ, R118.H1_H1 ;  /* 0x30000076ff767230 */ /* 0x000fe40000004100 */
[----:B------:R-:W-:Y:S01]  /*0b50*/  FADD.FTZ R62, R62, R135 ;  /* 0x000000873e3e7221 */ /* 0x000fe20000010000 */
[----:B------:R-:W-:Y:S02]  /*0b60*/  HADD2.F32 R119, -RZ, R94.H1_H1 ;  /* 0x3000005eff777230 */ /* 0x000fe40000004100 */
[----:B------:R-:W-:Y:S01]  /*0b70*/  FADD.FTZ R3, -R134, R3 ;  /* 0x0000000386037221 */ /* 0x000fe20000010100 */
[----:B------:R-:W-:-:S02]  /*0b80*/  HADD2.F32 R142, -RZ, R95.H0_H0 ;  /* 0x2000005fff8e7230 */ /* 0x000fc40000004100 */
[----:B------:R-:W-:Y:S01]  /*0b90*/  FADD.FTZ R67, R67, R126 ;  /* 0x0000007e43437221 */ /* 0x000fe20000010000 */
[----:B------:R-:W-:Y:S02]  /*0ba0*/  HADD2.F32 R13, -RZ, R98.H1_H1 ;  /* 0x30000062ff0d7230 */ /* 0x000fe40000004100 */
[----:B-----5:R-:W-:Y:S01]  /*0bb0*/  FMUL.FTZ R3, R6, R3 ;  /* 0x0000000306037220 */ /* 0x020fe20000410000 */
[----:B------:R-:W-:Y:S02]  /*0bc0*/  HADD2.F32 R14, -RZ, R99.H0_H0 ;  /* 0x20000063ff0e7230 */ /* 0x000fe40000004100 */
[----:B------:R-:W-:Y:S01]  /*0bd0*/  FMUL.FTZ R12, R119, R118 ;  /* 0x00000076770c7220 */ /* 0x000fe20000410000 */
[----:B------:R-:W-:Y:S01]  /*0be0*/  FMUL.FTZ R119, R142, R117 ;  /* 0x000000758e777220 */ /* 0x000fe20000410000 */
[----:B------:R-:W-:Y:S01]  /*0bf0*/  FFMA.FTZ R80, R3, R149, R80 ;  /* 0x0000009503507223 */ /* 0x000fe20000010050 */
[----:B------:R-:W-:Y:S02]  /*0c00*/  HADD2.F32 R149, -RZ, R113.H0_H0 ;  /* 0x20000071ff957230 */ /* 0x000fe40000004100 */
[----:B------:R-:W-:Y:S01]  /*0c10*/  FFMA.FTZ R12, R13, R128, R12 ;  /* 0x000000800d0c7223 */ /* 0x000fe2000001000c */
[----:B------:R-:W-:Y:S01]  /*0c20*/  FFMA.FTZ R13, R14, R135, R119 ;  /* 0x000000870e0d7223 */ /* 0x000fe20000010077 */
[----:B------:R-:W-:-:S02]  /*0c30*/  HADD2.F32 R119, -RZ, R112.H1_H1 ;  /* 0x30000070ff777230 */ /* 0x000fc40000004100 */
[----:B------:R-:W-:Y:S01]  /*0c40*/  FMUL.FTZ R142, R153, R116 ;  /* 0x00000074998e7220 */ /* 0x000fe20000410000 */
[----:B------:R-:W-:Y:S01]  /*0c50*/  FFMA.FTZ R48, R3, R143, R48 ;  /* 0x0000008f03307223 */ /* 0x000fe20000010030 */
[C---:B------:R-:W-:Y:S01]  /*0c60*/  FADD.FTZ R143, -R134.reuse, R149 ;  /* 0x00000095868f7221 */ /* 0x040fe20000010100 */
[----:B------:R-:W-:Y:S02]  /*0c70*/  HADD2.F32 R113, -RZ, R113.H1_H1 ;  /* 0x30000071ff717230 */ /* 0x000fe40000004100 */
[----:B------:R-:W-:Y:S01]  /*0c80*/  FADD.FTZ R119, -R134, R119 ;  /* 0x0000007786777221 */ /* 0x000fe20000010100 */
[----:B------:R-:W-:Y:S01]  /*0c90*/  FFMA.FTZ R14, R151, R144, R142 ;  /* 0x00000090970e7223 */ /* 0x000fe2000001008e */
[----:B------:R-:W-:Y:S02]  /*0ca0*/  HADD2.F32 R151, -RZ, R114.H0_H0 ;  /* 0x20000072ff977230 */ /* 0x000fe40000004100 */
[C---:B------:R-:W-:Y:S01]  /*0cb0*/  FMUL.FTZ R143, R6.reuse, R143 ;  /* 0x0000008f068f7220 */ /* 0x040fe20000410000 */
[----:B------:R-:W-:Y:S01]  /*0cc0*/  FMUL.FTZ R142, R6, R119 ;  /* 0x00000077068e7220 */ /* 0x000fe20000410000 */
[C---:B------:R-:W-:Y:S01]  /*0cd0*/  FADD.FTZ R113, -R134.reuse, R113 ;  /* 0x0000007186717221 */ /* 0x040fe20000010100 */
[----:B------:R-:W-:Y:S01]  /*0ce0*/  FADD.FTZ R112, RZ, R8 ;  /* 0x00000008ff707221 */ /* 0x000fe20000010000 */
[----:B------:R-:W-:Y:S01]  /*0cf0*/  FFMA.FTZ R82, R143, R141, R82 ;  /* 0x0000008d8f527223 */ /* 0x000fe20000010052 */
[----:B------:R-:W-:Y:S01]  /*0d00*/  FADD.FTZ R141, -R134, R151 ;  /* 0x00000097868d7221 */ /* 0x000fe20000010100 */
[----:B------:R-:W-:Y:S01]  /*0d10*/  FFMA.FTZ R81, R142, R140, R81 ;  /* 0x0000008c8e517223 */ /* 0x000fe20000010051 */
[----:B------:R-:W-:Y:S01]  /*0d20*/  FMUL.FTZ R140, R6, R113 ;  /* 0x00000071068c7220 */ /* 0x000fe20000410000 */
[----:B------:R-:W-:Y:S01]  /*0d30*/  FFMA.FTZ R113, R3, R8, RZ ;  /* 0x0000000803717223 */ /* 0x000fe200000100ff */
[----:B------:R-:W-:-:S02]  /*0d40*/  HADD2.F32 R155, -RZ, R115.H0_H0 ;  /* 0x20000073ff9b7230 */ /* 0x000fc40000004100 */
[----:B------:R-:W-:Y:S01]  /*0d50*/  FMUL.FTZ R141, R6, R141 ;  /* 0x0000008d068d7220 */ /* 0x000fe20000410000 */
[----:B------:R-:W-:Y:S02]  /*0d60*/  HADD2.F32 R153, -RZ, R114.H1_H1 ;  /* 0x30000072ff997230 */ /* 0x000fe40000004100 */
[----:B------:R-:W-:Y:S01]  /*0d70*/  FADD.FTZ R112, R112, R7 ;  /* 0x0000000770707221 */ /* 0x000fe20000010000 */
[----:B------:R-:W-:Y:S01]  /*0d80*/  FFMA.FTZ R114, R142, R7, R113 ;  /* 0x000000078e727223 */ /* 0x000fe20000010071 */
[----:B------:R-:W-:Y:S01]  /*0d90*/  FFMA.FTZ R76, R141, R125, R76 ;  /* 0x0000007d8d4c7223 */ /* 0x000fe2000001004c */
[----:B------:R-:W-:Y:S01]  /*0da0*/  FADD.FTZ R125, -R134, R155 ;  /* 0x0000009b867d7221 */ /* 0x000fe20000010100 */
[----:B------:R-:W-:Y:S01]  /*0db0*/  FADD.FTZ R113, R112, R9 ;  /* 0x0000000970717221 */ /* 0x000fe20000010000 */
[----:B------:R-:W-:Y:S01]  /*0dc0*/  FFMA.FTZ R119, R143, R9, R114 ;  /* 0x000000098f777223 */ /* 0x000fe20000010072 */
[----:B------:R-:W-:Y:S02]  /*0dd0*/  HADD2.F32 R115, -RZ, R115.H1_H1 ;  /* 0x30000073ff737230 */ /* 0x000fe40000004100 */
[----:B------:R-:W-:Y:S01]  /*0de0*/  FMUL.FTZ R125, R6, R125 ;  /* 0x0000007d067d7220 */ /* 0x000fe20000410000 */
[----:B------:R-:W-:Y:S01]  /*0df0*/  FADD.FTZ R153, -R134, R153 ;  /* 0x0000009986997221 */ /* 0x000fe20000010100 */
[----:B------:R-:W-:Y:S01]  /*0e00*/  FADD.FTZ R112, R113, R10 ;  /* 0x0000000a71707221 */ /* 0x000fe20000010000 */
[C---:B------:R-:W-:Y:S01]  /*0e10*/  FFMA.FTZ R114, R140.reuse, R10, R119 ;  /* 0x0000000a8c727223 */ /* 0x040fe20000010077 */
[----:B------:R-:W-:Y:S01]  /*0e20*/  FFMA.FTZ R78, R125, R135, R78 ;  /* 0x000000877d4e7223 */ /* 0x000fe2000001004e */
[----:B------:R-:W-:Y:S01]  /*0e30*/  FFMA.FTZ R83, R140, R126, R83 ;  /* 0x0000007e8c537223 */ /* 0x000fe20000010053 */
[----:B------:R-:W-:Y:S01]  /*0e40*/  FADD.FTZ R135, -R134, R115 ;  /* 0x0000007386877221 */ /* 0x000fe20000010100 */
[----:B------:R-:W-:Y:S01]  /*0e50*/  FMUL.FTZ R126, R6, R153 ;  /* 0x00000099067e7220 */ /* 0x000fe20000410000 */
[----:B------:R-:W-:Y:S01]  /*0e60*/  FADD.FTZ R113, R112, R11 ;  /* 0x0000000b70717221 */ /* 0x000fe20000010000 */
[----:B------:R-:W-:Y:S01]  /*0e70*/  FFMA.FTZ R115, R141, R11, R114 ;  /* 0x0000000b8d737223 */ /* 0x000fe20000010072 */
[----:B------:R-:W-:Y:S01]  /*0e80*/  FADD.FTZ R28, R28, R145 ;  /* 0x000000911c1c7221 */ /* 0x000fe20000010000 */
[C---:B------:R-:W-:Y:S01]  /*0e90*/  FFMA.FTZ R77, R126.reuse, R128, R77 ;  /* 0x000000807e4d7223 */ /* 0x040fe2000001004d */
[----:B------:R-:W-:Y:S01]  /*0ea0*/  FADD.FTZ R112, R113, R12 ;  /* 0x0000000c71707221 */ /* 0x000fe20000010000 */
[----:B------:R-:W-:Y:S01]  /*0eb0*/  FFMA.FTZ R114, R126, R12, R115 ;  /* 0x0000000c7e727223 */ /* 0x000fe20000010073 */
[----:B------:R-:W-:Y:S01]  /*0ec0*/  FMUL.FTZ R128, R6, R135 ;  /* 0x0000008706807220 */ /* 0x000fe20000410000 */
[----:B------:R-:W-:Y:S01]  /*0ed0*/  FFMA.FTZ R44, R141, R145, R44 ;  /* 0x000000918d2c7223 */ /* 0x000fe2000001002c */
[----:B------:R-:W-:Y:S01]  /*0ee0*/  FADD.FTZ R135, R112, R13 ;  /* 0x0000000d70877221 */ /* 0x000fe20000010000 */
[----:B------:R-:W-:Y:S01]  /*0ef0*/  FFMA.FTZ R113, R125, R13, R114 ;  /* 0x0000000d7d717223 */ /* 0x000fe20000010072 */
[----:B------:R-:W-:Y:S01]  /*0f00*/  FADD.FTZ R63, R63, R144 ;  /* 0x000000903f3f7221 */ /* 0x000fe20000010000 */
[----:B------:R-:W-:Y:S01]  /*0f10*/  FFMA.FTZ R79, R128, R144, R79 ;  /* 0x00000090804f7223 */ /* 0x000fe2000001004f */
[----:B------:R-:W-:Y:S01]  /*0f20*/  FFMA.FTZ R49, R142, R148, R49 ;  /* 0x000000948e317223 */ /* 0x000fe20000010031 */
        /* <DEDUP_REMOVED lines=12> */
.L_x_238:
[----:B-1-3--:R-:W-:Y:S05]  /*0ff0*/  BSYNC.RECONVERGENT B0 ;  /* 0x0000000000007941 */ /* 0x00afea0003800200 */
.L_x_237:
        /* <DEDUP_REMOVED lines=14> */
[--C-:B------:R-:W-:Y:S02]  /*10e0*/  HADD2.F32 R136, -RZ, R84.reuse.H0_H0 ;  /* 0x20000054ff887230 */ /* 0x100fe40000004100 */
[----:B------:R-:W-:Y:S02]  /*10f0*/  HADD2.F32 R129, -RZ, R84.H1_H1 ;  /* 0x30000054ff817230 */ /* 0x000fe40000004100 */
[--C-:B------:R-:W-:Y:S02]  /*1100*/  HADD2.F32 R124, -RZ, R88.reuse.H0_H0 ;  /* 0x20000058ff7c7230 */ /* 0x100fe40000004100 */
[----:B------:R-:W-:Y:S02]  /*1110*/  HADD2.F32 R127, -RZ, R88.H1_H1 ;  /* 0x30000058ff7f7230 */ /* 0x000fe40000004100 */
[----:B------:R-:W-:Y:S02]  /*1120*/  HADD2.F32 R138, -RZ, R85.H0_H0 ;  /* 0x20000055ff8a7230 */ /* 0x000fe40000004100 */
[----:B------:R-:W-:-:S02]  /*1130*/  HADD2.F32 R148, -RZ, R86.H0_H0 ;  /* 0x20000056ff947230 */ /* 0x000fc40000004100 */
[----:B------:R-:W-:Y:S02]  /*1140*/  HADD2.F32 R149, -RZ, R86.H1_H1 ;  /* 0x30000056ff957230 */ /* 0x000fe40000004100 */
[----:B0-----:R-:W-:-:S05]  /*1150*/  @P0 IMAD.WIDE.U32 R130, R145, 0x10, R130 ;  /* 0x0000001091820825 */ /* 0x001fca00078e0082 */
[----:B------:R0:W5:Y:S01]  /*1160*/  @P0 LDG.E.128 R100, desc[UR12][R130.64] ;  /* 0x0000000c82640981 */ /* 0x000162000c1e1d00 */
[--C-:B------:R-:W-:Y:S02]  /*1170*/  HADD2.F32 R147, -RZ, R90.reuse.H1_H1 ;  /* 0x3000005aff937230 */ /* 0x100fe40000004100 */
[----:B0-----:R-:W-:Y:S02]  /*1180*/  HADD2.F32 R130, -RZ, R89.H0_H0 ;  /* 0x20000059ff827230 */ /* 0x001fe40000004100 */
[----:B------:R-:W-:Y:S02]  /*1190*/  HADD2.F32 R146, -RZ, R90.H0_H0 ;  /* 0x2000005aff927230 */ /* 0x000fe40000004100 */
[--C-:B---3--:R-:W-:Y:S02]  /*11a0*/  HADD2.F32 R133, -RZ, R112.reuse.H0_H0 ;  /* 0x20000070ff857230 */ /* 0x108fe40000004100 */
[----:B------:R-:W-:-:S03]  /*11b0*/  HADD2.F32 R112, -RZ, R112.H1_H1 ;  /* 0x30000070ff707230 */ /* 0x000fc60000004100 */
[----:B------:R-:W-:Y:S01]  /*11c0*/  FMUL.FTZ R15, R136, R133 ;  /* 0x00000085880f7220 */ /* 0x000fe20000410000 */
[--C-:B----4-:R-:W-:Y:S02]  /*11d0*/  HADD2.F32 R145, -RZ, R116.reuse.H0_H0 ;  /* 0x20000074ff917230 */ /* 0x110fe40000004100 */
[----:B------:R-:W-:Y:S02]  /*11e0*/  HADD2.F32 R132, -RZ, R116.H1_H1 ;  /* 0x30000074ff847230 */ /* 0x000fe40000004100 */
[----:B------:R-:W-:Y:S01]  /*11f0*/  FMUL.FTZ R116, R129, R112 ;  /* 0x0000007081747220 */ /* 0x000fe20000410000 */
[--C-:B------:R-:W-:Y:S02]  /*1200*/  HADD2.F32 R137, -RZ, R117.reuse.H0_H0 ;  /* 0x20000075ff897230 */ /* 0x100fe40000004100 */
[----:B------:R-:W-:Y:S01]  /*1210*/  FFMA.FTZ R124, R124, R145, R15 ;  /* 0x000000917c7c7223 */ /* 0x000fe2000001000f */
[----:B------:R-:W-:Y:S02]  /*1220*/  HADD2.F32 R136, -RZ, R117.H1_H1 ;  /* 0x30000075ff887230 */ /* 0x000fe40000004100 */
[----:B------:R-:W-:Y:S01]  /*1230*/  FFMA.FTZ R15, R127, R132, R116 ;  /* 0x000000847f0f7223 */ /* 0x000fe20000010074 */
[----:B------:R-:W-:-:S02]  /*1240*/  HADD2.F32 R117, -RZ, R113.H0_H0 ;  /* 0x20000071ff757230 */ /* 0x000fc40000004100 */
[----:B------:R-:W-:Y:S02]  /*1250*/  HADD2.F32 R129, -RZ, R85.H1_H1 ;  /* 0x30000055ff817230 */ /* 0x000fe40000004100 */
[----:B------:R-:W-:Y:S02]  /*1260*/  HADD2.F32 R116, -RZ, R113.H1_H1 ;  /* 0x30000071ff747230 */ /* 0x000fe40000004100 */
[--C-:B------:R-:W-:Y:S02]  /*1270*/  HADD2.F32 R113, -RZ, R114.reuse.H0_H0 ;  /* 0x20000072ff717230 */ /* 0x100fe40000004100 */
[----:B------:R-:W-:Y:S02]  /*1280*/  HADD2.F32 R114, -RZ, R114.H1_H1 ;  /* 0x30000072ff727230 */ /* 0x000fe40000004100 */
[----:B------:R-:W-:Y:S01]  /*1290*/  FMUL.FTZ R131, R138, R117 ;  /* 0x000000758a837220 */ /* 0x000fe20000410000 */
[----:B------:R-:W-:Y:S02]  /*12a0*/  HADD2.F32 R127, -RZ, R89.H1_H1 ;  /* 0x30000059ff7f7230 */ /* 0x000fe40000004100 */
[----:B------:R-:W-:Y:S01]  /*12b0*/  FMUL.FTZ R138, R129, R116 ;  /* 0x00000074818a7220 */ /* 0x000fe20000410000 */
[----:B------:R-:W-:-:S02]  /*12c0*/  HADD2.F32 R139, -RZ, R118.H0_H0 ;  /* 0x20000076ff8b7230 */ /* 0x000fc40000004100 */
[----:B------:R-:W-:Y:S01]  /*12d0*/  FMUL.FTZ R129, R148, R113 ;  /* 0x0000007194817220 */ /* 0x000fe20000410000 */
[----:B------:R-:W-:Y:S02]  /*12e0*/  HADD2.F32 R118, -RZ, R118.H1_H1 ;  /* 0x30000076ff767230 */ /* 0x000fe40000004100 */
[----:B------:R-:W-:Y:S01]  /*12f0*/  FMUL.FTZ R148, R149, R114 ;  /* 0x0000007295947220 */ /* 0x000fe20000410000 */
[----:B------:R-:W-:Y:S01]  /*1300*/  FFMA.FTZ R131, R130, R137, R131 ;  /* 0x0000008982837223 */ /* 0x000fe20000010083 */
[----:B------:R-:W-:Y:S02]  /*1310*/  FFMA.FTZ R130, R127, R136, R138 ;  /* 0x000000887f827223 */ /* 0x000fe4000001008a */
[----:B------:R-:W-:Y:S01]  /*1320*/  FFMA.FTZ R127, R147, R118, R148 ;  /* 0x00000076937f7223 */ /* 0x000fe20000010094 */
[----:B--2---:R-:W-:Y:S02]  /*1330*/  HADD2.F32 R147, -RZ, R120.H0_H0 ;  /* 0x20000078ff937230 */ /* 0x004fe40000004100 */
[----:B------:R-:W-:-:S02]  /*1340*/  HADD2.F32 R153, -RZ, R121.H0_H0 ;  /* 0x20000079ff997230 */ /* 0x000fc40000004100 */
[----:B------:R-:W-:Y:S02]  /*1350*/  HADD2.F32 R155, -RZ, R121.H1_H1 ;  /* 0x30000079ff9b7230 */ /* 0x000fe40000004100 */
[----:B------:R-:W-:Y:S01]  /*1360*/  FADD.FTZ R121, -R134, R147 ;  /* 0x0000009386797221 */ /* 0x000fe20000010100 */
[----:B------:R-:W-:-:S03]  /*1370*/  HADD2.F32 R149, -RZ, R120.H1_H1 ;  /* 0x30000078ff957230 */ /* 0x000fc60000004100 */
[----:B-----5:R-:W-:Y:S01]  /*1380*/  FMUL.FTZ R121, R6, R121 ;  /* 0x0000007906797220 */ /* 0x020fe20000410000 */
[----:B------:R-:W-:Y:S02]  /*1390*/  HADD2.F32 R151, -RZ, R123.H0_H0 ;  /* 0x2000007bff977230 */ /* 0x000fe40000004100 */
[----:B------:R-:W-:Y:S01]  /*13a0*/  FADD.FTZ R56, R56, R145 ;  /* 0x0000009138387221 */ /* 0x000fe20000010000 */
[--C-:B------:R-:W-:Y:S02]  /*13b0*/  HADD2.F32 R157, -RZ, R122.reuse.H0_H0 ;  /* 0x2000007aff9d7230 */ /* 0x100fe40000004100 */
[----:B------:R-:W-:Y:S01]  /*13c0*/  FFMA.FTZ R72, R121, R145, R72 ;  /* 0x0000009179487223 */ /* 0x000fe20000010048 */
[----:B------:R-:W-:Y:S02]  /*13d0*/  HADD2.F32 R159, -RZ, R122.H1_H1 ;  /* 0x3000007aff9f7230 */ /* 0x000fe40000004100 */
[----:B------:R-:W-:Y:S02]  /*13e0*/  HADD2.F32 R122, -RZ, R87.H0_H0 ;  /* 0x20000057ff7a7230 */ /* 0x000fe40000004100 */
[----:B------:R-:W-:-:S02]  /*13f0*/  HADD2.F32 R145, -RZ, R115.H0_H0 ;  /* 0x20000073ff917230 */ /* 0x000fc40000004100 */
[----:B------:R-:W-:Y:S02]  /*1400*/  HADD2.F32 R161, -RZ, R123.H1_H1 ;  /* 0x3000007bffa17230 */ /* 0x000fe40000004100 */
[C---:B------:R-:W-:Y:S01]  /*1410*/  FADD.FTZ R123, -R134.reuse, R149 ;  /* 0x00000095867b7221 */ /* 0x040fe20000010100 */
[----:B------:R-:W-:Y:S01]  /*1420*/  FADD.FTZ R149, -R134, R151 ;  /* 0x0000009786957221 */ /* 0x000fe20000010100 */
[----:B------:R-:W-:Y:S01]  /*1430*/  FADD.FTZ R24, R24, R133 ;  /* 0x0000008518187221 */ /* 0x000fe20000010000 */
[----:B------:R-:W-:Y:S01]  /*1440*/  FFMA.FTZ R40, R121, R133, R40 ;  /* 0x0000008579287223 */ /* 0x000fe20000010028 */
[----:B------:R-:W-:Y:S02]  /*1450*/  HADD2.F32 R120, -RZ, R91.H0_H0 ;  /* 0x2000005bff787230 */ /* 0x000fe40000004100 */
[----:B------:R-:W-:Y:S01]  /*1460*/  FMUL.FTZ R133, R122, R145 ;  /* 0x000000917a857220 */ /* 0x000fe20000410000 */
[----:B------:R-:W-:Y:S02]  /*1470*/  HADD2.F32 R151, -RZ, R119.H0_H0 ;  /* 0x20000077ff977230 */ /* 0x000fe40000004100 */
[C---:B------:R-:W-:Y:S01]  /*1480*/  FADD.FTZ R153, -R134.reuse, R153 ;  /* 0x0000009986997221 */ /* 0x040fe20000010100 */
[----:B------:R-:W-:-:S02]  /*1490*/  FADD.FTZ R157, -R134, R157 ;  /* 0x0000009d869d7221 */ /* 0x000fc40000010100 */
[----:B------:R-:W-:Y:S01]  /*14a0*/  FFMA.FTZ R120, R120, R151, R133 ;  /* 0x0000009778787223 */ /* 0x000fe20000010085 */
[C---:B------:R-:W-:Y:S01]  /*14b0*/  FMUL.FTZ R133, R6.reuse, R153 ;  /* 0x0000009906857220 */ /* 0x040fe20000410000 */
[----:B------:R-:W-:Y:S01]  /*14c0*/  FMUL.FTZ R122, R6, R123 ;  /* 0x0000007b067a7220 */ /* 0x000fe20000410000 */
[----:B------:R-:W-:Y:S01]  /*14d0*/  FADD.FTZ R58, R58, R137 ;  /* 0x000000893a3a7221 */ /* 0x000fe20000010000 */
[----:B------:R-:W-:Y:S01]  /*14e0*/  FADD.FTZ R155, -R134, R155 ;  /* 0x0000009b869b7221 */ /* 0x000fe20000010100 */
[----:B------:R-:W-:Y:S01]  /*14f0*/  FFMA.FTZ R74, R133, R137, R74 ;  /* 0x00000089854a7223 */ /* 0x000fe2000001004a */
[----:B------:R-:W-:Y:S01]  /*1500*/  FMUL.FTZ R137, R6, R157 ;  /* 0x0000009d06897220 */ /* 0x000fe20000410000 */
[C---:B------:R-:W-:Y:S01]  /*1510*/  FADD.FTZ R159, -R134.reuse, R159 ;  /* 0x0000009f869f7221 */ /* 0x040fe20000010100 */
[----:B------:R-:W-:Y:S01]  /*1520*/  FADD.FTZ R147, -R134, R161 ;  /* 0x000000a186937221 */ /* 0x000fe20000010100 */
[----:B------:R-:W-:Y:S02]  /*1530*/  HADD2.F32 R134, -RZ, R115.H1_H1 ;  /* 0x30000073ff867230 */ /* 0x000fe40000004100 */
[----:B------:R-:W-:Y:S01]  /*1540*/  FADD.FTZ R57, R57, R132 ;  /* 0x0000008439397221 */ /* 0x000fe20000010000 */
[----:B------:R-:W-:-:S02]  /*1550*/  HADD2.F32 R161, -RZ, R87.H1_H1 ;  /* 0x30000057ffa17230 */ /* 0x000fc40000004100 */
        /* <DEDUP_REMOVED lines=8> */
[----:B------:R-:W-:Y:S01]  /*15e0*/  FFMA.FTZ R129, R146, R139, R129 ;  /* 0x0000008b92817223 */ /* 0x000fe20000010081 */
[----:B------:R-:W-:Y:S02]  /*15f0*/  HADD2.F32 R146, -RZ, R119.H1_H1 ;  /* 0x30000077ff927230 */ /* 0x000fe40000004100 */
[----:B------:R-:W-:Y:S01]  /*1600*/  FMUL.FTZ R138, R161, R134 ;  /* 0x00000086a18a7220 */ /* 0x000fe20000410000 */
[----:B------:R-:W-:-:S02]  /*1610*/  HADD2.F32 R115, -RZ, R91.H1_H1 ;  /* 0x3000005bff737230 */ /* 0x000fc40000004100 */
[----:B------:R-:W-:Y:S01]  /*1620*/  FADD.FTZ R27, R27, R116 ;  /* 0x000000741b1b7221 */ /* 0x000fe20000010000 */
[----:B------:R-:W-:Y:S01]  /*1630*/  FFMA.FTZ R43, R132, R116, R43 ;  /* 0x00000074842b7223 */ /* 0x000fe2000001002b */
[----:B------:R-:W-:Y:S01]  /*1640*/  FADD.FTZ R112, R112, R15 ;  /* 0x0000000f70707221 */ /* 0x000fe20000010000 */
[----:B------:R-:W-:Y:S01]  /*1650*/  FFMA.FTZ R116, R122, R15, R113 ;  /* 0x0000000f7a747223 */ /* 0x000fe20000010071 */
        /* <DEDUP_REMOVED lines=9> */
[----:B------:R-:W-:-:S03]  /*16f0*/  FFMA.FTZ R114, R132, R130, R115 ;  /* 0x0000008284727223 */ /* 0x000fc60000010073 */
[----:B------:R-:W-:Y:S01]  /*1700*/  FADD.FTZ R112, R112, R129 ;  /* 0x0000008170707221 */ /* 0x000fe20000010000 */
[C---:B------:R-:W-:Y:S01]  /*1710*/  FFMA.FTZ R113, R137.reuse, R129, R114 ;  /* 0x0000008189717223 */ /* 0x040fe20000010072 */
[----:B------:R-:W-:Y:S01]  /*1720*/  FADD.FTZ R52, R52, R139 ;  /* 0x0000008b34347221 */ /* 0x000fe20000010000 */
[----:B------:R-:W-:Y:S01]  /*1730*/  FFMA.FTZ R68, R137, R139, R68 ;  /* 0x0000008b89447223 */ /* 0x000fe20000010044 */
[----:B------:R-:W-:Y:S01]  /*1740*/  FADD.FTZ R115, R112, R127 ;  /* 0x0000007f70737221 */ /* 0x000fe20000010000 */
[----:B------:R-:W-:Y:S01]  /*1750*/  FMUL.FTZ R139, R6, R149 ;  /* 0x00000095068b7220 */ /* 0x000fe20000410000 */
[----:B------:R-:W-:Y:S01]  /*1760*/  FFMA.FTZ R112, R136, R127, R113 ;  /* 0x0000007f88707223 */ /* 0x000fe20000010071 */
[----:B------:R-:W-:Y:S01]  /*1770*/  FMUL.FTZ R138, R6, R147 ;  /* 0x00000093068a7220 */ /* 0x000fe20000410000 */
[----:B------:R-:W-:Y:S02]  /*1780*/  FADD.FTZ R114, R115, R120 ;  /* 0x0000007873727221 */ /* 0x000fe40000010000 */
        /* <DEDUP_REMOVED lines=15> */
.L_x_240:
[----:B------:R-:W-:Y:S05]  /*1880*/  BSYNC.RECONVERGENT B0 ;  /* 0x0000000000007941 */ /* 0x000fea0003800200 */
.L_x_239:
[----:B------:R-:W0:Y:S01]  /*1890*/  SHFL.DOWN PT, R112, R135, 0x10, 0x1f ;  /* 0x0a001f0087707f89 */ /* 0x000e2200000e0000 */
[----:B------:R-:W-:Y:S03]  /*18a0*/  BSSY.RECONVERGENT B0, `(.L_x_241) ;  /* 0x000001f000007945 */ /* 0x000fe60003800200 */
[----:B------:R-:W1:Y:S01]  /*18b0*/  SHFL.DOWN PT, R113, R144, 0x10, 0x1f ;  /* 0x0a001f0090717f89 */ /* 0x000e6200000e0000 */
[----:B0-----:R-:W-:Y:S01]  /*18c0*/  FADD.FTZ R112, R112, R135 ;  /* 0x0000008770707221 */ /* 0x001fe20000010000 */
[----:B-1----:R-:W-:-:S04]  /*18d0*/  FADD.FTZ R113, R113, R144 ;  /* 0x0000009071717221 */ /* 0x002fc80000010000 */
[----:B------:R-:W0:Y:S04]  /*18e0*/  SHFL.DOWN PT, R115, R112, 0x8, 0x1f ;  /* 0x09001f0070737f89 */ /* 0x000e2800000e0000 */
        /* <DEDUP_REMOVED lines=26> */
.L_x_242:
[----:B------:R-:W-:Y:S05]  /*1a90*/  BSYNC.RECONVERGENT B0 ;  /* 0x0000000000007941 */ /* 0x000fea0003800200 */
.L_x_241:
        /* <DEDUP_REMOVED lines=64> */
[----:B------:R-:W-:-:S02]  /*1ea0*/  F2FP.F16.F32.PACK_AB R112, R115, R112 ;  /* 0x000000707370723e */ /* 0x000fc400000000ff */
[----:B------:R-:W-:Y:S02]  /*1eb0*/  F2FP.F16.F32.PACK_AB R113, R114, R113 ;  /* 0x000000717271723e */ /* 0x000fe400000000ff */
[----:B------:R-:W-:Y:S02]  /*1ec0*/  F2FP.F16.F32.PACK_AB R114, R116, R135 ;  /* 0x000000877472723e */ /* 0x000fe400000000ff */
[----:B------:R-:W-:Y:S01]  /*1ed0*/  F2FP.F16.F32.PACK_AB R115, R118, R149 ;  /* 0x000000957673723e */ /* 0x000fe200000000ff */
[----:B------:R-:W-:Y:S06]  /*1ee0*/  BRA `(.L_x_248) ;  /* 0x0000001000607947 */ /* 0x000fec0003800000 */
.L_x_247:
        /* <DEDUP_REMOVED lines=24> */
[----:B------:R-:W-:Y:S02]  /*2070*/  F2FP.F16.F32.PACK_AB R115, R106, R135 ;  /* 0x000000876a73723e */ /* 0x000fe400000000ff */
[----:B------:R-:W-:Y:S02]  /*2080*/  F2FP.F16.F32.PACK_AB R114, R119, R114 ;  /* 0x000000727772723e */ /* 0x000fe400000000ff */
[----:B------:R-:W-:Y:S02]  /*2090*/  F2FP.F16.F32.PACK_AB R113, R104, R113 ;  /* 0x000000716871723e */ /* 0x000fe400000000ff */
[----:B------:R-:W-:Y:S02]  /*20a0*/  F2FP.F16.F32.PACK_AB R112, R112, R105 ;  /* 0x000000697070723e */ /* 0x000fe400000000ff */
[----:B------:R-:W-:Y:S02]  /*20b0*/  MOV R107, R115 ;  /* 0x00000073006b7202 */ /* 0x000fe40000000f00 */
[----:B------:R-:W-:-:S02]  /*20c0*/  MOV R106, R114 ;  /* 0x00000072006a7202 */ /* 0x000fc40000000f00 */
[----:B------:R-:W-:Y:S02]  /*20d0*/  MOV R105, R113 ;  /* 0x0000007100697202 */ /* 0x000fe40000000f00 */
[----:B------:R-:W-:Y:S01]  /*20e0*/  MOV R104, R112 ;  /* 0x0000007000687202 */ /* 0x000fe20000000f00 */
[----:B------:R-:W-:Y:S06]  /*20f0*/  BRA `(.L_x_248) ;  /* 0x0000000c00dc7947 */ /* 0x000fec0003800000 */
.L_x_246:
        /* <DEDUP_REMOVED lines=36> */
.L_x_249:
        /* <DEDUP_REMOVED lines=27> */
[----:B------:R-:W-:Y:S02]  /*24f0*/  F2FP.F16.F32.PACK_AB R112, R112, R105 ;  /* 0x000000697070723e */ /* 0x000fe400000000ff */
        /* <DEDUP_REMOVED lines=9> */
.L_x_245:
        /* <DEDUP_REMOVED lines=11> */
[--C-:B------:R-:W-:Y:S02]  /*2640*/  HADD2.F32 R117, -RZ, R19.reuse.H0_H0 ;  /* 0x20000013ff757230 */ /* 0x100fe40000004100 */
[----:B------:R-:W-:Y:S01]  /*2650*/  FADD.FTZ R114, R13, -R114 ;  /* 0x800000720d727221 */ /* 0x000fe20000010000 */
[--C-:B------:R-:W-:Y:S02]  /*2660*/  HADD2.F32 R113, -RZ, R18.reuse.H0_H0 ;  /* 0x20000012ff717230 */ /* 0x100fe40000004100 */
[----:B------:R-:W-:Y:S01]  /*2670*/  FFMA.FTZ R147, R128, R145, R146 ;  /* 0x0000009180937223 */ /* 0x000fe20000010092 */
[----:B------:R-:W-:Y:S02]  /*2680*/  HADD2.F32 R115, -RZ, R18.H1_H1 ;  /* 0x30000012ff737230 */ /* 0x000fe40000004100 */
[----:B------:R-:W-:Y:S01]  /*2690*/  FADD.FTZ R112, R11, -R112 ;  /* 0x800000700b707221 */ /* 0x000fe20000010000 */
[----:B------:R-:W-:Y:S01]  /*26a0*/  FADD.FTZ R116, R12, -R135 ;  /* 0x800000870c747221 */ /* 0x000fe20000010000 */
[----:B------:R-:W-:-:S02]  /*26b0*/  HADD2.F32 R119, -RZ, R19.H1_H1 ;  /* 0x30000013ff777230 */ /* 0x000fc40000004100 */
[----:B-----5:R-:W-:Y:S01]  /*26c0*/  FFMA.FTZ R118, R6, R114, R117 ;  /* 0x0000007206767223 */ /* 0x020fe20000010075 */
[----:B------:R-:W-:Y:S01]  /*26d0*/  FADD.FTZ R134, R14, -R147 ;  /* 0x800000930e867221 */ /* 0x000fe20000010000 */
[C---:B------:R-:W-:Y:S01]  /*26e0*/  FFMA.FTZ R114, R6.reuse, R112, R113 ;  /* 0x0000007006727223 */ /* 0x040fe20000010071 */
[----:B------:R-:W-:Y:S01]  /*26f0*/  FFMA.FTZ R135, R6, R116, R115 ;  /* 0x0000007406877223 */ /* 0x000fe20000010073 */
[-CC-:B------:R-:W-:Y:S01]  /*2700*/  FFMA.FTZ R112, R143, R145.reuse, R146.reuse ;  /* 0x000000918f707223 */ /* 0x180fe20000010092 */
[-CC-:B------:R-:W-:Y:S01]  /*2710*/  FFMA.FTZ R151, R140, R145.reuse, R146.reuse ;  /* 0x000000918c977223 */ /* 0x180fe20000010092 */
[-CC-:B------:R-:W-:Y:S01]  /*2720*/  FFMA.FTZ R149, R3, R145.reuse, R146.reuse ;  /* 0x0000009103957223 */ /* 0x180fe20000010092 */
[----:B------:R-:W-:Y:S01]  /*2730*/  FFMA.FTZ R116, R142, R145, R146 ;  /* 0x000000918e747223 */ /* 0x000fe20000010092 */
[----:B------:R-:W-:Y:S01]  /*2740*/  FFMA.FTZ R147, R6, R134, R119 ;  /* 0x0000008606937223 */ /* 0x000fe20000010077 */
[--C-:B------:R-:W-:Y:S02]  /*2750*/  HADD2.F32 R117, -RZ, R17.reuse.H0_H0 ;  /* 0x20000011ff757230 */ /* 0x100fe40000004100 */
[----:B------:R-:W-:Y:S01]  /*2760*/  FADD.FTZ R148, R9, -R112 ;  /* 0x8000007009947221 */ /* 0x000fe20000010000 */
[----:B------:R-:W-:-:S02]  /*2770*/  HADD2.F32 R119, -RZ, R17.H1_H1 ;  /* 0x30000011ff777230 */ /* 0x000fc40000004100 */
[----:B------:R-:W-:Y:S01]  /*2780*/  FADD.FTZ R150, R10, -R151 ;  /* 0x800000970a967221 */ /* 0x000fe20000010000 */
[--C-:B------:R-:W-:Y:S02]  /*2790*/  HADD2.F32 R113, -RZ, R16.reuse.H0_H0 ;  /* 0x20000010ff717230 */ /* 0x100fe40000004100 */
[----:B------:R-:W-:Y:S01]  /*27a0*/  FADD.FTZ R112, R8, -R149 ;  /* 0x8000009508707221 */ /* 0x000fe20000010000 */
[----:B------:R-:W-:Y:S02]  /*27b0*/  HADD2.F32 R115, -RZ, R16.H1_H1 ;  /* 0x30000010ff737230 */ /* 0x000fe40000004100 */
[----:B------:R-:W-:Y:S01]  /*27c0*/  FADD.FTZ R134, R7, -R116 ;  /* 0x8000007407867221 */ /* 0x000fe20000010000 */
[C---:B------:R-:W-:Y:S01]  /*27d0*/  FFMA.FTZ R116, R6.reuse, R148, R117 ;  /* 0x0000009406747223 */ /* 0x040fe20000010075 */
[C---:B------:R-:W-:Y:S01]  /*27e0*/  FFMA.FTZ R119, R6.reuse, R150, R119 ;  /* 0x0000009606777223 */ /* 0x040fe20000010077 */
[C---:B------:R-:W-:Y:S01]  /*27f0*/  FFMA.FTZ R112, R6.reuse, R112, R113 ;  /* 0x0000007006707223 */ /* 0x040fe20000010071 */
[----:B------:R-:W-:Y:S01]  /*2800*/  FFMA.FTZ R117, R6, R134, R115 ;  /* 0x0000008606757223 */ /* 0x000fe20000010073 */
[----:B------:R-:W-:-:S02]  /*2810*/  F2FP.F16.F32.PACK_AB R115, R147, R118 ;  /* 0x000000769373723e */ /* 0x000fc400000000ff */
[----:B------:R-:W-:Y:S02]  /*2820*/  F2FP.F16.F32.PACK_AB R114, R135, R114 ;  /* 0x000000728772723e */ /* 0x000fe400000000ff */
[----:B------:R-:W-:Y:S02]  /*2830*/  F2FP.F16.F32.PACK_AB R113, R119, R116 ;  /* 0x000000747771723e */ /* 0x000fe400000000ff */
[----:B------:R-:W-:Y:S01]  /*2840*/  F2FP.F16.F32.PACK_AB R112, R117, R112 ;  /* 0x000000707570723e */ /* 0x000fe200000000ff */
[----:B------:R-:W-:Y:S06]  /*2850*/  BRA `(.L_x_248) ;  /* 0x0000000800047947 */ /* 0x000fec0003800000 */
.L_x_251:
[-CC-:B------:R-:W-:Y:S01]  /*2860*/  FFMA.FTZ R116, R125, R145.reuse, R146.reuse ;  /* 0x000000917d747223 */ /* 0x180fe20000010092 */
[-CC-:B------:R-:W-:Y:S01]  /*2870*/  FFMA.FTZ R112, R141, R145.reuse, R146.reuse ;  /* 0x000000918d707223 */ /* 0x180fe20000010092 */
[-C--:B------:R-:W-:Y:S01]  /*2880*/  FFMA.FTZ R105, R3, R145.reuse, R146 ;  /* 0x0000009103697223 */ /* 0x080fe20000010092 */
[----:B------:R-:W-:Y:S02]  /*2890*/  HADD2.F32 R118, -RZ, R19.H0_H0 ;  /* 0x20000013ff767230 */ /* 0x000fe40000004100 */
[----:B------:R-:W-:Y:S01]  /*28a0*/  FADD.FTZ R117, R13, -R116 ;  /* 0x800000740d757221 */ /* 0x000fe20000010000 */
[----:B------:R-:W-:Y:S02]  /*28b0*/  HADD2.F32 R114, -RZ, R18.H0_H0 ;  /* 0x20000012ff727230 */ /* 0x000fe40000004100 */
[----:B------:R-:W-:Y:S01]  /*28c0*/  FADD.FTZ R115, R11, -R112 ;  /* 0x800000700b737221 */ /* 0x000fe20000010000 */
[----:B------:R-:W-:Y:S02]  /*28d0*/  HADD2.F32 R107, -RZ, R16.H0_H0 ;  /* 0x20000010ff6b7230 */ /* 0x000fe40000004100 */
[----:B------:R-:W-:Y:S01]  /*28e0*/  FFMA.FTZ R104, R143, R145, R146 ;  /* 0x000000918f687223 */ /* 0x000fe20000010092 */
[----:B------:R-:W-:Y:S01]  /*28f0*/  FADD.FTZ R105, R8, -R105 ;  /* 0x8000006908697221 */ /* 0x000fe20000010000 */
[----:B-----5:R-:W-:Y:S01]  /*2900*/  FFMA.FTZ R118, R6, R117, R118 ;  /* 0x0000007506767223 */ /* 0x020fe20000010076 */
[----:B------:R-:W-:-:S02]  /*2910*/  HADD2.F32 R106, -RZ, R17.H0_H0 ;  /* 0x20000011ff6a7230 */ /* 0x000fc40000004100 */
[----:B------:R-:W-:Y:S01]  /*2920*/  FFMA.FTZ R114, R6, R115, R114 ;  /* 0x0000007306727223 */ /* 0x000fe20000010072 */
[----:B------:R-:W-:Y:S01]  /*2930*/  FFMA.FTZ R117, R128, R145, R146 ;  /* 0x0000009180757223 */ /* 0x000fe20000010092 */
[----:B------:R-:W-:Y:S01]  /*2940*/  FADD.FTZ R113, R9, -R104 ;  /* 0x8000006809717221 */ /* 0x000fe20000010000 */
[----:B------:R-:W-:Y:S01]  /*2950*/  FFMA.FTZ R105, R6, R105, R107 ;  /* 0x0000006906697223 */ /* 0x000fe2000001006b */
[-CC-:B------:R-:W-:Y:S01]  /*2960*/  FFMA.FTZ R115, R126, R145.reuse, R146.reuse ;  /* 0x000000917e737223 */ /* 0x180fe20000010092 */
[-CC-:B------:R-:W-:Y:S01]  /*2970*/  FFMA.FTZ R107, R140, R145.reuse, R146.reuse ;  /* 0x000000918c6b7223 */ /* 0x180fe20000010092 */
[----:B------:R-:W-:Y:S01]  /*2980*/  FFMA.FTZ R104, R142, R145, R146 ;  /* 0x000000918e687223 */ /* 0x000fe20000010092 */
[----:B------:R-:W-:Y:S01]  /*2990*/  FADD.FTZ R119, R14, -R117 ;  /* 0x800000750e777221 */ /* 0x000fe20000010000 */
[----:B------:R-:W-:Y:S01]  /*29a0*/  FFMA.FTZ R113, R6, R113, R106 ;  /* 0x0000007106717223 */ /* 0x000fe2000001006a */
[----:B------:R-:W-:Y:S02]  /*29b0*/  HADD2.F32 R112, -RZ, R17.H1_H1 ;  /* 0x30000011ff707230 */ /* 0x000fe40000004100 */
[----:B------:R-:W-:Y:S01]  /*29c0*/  FADD.FTZ R117, R12, -R115 ;  /* 0x800000730c757221 */ /* 0x000fe20000010000 */
[----:B------:R-:W-:-:S02]  /*29d0*/  HADD2.F32 R106, -RZ, R16.H1_H1 ;  /* 0x30000010ff6a7230 */ /* 0x000fc40000004100 */
[----:B------:R-:W-:Y:S01]  /*29e0*/  FADD.FTZ R115, R10, -R107 ;  /* 0x8000006b0a737221 */ /* 0x000fe20000010000 */
[----:B------:R-:W-:Y:S02]  /*29f0*/  HADD2.F32 R116, -RZ, R18.H1_H1 ;  /* 0x30000012ff747230 */ /* 0x000fe40000004100 */
[----:B------:R-:W-:Y:S01]  /*2a00*/  FADD.FTZ R107, R7, -R104 ;  /* 0x80000068076b7221 */ /* 0x000fe20000010000 */
[----:B------:R-:W-:Y:S02]  /*2a10*/  HADD2.F32 R135, -RZ, R19.H1_H1 ;  /* 0x30000013ff877230 */ /* 0x000fe40000004100 */
[C---:B------:R-:W-:Y:S01]  /*2a20*/  FFMA.FTZ R112, R6.reuse, R115, R112 ;  /* 0x0000007306707223 */ /* 0x040fe20000010070 */
[C---:B------:R-:W-:Y:S01]  /*2a30*/  FFMA.FTZ R117, R6.reuse, R117, R116 ;  /* 0x0000007506757223 */ /* 0x040fe20000010074 */
[C---:B------:R-:W-:Y:S01]  /*2a40*/  FFMA.FTZ R106, R6.reuse, R107, R106 ;  /* 0x0000006b066a7223 */ /* 0x040fe2000001006a */
[----:B------:R-:W-:Y:S02]  /*2a50*/  FFMA.FTZ R119, R6, R119, R135 ;  /* 0x0000007706777223 */ /* 0x000fe40000010087 */
[----:B------:R-:W-:-:S02]  /*2a60*/  F2FP.F16.F32.PACK_AB R113, R112, R113 ;  /* 0x000000717071723e */ /* 0x000fc400000000ff */
[----:B------:R-:W-:Y:S02]  /*2a70*/  F2FP.F16.F32.PACK_AB R114, R117, R114 ;  /* 0x000000727572723e */ /* 0x000fe400000000ff */
[----:B------:R-:W-:Y:S02]  /*2a80*/  F2FP.F16.F32.PACK_AB R115, R119, R118 ;  /* 0x000000767773723e */ /* 0x000fe400000000ff */
[----:B------:R-:W-:Y:S02]  /*2a90*/  F2FP.F16.F32.PACK_AB R112, R106, R105 ;  /* 0x000000696a70723e */ /* 0x000fe400000000ff */
[----:B------:R-:W-:Y:S02]  /*2aa0*/  MOV R107, R115 ;  /* 0x00000073006b7202 */ /* 0x000fe40000000f00 */
[----:B------:R-:W-:Y:S02]  /*2ab0*/  MOV R106, R114 ;  /* 0x00000072006a7202 */ /* 0x000fe40000000f00 */
[----:B------:R-:W-:-:S02]  /*2ac0*/  MOV R105, R113 ;  /* 0x0000007100697202 */ /* 0x000fc40000000f00 */
[----:B------:R-:W-:Y:S01]  /*2ad0*/  MOV R104, R112 ;  /* 0x0000007000687202 */ /* 0x000fe20000000f00 */
[----:B------:R-:W-:Y:S06]  /*2ae0*/  BRA `(.L_x_248) ;  /* 0x0000000400607947 */ /* 0x000fec0003800000 */
.L_x_250:
[----:B------:R-:W-:-:S04]  /*2af0*/  UISETP.NE.U32.AND UP0, UPT, UR6, URZ, UPT ;  /* 0x000000ff0600728c */ /* 0x000fc8000bf05070 */
[----:B------:R-:W-:-:S09]  /*2b00*/  UISETP.NE.AND.EX UP0, UPT, UR7, URZ, UPT, UP0 ;  /* 0x000000ff0700728c */ /* 0x000fd2000bf05300 */
[----:B------:R-:W-:Y:S05]  /*2b10*/  BRA.U UP0, `(.L_x_252) ;  /* 0x0000000100a47547 */ /* 0x000fea000b800000 */
        /* <DEDUP_REMOVED lines=41> */
.L_x_252:
        /* <DEDUP_REMOVED lines=19> */
[----:B------:R-:W-:Y:S02]  /*2ee0*/  HADD2.F32 R117, -RZ, R19.H1_H1 ;  /* 0x30000013ff757230 */ /* 0x000fe40000004100 */
[----:B------:R-:W-:Y:S01]  /*2ef0*/  FADD.FTZ R115, R14, -R113 ;  /* 0x800000710e737221 */ /* 0x000fe20000010000 */
[----:B------:R-:W-:Y:S01]  /*2f00*/  FFMA.FTZ R109, R6, R109, R106 ;  /* 0x0000006d066d7223 */ /* 0x000fe2000001006a */
[----:B------:R-:W-:-:S02]  /*2f10*/  HADD2.F32 R112, -RZ, R18.H1_H1 ;  /* 0x30000012ff707230 */ /* 0x000fc40000004100 */
[----:B------:R-:W-:Y:S01]  /*2f20*/  FADD.FTZ R113, R12, -R111 ;  /* 0x8000006f0c717221 */ /* 0x000fe20000010000 */
[----:B------:R-:W-:Y:S02]  /*2f30*/  HADD2.F32 R106, -RZ, R16.H1_H1 ;  /* 0x30000010ff6a7230 */ /* 0x000fe40000004100 */
[----:B------:R-:W-:Y:S01]  /*2f40*/  FADD.FTZ R111, R10, -R107 ;  /* 0x8000006b0a6f7221 */ /* 0x000fe20000010000 */
[----:B------:R-:W-:Y:S02]  /*2f50*/  HADD2.F32 R108, -RZ, R17.H1_H1 ;  /* 0x30000011ff6c7230 */ /* 0x000fe40000004100 */
[----:B------:R-:W-:Y:S01]  /*2f60*/  FADD.FTZ R107, R7, -R104 ;  /* 0x80000068076b7221 */ /* 0x000fe20000010000 */
[C---:B------:R-:W-:Y:S01]  /*2f70*/  FFMA.FTZ R115, R6.reuse, R115, R117 ;  /* 0x0000007306737223 */ /* 0x040fe20000010075 */
[C---:B------:R-:W-:Y:S01]  /*2f80*/  FFMA.FTZ R113, R6.reuse, R113, R112 ;  /* 0x0000007106717223 */ /* 0x040fe20000010070 */
[C---:B------:R-:W-:Y:S01]  /*2f90*/  FFMA.FTZ R108, R6.reuse, R111, R108 ;  /* 0x0000006f066c7223 */ /* 0x040fe2000001006c */
[----:B------:R-:W-:-:S02]  /*2fa0*/  FFMA.FTZ R106, R6, R107, R106 ;  /* 0x0000006b066a7223 */ /* 0x000fc4000001006a */
[----:B------:R-:W-:Y:S02]  /*2fb0*/  F2FP.F16.F32.PACK_AB R115, R115, R114 ;  /* 0x000000727373723e */ /* 0x000fe400000000ff */
[----:B------:R-:W-:Y:S02]  /*2fc0*/  F2FP.F16.F32.PACK_AB R114, R113, R110 ;  /* 0x0000006e7172723e */ /* 0x000fe400000000ff */
[----:B------:R-:W-:Y:S02]  /*2fd0*/  F2FP.F16.F32.PACK_AB R113, R108, R109 ;  /* 0x0000006d6c71723e */ /* 0x000fe400000000ff */
[----:B------:R-:W-:Y:S02]  /*2fe0*/  F2FP.F16.F32.PACK_AB R112, R106, R105 ;  /* 0x000000696a70723e */ /* 0x000fe400000000ff */
        /* <DEDUP_REMOVED lines=8> */
.L_x_248:
        /* <DEDUP_REMOVED lines=14> */
.L_x_244:
[----:B------:R-:W-:Y:S05]  /*3150*/  BSYNC.RECONVERGENT B0 ;  /* 0x0000000000007941 */ /* 0x000fea0003800200 */
.L_x_243:
        /* <DEDUP_REMOVED lines=15> */
[-CC-:B------:R-:W-:Y:S01]  /*3250*/  FFMA.FTZ R105, R121, R145.reuse, R146.reuse ;  /* 0x0000009179697223 */ /* 0x180fe20000010092 */
[----:B------:R-:W-:Y:S02]  /*3260*/  HADD2.F32 R112, -RZ, R102.H0_H0 ;  /* 0x20000066ff707230 */ /* 0x000fe40000004100 */
[-C--:B------:R-:W-:Y:S01]  /*3270*/  FFMA.FTZ R116, R138, R145.reuse, R146 ;  /* 0x000000918a747223 */ /* 0x080fe20000010092 */
[----:B------:R-:W-:Y:S02]  /*3280*/  HADD2.F32 R108, -RZ, R101.H0_H0 ;  /* 0x20000065ff6c7230 */ /* 0x000fe40000004100 */
[----:B------:R-:W-:Y:S01]  /*3290*/  FADD.FTZ R113, R129, -R110 ;  /* 0x8000006e81717221 */ /* 0x000fe20000010000 */
[-CC-:B------:R-:W-:Y:S01]  /*32a0*/  FFMA.FTZ R104, R122, R145.reuse, R146.reuse ;  /* 0x000000917a687223 */ /* 0x180fe20000010092 */
[-CC-:B------:R-:W-:Y:S01]  /*32b0*/  FFMA.FTZ R111, R132, R145.reuse, R146.reuse ;  /* 0x00000091846f7223 */ /* 0x180fe20000010092 */
[----:B------:R-:W-:Y:S01]  /*32c0*/  FFMA.FTZ R114, R136, R145, R146 ;  /* 0x0000009188727223 */ /* 0x000fe20000010092 */
[----:B------:R-:W-:-:S02]  /*32d0*/  HADD2.F32 R107, -RZ, R100.H0_H0 ;  /* 0x20000064ff6b7230 */ /* 0x000fc40000004100 */
[----:B------:R-:W-:Y:S01]  /*32e0*/  FADD.FTZ R109, R131, -R106 ;  /* 0x8000006a836d7221 */ /* 0x000fe20000010000 */
[----:B------:R-:W-:Y:S01]  /*32f0*/  FFMA.FTZ R145, R139, R145, R146 ;  /* 0x000000918b917223 */ /* 0x000fe20000010092 */
[----:B------:R-:W-:Y:S01]  /*3300*/  FADD.FTZ R105, R124, -R105 ;  /* 0x800000697c697221 */ /* 0x000fe20000010000 */
[----:B------:R-:W-:Y:S01]  /*3310*/  FADD.FTZ R115, R123, -R116 ;  /* 0x800000747b737221 */ /* 0x000fe20000010000 */
[C---:B-----5:R-:W-:Y:S01]  /*3320*/  FFMA.FTZ R112, R6.reuse, R113, R112 ;  /* 0x0000007106707223 */ /* 0x060fe20000010070 */
[--C-:B------:R-:W-:Y:S02]  /*3330*/  HADD2.F32 R118, -RZ, R103.reuse.H1_H1 ;  /* 0x30000067ff767230 */ /* 0x100fe40000004100 */
[C---:B------:R-:W-:Y:S01]  /*3340*/  FFMA.FTZ R108, R6.reuse, R109, R108 ;  /* 0x0000006d066c7223 */ /* 0x040fe2000001006c */
[----:B------:R-:W-:Y:S02]  /*3350*/  HADD2.F32 R116, -RZ, R102.H1_H1 ;  /* 0x30000066ff747230 */ /* 0x000fe40000004100 */
[----:B------:R-:W-:Y:S01]  /*3360*/  FFMA.FTZ R105, R6, R105, R107 ;  /* 0x0000006906697223 */ /* 0x000fe2000001006b */
[----:B------:R-:W-:-:S02]  /*3370*/  HADD2.F32 R113, -RZ, R103.H0_H0 ;  /* 0x20000067ff717230 */ /* 0x000fc40000004100 */
[----:B------:R-:W-:Y:S01]  /*3380*/  FADD.FTZ R145, R120, -R145 ;  /* 0x8000009178917221 */ /* 0x000fe20000010000 */
[----:B------:R-:W-:Y:S02]  /*3390*/  HADD2.F32 R106, -RZ, R100.H1_H1 ;  /* 0x30000064ff6a7230 */ /* 0x000fe40000004100 */
[----:B------:R-:W-:Y:S01]  /*33a0*/  FADD.FTZ R109, R127, -R114 ;  /* 0x800000727f6d7221 */ /* 0x000fe20000010000 */
[----:B------:R-:W-:Y:S02]  /*33b0*/  HADD2.F32 R110, -RZ, R101.H1_H1 ;  /* 0x30000065ff6e7230 */ /* 0x000fe40000004100 */
[----:B------:R-:W-:Y:S01]  /*33c0*/  FADD.FTZ R111, R130, -R111 ;  /* 0x8000006f826f7221 */ /* 0x000fe20000010000 */
[----:B------:R-:W-:Y:S01]  /*33d0*/  FADD.FTZ R107, R15, -R104 ;  /* 0x800000680f6b7221 */ /* 0x000fe20000010000 */
[C---:B------:R-:W-:Y:S01]  /*33e0*/  FFMA.FTZ R118, R6.reuse, R115, R118 ;  /* 0x0000007306767223 */ /* 0x040fe20000010076 */
        /* <DEDUP_REMOVED lines=17> */
.L_x_257:
[-CC-:B0-----:R-:W-:Y:S01]  /*3500*/  FFMA.FTZ R110, R133, R145.reuse, R146.reuse ;  /* 0x00000091856e7223 */ /* 0x181fe20000010092 */
[-CC-:B------:R-:W-:Y:S01]  /*3510*/  FFMA.FTZ R114, R137, R145.reuse, R146.reuse ;  /* 0x0000009189727223 */ /* 0x180fe20000010092 */
[-CC-:B------:R-:W-:Y:S01]  /*3520*/  FFMA.FTZ R134, R138, R145.reuse, R146.reuse ;  /* 0x000000918a867223 */ /* 0x180fe20000010092 */
[-CC-:B------:R-:W-:Y:S01]  /*3530*/  FFMA.FTZ R109, R121, R145.reuse, R146.reuse ;  /* 0x00000091796d7223 */ /* 0x180fe20000010092 */
[-CC-:B------:R-:W-:Y:S01]  /*3540*/  FFMA.FTZ R108, R122, R145.reuse, R146.reuse ;  /* 0x000000917a6c7223 */ /* 0x180fe20000010092 */
[-CC-:B------:R-:W-:Y:S01]  /*3550*/  FFMA.FTZ R115, R132, R145.reuse, R146.reuse ;  /* 0x0000009184737223 */ /* 0x180fe20000010092 */
[-CC-:B------:R-:W-:Y:S01]  /*3560*/  FFMA.FTZ R118, R136, R145.reuse, R146.reuse ;  /* 0x0000009188767223 */ /* 0x180fe20000010092 */
[----:B------:R-:W-:Y:S01]  /*3570*/  FFMA.FTZ R145, R139, R145, R146 ;  /* 0x000000918b917223 */ /* 0x000fe20000010092 */
[----:B------:R-:W-:Y:S02]  /*3580*/  HADD2.F32 R112, -RZ, R101.H0_H0 ;  /* 0x20000065ff707230 */ /* 0x000fe40000004100 */
[----:B------:R-:W-:Y:S01]  /*3590*/  FADD.FTZ R113, R131, -R110 ;  /* 0x8000006e83717221 */ /* 0x000fe20000010000 */
[----:B------:R-:W-:-:S02]  /*35a0*/  HADD2.F32 R116, -RZ, R102.H0_H0 ;  /* 0x20000066ff747230 */ /* 0x000fc40000004100 */
[----:B------:R-:W-:Y:S01]  /*35b0*/  FADD.FTZ R117, R129, -R114 ;  /* 0x8000007281757221 */ /* 0x000fe20000010000 */
[----:B------:R-:W-:Y:S02]  /*35c0*/  HADD2.F32 R146, -RZ, R103.H1_H1 ;  /* 0x30000067ff927230 */ /* 0x000fe40000004100 */
[----:B------:R-:W-:Y:S01]  /*35d0*/  FADD.FTZ R119, R123, -R134 ;  /* 0x800000867b777221 */ /* 0x000fe20000010000 */
[----:B------:R-:W-:Y:S02]  /*35e0*/  HADD2.F32 R111, -RZ, R100.H0_H0 ;  /* 0x20000064ff6f7230 */ /* 0x000fe40000004100 */
[----:B------:R-:W-:Y:S01]  /*35f0*/  FADD.FTZ R109, R124, -R109 ;  /* 0x8000006d7c6d7221 */ /* 0x000fe20000010000 */
[C---:B-----5:R-:W-:Y:S01]  /*3600*/  FFMA.FTZ R113, R6.reuse, R113, R112 ;  /* 0x0000007106717223 */ /* 0x060fe20000010070 */
[C---:B------:R-:W-:Y:S01]  /*3610*/  FFMA.FTZ R114, R6.reuse, R117, R116 ;  /* 0x0000007506727223 */ /* 0x040fe20000010074 */
[----:B------:R-:W-:Y:S01]  /*3620*/  FFMA.FTZ R146, R6, R119, R146 ;  /* 0x0000007706927223 */ /* 0x000fe20000010092 */
[----:B------:R-:W-:-:S02]  /*3630*/  HADD2.F32 R112, -RZ, R101.H1_H1 ;  /* 0x30000065ff707230 */ /* 0x000fc40000004100 */
[----:B------:R-:W-:Y:S01]  /*3640*/  FFMA.FTZ R109, R6, R109, R111 ;  /* 0x0000006d066d7223 */ /* 0x000fe2000001006f */
[----:B------:R-:W-:Y:S02]  /*3650*/  HADD2.F32 R110, -RZ, R100.H1_H1 ;  /* 0x30000064ff6e7230 */ /* 0x000fe40000004100 */
[----:B------:R-:W-:Y:S01]  /*3660*/  FADD.FTZ R115, R130, -R115 ;  /* 0x8000007382737221 */ /* 0x000fe20000010000 */
[----:B------:R-:W-:Y:S02]  /*3670*/  HADD2.F32 R116, -RZ, R102.H1_H1 ;  /* 0x30000066ff747230 */ /* 0x000fe40000004100 */
[----:B------:R-:W-:Y:S01]  /*3680*/  FADD.FTZ R145, R120, -R145 ;  /* 0x8000009178917221 */ /* 0x000fe20000010000 */
[----:B------:R-:W-:Y:S02]  /*3690*/  HADD2.F32 R119, -RZ, R103.H0_H0 ;  /* 0x20000067ff777230 */ /* 0x000fe40000004100 */
[----:B------:R-:W-:Y:S01]  /*36a0*/  FADD.FTZ R117, R127, -R118 ;  /* 0x800000767f757221 */ /* 0x000fe20000010000 */
        /* <DEDUP_REMOVED lines=14> */
.L_x_256:
[----:B0-----:R-:W0:Y:S02]  /*3790*/  LDC.64 R112, c[0x0][0x470] ;  /* 0x00011c00ff707b82 */ /* 0x001e240000000a00 */
        /* <DEDUP_REMOVED lines=44> */
.L_x_259:
        /* <DEDUP_REMOVED lines=8> */
[--C-:B------:R-:W-:Y:S02]  /*3ae0*/  HADD2.F32 R147, -RZ, R103.reuse.H1_H1 ;  /* 0x30000067ff937230 */ /* 0x100fe40000004100 */
[----:B------:R-:W-:Y:S01]  /*3af0*/  FADD.FTZ R145, R123, -R150 ;  /* 0x800000967b917221 */ /* 0x000fe20000010000 */
[----:B------:R-:W-:-:S02]  /*3b00*/  HADD2.F32 R134, -RZ, R103.H0_H0 ;  /* 0x20000067ff867230 */ /* 0x000fc40000004100 */
[----:B------:R-:W-:Y:S01]  /*3b10*/  FADD.FTZ R135, R120, -R117 ;  /* 0x8000007578877221 */ /* 0x000fe20000010000 */
[--C-:B------:R-:W-:Y:S02]  /*3b20*/  HADD2.F32 R148, -RZ, R102.reuse.H1_H1 ;  /* 0x30000066ff947230 */ /* 0x100fe40000004100 */
[----:B------:R-:W-:Y:S01]  /*3b30*/  FADD.FTZ R119, R127, -R118 ;  /* 0x800000767f777221 */ /* 0x000fe20000010000 */
[----:B------:R-:W-:Y:S02]  /*3b40*/  HADD2.F32 R114, -RZ, R102.H0_H0 ;  /* 0x20000066ff727230 */ /* 0x000fe40000004100 */
[----:B------:R-:W-:Y:S01]  /*3b50*/  FADD.FTZ R117, R129, -R112 ;  /* 0x8000007081757221 */ /* 0x000fe20000010000 */
[C---:B-----5:R-:W-:Y:S01]  /*3b60*/  FFMA.FTZ R150, R6.reuse, R145, R147 ;  /* 0x0000009106967223 */ /* 0x060fe20000010093 */
[C---:B------:R-:W-:Y:S01]  /*3b70*/  FFMA.FTZ R147, R6.reuse, R135, R134 ;  /* 0x0000008706937223 */ /* 0x040fe20000010086 */
[C---:B------:R-:W-:Y:S01]  /*3b80*/  FFMA.FTZ R145, R6.reuse, R119, R148 ;  /* 0x0000007706917223 */ /* 0x040fe20000010094 */
[----:B------:R-:W-:Y:S01]  /*3b90*/  FFMA.FTZ R134, R6, R117, R114 ;  /* 0x0000007506867223 */ /* 0x000fe20000010072 */
[----:B------:R-:W-:-:S02]  /*3ba0*/  HADD2.F32 R119, -RZ, R101.H0_H0 ;  /* 0x20000065ff777230 */ /* 0x000fc40000004100 */
[----:B------:R-:W-:Y:S01]  /*3bb0*/  FADD.FTZ R117, R131, -R116 ;  /* 0x8000007483757221 */ /* 0x000fe20000010000 */
[----:B------:R-:W-:Y:S02]  /*3bc0*/  HADD2.F32 R118, -RZ, R101.H1_H1 ;  /* 0x30000065ff767230 */ /* 0x000fe40000004100 */
        /* <DEDUP_REMOVED lines=14> */
.L_x_255:
        /* <DEDUP_REMOVED lines=45> */
.L_x_261:
        /* <DEDUP_REMOVED lines=33> */
.L_x_260:
        /* <DEDUP_REMOVED lines=37> */
.L_x_262:
        /* <DEDUP_REMOVED lines=27> */
[----:B------:R-:W-:-:S07]  /*4590*/  F2FP.F16.F32.PACK_AB R115, R118, R147 ;  /* 0x000000937673723e */ /* 0x000fce00000000ff */
.L_x_258:
        /* <DEDUP_REMOVED lines=9> */
.L_x_254:
[----:B------:R-:W-:Y:S05]  /*4630*/  BSYNC.RECONVERGENT B0 ;  /* 0x0000000000007941 */ /* 0x000fea0003800200 */
.L_x_253:
[----:B------:R-:W-:Y:S01]  /*4640*/  UPLOP3.LUT UP1, UPT, UPT, UPT, UP1, 0x40, 0x4 ;  /* 0x000000000004789c */ /* 0x000fe20003f2e810 */
[----:B------:R-:W-:Y:S10]  /*4650*/  @!P2 BRA `(.L_x_263) ;  /* 0xffffffc00000a947 */ /* 0x000ff4000383ffff */
.L_x_236:
[----:B------:R-:W1:Y:S01]  /*4660*/  S2UR UR4, SR_CTAID.X ;  /* 0x00000000000479c3 */ /* 0x000e620000002500 */
[----:B------:R-:W-:Y:S01]  /*4670*/  BSSY.RECONVERGENT B0, `(.L_x_264) ;  /* 0x0000015000007945 */ /* 0x000fe20003800200 */
[----:B-1----:R-:W-:-:S05]  /*4680*/  IMAD R5, R5, UR4, RZ ;  /* 0x0000000405057c24 */ /* 0x002fca000f8e02ff */
[----:B------:R-:W-:Y:S01]  /*4690*/  LEA.HI R11, R5, R144, RZ, 0x1d ;  /* 0x00000090050b7211 */ /* 0x000fe200078fe8ff */
[----:B------:R-:W-:Y:S06]  /*46a0*/  @!P5 BRA `(.L_x_265) ;  /* 0x000000000044d947 */ /* 0x000fec0003800000 */
[----:B------:R-:W1:Y:S08]  /*46b0*/  LDC.64 R2, c[0x0][0x440] ;  /* 0x00011000ff027b82 */ /* 0x000e700000000a00 */
[----:B------:R-:W2:Y:S08]  /*46c0*/  LDC.64 R4, c[0x0][0x448] ;  /* 0x00011200ff047b82 */ /* 0x000eb00000000a00 */
[----:B-----5:R-:W4:Y:S08]  /*46d0*/  LDC.64 R6, c[0x0][0x450] ;  /* 0x00011400ff067b82 */ /* 0x020f300000000a00 */
        /* <DEDUP_REMOVED lines=14> */
.L_x_265:
[----:B------:R-:W-:Y:S05]  /*47c0*/  BSYNC.RECONVERGENT B0 ;  /* 0x0000000000007941 */ /* 0x000fea0003800200 */
.L_x_264:
[----:B------:R-:W-:Y:S05]  /*47d0*/  @!P4 EXIT ;  /* 0x000000000000c94d */ /* 0x000fea0003800000 */
[----:B-1----:R-:W1:Y:S08]  /*47e0*/  LDC.64 R2, c[0x0][0x440] ;  /* 0x00011000ff027b82 */ /* 0x002e700000000a00 */
[----:B------:R-:W2:Y:S08]  /*47f0*/  LDC.64 R4, c[0x0][0x448] ;  /* 0x00011200ff047b82 */ /* 0x000eb00000000a00 */
[----:B-----5:R-:W4:Y:S08]  /*4800*/  LDC.64 R6, c[0x0][0x450] ;  /* 0x00011400ff067b82 */ /* 0x020f300000000a00 */
        /* <DEDUP_REMOVED lines=14> */
.L_x_266:
        /* <DEDUP_REMOVED lines=9> */
.L_x_2768:


//--------------------- .text._ZN10layer_norm31ln_parallel_residual_bwd_kernelINS_13Kernel_traitsI6__halfS2_S2_S2_fjLj2048ELj1ELj1ELj4ELj16ENS_18Kernel_traits_baseILj2048ES2_S2_S2_S2_fjLj128EEEEELb0ELb0ELb1EEEvNS_9BwdParamsE --------------------------
	.section	.text._ZN10layer_norm31ln_parallel_residual_bwd_kernelINS_13Kernel_traitsI6__halfS2_S2_S2_fjLj2048ELj1ELj1ELj4ELj16ENS_18Kernel_traits_baseILj2048ES2_S2_S2_S2_fjLj128EEEEELb0ELb0ELb1EEEvNS_9BwdParamsE,"ax",@progbits
	.align	128
        .global         _ZN10layer_norm31ln_parallel_residual_bwd_kernelINS_13Kernel_traitsI6__halfS2_S2_S2_fjLj2048ELj1ELj1ELj4ELj16ENS_18Kernel_traits_baseILj2048ES2_S2_S2_S2_fjLj128EEEEELb0ELb0ELb1EEEvNS_9BwdParamsE
        .type           _ZN10layer_norm31ln_parallel_residual_bwd_kernelINS_13Kernel_traitsI6__halfS2_S2_S2_fjLj2048ELj1ELj1ELj4ELj16ENS_18Kernel_traits_baseILj2048ES2_S2_S2_S2_fjLj128EEEEELb0ELb0ELb1EEEvNS_9BwdParamsE,@function
        .size           _ZN10layer_norm31ln_parallel_residual_bwd_kernelINS_13Kernel_traitsI6__halfS2_S2_S2_fjLj2048ELj1ELj1ELj4ELj16ENS_18Kernel_traits_baseILj2048ES2_S2_S2_S2_fjLj128EEEEELb0ELb0ELb1EEEvNS_9BwdParamsE,(.L_x_2769 - _ZN10layer_norm31ln_parallel_residual_bwd_kernelINS_13Kernel_traitsI6__halfS2_S2_S2_fjLj2048ELj1ELj1ELj4ELj16ENS_18Kernel_traits_baseILj2048ES2_S2_S2_S2_fjLj128EEEEELb0ELb0ELb1EEEvNS_9BwdParamsE)
        .other          _ZN10layer_norm31ln_parallel_residual_bwd_kernelINS_13Kernel_traitsI6__halfS2_S2_S2_fjLj2048ELj1ELj1ELj4ELj16ENS_18Kernel_traits_baseILj2048ES2_S2_S2_S2_fjLj128EEEEELb0ELb0ELb1EEEvNS_9BwdParamsE,@"STO_CUDA_ENTRY STV_DEFAULT"
_ZN10layer_norm31ln_parallel_residual_bwd_kernelINS_13Kernel_traitsI6__halfS2_S2_S2_fjLj2048ELj1ELj1ELj4ELj16ENS_18Kernel_traits_baseILj2048ES2_S2_S2_S2_fjLj128EEEEELb0ELb0ELb1EEEvNS_9BwdParamsE:
.text._ZN10layer_norm31ln_parallel_residual_bwd_kernelINS_13Kernel_traitsI6__halfS2_S2_S2_fjLj2048ELj1ELj1ELj4ELj16ENS_18Kernel_traits_baseILj2048ES2_S2_S2_S2_fjLj128EEEEELb0ELb0ELb1EEEvNS_9BwdParamsE:
        /* <DEDUP_REMOVED lines=66> */
[----:B------:R-:W-:Y:S01]  /*0420*/  CS2R R80, SRZ ;  /* 0x0000000000507805 */ /* 0x000fe2000001ff00 */
[----:B------:R-:W-:Y:S02]  /*0430*/  UPLOP3.LUT UP1, UPT, UPT, UPT, UPT, 0x40, 0x4 ;  /* 0x000000000004789c */ /* 0x000fe40003f2e870 */
[----:B------:R-:W4:Y:S01]  /*0440*/  LDG.E.128 R16, desc[UR14][R4.64] ;  /* 0x0000000e04107981 */ /* 0x000f22000c1e1d00 */
[----:B------:R-:W1:Y:S03]  /*0450*/  LDCU UR21, c[0x0][0x388] ;  /* 0x00007100ff1577ac */ /* 0x000e660008000800 */
[----:B------:R5:W2:Y:S01]  /*0460*/  LDG.E.128 R8, desc[UR14][R4.64+0x800] ;  /* 0x0008000e04087981 */ /* 0x000aa2000c1e1d00 */
[----:B------:R-:W-:-:S02]  /*0470*/  MOV R107, RZ ;  /* 0x000000ff006b7202 */ /* 0x000fc40000000f00 */
[----:B0-----:R-:W-:Y:S01]  /*0480*/  CS2R R2, SRZ ;  /* 0x0000000000027805 */ /* 0x001fe2000001ff00 */
[----:B------:R-:W0:Y:S01]  /*0490*/  LDCU.U8 UR20, c[0x0][0x410] ;  /* 0x00008200ff1477ac */ /* 0x000e220008000000 */
[----:B------:R-:W0:Y:S01]  /*04a0*/  LDCU UR26, c[0x0][0x400] ;  /* 0x00008000ff1a77ac */ /* 0x000e220008000800 */
[----:B-----5:R-:W-:Y:S01]  /*04b0*/  CS2R R4, SRZ ;  /* 0x0000000000047805 */ /* 0x020fe2000001ff00 */
[----:B------:R-:W0:Y:S01]  /*04c0*/  LDCU.64 UR12, c[0x0][0x470] ;  /* 0x00008e00ff0c77ac */ /* 0x000e220008000a00 */
[----:B------:R-:W0:Y:S01]  /*04d0*/  LDCU.64 UR10, c[0x0][0x478] ;  /* 0x00008f00ff0a77ac */ /* 0x000e220008000a00 */
[----:B------:R-:W0:Y:S01]  /*04e0*/  LDCU.128 UR16, c[0x0][0x3c0] ;  /* 0x00007800ff1077ac */ /* 0x000e220008000c00 */
[----:B------:R-:W0:Y:S01]  /*04f0*/  LDCU.64 UR22, c[0x0][0x438] ;  /* 0x00008700ff1677ac */ /* 0x000e220008000a00 */
[----:B------:R-:W0:Y:S01]  /*0500*/  LDCU.64 UR24, c[0x0][0x380] ;  /* 0x00007000ff1877ac */ /* 0x000e220008000a00 */
[--C-:B---3--:R-:W-:Y:S02]  /*0510*/  HADD2.F32 R139, -RZ, R20.reuse.H0_H0 ;  /* 0x20000014ff8b7230 */ /* 0x108fe40000004100 */
[----:B------:R-:W-:-:S02]  /*0520*/  HADD2.F32 R138, -RZ, R20.H1_H1 ;  /* 0x30000014ff8a7230 */ /* 0x000fc40000004100 */
[--C-:B------:R-:W-:Y:S02]  /*0530*/  HADD2.F32 R137, -RZ, R21.reuse.H0_H0 ;  /* 0x20000015ff897230 */ /* 0x100fe40000004100 */
[----:B------:R-:W-:Y:S01]  /*0540*/  HADD2.F32 R136, -RZ, R21.H1_H1 ;  /* 0x30000015ff887230 */ /* 0x000fe20000004100 */
[----:B------:R-:W-:Y:S01]  /*0550*/  CS2R R20, SRZ ;  /* 0x0000000000147805 */ /* 0x000fe2000001ff00 */
[--C-:B------:R-:W-:Y:S02]  /*0560*/  HADD2.F32 R135, -RZ, R22.reuse.H0_H0 ;  /* 0x20000016ff877230 */ /* 0x100fe40000004100 */
[----:B------:R-:W-:Y:S02]  /*0570*/  HADD2.F32 R134, -RZ, R22.H1_H1 ;  /* 0x30000016ff867230 */ /* 0x000fe40000004100 */
[--C-:B------:R-:W-:Y:S02]  /*0580*/  HADD2.F32 R133, -RZ, R23.reuse.H0_H0 ;  /* 0x20000017ff857230 */ /* 0x100fe40000004100 */
[----:B------:R-:W-:Y:S01]  /*0590*/  HADD2.F32 R132, -RZ, R23.H1_H1 ;  /* 0x30000017ff847230 */ /* 0x000fe20000004100 */
[----:B------:R-:W-:Y:S01]  /*05a0*/  CS2R R22, SRZ ;  /* 0x0000000000167805 */ /* 0x000fe2000001ff00 */
[----:B----4-:R-:W-:-:S02]  /*05b0*/  HADD2.F32 R131, -RZ, R16.H0_H0 ;  /* 0x20000010ff837230 */ /* 0x010fc40000004100 */
[----:B------:R-:W-:Y:S02]  /*05c0*/  HADD2.F32 R130, -RZ, R16.H1_H1 ;  /* 0x30000010ff827230 */ /* 0x000fe40000004100 */
[--C-:B------:R-:W-:Y:S02]  /*05d0*/  HADD2.F32 R129, -RZ, R17.reuse.H0_H0 ;  /* 0x20000011ff817230 */ /* 0x100fe40000004100 */
[----:B------:R-:W-:Y:S01]  /*05e0*/  HADD2.F32 R128, -RZ, R17.H1_H1 ;  /* 0x30000011ff807230 */ /* 0x000fe20000004100 */
[----:B------:R-:W-:Y:S01]  /*05f0*/  CS2R R16, SRZ ;  /* 0x0000000000107805 */ /* 0x000fe2000001ff00 */
[--C-:B------:R-:W-:Y:S02]  /*0600*/  HADD2.F32 R127, -RZ, R18.reuse.H0_H0 ;  /* 0x20000012ff7f7230 */ /* 0x100fe40000004100 */
[----:B------:R-:W-:Y:S02]  /*0610*/  HADD2.F32 R126, -RZ, R18.H1_H1 ;  /* 0x30000012ff7e7230 */ /* 0x000fe40000004100 */
[----:B------:R-:W-:-:S02]  /*0620*/  HADD2.F32 R125, -RZ, R19.H0_H0 ;  /* 0x20000013ff7d7230 */ /* 0x000fc40000004100 */
[----:B------:R-:W-:Y:S01]  /*0630*/  HADD2.F32 R124, -RZ, R19.H1_H1 ;  /* 0x30000013ff7c7230 */ /* 0x000fe20000004100 */
[----:B------:R-:W-:Y:S01]  /*0640*/  CS2R R18, SRZ ;  /* 0x0000000000127805 */ /* 0x000fe2000001ff00 */
[--C-:B--2---:R-:W-:Y:S02]  /*0650*/  HADD2.F32 R123, -RZ, R12.reuse.H0_H0 ;  /* 0x2000000cff7b7230 */ /* 0x104fe40000004100 */
[----:B------:R-:W-:Y:S02]  /*0660*/  HADD2.F32 R122, -RZ, R12.H1_H1 ;  /* 0x3000000cff7a7230 */ /* 0x000fe40000004100 */
[--C-:B------:R-:W-:Y:S02]  /*0670*/  HADD2.F32 R121, -RZ, R13.reuse.H0_H0 ;  /* 0x2000000dff797230 */ /* 0x100fe40000004100 */
[----:B------:R-:W-:Y:S01]  /*0680*/  HADD2.F32 R120, -RZ, R13.H1_H1 ;  /* 0x3000000dff787230 */ /* 0x000fe20000004100 */
[----:B------:R-:W-:Y:S01]  /*0690*/  CS2R R12, SRZ ;  /* 0x00000000000c7805 */ /* 0x000fe2000001ff00 */
[----:B------:R-:W-:-:S02]  /*06a0*/  HADD2.F32 R119, -RZ, R14.H0_H0 ;  /* 0x2000000eff777230 */ /* 0x000fc40000004100 */
        /* <DEDUP_REMOVED lines=9> */
[--C-:B------:R-:W-:Y:S02]  /*0740*/  HADD2.F32 R111, -RZ, R10.reuse.H0_H0 ;  /* 0x2000000aff6f7230 */ /* 0x100fe40000004100 */
[----:B------:R-:W-:Y:S02]  /*0750*/  HADD2.F32 R110, -RZ, R10.H1_H1 ;  /* 0x3000000aff6e7230 */ /* 0x000fe40000004100 */
[--C-:B------:R-:W-:Y:S02]  /*0760*/  HADD2.F32 R109, -RZ, R11.reuse.H0_H0 ;  /* 0x2000000bff6d7230 */ /* 0x100fe40000004100 */
[----:B------:R-:W-:Y:S01]  /*0770*/  HADD2.F32 R108, -RZ, R11.H1_H1 ;  /* 0x3000000bff6c7230 */ /* 0x000fe20000004100 */
[----:B01----:R-:W-:-:S07]  /*0780*/  CS2R R10, SRZ ;  /* 0x00000000000a7805 */ /* 0x003fce000001ff00 */
.L_x_286:
        /* <DEDUP_REMOVED lines=24> */
[C---:B------:R-:W-:Y:S02]  /*0910*/  IMAD.WIDE.U32 R64, R106.reuse, 0x10, R64 ;  /* 0x000000106a407825 */ /* 0x040fe400078e0040 */
[----:B------:R-:W2:Y:S02]  /*0920*/  LDG.E.128 R60, desc[UR14][R60.64] ;  /* 0x0000000e3c3c7981 */ /* 0x000ea4000c1e1d00 */
[----:B---3--:R-:W-:Y:S02]  /*0930*/  IMAD.WIDE.U32 R68, R106, 0x10, R66 ;  /* 0x000000106a447825 */ /* 0x008fe400078e0042 */
[----:B------:R-:W3:Y:S04]  /*0940*/  LDG.E.128 R64, desc[UR14][R64.64] ;  /* 0x0000000e40407981 */ /* 0x000ee8000c1e1d00 */
[----:B------:R-:W3:Y:S01]  /*0950*/  LDG.E.128 R68, desc[UR14][R68.64] ;  /* 0x0000000e44447981 */ /* 0x000ee2000c1e1d00 */
[----:B------:R-:W-:-:S02]  /*0960*/  ISETP.NE.AND P0, PT, RZ, UR20, PT ;  /* 0x00000014ff007c0c */ /* 0x000fc4000bf05270 */
[----:B------:R-:W-:-:S04]  /*0970*/  ISETP.NE.U32.AND P1, PT, RZ, UR22, PT ;  /* 0x00000016ff007c0c */ /* 0x000fc8000bf25070 */
[----:B------:R-:W-:Y:S02]  /*0980*/  ISETP.NE.AND.EX P1, PT, RZ, UR23, PT, P1 ;  /* 0x00000017ff007c0c */ /* 0x000fe4000bf25310 */
[----:B----4-:R-:W-:Y:S02]  /*0990*/  R2UR UR9, R0 ;  /* 0x00000000000972ca */ /* 0x010fe400000e0000 */
[----:B------:R-:W-:Y:S01]  /*09a0*/  FSEL R156, R156, RZ, !P0 ;  /* 0x000000ff9c9c7208 */ /* 0x000fe20004000000 */
[--C-:B------:R-:W-:Y:S02]  /*09b0*/  HADD2.F32 R143, -RZ, R48.reuse.H0_H0 ;  /* 0x20000030ff8f7230 */ /* 0x100fe40000004100 */
[----:B------:R-:W-:Y:S02]  /*09c0*/  HADD2.F32 R147, -RZ, R48.H1_H1 ;  /* 0x30000030ff937230 */ /* 0x000fe40000004100 */
[--C-:B------:R-:W-:Y:S02]  /*09d0*/  HADD2.F32 R48, -RZ, R52.reuse.H0_H0 ;  /* 0x20000034ff307230 */ /* 0x100fe40000004100 */
[----:B------:R-:W-:Y:S01]  /*09e0*/  FADD.FTZ R0, -R156, R143 ;  /* 0x0000008f9c007221 */ /* 0x000fe20000010100 */
[----:B------:R-:W-:-:S02]  /*09f0*/  HADD2.F32 R52, -RZ, R52.H1_H1 ;  /* 0x30000034ff347230 */ /* 0x000fc40000004100 */
[----:B------:R-:W-:Y:S01]  /*0a00*/  FADD.FTZ R143, -R156, R147 ;  /* 0x000000939c8f7221 */ /* 0x000fe20000010100 */
[----:B------:R-:W-:Y:S01]  /*0a10*/  FMUL.FTZ R0, R0, UR9 ;  /* 0x0000000900007c20 */ /* 0x000fe20008410000 */
[--C-:B--2---:R-:W-:Y:S02]  /*0a20*/  HADD2.F32 R145, -RZ, R56.reuse.H0_H0 ;  /* 0x20000038ff917230 */ /* 0x104fe40000004100 */
[----:B------:R-:W-:Y:S02]  /*0a30*/  HADD2.F32 R82, -RZ, R56.H1_H1 ;  /* 0x30000038ff527230 */ /* 0x000fe40000004100 */
[----:B------:R-:W-:Y:S01]  /*0a40*/  FMUL.FTZ R56, R131, R48 ;  /* 0x0000003083387220 */ /* 0x000fe20000410000 */
[----:B------:R-:W-:Y:S01]  /*0a50*/  FMUL.FTZ R143, R143, UR9 ;  /* 0x000000098f8f7c20 */ /* 0x000fe20008410000 */
[----:B------:R-:W-:Y:S01]  /*0a60*/  FMUL.FTZ R147, R130, R52 ;  /* 0x0000003482937220 */ /* 0x000fe20000410000 */
[--C-:B------:R-:W-:Y:S02]  /*0a70*/  HADD2.F32 R149, -RZ, R49.reuse.H0_H0 ;  /* 0x20000031ff957230 */ /* 0x100fe40000004100 */
[----:B------:R-:W-:Y:S01]  /*0a80*/  FADD.FTZ R104, R145, R104 ;  /* 0x0000006891687221 */ /* 0x000fe20000010000 */
[----:B------:R-:W-:-:S02]  /*0a90*/  HADD2.F32 R49, -RZ, R49.H1_H1 ;  /* 0x30000031ff317230 */ /* 0x000fc40000004100 */
[-C--:B------:R-:W-:Y:S01]  /*0aa0*/  FFMA.FTZ R107, R0, R145.reuse, R107 ;  /* 0x00000091006b7223 */ /* 0x080fe2000001006b */
[----:B------:R-:W-:Y:S01]  /*0ab0*/  FFMA.FTZ R145, R139, R145, R56 ;  /* 0x000000918b917223 */ /* 0x000fe20000010038 */
[----:B------:R-:W-:Y:S01]  /*0ac0*/  FADD.FTZ R101, R82, R101 ;  /* 0x0000006552657221 */ /* 0x000fe20000010000 */
[-C--:B------:R-:W-:Y:S01]  /*0ad0*/  FFMA.FTZ R102, R143, R82.reuse, R102 ;  /* 0x000000528f667223 */ /* 0x080fe20000010066 */
[----:B------:R-:W-:Y:S01]  /*0ae0*/  FFMA.FTZ R56, R138, R82, R147 ;  /* 0x000000528a387223 */ /* 0x000fe20000010093 */
[--C-:B------:R-:W-:Y:S02]  /*0af0*/  HADD2.F32 R82, -RZ, R53.reuse.H0_H0 ;  /* 0x20000035ff527230 */ /* 0x100fe40000004100 */
[----:B------:R-:W-:Y:S01]  /*0b00*/  FADD.FTZ R49, -R156, R49 ;  /* 0x000000319c317221 */ /* 0x000fe20000010100 */
[----:B------:R-:W-:Y:S02]  /*0b10*/  HADD2.F32 R53, -RZ, R53.H1_H1 ;  /* 0x30000035ff357230 */ /* 0x000fe40000004100 */
[----:B------:R-:W-:-:S02]  /*0b20*/  HADD2.F32 R140, -RZ, R57.H0_H0 ;  /* 0x20000039ff8c7230 */ /* 0x000fc40000004100 */
[----:B------:R-:W-:Y:S01]  /*0b30*/  FMUL.FTZ R147, R49, UR9 ;  /* 0x0000000931937c20 */ /* 0x000fe20008410000 */
[----:B------:R-:W-:Y:S02]  /*0b40*/  HADD2.F32 R57, -RZ, R57.H1_H1 ;  /* 0x30000039ff397230 */ /* 0x000fe40000004100 */
[----:B------:R-:W-:Y:S01]  /*0b50*/  FMUL.FTZ R49, R128, R53 ;  /* 0x0000003580317220 */ /* 0x000fe20000410000 */
[----:B------:R-:W-:Y:S02]  /*0b60*/  FADD.FTZ R149, -R156, R149 ;  /* 0x000000959c957221 */ /* 0x000fe40000010100 */
[----:B------:R-:W-:Y:S01]  /*0b70*/  FADD.FTZ R93, R57, R93 ;  /* 0x0000005d395d7221 */ /* 0x000fe20000010000 */
[-C--:B------:R-:W-:Y:S01]  /*0b80*/  FFMA.FTZ R94, R147, R57.reuse, R94 ;  /* 0x00000039935e7223 */ /* 0x080fe2000001005e */
[----:B------:R-:W-:Y:S01]  /*0b90*/  FFMA.FTZ R57, R136, R57, R49 ;  /* 0x0000003988397223 */ /* 0x000fe20000010031 */
[--C-:B------:R-:W-:Y:S02]  /*0ba0*/  HADD2.F32 R49, -RZ, R50.reuse.H0_H0 ;  /* 0x20000032ff317230 */ /* 0x100fe40000004100 */
[----:B------:R-:W-:Y:S01]  /*0bb0*/  FMUL.FTZ R149, R149, UR9 ;  /* 0x0000000995957c20 */ /* 0x000fe20008410000 */
[----:B------:R-:W-:-:S02]  /*0bc0*/  HADD2.F32 R151, -RZ, R50.H1_H1 ;  /* 0x30000032ff977230 */ /* 0x000fc40000004100 */
[----:B------:R-:W-:Y:S01]  /*0bd0*/  FMUL.FTZ R142, R129, R82 ;  /* 0x00000052818e7220 */ /* 0x000fe20000410000 */
[----:B------:R-:W-:Y:S02]  /*0be0*/  HADD2.F32 R144, -RZ, R54.H1_H1 ;  /* 0x30000036ff907230 */ /* 0x000fe40000004100 */
[----:B------:R-:W-:Y:S01]  /*0bf0*/  FADD.FTZ R49, -R156, R49 ;  /* 0x000000319c317221 */ /* 0x000fe20000010100 */
[----:B------:R-:W-:Y:S01]  /*0c00*/  FADD.FTZ R97, R140, R97 ;  /* 0x000000618c617221 */ /* 0x000fe20000010000 */
[-C--:B------:R-:W-:Y:S01]  /*0c10*/  FFMA.FTZ R98, R149, R140.reuse, R98 ;  /* 0x0000008c95627223 */ /* 0x080fe20000010062 */
[----:B------:R-:W-:Y:S01]  /*0c20*/  FADD.FTZ R151, -R156, R151 ;  /* 0x000000979c977221 */ /* 0x000fe20000010100 */
[----:B------:R-:W-:Y:S01]  /*0c30*/  FFMA.FTZ R140, R137, R140, R142 ;  /* 0x0000008c898c7223 */ /* 0x000fe2000001008e */
[--C-:B------:R-:W-:Y:S02]  /*0c40*/  HADD2.F32 R142, -RZ, R58.reuse.H0_H0 ;  /* 0x2000003aff8e7230 */ /* 0x100fe40000004100 */
[----:B------:R-:W-:Y:S01]  /*0c50*/  FMUL.FTZ R153, R49, UR9 ;  /* 0x0000000931997c20 */ /* 0x000fe20008410000 */
[----:B------:R-:W-:-:S02]  /*0c60*/  HADD2.F32 R58, -RZ, R58.H1_H1 ;  /* 0x3000003aff3a7230 */ /* 0x000fc40000004100 */
[----:B------:R-:W-:Y:S01]  /*0c70*/  FMUL.FTZ R151, R151, UR9 ;  /* 0x0000000997977c20 */ /* 0x000fe20008410000 */
[----:B------:R-:W-:Y:S01]  /*0c80*/  FMUL.FTZ R49, R126, R144 ;  /* 0x000000907e317220 */ /* 0x000fe20000410000 */
[----:B------:R-:W-:Y:S01]  /*0c90*/  FADD.FTZ R103, R48, R103 ;  /* 0x0000006730677221 */ /* 0x000fe20000010000 */
[----:B------:R-:W-:Y:S01]  /*0ca0*/  FFMA.FTZ R105, R0, R48, R105 ;  /* 0x0000003000697223 */ /* 0x000fe20000010069 */
[----:B------:R-:W-:Y:S01]  /*0cb0*/  FADD.FTZ R85, R58, R85 ;  /* 0x000000553a557221 */ /* 0x000fe20000010000 */
[-C--:B------:R-:W-:Y:S01]  /*0cc0*/  FFMA.FTZ R86, R151, R58.reuse, R86 ;  /* 0x0000003a97567223 */ /* 0x080fe20000010056 */
[----:B------:R-:W-:Y:S01]  /*0cd0*/  FFMA.FTZ R58, R134, R58, R49 ;  /* 0x0000003a863a7223 */ /* 0x000fe20000010031 */
[--C-:B------:R-:W-:Y:S01]  /*0ce0*/  HADD2.F32 R155, -RZ, R51.reuse.H0_H0 ;  /* 0x20000033ff9b7230 */ /* 0x100fe20000004100 */
[----:B------:R-:W0:Y:S01]  /*0cf0*/  @P1 LDC.64 R48, c[0x0][0x438] ;  /* 0x00010e00ff301b82 */ /* 0x000e220000000a00 */
[----:B------:R-:W-:Y:S02]  /*0d00*/  HADD2.F32 R50, -RZ, R54.H0_H0 ;  /* 0x20000036ff327230 */ /* 0x000fe40000004100 */
[----:B------:R-:W-:-:S02]  /*0d10*/  HADD2.F32 R51, -RZ, R51.H1_H1 ;  /* 0x30000033ff337230 */ /* 0x000fc40000004100 */
[----:B------:R-:W-:Y:S01]  /*0d20*/  FADD.FTZ R83, R144, R83 ;  /* 0x0000005390537221 */ /* 0x000fe20000010000 */
[----:B------:R-:W-:Y:S01]  /*0d30*/  FFMA.FTZ R84, R151, R144, R84 ;  /* 0x0000009097547223 */ /* 0x000fe20000010054 */
[-C--:B------:R-:W-:Y:S01]  /*0d40*/  FMUL.FTZ R54, R127, R50.reuse ;  /* 0x000000327f367220 */ /* 0x080fe20000410000 */
[----:B------:R-:W-:Y:S01]  /*0d50*/  FADD.FTZ R87, R50, R87 ;  /* 0x0000005732577221 */ /* 0x000fe20000010000 */
[----:B------:R-:W-:Y:S01]  /*0d60*/  FFMA.FTZ R88, R153, R50, R88 ;  /* 0x0000003299587223 */ /* 0x000fe20000010058 */
[----:B------:R-:W-:Y:S02]  /*0d70*/  FADD.FTZ R144, -R156, R51 ;  /* 0x000000339c907221 */ /* 0x000fe40000010100 */
[----:B------:R-:W1:Y:S01]  /*0d80*/  @P1 LDC.64 R50, c[0x0][0x438] ;  /* 0x00010e00ff321b82 */ /* 0x000e620000000a00 */
[----:B------:R-:W-:Y:S01]  /*0d90*/  FADD.FTZ R99, R52, R99 ;  /* 0x0000006334637221 */ /* 0x000fe20000010000 */
[----:B------:R-:W-:Y:S01]  /*0da0*/  FFMA.FTZ R100, R143, R52, R100 ;  /* 0x000000348f647223 */ /* 0x000fe20000010064 */
[----:B------:R-:W-:-:S02]  /*0db0*/  HADD2.F32 R52, -RZ, R55.H0_H0 ;  /* 0x20000037ff347230 */ /* 0x000fc40000004100 */
[----:B------:R-:W-:Y:S02]  /*0dc0*/  HADD2.F32 R55, -RZ, R55.H1_H1 ;  /* 0x30000037ff377230 */ /* 0x000fe40000004100 */
[----:B------:R-:W-:Y:S02]  /*0dd0*/  HADD2.F32 R146, -RZ, R59.H0_H0 ;  /* 0x2000003bff927230 */ /* 0x000fe40000004100 */
[----:B0-----:R-:W-:-:S04]  /*0de0*/  @P1 IMAD.WIDE.U32 R48, R141, 0x10, R48 ;  /* 0x000000108d301825 */ /* 0x001fc800078e0030 */
[----:B------:R-:W-:Y:S01]  /*0df0*/  FADD.FTZ R91, R53, R91 ;  /* 0x0000005b355b7221 */ /* 0x000fe20000010000 */
[----:B------:R-:W-:Y:S01]  /*0e00*/  FFMA.FTZ R92, R147, R53, R92 ;  /* 0x00000035935c7223 */ /* 0x000fe2000001005c */
[----:B------:R-:W-:Y:S01]  /*0e10*/  FMUL.FTZ R144, R144, UR9 ;  /* 0x0000000990907c20 */ /* 0x000fe20008410000 */
[----:B------:R-:W-:Y:S01]  /*0e20*/  HADD2.F32 R59, -RZ, R59.H1_H1 ;  /* 0x3000003bff3b7230 */ /* 0x000fe20000004100 */
[----:B-----5:R0:W5:Y:S01]  /*0e30*/  @P1 LDG.E.128 R32, desc[UR14][R48.64] ;  /* 0x0000000e30201981 */ /* 0x020162000c1e1d00 */
[----:B------:R-:W-:Y:S01]  /*0e40*/  FADD.FTZ R148, -R156, R155 ;  /* 0x0000009b9c947221 */ /* 0x000fe20000010100 */
[----:B------:R-:W-:Y:S01]  /*0e50*/  FMUL.FTZ R53, R124, R55 ;  /* 0x000000377c357220 */ /* 0x000fe20000410000 */
[----:B------:R-:W-:Y:S01]  /*0e60*/  FADD.FTZ R89, R142, R89 ;  /* 0x000000598e597221 */ /* 0x000fe20000010000 */
[----:B-1----:R-:W-:-:S04]  /*0e70*/  @P1 IMAD.WIDE.U32 R50, R106, 0x10, R50 ;  /* 0x000000106a321825 */ /* 0x002fc800078e0032 */
[----:B0-----:R-:W-:Y:S01]  /*0e80*/  FADD.FTZ R49, RZ, R145 ;  /* 0x00000091ff317221 */ /* 0x001fe20000010000 */
[-C--:B------:R-:W-:Y:S01]  /*0e90*/  FFMA.FTZ R90, R153, R142.reuse, R90 ;  /* 0x0000008e995a7223 */ /* 0x080fe2000001005a */
[----:B------:R-:W-:Y:S01]  /*0ea0*/  FADD.FTZ R76, R59, R76 ;  /* 0x0000004c3b4c7221 */ /* 0x000fe20000010000 */
[-C--:B------:R-:W-:Y:S01]  /*0eb0*/  FFMA.FTZ R77, R144, R59.reuse, R77 ;  /* 0x0000003b904d7223 */ /* 0x080fe2000001004d */
[----:B------:R-:W-:Y:S01]  /*0ec0*/  FADD.FTZ R49, R56, R49 ;  /* 0x0000003138317221 */ /* 0x000fe20000010000 */
[----:B------:R-:W-:Y:S01]  /*0ed0*/  FFMA.FTZ R142, R135, R142, R54 ;  /* 0x0000008e878e7223 */ /* 0x000fe20000010036 */
[----:B------:R-:W-:Y:S01]  /*0ee0*/  FMUL.FTZ R148, R148, UR9 ;  /* 0x0000000994947c20 */ /* 0x000fe20008410000 */
[----:B------:R-:W-:Y:S01]  /*0ef0*/  FFMA.FTZ R59, R132, R59, R53 ;  /* 0x0000003b843b7223 */ /* 0x000fe20000010035 */
[----:B------:R-:W-:Y:S01]  /*0f00*/  FMUL.FTZ R54, R125, R52 ;  /* 0x000000347d367220 */ /* 0x000fe20000410000 */
[----:B------:R-:W-:Y:S01]  /*0f10*/  FADD.FTZ R74, R55, R74 ;  /* 0x0000004a374a7221 */ /* 0x000fe20000010000 */
[----:B------:R-:W-:Y:S01]  /*0f20*/  FFMA.FTZ R75, R144, R55, R75 ;  /* 0x00000037904b7223 */ /* 0x000fe2000001004b */
[----:B------:R-:W-:Y:S01]  /*0f30*/  HADD2.F32 R53, -RZ, R60.H0_H0 ;  /* 0x2000003cff357230 */ /* 0x000fe20000004100 */
[----:B------:R0:W5:Y:S01]  /*0f40*/  @P1 LDG.E.128 R36, desc[UR14][R50.64] ;  /* 0x0000000e32241981 */ /* 0x000162000c1e1d00 */
[----:B------:R-:W-:-:S02]  /*0f50*/  HADD2.F32 R155, -RZ, R61.H0_H0 ;  /* 0x2000003dff9b7230 */ /* 0x000fc40000004100 */
[----:B------:R-:W-:Y:S02]  /*0f60*/  HADD2.F32 R157, -RZ, R62.H0_H0 ;  /* 0x2000003eff9d7230 */ /* 0x000fe40000004100 */
[----:B------:R-:W-:Y:S02]  /*0f70*/  HADD2.F32 R55, -RZ, R60.H1_H1 ;  /* 0x3000003cff377230 */ /* 0x000fe40000004100 */
[----:B------:R-:W-:Y:S02]  /*0f80*/  HADD2.F32 R61, -RZ, R61.H1_H1 ;  /* 0x3000003dff3d7230 */ /* 0x000fe40000004100 */
[----:B------:R-:W-:Y:S02]  /*0f90*/  HADD2.F32 R159, -RZ, R62.H1_H1 ;  /* 0x3000003eff9f7230 */ /* 0x000fe40000004100 */
[----:B0-----:R-:W-:Y:S01]  /*0fa0*/  FADD.FTZ R50, R140, R49 ;  /* 0x000000318c327221 */ /* 0x001fe20000010000 */
[--C-:B------:R-:W-:Y:S02]  /*0fb0*/  HADD2.F32 R161, -RZ, R63.reuse.H0_H0 ;  /* 0x2000003fffa17230 */ /* 0x100fe40000004100 */
[----:B------:R-:W-:Y:S01]  /*0fc0*/  FADD.FTZ R80, R146, R80 ;  /* 0x0000005092507221 */ /* 0x000fe20000010000 */
[----:B------:R-:W-:-:S02]  /*0fd0*/  HADD2.F32 R63, -RZ, R63.H1_H1 ;  /* 0x3000003fff3f7230 */ /* 0x000fc40000004100 */
[-C--:B------:R-:W-:Y:S01]  /*0fe0*/  FFMA.FTZ R81, R148, R146.reuse, R81 ;  /* 0x0000009294517223 */ /* 0x080fe20000010051 */
[----:B------:R-:W-:Y:S01]  /*0ff0*/  FFMA.FTZ R146, R133, R146, R54 ;  /* 0x0000009285927223 */ /* 0x000fe20000010036 */
[----:B------:R-:W-:Y:S01]  /*1000*/  FADD.FTZ R78, R52, R78 ;  /* 0x0000004e344e7221 */ /* 0x000fe20000010000 */
[----:B------:R-:W-:Y:S01]  /*1010*/  FFMA.FTZ R79, R148, R52, R79 ;  /* 0x00000034944f7223 */ /* 0x000fe2000001004f */
[C---:B------:R-:W-:Y:S01]  /*1020*/  FADD.FTZ R54, -R156.reuse, R53 ;  /* 0x000000359c367221 */ /* 0x040fe20000010100 */
[C---:B------:R-:W-:Y:S01]  /*1030*/  FADD.FTZ R48, -R156.reuse, R157 ;  /* 0x0000009d9c307221 */ /* 0x040fe20000010100 */
[----:B---3--:R-:W-:Y:S02]  /*1040*/  HADD2.F32 R52, -RZ, R64.H0_H0 ;  /* 0x20000040ff347230 */ /* 0x008fe40000004100 */
[----:B------:R-:W-:Y:S01]  /*1050*/  FADD.FTZ R49, R57, R50 ;  /* 0x0000003239317221 */ /* 0x000fe20000010000 */
[C---:B------:R-:W-:Y:S01]  /*1060*/  FADD.FTZ R55, -R156.reuse, R55 ;  /* 0x000000379c377221 */ /* 0x040fe20000010100 */
[C---:B------:R-:W-:Y:S01]  /*1070*/  FADD.FTZ R62, -R156.reuse, R155 ;  /* 0x0000009b9c3e7221 */ /* 0x040fe20000010100 */
[C---:B------:R-:W-:Y:S01]  /*1080*/  FADD.FTZ R150, -R156.reuse, R61 ;  /* 0x0000003d9c967221 */ /* 0x040fe20000010100 */
[C---:B------:R-:W-:Y:S01]  /*1090*/  FADD.FTZ R154, -R156.reuse, R159 ;  /* 0x0000009f9c9a7221 */ /* 0x040fe20000010100 */
[C---:B------:R-:W-:Y:S01]  /*10a0*/  FADD.FTZ R157, -R156.reuse, R161 ;  /* 0x000000a19c9d7221 */ /* 0x040fe20000010100 */
[----:B------:R-:W-:Y:S01]  /*10b0*/  FADD.FTZ R156, -R156, R63 ;  /* 0x0000003f9c9c7221 */ /* 0x000fe20000010100 */
[----:B------:R-:W-:-:S02]  /*10c0*/  HADD2.F32 R63, -RZ, R68.H0_H0 ;  /* 0x20000044ff3f7230 */ /* 0x000fc40000004100 */
[----:B------:R-:W-:Y:S01]  /*10d0*/  FADD.FTZ R49, R142, R49 ;  /* 0x000000318e317221 */ /* 0x000fe20000010000 */
[----:B------:R-:W-:Y:S02]  /*10e0*/  HADD2.F32 R61, -RZ, R68.H1_H1 ;  /* 0x30000044ff3d7230 */ /* 0x000fe40000004100 */
[----:B------:R-:W-:Y:S01]  /*10f0*/  FMUL.FTZ R68, R54, UR9 ;  /* 0x0000000936447c20 */ /* 0x000fe20008410000 */
[----:B------:R-:W-:Y:S02]  /*1100*/  HADD2.F32 R53, -RZ, R64.H1_H1 ;  /* 0x30000040ff357230 */ /* 0x000fe40000004100 */
[----:B------:R-:W-:Y:S01]  /*1110*/  FMUL.FTZ R54, R115, R52 ;  /* 0x0000003473367220 */ /* 0x000fe20000410000 */
[----:B------:R-:W-:Y:S02]  /*1120*/  HADD2.F32 R152, -RZ, R65.H0_H0 ;  /* 0x20000041ff987230 */ /* 0x000fe40000004100 */
[----:B------:R-:W-:Y:S01]  /*1130*/  FADD.FTZ R72, R63, R72 ;  /* 0x000000483f487221 */ /* 0x000fe20000010000 */
[----:B------:R-:W-:Y:S01]  /*1140*/  FMUL.FTZ R64, R55, UR9 ;  /* 0x0000000937407c20 */ /* 0x000fe20008410000 */
[----:B------:R-:W-:Y:S01]  /*1150*/  FFMA.FTZ R73, R68, R63, R73 ;  /* 0x0000003f44497223 */ /* 0x000fe20000010049 */
[----:B------:R-:W-:-:S02]  /*1160*/  HADD2.F32 R60, -RZ, R69.H0_H0 ;  /* 0x20000045ff3c7230 */ /* 0x000fc40000004100 */
[----:B------:R-:W-:Y:S01]  /*1170*/  FADD.FTZ R49, R58, R49 ;  /* 0x000000313a317221 */ /* 0x000fe20000010000 */
[----:B------:R-:W-:Y:S01]  /*1180*/  FFMA.FTZ R63, R123, R63, R54 ;  /* 0x0000003f7b3f7223 */ /* 0x000fe20000010036 */
[----:B------:R-:W-:Y:S01]  /*1190*/  FMUL.FTZ R51, R114, R53 ;  /* 0x0000003572337220 */ /* 0x000fe20000410000 */
[----:B------:R-:W-:Y:S01]  /*11a0*/  FMUL.FTZ R62, R62, UR9 ;  /* 0x000000093e3e7c20 */ /* 0x000fe20008410000 */
[----:B------:R-:W-:Y:S02]  /*11b0*/  HADD2.F32 R155, -RZ, R65.H1_H1 ;  /* 0x30000041ff9b7230 */ /* 0x000fe40000004100 */
[----:B------:R-:W-:Y:S01]  /*11c0*/  FMUL.FTZ R54, R113, R152 ;  /* 0x0000009871367220 */ /* 0x000fe20000410000 */
[----:B------:R-:W-:Y:S01]  /*11d0*/  FADD.FTZ R28, R61, R28 ;  /* 0x0000001c3d1c7221 */ /* 0x000fe20000010000 */
[-C--:B------:R-:W-:Y:S01]  /*11e0*/  FFMA.FTZ R29, R64, R61.reuse, R29 ;  /* 0x0000003d401d7223 */ /* 0x080fe2000001001d */
[----:B------:R-:W-:Y:S02]  /*11f0*/  HADD2.F32 R65, -RZ, R69.H1_H1 ;  /* 0x30000045ff417230 */ /* 0x000fe40000004100 */
[----:B------:R-:W-:Y:S01]  /*1200*/  FADD.FTZ R50, R146, R49 ;  /* 0x0000003192327221 */ /* 0x000fe20000010000 */
[----:B------:R-:W-:Y:S01]  /*1210*/  FFMA.FTZ R61, R122, R61, R51 ;  /* 0x0000003d7a3d7223 */ /* 0x000fe20000010033 */
[----:B------:R-:W-:Y:S01]  /*1220*/  FADD.FTZ R24, R60, R24 ;  /* 0x000000183c187221 */ /* 0x000fe20000010000 */
[-C--:B------:R-:W-:Y:S01]  /*1230*/  FFMA.FTZ R25, R62, R60.reuse, R25 ;  /* 0x0000003c3e197223 */ /* 0x080fe20000010019 */
[----:B------:R-:W-:Y:S01]  /*1240*/  FMUL.FTZ R150, R150, UR9 ;  /* 0x0000000996967c20 */ /* 0x000fe20008410000 */
[----:B------:R-:W-:Y:S01]  /*1250*/  FFMA.FTZ R60, R121, R60, R54 ;  /* 0x0000003c793c7223 */ /* 0x000fe20000010036 */
[----:B------:R-:W-:Y:S01]  /*1260*/  FMUL.FTZ R51, R112, R155 ;  /* 0x0000009b70337220 */ /* 0x000fe20000410000 */
[----:B------:R-:W-:Y:S01]  /*1270*/  FFMA.FTZ R54, R0, R145, RZ ;  /* 0x0000009100367223 */ /* 0x000fe200000100ff */
[----:B------:R-:W-:Y:S01]  /*1280*/  FADD.FTZ R50, R59, R50 ;  /* 0x000000323b327221 */ /* 0x000fe20000010000 */
[----:B------:R-:W-:Y:S01]  /*1290*/  FADD.FTZ R20, R65, R20 ;  /* 0x0000001441147221 */ /* 0x000fe20000010000 */
[-C--:B------:R-:W-:Y:S01]  /*12a0*/  FFMA.FTZ R21, R150, R65.reuse, R21 ;  /* 0x0000004196157223 */ /* 0x080fe20000010015 */
[----:B------:R-:W-:Y:S01]  /*12b0*/  FFMA.FTZ R65, R120, R65, R51 ;  /* 0x0000004178417223 */ /* 0x000fe20000010033 */
[----:B------:R-:W-:Y:S01]  /*12c0*/  FFMA.FTZ R54, R143, R56, R54 ;  /* 0x000000388f367223 */ /* 0x000fe20000010036 */
[----:B------:R-:W-:-:S02]  /*12d0*/  HADD2.F32 R51, -RZ, R70.H0_H0 ;  /* 0x20000046ff337230 */ /* 0x000fc40000004100 */
[----:B------:R-:W-:Y:S02]  /*12e0*/  HADD2.F32 R49, -RZ, R70.H1_H1 ;  /* 0x30000046ff317230 */ /* 0x000fe40000004100 */
[----:B------:R-:W-:Y:S01]  /*12f0*/  FADD.FTZ R70, R63, R50 ;  /* 0x000000323f467221 */ /* 0x000fe20000010000 */
[----:B------:R-:W-:Y:S01]  /*1300*/  FADD.FTZ R95, R82, R95 ;  /* 0x0000005f525f7221 */ /* 0x000fe20000010000 */
[C---:B------:R-:W-:Y:S01]  /*1310*/  FFMA.FTZ R96, R149.reuse, R82, R96 ;  /* 0x0000005295607223 */ /* 0x040fe20000010060 */
[----:B------:R-:W-:Y:S01]  /*1320*/  FFMA.FTZ R82, R149, R140, R54 ;  /* 0x0000008c95527223 */ /* 0x000fe20000010036 */
[----:B------:R-:W-:Y:S01]  /*1330*/  FADD.FTZ R55, R70, R61 ;  /* 0x0000003d46377221 */ /* 0x000fe20000010000 */
[----:B------:R-:W-:Y:S02]  /*1340*/  HADD2.F32 R158, -RZ, R66.H0_H0 ;  /* 0x20000042ff9e7230 */ /* 0x000fe40000004100 */
[----:B------:R-:W-:Y:S01]  /*1350*/  FFMA.FTZ R82, R147, R57, R82 ;  /* 0x0000003993527223 */ /* 0x000fe20000010052 */
[----:B------:R-:W-:Y:S01]  /*1360*/  FADD.FTZ R70, R55, R60 ;  /* 0x0000003c37467221 */ /* 0x000fe20000010000 */
[----:B------:R-:W-:-:S02]  /*1370*/  HADD2.F32 R160, -RZ, R67.H0_H0 ;  /* 0x20000043ffa07230 */ /* 0x000fc40000004100 */
[----:B------:R-:W-:Y:S02]  /*1380*/  HADD2.F32 R159, -RZ, R66.H1_H1 ;  /* 0x30000042ff9f7230 */ /* 0x000fe40000004100 */
[----:B------:R-:W-:Y:S01]  /*1390*/  FMUL.FTZ R66, R111, R158 ;  /* 0x0000009e6f427220 */ /* 0x000fe20000410000 */
[--C-:B------:R-:W-:Y:S02]  /*13a0*/  HADD2.F32 R50, -RZ, R71.reuse.H0_H0 ;  /* 0x20000047ff327230 */ /* 0x100fe40000004100 */
[----:B------:R-:W-:Y:S01]  /*13b0*/  FFMA.FTZ R82, R153, R142, R82 ;  /* 0x0000008e99527223 */ /* 0x000fe20000010052 */
[----:B------:R-:W-:Y:S02]  /*13c0*/  HADD2.F32 R54, -RZ, R71.H1_H1 ;  /* 0x30000047ff367230 */ /* 0x000fe40000004100 */
[----:B------:R-:W-:Y:S01]  /*13d0*/  FADD.FTZ R71, R70, R65 ;  /* 0x0000004146477221 */ /* 0x000fe20000010000 */
[----:B------:R-:W-:Y:S02]  /*13e0*/  HADD2.F32 R161, -RZ, R67.H1_H1 ;  /* 0x30000043ffa17230 */ /* 0x000fe40000004100 */
[----:B------:R-:W-:Y:S01]  /*13f0*/  FMUL.FTZ R70, R109, R160 ;  /* 0x000000a06d467220 */ /* 0x000fe20000410000 */
[----:B------:R-:W-:Y:S01]  /*1400*/  FFMA.FTZ R66, R119, R51, R66 ;  /* 0x0000003377427223 */ /* 0x000fe20000010042 */
[----:B------:R-:W-:Y:S01]  /*1410*/  FMUL.FTZ R67, R110, R159 ;  /* 0x0000009f6e437220 */ /* 0x000fe20000410000 */
[----:B------:R-:W-:Y:S01]  /*1420*/  FFMA.FTZ R55, R151, R58, R82 ;  /* 0x0000003a97377223 */ /* 0x000fe20000010052 */
[----:B------:R-:W-:Y:S01]  /*1430*/  FFMA.FTZ R69, R117, R50, R70 ;  /* 0x0000003275457223 */ /* 0x000fe20000010046 */
[----:B------:R-:W-:Y:S01]  /*1440*/  FADD.FTZ R70, R71, R66 ;  /* 0x0000004247467221 */ /* 0x000fe20000010000 */
[----:B------:R-:W-:Y:S01]  /*1450*/  FFMA.FTZ R67, R118, R49, R67 ;  /* 0x0000003176437223 */ /* 0x000fe20000010043 */
[----:B------:R-:W-:Y:S01]  /*1460*/  FFMA.FTZ R55, R148, R146, R55 ;  /* 0x0000009294377223 */ /* 0x000fe20000010037 */
[----:B------:R-:W-:-:S02]  /*1470*/  FMUL.FTZ R71, R108, R161 ;  /* 0x000000a16c477220 */ /* 0x000fc40000410000 */
[----:B------:R-:W-:Y:S01]  /*1480*/  FADD.FTZ R82, R70, R67 ;  /* 0x0000004346527221 */ /* 0x000fe20000010000 */
[----:B------:R-:W-:Y:S01]  /*1490*/  FFMA.FTZ R55, R144, R59, R55 ;  /* 0x0000003b90377223 */ /* 0x000fe20000010037 */
[----:B------:R-:W-:Y:S02]  /*14a0*/  FFMA.FTZ R70, R116, R54, R71 ;  /* 0x0000003674467223 */ /* 0x000fe40000010047 */
[----:B------:R-:W-:Y:S01]  /*14b0*/  FADD.FTZ R163, R82, R69 ;  /* 0x0000004552a37221 */ /* 0x000fe20000010000 */
[----:B------:R-:W-:Y:S01]  /*14c0*/  FFMA.FTZ R55, R68, R63, R55 ;  /* 0x0000003f44377223 */ /* 0x000fe20000010037 */
[----:B------:R-:W-:Y:S02]  /*14d0*/  FMUL.FTZ R71, R48, UR9 ;  /* 0x0000000930477c20 */ /* 0x000fe40008410000 */
[----:B------:R-:W-:Y:S01]  /*14e0*/  FADD.FTZ R48, R163, R70 ;  /* 0x00000046a3307221 */ /* 0x000fe20000010000 */
[----:B------:R-:W-:Y:S01]  /*14f0*/  FFMA.FTZ R55, R64, R61, R55 ;  /* 0x0000003d40377223 */ /* 0x000fe20000010037 */
[----:B------:R-:W-:Y:S01]  /*1500*/  FADD.FTZ R6, R51, R6 ;  /* 0x0000000633067221 */ /* 0x000fe20000010000 */
[----:B------:R-:W-:-:S02]  /*1510*/  FFMA.FTZ R2, R71, R51, R2 ;  /* 0x0000003347027223 */ /* 0x000fc40000010002 */
[----:B------:R-:W-:Y:S01]  /*1520*/  FFMA.FTZ R55, R62, R60, R55 ;  /* 0x0000003c3e377223 */ /* 0x000fe20000010037 */
[----:B------:R-:W0:Y:S03]  /*1530*/  SHFL.DOWN PT, R51, R48, 0x10, 0x1f ;  /* 0x0a001f0030337f89 */ /* 0x000e2600000e0000 */
        /* <DEDUP_REMOVED lines=19> */
[----:B------:R-:W-:Y:S01]  /*1670*/  FADD.FTZ R7, R49, R7 ;  /* 0x0000000731077221 */ /* 0x000fe20000010000 */
[----:B------:R-:W-:Y:S01]  /*1680*/  FFMA.FTZ R3, R154, R49, R3 ;  /* 0x000000319a037223 */ /* 0x000fe20000010003 */
[----:B------:R-:W2:Y:S01]  /*1690*/  S2R R82, SR_TID.X ;  /* 0x0000000000527919 */ /* 0x000ea20000002100 */
[----:B0-----:R-:W-:Y:S01]  /*16a0*/  FADD.FTZ R162, R163, R162 ;  /* 0x000000a2a3a27221 */ /* 0x001fe20000010000 */
[----:B-1----:R-:W-:-:S04]  /*16b0*/  FADD.FTZ R164, R165, R164 ;  /* 0x000000a4a5a47221 */ /* 0x002fc80000010000 */
[----:B------:R-:W0:Y:S04]  /*16c0*/  SHFL.DOWN PT, R55, R162, 0x2, 0x1f ;  /* 0x08401f00a2377f89 */ /* 0x000e2800000e0000 */
[----:B------:R-:W1:Y:S01]  /*16d0*/  SHFL.DOWN PT, R49, R164, 0x1, 0x1f ;  /* 0x08201f00a4317f89 */ /* 0x000e6200000e0000 */
[----:B0-----:R-:W-:Y:S01]  /*16e0*/  FADD.FTZ R55, R162, R55 ;  /* 0x00000037a2377221 */ /* 0x001fe20000010000 */
[----:B-1----:R-:W-:-:S04]  /*16f0*/  FADD.FTZ R48, R164, R49 ;  /* 0x00000031a4307221 */ /* 0x002fc80000010000 */
[----:B------:R-:W0:Y:S01]  /*1700*/  SHFL.DOWN PT, R49, R55, 0x1, 0x1f ;  /* 0x08201f0037317f89 */ /* 0x000e2200000e0000 */
[----:B--2---:R-:W-:Y:S01]  /*1710*/  LOP3.LUT P2, RZ, R82, 0x1f, RZ, 0xc0, !PT ;  /* 0x0000001f52ff7812 */ /* 0x004fe2000784c0ff */
[----:B------:R-:W-:Y:S01]  /*1720*/  BSSY.RECONVERGENT B0, `(.L_x_268) ;  /* 0x000000b000007945 */ /* 0x000fe20003800200 */
[----:B0-----:R-:W-:-:S11]  /*1730*/  FADD.FTZ R49, R55, R49 ;  /* 0x0000003137317221 */ /* 0x001fd60000010000 */
        /* <DEDUP_REMOVED lines=9> */
.L_x_269:
[----:B------:R-:W-:Y:S05]  /*17d0*/  BSYNC.RECONVERGENT B0 ;  /* 0x0000000000007941 */ /* 0x000fea0003800200 */
.L_x_268:
        /* <DEDUP_REMOVED lines=81> */
[----:B------:R-:W-:-:S02]  /*1cf0*/  F2FP.F16.F32.PACK_AB R49, R48, R49 ;  /* 0x000000313031723e */ /* 0x000fc400000000ff */
[----:B------:R-:W-:Y:S02]  /*1d00*/  F2FP.F16.F32.PACK_AB R51, R144, R51 ;  /* 0x000000339033723e */ /* 0x000fe400000000ff */
[----:B------:R-:W-:Y:S02]  /*1d10*/  F2FP.F16.F32.PACK_AB R50, R151, R50 ;  /* 0x000000329732723e */ /* 0x000fe400000000ff */
[----:B------:R-:W-:Y:S01]  /*1d20*/  F2FP.F16.F32.PACK_AB R48, R143, R0 ;  /* 0x000000008f30723e */ /* 0x000fe200000000ff */
[----:B------:R-:W-:Y:S06]  /*1d30*/  BRA `(.L_x_273) ;  /* 0x0000001000787947 */ /* 0x000fec0003800000 */
.L_x_272:
        /* <DEDUP_REMOVED lines=33> */
.L_x_271:
        /* <DEDUP_REMOVED lines=38> */
.L_x_274:
        /* <DEDUP_REMOVED lines=37> */
.L_x_270:
        /* <DEDUP_REMOVED lines=15> */
[----:B------:R-:W-:Y:S01]  /*24f0*/  FFMA.FTZ R0, R147, UR27, R155 ;  /* 0x0000001b93007c23 */ /* 0x000fe2000801009b */
[----:B------:R-:W-:Y:S01]  /*2500*/  FADD.FTZ R51, R146, -R49 ;  /* 0x8000003192337221 */ /* 0x000fe20000010000 */
[--C-:B-----5:R-:W-:Y:S02]  /*2510*/  HADD2.F32 R48, -RZ, R35.reuse.H0_H0 ;  /* 0x20000023ff307230 */ /* 0x120fe40000004100 */
[----:B------:R-:W-:Y:S01]  /*2520*/  FADD.FTZ R144, R59, -R144 ;  /* 0x800000903b907221 */ /* 0x000fe20000010000 */
[----:B------:R-:W-:Y:S01]  /*2530*/  FADD.FTZ R55, R57, -R0 ;  /* 0x8000000039377221 */ /* 0x000fe20000010000 */
[----:B------:R-:W-:-:S02]  /*2540*/  HADD2.F32 R49, -RZ, R35.H1_H1 ;  /* 0x30000023ff317230 */ /* 0x000fc40000004100 */
[----:B------:R-:W-:Y:S01]  /*2550*/  FADD.FTZ R153, R142, -R153 ;  /* 0x800000998e997221 */ /* 0x000fe20000010000 */
[----:B------:R-:W-:Y:S02]  /*2560*/  HADD2.F32 R0, -RZ, R34.H0_H0 ;  /* 0x20000022ff007230 */ /* 0x000fe40000004100 */
[--C-:B------:R-:W-:Y:S01]  /*2570*/  FFMA.FTZ R149, R149, UR27, R155.reuse ;  /* 0x0000001b95957c23 */ /* 0x100fe2000801009b */
[--C-:B------:R-:W-:Y:S01]  /*2580*/  FFMA.FTZ R143, R143, UR27, R155.reuse ;  /* 0x0000001b8f8f7c23 */ /* 0x100fe2000801009b */
[----:B------:R-:W-:Y:S01]  /*2590*/  FFMA.FTZ R151, R151, UR27, R155 ;  /* 0x0000001b97977c23 */ /* 0x000fe2000801009b */
[----:B------:R-:W-:Y:S01]  /*25a0*/  FFMA.FTZ R54, R51, UR9, R48 ;  /* 0x0000000933367c23 */ /* 0x000fe20008010030 */
[----:B------:R-:W-:Y:S01]  /*25b0*/  FFMA.FTZ R59, R144, UR9, R49 ;  /* 0x00000009903b7c23 */ /* 0x000fe20008010031 */
[----:B------:R-:W-:Y:S01]  /*25c0*/  FFMA.FTZ R52, R153, UR9, R0 ;  /* 0x0000000999347c23 */ /* 0x000fe20008010000 */
[--C-:B------:R-:W-:Y:S02]  /*25d0*/  HADD2.F32 R48, -RZ, R33.reuse.H0_H0 ;  /* 0x20000021ff307230 */ /* 0x100fe40000004100 */
[----:B------:R-:W-:Y:S01]  /*25e0*/  FADD.FTZ R149, R140, -R149 ;  /* 0x800000958c957221 */ /* 0x000fe20000010000 */
[----:B------:R-:W-:-:S02]  /*25f0*/  HADD2.F32 R50, -RZ, R33.H1_H1 ;  /* 0x30000021ff327230 */ /* 0x000fc40000004100 */
[----:B------:R-:W-:Y:S01]  /*2600*/  FADD.FTZ R56, R56, -R143 ;  /* 0x8000008f38387221 */ /* 0x000fe20000010000 */
[----:B------:R-:W-:Y:S02]  /*2610*/  HADD2.F32 R51, -RZ, R34.H1_H1 ;  /* 0x30000022ff337230 */ /* 0x000fe40000004100 */
[----:B------:R-:W-:Y:S01]  /*2620*/  FADD.FTZ R58, R58, -R151 ;  /* 0x800000973a3a7221 */ /* 0x000fe20000010000 */
[--C-:B------:R-:W-:Y:S02]  /*2630*/  HADD2.F32 R0, -RZ, R32.reuse.H0_H0 ;  /* 0x20000020ff007230 */ /* 0x100fe40000004100 */
[----:B------:R-:W-:Y:S01]  /*2640*/  FFMA.FTZ R48, R149, UR9, R48 ;  /* 0x0000000995307c23 */ /* 0x000fe20008010030 */
[----:B------:R-:W-:Y:S02]  /*2650*/  HADD2.F32 R49, -RZ, R32.H1_H1 ;  /* 0x30000020ff317230 */ /* 0x000fe40000004100 */
[----:B------:R-:W-:Y:S01]  /*2660*/  FFMA.FTZ R55, R55, UR9, R50 ;  /* 0x0000000937377c23 */ /* 0x000fe20008010032 */
[----:B------:R-:W-:Y:S01]  /*2670*/  FFMA.FTZ R57, R58, UR9, R51 ;  /* 0x000000093a397c23 */ /* 0x000fe20008010033 */
[----:B------:R-:W-:Y:S01]  /*2680*/  FFMA.FTZ R0, R145, UR9, R0 ;  /* 0x0000000991007c23 */ /* 0x000fe20008010000 */
[----:B------:R-:W-:Y:S01]  /*2690*/  F2FP.F16.F32.PACK_AB R51, R59, R54 ;  /* 0x000000363b33723e */ /* 0x000fe200000000ff */
[----:B------:R-:W-:Y:S01]  /*26a0*/  FFMA.FTZ R53, R56, UR9, R49 ;  /* 0x0000000938357c23 */ /* 0x000fe20008010031 */
[----:B------:R-:W-:-:S02]  /*26b0*/  F2FP.F16.F32.PACK_AB R49, R55, R48 ;  /* 0x000000303731723e */ /* 0x000fc400000000ff */
[----:B------:R-:W-:Y:S02]  /*26c0*/  F2FP.F16.F32.PACK_AB R50, R57, R52 ;  /* 0x000000343932723e */ /* 0x000fe400000000ff */
[----:B------:R-:W-:Y:S01]  /*26d0*/  F2FP.F16.F32.PACK_AB R48, R53, R0 ;  /* 0x000000003530723e */ /* 0x000fe200000000ff */
[----:B------:R-:W-:Y:S06]  /*26e0*/  BRA `(.L_x_273) ;  /* 0x00000008000c7947 */ /* 0x000fec0003800000 */
.L_x_276:
[--C-:B------:R-:W-:Y:S01]  /*26f0*/  FFMA.FTZ R0, R0, UR27, R155.reuse ;  /* 0x0000001b00007c23 */ /* 0x100fe2000801009b */
[--C-:B------:R-:W-:Y:S01]  /*2700*/  FFMA.FTZ R153, R153, UR27, R155.reuse ;  /* 0x0000001b99997c23 */ /* 0x100fe2000801009b */
[----:B-----5:R-:W-:Y:S02]  /*2710*/  HADD2.F32 R41, -RZ, R32.H0_H0 ;  /* 0x20000020ff297230 */ /* 0x020fe40000004100 */
[----:B------:R-:W-:Y:S01]  /*2720*/  FFMA.FTZ R40, R147, UR27, R155 ;  /* 0x0000001b93287c23 */ /* 0x000fe2000801009b */
[----:B------:R-:W-:Y:S02]  /*2730*/  HADD2.F32 R42, -RZ, R34.H0_H0 ;  /* 0x20000022ff2a7230 */ /* 0x000fe40000004100 */
[----:B------:R-:W-:Y:S01]  /*2740*/  FADD.FTZ R0, R145, -R0 ;  /* 0x8000000091007221 */ /* 0x000fe20000010000 */
[----:B------:R-:W-:Y:S01]  /*2750*/  FADD.FTZ R153, R142, -R153 ;  /* 0x800000998e997221 */ /* 0x000fe20000010000 */
[--C-:B------:R-:W-:Y:S01]  /*2760*/  FFMA.FTZ R144, R144, UR27, R155.reuse ;  /* 0x0000001b90907c23 */ /* 0x100fe2000801009b */
[--C-:B------:R-:W-:Y:S01]  /*2770*/  FFMA.FTZ R143, R143, UR27, R155.reuse ;  /* 0x0000001b8f8f7c23 */ /* 0x100fe2000801009b */
[--C-:B------:R-:W-:Y:S01]  /*2780*/  FFMA.FTZ R149, R149, UR27, R155.reuse ;  /* 0x0000001b95957c23 */ /* 0x100fe2000801009b */
[--C-:B------:R-:W-:Y:S01]  /*2790*/  FFMA.FTZ R151, R151, UR27, R155.reuse ;  /* 0x0000001b97977c23 */ /* 0x100fe2000801009b */
[----:B------:R-:W-:Y:S01]  /*27a0*/  FFMA.FTZ R43, R148, UR27, R155 ;  /* 0x0000001b942b7c23 */ /* 0x000fe2000801009b */
[----:B------:R-:W-:Y:S01]  /*27b0*/  FADD.FTZ R57, R57, -R40 ;  /* 0x8000002839397221 */ /* 0x000fe20000010000 */
[----:B------:R-:W-:Y:S01]  /*27c0*/  FFMA.FTZ R0, R0, UR9, R41 ;  /* 0x0000000900007c23 */ /* 0x000fe20008010029 */
[----:B------:R-:W-:Y:S01]  /*27d0*/  FFMA.FTZ R50, R153, UR9, R42 ;  /* 0x0000000999327c23 */ /* 0x000fe2000801002a */
[----:B------:R-:W-:-:S02]  /*27e0*/  HADD2.F32 R49, -RZ, R35.H1_H1 ;  /* 0x30000023ff317230 */ /* 0x000fc40000004100 */
[----:B------:R-:W-:Y:S01]  /*27f0*/  FADD.FTZ R144, R59, -R144 ;  /* 0x800000903b907221 */ /* 0x000fe20000010000 */
[----:B------:R-:W-:Y:S02]  /*2800*/  HADD2.F32 R40, -RZ, R33.H0_H0 ;  /* 0x20000021ff287230 */ /* 0x000fe40000004100 */
[----:B------:R-:W-:Y:S01]  /*2810*/  FADD.FTZ R56, R56, -R143 ;  /* 0x8000008f38387221 */ /* 0x000fe20000010000 */
[----:B------:R-:W-:Y:S02]  /*2820*/  HADD2.F32 R52, -RZ, R35.H0_H0 ;  /* 0x20000023ff347230 */ /* 0x000fe40000004100 */
[----:B------:R-:W-:Y:S01]  /*2830*/  FADD.FTZ R149, R140, -R149 ;  /* 0x800000958c957221 */ /* 0x000fe20000010000 */
[----:B------:R-:W-:Y:S02]  /*2840*/  HADD2.F32 R48, -RZ, R34.H1_H1 ;  /* 0x30000022ff307230 */ /* 0x000fe40000004100 */
[----:B------:R-:W-:Y:S01]  /*2850*/  FADD.FTZ R151, R58, -R151 ;  /* 0x800000973a977221 */ /* 0x000fe20000010000 */
[----:B------:R-:W-:-:S02]  /*2860*/  HADD2.F32 R42, -RZ, R33.H1_H1 ;  /* 0x30000021ff2a7230 */ /* 0x000fc40000004100 */
[----:B------:R-:W-:Y:S01]  /*2870*/  FADD.FTZ R43, R146, -R43 ;  /* 0x8000002b922b7221 */ /* 0x000fe20000010000 */
[----:B------:R-:W-:Y:S02]  /*2880*/  HADD2.F32 R41, -RZ, R32.H1_H1 ;  /* 0x30000020ff297230 */ /* 0x000fe40000004100 */
[----:B------:R-:W-:Y:S01]  /*2890*/  FFMA.FTZ R144, R144, UR9, R49 ;  /* 0x0000000990907c23 */ /* 0x000fe20008010031 */
[----:B------:R-:W-:Y:S01]  /*28a0*/  FFMA.FTZ R40, R149, UR9, R40 ;  /* 0x0000000995287c23 */ /* 0x000fe20008010028 */
[----:B------:R-:W-:Y:S01]  /*28b0*/  FFMA.FTZ R43, R43, UR9, R52 ;  /* 0x000000092b2b7c23 */ /* 0x000fe20008010034 */
[----:B------:R-:W-:Y:S01]  /*28c0*/  FFMA.FTZ R151, R151, UR9, R48 ;  /* 0x0000000997977c23 */ /* 0x000fe20008010030 */
[----:B------:R-:W-:Y:S01]  /*28d0*/  FFMA.FTZ R49, R57, UR9, R42 ;  /* 0x0000000939317c23 */ /* 0x000fe2000801002a */
[----:B------:R-:W-:Y:S02]  /*28e0*/  FFMA.FTZ R41, R56, UR9, R41 ;  /* 0x0000000938297c23 */ /* 0x000fe40008010029 */
        /* <DEDUP_REMOVED lines=9> */
.L_x_275:
[----:B------:R-:W-:Y:S01]  /*2980*/  UMOV UR7, UR12 ;  /* 0x0000000c00077c82 */ /* 0x000fe20008000000 */
[----:B------:R-:W-:Y:S01]  /*2990*/  UMOV UR8, UR13 ;  /* 0x0000000d00087c82 */ /* 0x000fe20008000000 */
[----:B------:R-:W-:-:S04]  /*29a0*/  UISETP.NE.U32.AND UP0, UPT, UR7, URZ, UPT ;  /* 0x000000ff0700728c */ /* 0x000fc8000bf05070 */
[----:B------:R-:W-:-:S09]  /*29b0*/  UISETP.NE.AND.EX UP0, UPT, UR8, URZ, UPT, UP0 ;  /* 0x000000ff0800728c */ /* 0x000fd2000bf05300 */
[----:B------:R-:W-:Y:S05]  /*29c0*/  BRA.U UP0, `(.L_x_277) ;  /* 0x0000000100a47547 */ /* 0x000fea000b800000 */
        /* <DEDUP_REMOVED lines=41> */
.L_x_277:
[--C-:B------:R-:W-:Y:S01]  /*2c60*/  FFMA.FTZ R40, R147, UR27, R155.reuse ;  /* 0x0000001b93287c23 */ /* 0x100fe2000801009b */
[--C-:B------:R-:W-:Y:S01]  /*2c70*/  FFMA.FTZ R0, R0, UR27, R155.reuse ;  /* 0x0000001b00007c23 */ /* 0x100fe2000801009b */
[--C-:B------:R-:W-:Y:S01]  /*2c80*/  FFMA.FTZ R149, R149, UR27, R155.reuse ;  /* 0x0000001b95957c23 */ /* 0x100fe2000801009b */
[----:B------:R-:W-:Y:S01]  /*2c90*/  FFMA.FTZ R153, R153, UR27, R155 ;  /* 0x0000001b99997c23 */ /* 0x000fe2000801009b */
[----:B------:R-:W-:Y:S01]  /*2ca0*/  FADD.FTZ R57, R57, -R40 ;  /* 0x8000002839397221 */ /* 0x000fe20000010000 */
[----:B-----5:R-:W-:Y:S02]  /*2cb0*/  HADD2.F32 R41, -RZ, R32.H0_H0 ;  /* 0x20000020ff297230 */ /* 0x020fe40000004100 */
[----:B------:R-:W-:Y:S01]  /*2cc0*/  FADD.FTZ R0, R145, -R0 ;  /* 0x8000000091007221 */ /* 0x000fe20000010000 */
[----:B------:R-:W-:Y:S02]  /*2cd0*/  HADD2.F32 R40, -RZ, R33.H0_H0 ;  /* 0x20000021ff287230 */ /* 0x000fe40000004100 */
[----:B------:R-:W-:Y:S01]  /*2ce0*/  FADD.FTZ R149, R140, -R149 ;  /* 0x800000958c957221 */ /* 0x000fe20000010000 */
[----:B------:R-:W-:-:S02]  /*2cf0*/  HADD2.F32 R42, -RZ, R34.H0_H0 ;  /* 0x20000022ff2a7230 */ /* 0x000fc40000004100 */
[----:B------:R-:W-:Y:S01]  /*2d00*/  FADD.FTZ R153, R142, -R153 ;  /* 0x800000998e997221 */ /* 0x000fe20000010000 */
[--C-:B------:R-:W-:Y:S01]  /*2d10*/  FFMA.FTZ R143, R143, UR27, R155.reuse ;  /* 0x0000001b8f8f7c23 */ /* 0x100fe2000801009b */
        /* <DEDUP_REMOVED lines=12> */
[----:B------:R-:W-:Y:S02]  /*2de0*/  HADD2.F32 R42, -RZ, R33.H1_H1 ;  /* 0x30000021ff2a7230 */ /* 0x000fe40000004100 */
[----:B------:R-:W-:Y:S01]  /*2df0*/  FADD.FTZ R144, R59, -R144 ;  /* 0x800000903b907221 */ /* 0x000fe20000010000 */
[----:B------:R-:W-:Y:S02]  /*2e00*/  HADD2.F32 R40, -RZ, R32.H1_H1 ;  /* 0x30000020ff287230 */ /* 0x000fe40000004100 */
[----:B------:R-:W-:Y:S01]  /*2e10*/  FFMA.FTZ R43, R43, UR9, R46 ;  /* 0x000000092b2b7c23 */ /* 0x000fe2000801002e */
[----:B------:R-:W-:Y:S01]  /*2e20*/  FFMA.FTZ R151, R151, UR9, R44 ;  /* 0x0000000997977c23 */ /* 0x000fe2000801002c */
[----:B------:R-:W-:Y:S01]  /*2e30*/  FFMA.FTZ R144, R144, UR9, R41 ;  /* 0x0000000990907c23 */ /* 0x000fe20008010029 */
[----:B------:R-:W-:Y:S01]  /*2e40*/  FFMA.FTZ R42, R57, UR9, R42 ;  /* 0x00000009392a7c23 */ /* 0x000fe2000801002a */
[----:B------:R-:W-:-:S02]  /*2e50*/  FFMA.FTZ R143, R143, UR9, R40 ;  /* 0x000000098f8f7c23 */ /* 0x000fc40008010028 */
        /* <DEDUP_REMOVED lines=12> */
.L_x_273:
        /* <DEDUP_REMOVED lines=17> */
[----:B-----5:R-:W-:Y:S02]  /*3030*/  HADD2.F32 R43, -RZ, R37.H0_H0 ;  /* 0x20000025ff2b7230 */ /* 0x020fe40000004100 */
[--C-:B------:R-:W-:Y:S01]  /*3040*/  FFMA.FTZ R68, R68, UR27, R155.reuse ;  /* 0x0000001b44447c23 */ /* 0x100fe2000801009b */
[----:B------:R-:W-:Y:S01]  /*3050*/  FFMA.FTZ R64, R64, UR27, R155 ;  /* 0x0000001b40407c23 */ /* 0x000fe2000801009b */
[----:B------:R-:W-:Y:S01]  /*3060*/  FADD.FTZ R60, R60, -R41 ;  /* 0x800000293c3c7221 */ /* 0x000fe20000010000 */
[--C-:B------:R-:W-:Y:S01]  /*3070*/  FFMA.FTZ R150, R150, UR27, R155.reuse ;  /* 0x0000001b96967c23 */ /* 0x100fe2000801009b */
[--C-:B------:R-:W-:Y:S01]  /*3080*/  FFMA.FTZ R71, R71, UR27, R155.reuse ;  /* 0x0000001b47477c23 */ /* 0x100fe2000801009b */
[--C-:B------:R-:W-:Y:S01]  /*3090*/  FFMA.FTZ R154, R154, UR27, R155.reuse ;  /* 0x0000001b9a9a7c23 */ /* 0x100fe2000801009b */
[--C-:B------:R-:W-:Y:S01]  /*30a0*/  FFMA.FTZ R40, R157, UR27, R155.reuse ;  /* 0x0000001b9d287c23 */ /* 0x100fe2000801009b */
[----:B------:R-:W-:Y:S01]  /*30b0*/  FFMA.FTZ R155, R156, UR27, R155 ;  /* 0x0000001b9c9b7c23 */ /* 0x000fe2000801009b */
[----:B------:R-:W-:Y:S01]  /*30c0*/  FFMA.FTZ R49, R60, UR9, R43 ;  /* 0x000000093c317c23 */ /* 0x000fe2000801002b */
[----:B------:R-:W-:-:S02]  /*30d0*/  HADD2.F32 R41, -RZ, R36.H0_H0 ;  /* 0x20000024ff297230 */ /* 0x000fc40000004100 */
[----:B------:R-:W-:Y:S01]  /*30e0*/  FADD.FTZ R68, R63, -R68 ;  /* 0x800000443f447221 */ /* 0x000fe20000010000 */
[--C-:B------:R-:W-:Y:S02]  /*30f0*/  HADD2.F32 R0, -RZ, R38.reuse.H0_H0 ;  /* 0x20000026ff007230 */ /* 0x100fe40000004100 */
[----:B------:R-:W-:Y:S01]  /*3100*/  FADD.FTZ R64, R61, -R64 ;  /* 0x800000403d407221 */ /* 0x000fe20000010000 */
[--C-:B------:R-:W-:Y:S02]  /*3110*/  HADD2.F32 R51, -RZ, R39.reuse.H0_H0 ;  /* 0x20000027ff337230 */ /* 0x100fe40000004100 */
[----:B------:R-:W-:Y:S01]  /*3120*/  FADD.FTZ R150, R65, -R150 ;  /* 0x8000009641967221 */ /* 0x000fe20000010000 */
[----:B------:R-:W-:Y:S02]  /*3130*/  HADD2.F32 R42, -RZ, R39.H1_H1 ;  /* 0x30000027ff2a7230 */ /* 0x000fe40000004100 */
[----:B------:R-:W-:Y:S01]  /*3140*/  FADD.FTZ R71, R66, -R71 ;  /* 0x8000004742477221 */ /* 0x000fe20000010000 */
[----:B------:R-:W-:-:S02]  /*3150*/  HADD2.F32 R47, -RZ, R38.H1_H1 ;  /* 0x30000026ff2f7230 */ /* 0x000fc40000004100 */
[----:B------:R-:W-:Y:S01]  /*3160*/  FADD.FTZ R154, R67, -R154 ;  /* 0x8000009a439a7221 */ /* 0x000fe20000010000 */
[----:B------:R-:W-:Y:S02]  /*3170*/  HADD2.F32 R45, -RZ, R37.H1_H1 ;  /* 0x30000025ff2d7230 */ /* 0x000fe40000004100 */
[----:B------:R-:W-:Y:S01]  /*3180*/  FADD.FTZ R40, R69, -R40 ;  /* 0x8000002845287221 */ /* 0x000fe20000010000 */
[----:B------:R-:W-:Y:S02]  /*3190*/  HADD2.F32 R43, -RZ, R36.H1_H1 ;  /* 0x30000024ff2b7230 */ /* 0x000fe40000004100 */
[----:B------:R-:W-:Y:S01]  /*31a0*/  FADD.FTZ R155, R70, -R155 ;  /* 0x8000009b469b7221 */ /* 0x000fe20000010000 */
[----:B------:R-:W-:Y:S01]  /*31b0*/  FFMA.FTZ R41, R68, UR9, R41 ;  /* 0x0000000944297c23 */ /* 0x000fe20008010029 */
[----:B------:R-:W-:Y:S01]  /*31c0*/  FFMA.FTZ R0, R71, UR9, R0 ;  /* 0x0000000947007c23 */ /* 0x000fe20008010000 */
        /* <DEDUP_REMOVED lines=18> */
.L_x_280:
        /* <DEDUP_REMOVED lines=41> */
.L_x_279:
        /* <DEDUP_REMOVED lines=42> */
.L_x_282:
[--C-:B------:R-:W-:Y:S01]  /*3820*/  FFMA.FTZ R68, R68, UR27, R155.reuse ;  /* 0x0000001b44447c23 */ /* 0x100fe2000801009b */
[--C-:B------:R-:W-:Y:S01]  /*3830*/  FFMA.FTZ R64, R64, UR27, R155.reuse ;  /* 0x0000001b40407c23 */ /* 0x100fe2000801009b */
[--C-:B0-----:R-:W-:Y:S01]  /*3840*/  FFMA.FTZ R49, R62, UR27, R155.reuse ;  /* 0x0000001b3e317c23 */ /* 0x101fe2000801009b */
[--C-:B------:R-:W-:Y:S01]  /*3850*/  FFMA.FTZ R150, R150, UR27, R155.reuse ;  /* 0x0000001b96967c23 */ /* 0x100fe2000801009b */
[--C-:B------:R-:W-:Y:S01]  /*3860*/  FFMA.FTZ R71, R71, UR27, R155.reuse ;  /* 0x0000001b47477c23 */ /* 0x100fe2000801009b */
[--C-:B------:R-:W-:Y:S01]  /*3870*/  FFMA.FTZ R154, R154, UR27, R155.reuse ;  /* 0x0000001b9a9a7c23 */ /* 0x100fe2000801009b */
[--C-:B------:R-:W-:Y:S01]  /*3880*/  FFMA.FTZ R0, R157, UR27, R155.reuse ;  /* 0x0000001b9d007c23 */ /* 0x100fe2000801009b */
[----:B------:R-:W-:Y:S01]  /*3890*/  FFMA.FTZ R155, R156, UR27, R155 ;  /* 0x0000001b9c9b7c23 */ /* 0x000fe2000801009b */
[----:B------:R-:W-:Y:S01]  /*38a0*/  FADD.FTZ R60, R60, -R49 ;  /* 0x800000313c3c7221 */ /* 0x000fe20000010000 */
[--C-:B-----5:R-:W-:Y:S02]  /*38b0*/  HADD2.F32 R48, -RZ, R39.reuse.H0_H0 ;  /* 0x20000027ff307230 */ /* 0x120fe40000004100 */
[----:B------:R-:W-:Y:S01]  /*38c0*/  FADD.FTZ R69, R69, -R0 ;  /* 0x8000000045457221 */ /* 0x000fe20000010000 */
[----:B------:R-:W-:-:S02]  /*38d0*/  HADD2.F32 R50, -RZ, R39.H1_H1 ;  /* 0x30000027ff327230 */ /* 0x000fc40000004100 */
        /* <DEDUP_REMOVED lines=9> */
[--C-:B------:R-:W-:Y:S02]  /*3970*/  HADD2.F32 R49, -RZ, R36.reuse.H0_H0 ;  /* 0x20000024ff317230 */ /* 0x100fe40000004100 */
[----:B------:R-:W-:Y:S01]  /*3980*/  FADD.FTZ R154, R67, -R154 ;  /* 0x8000009a439a7221 */ /* 0x000fe20000010000 */
[----:B------:R-:W-:Y:S02]  /*3990*/  HADD2.F32 R51, -RZ, R36.H1_H1 ;  /* 0x30000024ff337230 */ /* 0x000fe40000004100 */
[----:B------:R-:W-:Y:S01]  /*39a0*/  FFMA.FTZ R69, R69, UR9, R48 ;  /* 0x0000000945457c23 */ /* 0x000fe20008010030 */
[----:B------:R-:W-:Y:S01]  /*39b0*/  FFMA.FTZ R50, R155, UR9, R50 ;  /* 0x000000099b327c23 */ /* 0x000fe20008010032 */
[----:B------:R-:W-:Y:S01]  /*39c0*/  FFMA.FTZ R60, R60, UR9, R55 ;  /* 0x000000093c3c7c23 */ /* 0x000fe20008010037 */
[----:B------:R-:W-:Y:S01]  /*39d0*/  FFMA.FTZ R0, R71, UR9, R0 ;  /* 0x0000000947007c23 */ /* 0x000fe20008010000 */
[----:B------:R-:W-:Y:S01]  /*39e0*/  FFMA.FTZ R59, R154, UR9, R59 ;  /* 0x000000099a3b7c23 */ /* 0x000fe2000801003b */
[----:B------:R-:W-:Y:S01]  /*39f0*/  FFMA.FTZ R57, R150, UR9, R57 ;  /* 0x0000000996397c23 */ /* 0x000fe20008010039 */
[----:B------:R-:W-:Y:S01]  /*3a00*/  FFMA.FTZ R48, R68, UR9, R49 ;  /* 0x0000000944307c23 */ /* 0x000fe20008010031 */
[----:B------:R-:W-:Y:S01]  /*3a10*/  FFMA.FTZ R55, R64, UR9, R51 ;  /* 0x0000000940377c23 */ /* 0x000fe20008010033 */
[----:B------:R-:W-:-:S02]  /*3a20*/  F2FP.F16.F32.PACK_AB R51, R50, R69 ;  /* 0x000000453233723e */ /* 0x000fc400000000ff */
[----:B------:R-:W-:Y:S02]  /*3a30*/  F2FP.F16.F32.PACK_AB R50, R59, R0 ;  /* 0x000000003b32723e */ /* 0x000fe400000000ff */
[----:B------:R-:W-:Y:S02]  /*3a40*/  F2FP.F16.F32.PACK_AB R49, R57, R60 ;  /* 0x0000003c3931723e */ /* 0x000fe400000000ff */
[----:B------:R-:W-:Y:S01]  /*3a50*/  F2FP.F16.F32.PACK_AB R48, R55, R48 ;  /* 0x000000303730723e */ /* 0x000fe200000000ff */
[----:B------:R-:W-:Y:S06]  /*3a60*/  BRA `(.L_x_281) ;  /* 0x0000000800187947 */ /* 0x000fec0003800000 */
.L_x_278:
[----:B------:R-:W-:Y:S05]  /*3a70*/  @!P0 BRA `(.L_x_283) ;  /* 0x00000004001c8947 */ /* 0x000fea0003800000 */
[----:B------:R-:W-:Y:S05]  /*3a80*/  @!P2 BRA `(.L_x_284) ;  /* 0x000000000094a947 */ /* 0x000fea0003800000 */
        /* <DEDUP_REMOVED lines=37> */
.L_x_284:
        /* <DEDUP_REMOVED lines=33> */
.L_x_283:
        /* <DEDUP_REMOVED lines=34> */
.L_x_285:
        /* <DEDUP_REMOVED lines=27> */
[----:B------:R-:W-:-:S07]  /*42c0*/  F2FP.F16.F32.PACK_AB R48, R55, R48 ;  /* 0x000000303730723e */ /* 0x000fce00000000ff */
.L_x_281:
        /* <DEDUP_REMOVED lines=73> */
.L_x_267:
        /* <DEDUP_REMOVED lines=29> */
.L_x_287:
        /* <DEDUP_REMOVED lines=13> */
.L_x_2769:


//--------------------- .text._ZN10layer_norm31ln_parallel_residual_bwd_kernelINS_13Kernel_traitsI6__halfS2_S2_S2_fjLj2048ELj1ELj1ELj4ELj16ENS_18Kernel_traits_baseILj2048ES2_S2_S2_S2_fjLj128EEEEELb0ELb1ELb0EEEvNS_9BwdParamsE --------------------------
	.section	.text._ZN10layer_norm31ln_parallel_residual_bwd_kernelINS_13Kernel_traitsI6__halfS2_S2_S2_fjLj2048ELj1ELj1ELj4ELj16ENS_18Kernel_traits_baseILj2048ES2_S2_S2_S2_fjLj128EEEEELb0ELb1ELb0EEEvNS_9BwdParamsE,"ax",@progbits
	.align	128
        .global         _ZN10layer_norm31ln_parallel_residual_bwd_kernelINS_13Kernel_traitsI6__halfS2_S2_S2_fjLj2048ELj1ELj1ELj4ELj16ENS_18Kernel_traits_baseILj2048ES2_S2_S2_S2_fjLj128EEEEELb0ELb1ELb0EEEvNS_9BwdParamsE
        .type           _ZN10layer_norm31ln_parallel_residual_bwd_kernelINS_13Kernel_traitsI6__halfS2_S2_S2_fjLj2048ELj1ELj1ELj4ELj16ENS_18Kernel_traits_baseILj2048ES2_S2_S2_S2_fjLj128EEEEELb0ELb1ELb0EEEvNS_9BwdParamsE,@function
        .size           _ZN10layer_norm31ln_parallel_residual_bwd_kernelINS_13Kernel_traitsI6__halfS2_S2_S2_fjLj2048ELj1ELj1ELj4ELj16ENS_18Kernel_traits_baseILj2048ES2_S2_S2_S2_fjLj128EEEEELb0ELb1ELb0EEEvNS_9BwdParamsE,(.L_x_2770 - _ZN10layer_norm31ln_parallel_residual_bwd_kernelINS_13Kernel_traitsI6__halfS2_S2_S2_fjLj2048ELj1ELj1ELj4ELj16ENS_18Kernel_traits_baseILj2048ES2_S2_S2_S2_fjLj128EEEEELb0ELb1ELb0EEEvNS_9BwdParamsE)
        .other          _ZN10layer_norm31ln_parallel_residual_bwd_kernelINS_13Kernel_traitsI6__halfS2_S2_S2_fjLj2048ELj1ELj1ELj4ELj16ENS_18Kernel_traits_baseILj2048ES2_S2_S2_S2_fjLj128EEEEELb0ELb1ELb0EEEvNS_9BwdParamsE,@"STO_CUDA_ENTRY STV_DEFAULT"
_ZN10layer_norm31ln_parallel_residual_bwd_kernelINS_13Kernel_traitsI6__halfS2_S2_S2_fjLj2048ELj1ELj1ELj4ELj16ENS_18Kernel_traits_baseILj2048ES2_S2_S2_S2_fjLj128EEEEELb0ELb1ELb0EEEvNS_9BwdParamsE:
.text._ZN10layer_norm31ln_parallel_residual_bwd_kernelINS_13Kernel_traitsI6__halfS2_S2_S2_fjLj2048ELj1ELj1ELj4ELj16ENS_18Kernel_traits_baseILj2048ES2_S2_S2_S2_fjLj128EEEEELb0ELb1ELb0EEEvNS_9BwdParamsE:
[----:B------:R-:W-:Y:S01]  /*0000*/  LDC R1, c[0x0][0x37c] ;  /* 0x0000df00ff017b82 */ /* 0x000fe20000000800 */
[----:B------:R-:W0:Y:S01]  /*0010*/  S2R R0, SR_TID.X ;  /* 0x0000000000007919 */ /* 0x000e220000002100 */
[----:B------:R-:W1:Y:S01]  /*0020*/  LDCU UR4, c[0x0][0x388] ;  /* 0x00007100ff0477ac */ /* 0x000e620008000800 */
[----:B------:R-:W2:Y:S01]  /*0030*/  LDCU.64 UR8, c[0x0][0x358] ;  /* 0x00006b00ff0877ac */ /* 0x000ea20008000a00 */
[----:B-1----:R-:W-:-:S04]  /*0040*/  MOV R2, UR4 ;  /* 0x0000000400027c02 */ /* 0x002fc80008000f00 */
[----:B------:R-:W1:Y:S01]  /*0050*/  S2UR UR10, SR_CTAID.X ;  /* 0x00000000000a79c3 */ /* 0x000e620000002500 */
[----:B------:R-:W1:Y:S01]  /*0060*/  LDCU UR4, c[0x0][0x384] ;  /* 0x00007080ff0477ac */ /* 0x000e620008000800 */
[----:B------:R-:W-:-:S04]  /*0070*/  SHF.R.S32.HI R3, RZ, 0x1f, R2 ;  /* 0x0000001fff037819 */ /* 0x000fc80000011402 */
[----:B------:R-:W-:Y:S02]  /*0080*/  LEA.HI R3, R3, R2, RZ, 0x3 ;  /* 0x0000000203037211 */ /* 0x000fe400078f18ff */
[----:B0-----:R-:W-:Y:S02]  /*0090*/  LOP3.LUT R4, R0, 0x7f, RZ, 0x3c, !PT ;  /* 0x0000007f00047812 */ /* 0x001fe400078e3cff */
[----:B------:R-:W-:Y:S02]  /*00a0*/  MOV R9, R0 ;  /* 0x0000000000097202 */ /* 0x000fe40000000f00 */
[----:B------:R-:W-:-:S04]  /*00b0*/  LEA.HI.SX32 R3, R3, R4, 0x1d ;  /* 0x0000000403037211 */ /* 0x000fc800078feaff */
[C---:B------:R-:W-:Y:S02]  /*00c0*/  ISETP.GE.U32.AND P2, PT, R3.reuse, 0x100, PT ;  /* 0x000001000300780c */ /* 0x040fe40003f46070 */
[----:B------:R-:W-:-:S11]  /*00d0*/  ISETP.GE.U32.AND P6, PT, R3, 0x80, PT ;  /* 0x000000800300780c */ /* 0x000fd60003fc6070 */
[----:B------:R-:W0:Y:S02]  /*00e0*/  @P2 LDC.64 R6, c[0x0][0x3d0] ;  /* 0x0000f400ff062b82 */ /* 0x000e240000000a00 */
[----:B------:R-:W-:-:S06]  /*00f0*/  @P6 LOP3.LUT R9, R0, 0x80, RZ, 0xfc, !PT ;  /* 0x0000008000096812 */ /* 0x000fcc00078efcff */
[----:B------:R-:W3:Y:S01]  /*0100*/  @P6 LDC.64 R4, c[0x0][0x3d0] ;  /* 0x0000f400ff046b82 */ /* 0x000ee20000000a00 */
[----:B0-----:R-:W-:-:S05]  /*0110*/  @P2 IMAD.WIDE.U32 R6, R9, 0x10, R6 ;  /* 0x0000001009062825 */ /* 0x001fca00078e0006 */
[----:B--2---:R0:W5:Y:S01]  /*0120*/  @P2 LDG.E.128 R16, desc[UR8][R6.64] ;  /* 0x0000000806102981 */ /* 0x004162000c1e1d00 */
[----:B---3--:R-:W-:-:S05]  /*0130*/  @P6 IMAD.WIDE.U32 R4, R0, 0x10, R4 ;  /* 0x0000001000046825 */ /* 0x008fca00078e0004 */
[----:B------:R0:W5:Y:S01]  /*0140*/  @P6 LDG.E.128 R20, desc[UR8][R4.64] ;  /* 0x0000000804146981 */ /* 0x000162000c1e1d00 */
[----:B-1----:R-:W-:Y:S01]  /*0150*/  UISETP.GE.AND UP0, UPT, UR10, UR4, UPT ;  /* 0x000000040a00728c */ /* 0x002fe2000bf06270 */
        /* <DEDUP_REMOVED lines=16> */
[----:B0-----:R-:W-:Y:S06]  /*0260*/  BRA.U UP0, `(.L_x_288) ;  /* 0x0000003900e47547 */ /* 0x001fec000b800000 */
[----:B------:R-:W0:Y:S01]  /*0270*/  LDCU.U8 UR11, c[0x0][0x410] ;  /* 0x00008200ff0b77ac */ /* 0x000e220008000000 */
[----:B------:R-:W-:Y:S02]  /*0280*/  PLOP3.LUT P3, PT, PT, PT, PT, 0x8, 0x80 ;  /* 0x000000000080781c */ /* 0x000fe40003f6e170 */
[----:B------:R-:W-:Y:S02]  /*0290*/  CS2R R24, SRZ ;  /* 0x0000000000187805 */ /* 0x000fe4000001ff00 */
[----:B------:R-:W-:Y:S02]  /*02a0*/  SHF.R.U32.HI R4, RZ, 0x5, R0 ;  /* 0x00000005ff047819 */ /* 0x000fe40000011600 */
[----:B------:R-:W-:Y:S02]  /*02b0*/  CS2R R26, SRZ ;  /* 0x00000000001a7805 */ /* 0x000fe4000001ff00 */
[----:B------:R-:W-:Y:S02]  /*02c0*/  MOV R5, UR10 ;  /* 0x0000000a00057c02 */ /* 0x000fe40008000f00 */
        /* <DEDUP_REMOVED lines=14> */
[----:B------:R-:W-:Y:S01]  /*03b0*/  CS2R R54, SRZ ;  /* 0x0000000000367805 */ /* 0x000fe2000001ff00 */
[----:B------:R-:W0:Y:S02]  /*03c0*/  LDCU UR14, c[0x0][0x400] ;  /* 0x00008000ff0e77ac */ /* 0x000e240008000800 */
[----:B------:R-:W-:Y:S01]  /*03d0*/  PLOP3.LUT P5, PT, PT, PT, UP0, 0x80, 0x8 ;  /* 0x000000000008781c */ /* 0x000fe20003faf008 */
[----:B------:R-:W1:Y:S01]  /*03e0*/  LDCU.64 UR6, c[0x0][0x470] ;  /* 0x00008e00ff0677ac */ /* 0x000e620008000a00 */
[----:B------:R-:W2:Y:S01]  /*03f0*/  LDCU.64 UR12, c[0x0][0x438] ;  /* 0x00008700ff0c77ac */ /* 0x000ea20008000a00 */
[----:B------:R-:W3:Y:S10]  /*0400*/  LDCU.64 UR4, c[0x0][0x478] ;  /* 0x00008f00ff0477ac */ /* 0x000ef40008000a00 */
.L_x_313:
        /* <DEDUP_REMOVED lines=19> */
[----:B------:R-:W2:Y:S01]  /*0540*/  LDC.64 R12, c[0x0][0x428] ;  /* 0x00010a00ff0c7b82 */ /* 0x000ea20000000a00 */
[----:B0-----:R-:W-:-:S06]  /*0550*/  IMAD.WIDE.U32 R8, R6, 0x10, R8 ;  /* 0x0000001006087825 */ /* 0x001fcc00078e0008 */
        /* <DEDUP_REMOVED lines=8> */
[----:B0-----:R-:W-:-:S05]  /*05e0*/  @P0 IMAD.WIDE.U32 R74, R6, 0x10, R74 ;  /* 0x00000010064a0825 */ /* 0x001fca00078e004a */
[----:B------:R0:W5:Y:S01]  /*05f0*/  @P0 LDG.E.128 R56, desc[UR8][R74.64] ;  /* 0x000000084a380981 */ /* 0x000162000c1e1d00 */
[----:B------:R-:W-:Y:S02]  /*0600*/  HADD2.F32 R80, -RZ, R23.H0_H0 ;  /* 0x20000017ff507230 */ /* 0x000fe40000004100 */
[--C-:B----4-:R-:W-:Y:S02]  /*0610*/  HADD2.F32 R7, -RZ, R8.reuse.H0_H0 ;  /* 0x20000008ff077230 */ /* 0x110fe40000004100 */
[----:B------:R-:W-:Y:S02]  /*0620*/  HADD2.F32 R79, -RZ, R8.H1_H1 ;  /* 0x30000008ff4f7230 */ /* 0x000fe40000004100 */
[--C-:B------:R-:W-:Y:S02]  /*0630*/  HADD2.F32 R81, -RZ, R9.reuse.H0_H0 ;  /* 0x20000009ff517230 */ /* 0x100fe40000004100 */
[----:B------:R-:W-:Y:S01]  /*0640*/  FADD.FTZ R8, -R94, R7 ;  /* 0x000000075e087221 */ /* 0x000fe20000010100 */
[----:B------:R-:W-:-:S02]  /*0650*/  HADD2.F32 R95, -RZ, R9.H1_H1 ;  /* 0x30000009ff5f7230 */ /* 0x000fc40000004100 */
[C---:B------:R-:W-:Y:S01]  /*0660*/  FADD.FTZ R106, -R94.reuse, R79 ;  /* 0x0000004f5e6a7221 */ /* 0x040fe20000010100 */
[--C-:B--2---:R-:W-:Y:S02]  /*0670*/  HADD2.F32 R9, -RZ, R12.reuse.H0_H0 ;  /* 0x2000000cff097230 */ /* 0x104fe40000004100 */
[C---:B-----5:R-:W-:Y:S01]  /*0680*/  FMUL.FTZ R107, R83.reuse, R8 ;  /* 0x00000008536b7220 */ /* 0x060fe20000410000 */
[----:B------:R-:W-:Y:S02]  /*0690*/  HADD2.F32 R12, -RZ, R12.H1_H1 ;  /* 0x3000000cff0c7230 */ /* 0x000fe40000004100 */
[----:B------:R-:W-:Y:S01]  /*06a0*/  FMUL.FTZ R106, R83, R106 ;  /* 0x0000006a536a7220 */ /* 0x000fe20000410000 */
[----:B------:R-:W-:Y:S01]  /*06b0*/  FADD.FTZ R8, -R94, R81 ;  /* 0x000000515e087221 */ /* 0x000fe20000010100 */
[--C-:B------:R-:W-:Y:S02]  /*06c0*/  HADD2.F32 R101, -RZ, R10.reuse.H0_H0 ;  /* 0x2000000aff657230 */ /* 0x100fe40000004100 */
[----:B------:R-:W-:Y:S01]  /*06d0*/  FMUL.FTZ R105, R105, R9 ;  /* 0x0000000969697220 */ /* 0x000fe20000410000 */
[----:B------:R-:W-:-:S02]  /*06e0*/  HADD2.F32 R109, -RZ, R10.H1_H1 ;  /* 0x3000000aff6d7230 */ /* 0x000fc40000004100 */
[----:B------:R-:W-:Y:S01]  /*06f0*/  FADD.FTZ R40, R40, R9 ;  /* 0x0000000928287221 */ /* 0x000fe20000010000 */
[----:B------:R-:W-:Y:S01]  /*0700*/  FFMA.FTZ R24, R107, R9, R24 ;  /* 0x000000096b187223 */ /* 0x000fe20000010018 */
[----:B------:R-:W-:Y:S02]  /*0710*/  HADD2.F32 R10, -RZ, R13.H0_H0 ;  /* 0x2000000dff0a7230 */ /* 0x000fe40000004100 */
[-C--:B------:R-:W-:Y:S01]  /*0720*/  FMUL.FTZ R103, R103, R12.reuse ;  /* 0x0000000c67677220 */ /* 0x080fe20000410000 */
[----:B------:R-:W-:Y:S02]  /*0730*/  HADD2.F32 R9, -RZ, R21.H0_H0 ;  /* 0x20000015ff097230 */ /* 0x000fe40000004100 */
[----:B------:R-:W-:Y:S01]  /*0740*/  FADD.FTZ R41, R41, R12 ;  /* 0x0000000c29297221 */ /* 0x000fe20000010000 */
[----:B------:R-:W-:Y:S01]  /*0750*/  FFMA.FTZ R25, R106, R12, R25 ;  /* 0x0000000c6a197223 */ /* 0x000fe20000010019 */
[----:B------:R-:W-:Y:S01]  /*0760*/  FMUL.FTZ R7, R83, R8 ;  /* 0x0000000853077220 */ /* 0x000fe20000410000 */
[----:B------:R-:W-:Y:S01]  /*0770*/  FADD.FTZ R12, -R94, R95 ;  /* 0x0000005f5e0c7221 */ /* 0x000fe20000010100 */
[----:B------:R-:W-:-:S02]  /*0780*/  HADD2.F32 R77, -RZ, R11.H0_H0 ;  /* 0x2000000bff4d7230 */ /* 0x000fc40000004100 */
[-C--:B------:R-:W-:Y:S01]  /*0790*/  FMUL.FTZ R8, R9, R10.reuse ;  /* 0x0000000a09087220 */ /* 0x080fe20000410000 */
[----:B------:R-:W-:Y:S02]  /*07a0*/  HADD2.F32 R73, -RZ, R11.H1_H1 ;  /* 0x3000000bff497230 */ /* 0x000fe40000004100 */
[----:B------:R-:W-:Y:S01]  /*07b0*/  FADD.FTZ R42, R42, R10 ;  /* 0x0000000a2a2a7221 */ /* 0x000fe20000010000 */
[----:B0-----:R-:W-:Y:S02]  /*07c0*/  HADD2.F32 R74, -RZ, R13.H1_H1 ;  /* 0x3000000dff4a7230 */ /* 0x001fe40000004100 */
[----:B------:R-:W-:Y:S01]  /*07d0*/  FFMA.FTZ R26, R7, R10, R26 ;  /* 0x0000000a071a7223 */ /* 0x000fe2000001001a */
[----:B------:R-:W-:Y:S02]  /*07e0*/  HADD2.F32 R11, -RZ, R21.H1_H1 ;  /* 0x30000015ff0b7230 */ /* 0x000fe40000004100 */
[----:B------:R-:W-:Y:S01]  /*07f0*/  FMUL.FTZ R10, R83, R12 ;  /* 0x0000000c530a7220 */ /* 0x000fe20000410000 */
[----:B------:R-:W-:-:S02]  /*0800*/  HADD2.F32 R76, -RZ, R14.H0_H0 ;  /* 0x2000000eff4c7230 */ /* 0x000fc40000004100 */
[----:B------:R-:W-:Y:S01]  /*0810*/  FADD.FTZ R12, -R94, R101 ;  /* 0x000000655e0c7221 */ /* 0x000fe20000010100 */
[--C-:B------:R-:W-:Y:S02]  /*0820*/  HADD2.F32 R75, -RZ, R15.reuse.H0_H0 ;  /* 0x2000000fff4b7230 */ /* 0x100fe40000004100 */
[----:B------:R-:W-:Y:S01]  /*0830*/  FMUL.FTZ R9, R11, R74 ;  /* 0x0000004a0b097220 */ /* 0x000fe20000410000 */
[----:B------:R-:W-:Y:S02]  /*0840*/  HADD2.F32 R72, -RZ, R15.H1_H1 ;  /* 0x3000000fff487230 */ /* 0x000fe40000004100 */
[----:B------:R-:W-:Y:S01]  /*0850*/  FMUL.FTZ R11, R83, R12 ;  /* 0x0000000c530b7220 */ /* 0x000fe20000410000 */
[----:B------:R-:W-:Y:S02]  /*0860*/  HADD2.F32 R13, -RZ, R22.H0_H0 ;  /* 0x20000016ff0d7230 */ /* 0x000fe40000004100 */
[----:B------:R-:W-:Y:S01]  /*0870*/  FADD.FTZ R43, R43, R74 ;  /* 0x0000004a2b2b7221 */ /* 0x000fe20000010000 */
[----:B------:R-:W-:-:S02]  /*0880*/  HADD2.F32 R78, -RZ, R14.H1_H1 ;  /* 0x3000000eff4e7230 */ /* 0x000fc40000004100 */
[----:B------:R-:W-:Y:S01]  /*0890*/  FFMA.FTZ R27, R10, R74, R27 ;  /* 0x0000004a0a1b7223 */ /* 0x000fe2000001001b */
[----:B------:R-:W-:Y:S02]  /*08a0*/  HADD2.F32 R15, -RZ, R22.H1_H1 ;  /* 0x30000016ff0f7230 */ /* 0x000fe40000004100 */
[----:B------:R-:W-:Y:S01]  /*08b0*/  FADD.FTZ R14, -R94, R109 ;  /* 0x0000006d5e0e7221 */ /* 0x000fe20000010100 */
[----:B------:R-:W-:Y:S01]  /*08c0*/  FMUL.FTZ R12, R13, R76 ;  /* 0x0000004c0d0c7220 */ /* 0x000fe20000410000 */
[----:B------:R-:W-:Y:S01]  /*08d0*/  FADD.FTZ R74, RZ, R105 ;  /* 0x00000069ff4a7221 */ /* 0x000fe20000010000 */
[----:B------:R-:W-:Y:S01]  /*08e0*/  FADD.FTZ R45, R45, R78 ;  /* 0x0000004e2d2d7221 */ /* 0x000fe20000010000 */
[----:B------:R-:W-:Y:S01]  /*08f0*/  FMUL.FTZ R13, R15, R78 ;  /* 0x0000004e0f0d7220 */ /* 0x000fe20000410000 */
[----:B------:R-:W-:Y:S01]  /*0900*/  FFMA.FTZ R15, R107, R105, RZ ;  /* 0x000000696b0f7223 */ /* 0x000fe200000100ff */
[----:B------:R-:W-:Y:S01]  /*0910*/  FMUL.FTZ R14, R83, R14 ;  /* 0x0000000e530e7220 */ /* 0x000fe20000410000 */
[----:B------:R-:W-:Y:S01]  /*0920*/  FADD.FTZ R79, R74, R103 ;  /* 0x000000674a4f7221 */ /* 0x000fe20000010000 */
[----:B------:R-:W-:Y:S01]  /*0930*/  FADD.FTZ R44, R44, R76 ;  /* 0x0000004c2c2c7221 */ /* 0x000fe20000010000 */
[----:B------:R-:W-:Y:S01]  /*0940*/  FFMA.FTZ R74, R106, R103, R15 ;  /* 0x000000676a4a7223 */ /* 0x000fe2000001000f */
[----:B------:R-:W-:Y:S01]  /*0950*/  FFMA.FTZ R29, R14, R78, R29 ;  /* 0x0000004e0e1d7223 */ /* 0x000fe2000001001d */
[----:B------:R-:W-:Y:S01]  /*0960*/  FFMA.FTZ R28, R11, R76, R28 ;  /* 0x0000004c0b1c7223 */ /* 0x000fe2000001001c */
[----:B------:R-:W-:Y:S01]  /*0970*/  FADD.FTZ R78, -R94, R77 ;  /* 0x0000004d5e4e7221 */ /* 0x000fe20000010100 */
[----:B------:R-:W-:Y:S01]  /*0980*/  FADD.FTZ R76, R79, R8 ;  /* 0x000000084f4c7221 */ /* 0x000fe20000010000 */
[----:B------:R-:W-:Y:S01]  /*0990*/  FFMA.FTZ R77, R7, R8, R74 ;  /* 0x00000008074d7223 */ /* 0x000fe2000001004a */
[----:B------:R-:W-:Y:S01]  /*09a0*/  FMUL.FTZ R15, R80, R75 ;  /* 0x0000004b500f7220 */ /* 0x000fe20000410000 */
[----:B------:R-:W-:Y:S01]  /*09b0*/  FMUL.FTZ R81, R83, R78 ;  /* 0x0000004e53517220 */ /* 0x000fe20000410000 */
[----:B------:R-:W-:Y:S01]  /*09c0*/  FADD.FTZ R79, R76, R9 ;  /* 0x000000094c4f7221 */ /* 0x000fe20000010000 */
[----:B------:R-:W-:Y:S01]  /*09d0*/  FFMA.FTZ R74, R10, R9, R77 ;  /* 0x000000090a4a7223 */ /* 0x000fe2000001004d */
[----:B------:R-:W-:Y:S01]  /*09e0*/  FADD.FTZ R46, R46, R75 ;  /* 0x0000004b2e2e7221 */ /* 0x000fe20000010000 */
[----:B------:R-:W-:Y:S01]  /*09f0*/  FFMA.FTZ R30, R81, R75, R30 ;  /* 0x0000004b511e7223 */ /* 0x000fe2000001001e */
[----:B------:R-:W-:Y:S01]  /*0a00*/  FADD.FTZ R76, R79, R12 ;  /* 0x0000000c4f4c7221 */ /* 0x000fe20000010000 */
[----:B------:R-:W-:Y:S01]  /*0a10*/  FFMA.FTZ R75, R11, R12, R74 ;  /* 0x0000000c0b4b7223 */ /* 0x000fe2000001004a */
[----:B------:R-:W-:-:S02]  /*0a20*/  HADD2.F32 R95, -RZ, R23.H1_H1 ;  /* 0x30000017ff5f7230 */ /* 0x000fc40000004100 */
[----:B------:R-:W-:Y:S01]  /*0a30*/  FADD.FTZ R82, -R94, R73 ;  /* 0x000000495e527221 */ /* 0x000fe20000010100 */
[----:B------:R-:W-:Y:S01]  /*0a40*/  FADD.FTZ R76, R76, R13 ;  /* 0x0000000d4c4c7221 */ /* 0x000fe20000010000 */
[----:B------:R-:W-:Y:S01]  /*0a50*/  FFMA.FTZ R74, R14, R13, R75 ;  /* 0x0000000d0e4a7223 */ /* 0x000fe2000001004b */
[----:B------:R-:W-:Y:S01]  /*0a60*/  FADD.FTZ R47, R47, R72 ;  /* 0x000000482f2f7221 */ /* 0x000fe20000010000 */
[----:B------:R-:W-:Y:S01]  /*0a70*/  FMUL.FTZ R80, R95, R72 ;  /* 0x000000485f507220 */ /* 0x000fe20000410000 */
[----:B------:R-:W-:Y:S01]  /*0a80*/  FMUL.FTZ R82, R83, R82 ;  /* 0x0000005253527220 */ /* 0x000fe20000410000 */
[----:B------:R-:W-:Y:S01]  /*0a90*/  FADD.FTZ R95, R76, R15 ;  /* 0x0000000f4c5f7221 */ /* 0x000fe20000010000 */
[----:B------:R-:W-:Y:S01]  /*0aa0*/  FFMA.FTZ R73, R81, R15, R74 ;  /* 0x0000000f51497223 */ /* 0x000fe2000001004a */
[----:B------:R-:W-:Y:S01]  /*0ab0*/  IADD3 R101, PT, PT, R6, 0x80, RZ ;  /* 0x0000008006657810 */ /* 0x000fe20007ffe0ff */
[C---:B------:R-:W-:Y:S01]  /*0ac0*/  FFMA.FTZ R31, R82.reuse, R72, R31 ;  /* 0x00000048521f7223 */ /* 0x040fe2000001001f */
[----:B------:R-:W-:Y:S01]  /*0ad0*/  FADD.FTZ R95, R95, R80 ;  /* 0x000000505f5f7221 */ /* 0x000fe20000010000 */
[----:B------:R-:W-:-:S07]  /*0ae0*/  FFMA.FTZ R100, R82, R80, R73 ;  /* 0x0000005052647223 */ /* 0x000fce0000010049 */
.L_x_290:
[----:B-1-3--:R-:W-:Y:S05]  /*0af0*/  BSYNC.RECONVERGENT B0 ;  /* 0x0000000000007941 */ /* 0x00afea0003800200 */
.L_x_289:
        /* <DEDUP_REMOVED lines=10> */
[----:B------:R-:W0:Y:S02]  /*0ba0*/  @P0 LDC.64 R84, c[0x0][0x438] ;  /* 0x00010e00ff540b82 */ /* 0x000e240000000a00 */
[----:B0-----:R-:W-:-:S05]  /*0bb0*/  @P0 IMAD.WIDE.U32 R84, R101, 0x10, R84 ;  /* 0x0000001065540825 */ /* 0x001fca00078e0054 */
[----:B------:R0:W5:Y:S02]  /*0bc0*/  @P0 LDG.E.128 R60, desc[UR8][R84.64] ;  /* 0x00000008543c0981 */ /* 0x000164000c1e1d00 */
[----:B0-----:R-:W-:Y:S02]  /*0bd0*/  HADD2.F32 R84, -RZ, R16.H0_H0 ;  /* 0x20000010ff547230 */ /* 0x001fe40000004100 */
[--C-:B--2---:R-:W-:Y:S02]  /*0be0*/  HADD2.F32 R87, -RZ, R72.reuse.H0_H0 ;  /* 0x20000048ff577230 */ /* 0x104fe40000004100 */
[--C-:B------:R-:W-:Y:S02]  /*0bf0*/  HADD2.F32 R99, -RZ, R75.reuse.H0_H0 ;  /* 0x2000004bff637230 */ /* 0x100fe40000004100 */
[----:B------:R-:W-:Y:S02]  /*0c00*/  HADD2.F32 R75, -RZ, R75.H1_H1 ;  /* 0x3000004bff4b7230 */ /* 0x000fe40000004100 */
[----:B------:R-:W-:Y:S01]  /*0c10*/  FADD.FTZ R86, -R94, R87 ;  /* 0x000000575e567221 */ /* 0x000fe20000010100 */
[----:B------:R-:W-:-:S02]  /*0c20*/  HADD2.F32 R89, -RZ, R72.H1_H1 ;  /* 0x30000048ff597230 */ /* 0x000fc40000004100 */
[C---:B------:R-:W-:Y:S01]  /*0c30*/  FADD.FTZ R72, -R94.reuse, R99 ;  /* 0x000000635e487221 */ /* 0x040fe20000010100 */
[--C-:B------:R-:W-:Y:S02]  /*0c40*/  HADD2.F32 R91, -RZ, R73.reuse.H0_H0 ;  /* 0x20000049ff5b7230 */ /* 0x100fe40000004100 */
[C---:B------:R-:W-:Y:S01]  /*0c50*/  FADD.FTZ R104, -R94.reuse, R75 ;  /* 0x0000004b5e687221 */ /* 0x040fe20000010100 */
[----:B------:R-:W-:Y:S02]  /*0c60*/  HADD2.F32 R73, -RZ, R73.H1_H1 ;  /* 0x30000049ff497230 */ /* 0x000fe40000004100 */
[----:B------:R-:W-:Y:S01]  /*0c70*/  FADD.FTZ R88, -R94, R89 ;  /* 0x000000595e587221 */ /* 0x000fe20000010100 */
[--C-:B------:R-:W-:Y:S02]  /*0c80*/  HADD2.F32 R93, -RZ, R74.reuse.H0_H0 ;  /* 0x2000004aff5d7230 */ /* 0x100fe40000004100 */
[----:B-----5:R-:W-:Y:S01]  /*0c90*/  FMUL.FTZ R85, R83, R86 ;  /* 0x0000005653557220 */ /* 0x020fe20000410000 */
[----:B------:R-:W-:-:S02]  /*0ca0*/  HADD2.F32 R97, -RZ, R74.H1_H1 ;  /* 0x3000004aff617230 */ /* 0x000fc40000004100 */
[C---:B------:R-:W-:Y:S01]  /*0cb0*/  FADD.FTZ R90, -R94.reuse, R91 ;  /* 0x0000005b5e5a7221 */ /* 0x040fe20000010100 */
[--C-:B---3--:R-:W-:Y:S02]  /*0cc0*/  HADD2.F32 R75, -RZ, R76.reuse.H0_H0 ;  /* 0x2000004cff4b7230 */ /* 0x108fe40000004100 */
[C---:B------:R-:W-:Y:S01]  /*0cd0*/  FADD.FTZ R92, -R94.reuse, R73 ;  /* 0x000000495e5c7221 */ /* 0x040fe20000010100 */
[----:B------:R-:W-:Y:S01]  /*0ce0*/  FMUL.FTZ R86, R83, R88 ;  /* 0x0000005853567220 */ /* 0x000fe20000410000 */
[C---:B------:R-:W-:Y:S01]  /*0cf0*/  FADD.FTZ R96, -R94.reuse, R93 ;  /* 0x0000005d5e607221 */ /* 0x040fe20000010100 */
[----:B------:R-:W-:Y:S01]  /*0d00*/  FADD.FTZ R98, -R94, R97 ;  /* 0x000000615e627221 */ /* 0x000fe20000010100 */
[----:B------:R-:W-:Y:S02]  /*0d10*/  HADD2.F32 R76, -RZ, R76.H1_H1 ;  /* 0x3000004cff4c7230 */ /* 0x000fe40000004100 */
[----:B------:R-:W-:Y:S01]  /*0d20*/  FMUL.FTZ R84, R84, R75 ;  /* 0x0000004b54547220 */ /* 0x000fe20000410000 */
[----:B------:R-:W-:-:S02]  /*0d30*/  HADD2.F32 R91, -RZ, R77.H0_H0 ;  /* 0x2000004dff5b7230 */ /* 0x000fc40000004100 */
[----:B------:R-:W-:Y:S01]  /*0d40*/  FADD.FTZ R48, R48, R75 ;  /* 0x0000004b30307221 */ /* 0x000fe20000010000 */
[----:B------:R-:W-:Y:S02]  /*0d50*/  HADD2.F32 R87, -RZ, R16.H1_H1 ;  /* 0x30000010ff577230 */ /* 0x000fe40000004100 */
[----:B------:R-:W-:Y:S01]  /*0d60*/  FFMA.FTZ R32, R85, R75, R32 ;  /* 0x0000004b55207223 */ /* 0x000fe20000010020 */
[----:B------:R-:W-:Y:S02]  /*0d70*/  HADD2.F32 R88, -RZ, R17.H0_H0 ;  /* 0x20000011ff587230 */ /* 0x000fe40000004100 */
[C---:B------:R-:W-:Y:S01]  /*0d80*/  FMUL.FTZ R89, R83.reuse, R90 ;  /* 0x0000005a53597220 */ /* 0x040fe20000410000 */
[----:B------:R-:W-:Y:S02]  /*0d90*/  HADD2.F32 R94, -RZ, R77.H1_H1 ;  /* 0x3000004dff5e7230 */ /* 0x000fe40000004100 */
[----:B------:R-:W-:Y:S01]  /*0da0*/  FMUL.FTZ R90, R83, R92 ;  /* 0x0000005c535a7220 */ /* 0x000fe20000410000 */
[----:B------:R-:W-:-:S02]  /*0db0*/  HADD2.F32 R75, -RZ, R17.H1_H1 ;  /* 0x30000011ff4b7230 */ /* 0x000fc40000004100 */
[-C--:B------:R-:W-:Y:S01]  /*0dc0*/  FMUL.FTZ R87, R87, R76.reuse ;  /* 0x0000004c57577220 */ /* 0x080fe20000410000 */
[----:B------:R-:W-:Y:S02]  /*0dd0*/  HADD2.F32 R77, -RZ, R78.H0_H0 ;  /* 0x2000004eff4d7230 */ /* 0x000fe40000004100 */
[----:B------:R-:W-:Y:S01]  /*0de0*/  FADD.FTZ R49, R49, R76 ;  /* 0x0000004c31317221 */ /* 0x000fe20000010000 */
[----:B------:R-:W-:Y:S02]  /*0df0*/  HADD2.F32 R92, -RZ, R18.H0_H0 ;  /* 0x20000012ff5c7230 */ /* 0x000fe40000004100 */
[----:B------:R-:W-:Y:S01]  /*0e00*/  FFMA.FTZ R33, R86, R76, R33 ;  /* 0x0000004c56217223 */ /* 0x000fe20000010021 */
[-C--:B------:R-:W-:Y:S01]  /*0e10*/  FMUL.FTZ R88, R88, R91.reuse ;  /* 0x0000005b58587220 */ /* 0x080fe20000410000 */
[----:B------:R-:W-:Y:S01]  /*0e20*/  FADD.FTZ R50, R50, R91 ;  /* 0x0000005b32327221 */ /* 0x000fe20000010000 */
[----:B------:R-:W-:Y:S01]  /*0e30*/  FFMA.FTZ R34, R89, R91, R34 ;  /* 0x0000005b59227223 */ /* 0x000fe20000010022 */
[----:B------:R-:W-:Y:S01]  /*0e40*/  FMUL.FTZ R93, R83, R96 ;  /* 0x00000060535d7220 */ /* 0x000fe20000410000 */
[----:B------:R-:W-:Y:S01]  /*0e50*/  FMUL.FTZ R91, R75, R94 ;  /* 0x0000005e4b5b7220 */ /* 0x000fe20000410000 */
[----:B------:R-:W-:Y:S01]  /*0e60*/  FADD.FTZ R76, R95, R84 ;  /* 0x000000545f4c7221 */ /* 0x000fe20000010000 */
[----:B------:R-:W-:Y:S01]  /*0e70*/  FFMA.FTZ R75, R85, R84, R100 ;  /* 0x00000054554b7223 */ /* 0x000fe20000010064 */
[-C--:B------:R-:W-:Y:S01]  /*0e80*/  FMUL.FTZ R92, R92, R77.reuse ;  /* 0x0000004d5c5c7220 */ /* 0x080fe20000410000 */
[----:B------:R-:W-:Y:S01]  /*0e90*/  FADD.FTZ R52, R52, R77 ;  /* 0x0000004d34347221 */ /* 0x000fe20000010000 */
[----:B------:R-:W-:Y:S01]  /*0ea0*/  FFMA.FTZ R36, R93, R77, R36 ;  /* 0x0000004d5d247223 */ /* 0x000fe20000010024 */
[----:B------:R-:W-:Y:S01]  /*0eb0*/  FADD.FTZ R77, R76, R87 ;  /* 0x000000574c4d7221 */ /* 0x000fe20000010000 */
[----:B------:R-:W-:Y:S01]  /*0ec0*/  FFMA.FTZ R76, R86, R87, R75 ;  /* 0x00000057564c7223 */ /* 0x000fe2000001004b */
[----:B------:R-:W-:-:S02]  /*0ed0*/  HADD2.F32 R97, -RZ, R78.H1_H1 ;  /* 0x3000004eff617230 */ /* 0x000fc40000004100 */
[----:B------:R-:W-:Y:S01]  /*0ee0*/  FADD.FTZ R51, R51, R94 ;  /* 0x0000005e33337221 */ /* 0x000fe20000010000 */
[----:B------:R-:W-:Y:S01]  /*0ef0*/  FADD.FTZ R78, R77, R88 ;  /* 0x000000584d4e7221 */ /* 0x000fe20000010000 */
[----:B------:R-:W-:Y:S01]  /*0f00*/  FFMA.FTZ R75, R89, R88, R76 ;  /* 0x00000058594b7223 */ /* 0x000fe2000001004c */
[----:B------:R-:W-:Y:S02]  /*0f10*/  HADD2.F32 R96, -RZ, R18.H1_H1 ;  /* 0x30000012ff607230 */ /* 0x000fe40000004100 */
[----:B------:R-:W-:Y:S01]  /*0f20*/  FFMA.FTZ R35, R90, R94, R35 ;  /* 0x0000005e5a237223 */ /* 0x000fe20000010023 */
[----:B------:R-:W-:Y:S01]  /*0f30*/  FADD.FTZ R77, R78, R91 ;  /* 0x0000005b4e4d7221 */ /* 0x000fe20000010000 */
[----:B------:R-:W-:Y:S01]  /*0f40*/  FFMA.FTZ R76, R90, R91, R75 ;  /* 0x0000005b5a4c7223 */ /* 0x000fe2000001004b */
[----:B------:R-:W-:Y:S02]  /*0f50*/  HADD2.F32 R73, -RZ, R79.H0_H0 ;  /* 0x2000004fff497230 */ /* 0x000fe40000004100 */
[----:B------:R-:W-:Y:S01]  /*0f60*/  FMUL.FTZ R98, R83, R98 ;  /* 0x0000006253627220 */ /* 0x000fe20000410000 */
[----:B------:R-:W-:-:S02]  /*0f70*/  HADD2.F32 R94, -RZ, R19.H0_H0 ;  /* 0x20000013ff5e7230 */ /* 0x000fc40000004100 */
[-C--:B------:R-:W-:Y:S01]  /*0f80*/  FMUL.FTZ R96, R96, R97.reuse ;  /* 0x0000006160607220 */ /* 0x080fe20000410000 */
[----:B------:R-:W-:Y:S01]  /*0f90*/  FADD.FTZ R77, R77, R92 ;  /* 0x0000005c4d4d7221 */ /* 0x000fe20000010000 */
[----:B------:R-:W-:Y:S01]  /*0fa0*/  FFMA.FTZ R75, R93, R92, R76 ;  /* 0x0000005c5d4b7223 */ /* 0x000fe2000001004c */
[----:B------:R-:W-:Y:S02]  /*0fb0*/  HADD2.F32 R74, -RZ, R79.H1_H1 ;  /* 0x3000004fff4a7230 */ /* 0x000fe40000004100 */
[----:B------:R-:W-:Y:S01]  /*0fc0*/  FADD.FTZ R53, R53, R97 ;  /* 0x0000006135357221 */ /* 0x000fe20000010000 */
[----:B------:R-:W-:Y:S01]  /*0fd0*/  FFMA.FTZ R37, R98, R97, R37 ;  /* 0x0000006162257223 */ /* 0x000fe20000010025 */
[----:B------:R-:W-:Y:S02]  /*0fe0*/  HADD2.F32 R79, -RZ, R19.H1_H1 ;  /* 0x30000013ff4f7230 */ /* 0x000fe40000004100 */
[----:B------:R-:W-:Y:S01]  /*0ff0*/  FMUL.FTZ R99, R83, R72 ;  /* 0x0000004853637220 */ /* 0x000fe20000410000 */
[-C--:B------:R-:W-:Y:S01]  /*1000*/  FMUL.FTZ R97, R94, R73.reuse ;  /* 0x000000495e617220 */ /* 0x080fe20000410000 */
[----:B------:R-:W-:Y:S01]  /*1010*/  FADD.FTZ R72, R77, R96 ;  /* 0x000000604d487221 */ /* 0x000fe20000010000 */
[----:B------:R-:W-:Y:S01]  /*1020*/  FFMA.FTZ R76, R98, R96, R75 ;  /* 0x00000060624c7223 */ /* 0x000fe2000001004b */
[----:B------:R-:W-:Y:S01]  /*1030*/  FADD.FTZ R54, R54, R73 ;  /* 0x0000004936367221 */ /* 0x000fe20000010000 */
[----:B------:R-:W-:Y:S01]  /*1040*/  FFMA.FTZ R38, R99, R73, R38 ;  /* 0x0000004963267223 */ /* 0x000fe20000010026 */
[----:B------:R-:W-:Y:S01]  /*1050*/  FMUL.FTZ R102, R79, R74 ;  /* 0x0000004a4f667220 */ /* 0x000fe20000410000 */
[----:B------:R-:W-:Y:S01]  /*1060*/  FMUL.FTZ R104, R83, R104 ;  /* 0x0000006853687220 */ /* 0x000fe20000410000 */
[----:B------:R-:W-:Y:S01]  /*1070*/  FADD.FTZ R95, R72, R97 ;  /* 0x00000061485f7221 */ /* 0x000fe20000010000 */
[----:B------:R-:W-:Y:S01]  /*1080*/  FFMA.FTZ R73, R99, R97, R76 ;  /* 0x0000006163497223 */ /* 0x000fe2000001004c */
[----:B------:R-:W-:Y:S01]  /*1090*/  FADD.FTZ R55, R55, R74 ;  /* 0x0000004a37377221 */ /* 0x000fe20000010000 */
[C---:B------:R-:W-:Y:S01]  /*10a0*/  FFMA.FTZ R39, R104.reuse, R74, R39 ;  /* 0x0000004a68277223 */ /* 0x040fe20000010027 */
[----:B------:R-:W-:Y:S01]  /*10b0*/  FADD.FTZ R95, R95, R102 ;  /* 0x000000665f5f7221 */ /* 0x000fe20000010000 */
[----:B------:R-:W-:-:S07]  /*10c0*/  FFMA.FTZ R100, R104, R102, R73 ;  /* 0x0000006668647223 */ /* 0x000fce0000010049 */
.L_x_292:
[----:B------:R-:W-:Y:S05]  /*10d0*/  BSYNC.RECONVERGENT B0 ;  /* 0x0000000000007941 */ /* 0x000fea0003800200 */
.L_x_291:
[----:B------:R-:W0:Y:S01]  /*10e0*/  SHFL.DOWN PT, R72, R95, 0x10, 0x1f ;  /* 0x0a001f005f487f89 */ /* 0x000e2200000e0000 */
[----:B------:R-:W-:Y:S01]  /*10f0*/  LOP3.LUT P1, RZ, R0, 0x1f, RZ, 0xc0, !PT ;  /* 0x0000001f00ff7812 */ /* 0x000fe2000782c0ff */
[----:B------:R-:W-:Y:S01]  /*1100*/  BSSY.RECONVERGENT B0, `(.L_x_293) ;  /* 0x000017f000007945 */ /* 0x000fe20003800200 */
[----:B------:R-:W-:Y:S01]  /*1110*/  PLOP3.LUT P0, PT, PT, PT, PT, 0x80, 0x8 ;  /* 0x000000000008781c */ /* 0x000fe20003f0f070 */
[----:B------:R-:W1:Y:S01]  /*1120*/  SHFL.DOWN PT, R73, R100, 0x10, 0x1f ;  /* 0x0a001f0064497f89 */ /* 0x000e6200000e0000 */
[----:B------:R-:W-:Y:S02]  /*1130*/  ISETP.GE.U32.AND P6, PT, R3, 0x80, PT ;  /* 0x000000800300780c */ /* 0x000fe40003fc6070 */
[----:B------:R-:W-:-:S07]  /*1140*/  ISETP.NE.AND P5, PT, RZ, UR11, PT ;  /* 0x0000000bff007c0c */ /* 0x000fce000bfa5270 */
[----:B------:R-:W-:Y:S01]  /*1150*/  @!P1 PLOP3.LUT P0, PT, P3, PT, PT, 0x80, 0x8 ;  /* 0x000000000008981c */ /* 0x000fe20001f0f070 */
[----:B0-----:R-:W-:Y:S02]  /*1160*/  FADD.FTZ R72, R72, R95 ;  /* 0x0000005f48487221 */ /* 0x001fe40000010000 */
[----:B------:R-:W0:Y:S01]  /*1170*/  S2R R95, SR_CgaCtaId ;  /* 0x00000000005f7919 */ /* 0x000e220000008800 */
[----:B-1----:R-:W-:Y:S02]  /*1180*/  FADD.FTZ R73, R73, R100 ;  /* 0x0000006449497221 */ /* 0x002fe40000010000 */
[----:B------:R-:W1:Y:S04]  /*1190*/  SHFL.DOWN PT, R75, R72, 0x8, 0x1f ;  /* 0x09001f00484b7f89 */ /* 0x000e6800000e0000 */
[----:B------:R-:W2:Y:S01]  /*11a0*/  SHFL.DOWN PT, R74, R73, 0x8, 0x1f ;  /* 0x09001f00494a7f89 */ /* 0x000ea200000e0000 */
[----:B-1----:R-:W-:Y:S01]  /*11b0*/  FADD.FTZ R75, R72, R75 ;  /* 0x0000004b484b7221 */ /* 0x002fe20000010000 */
[----:B------:R-:W-:Y:S01]  /*11c0*/  MOV R72, 0x400 ;  /* 0x0000040000487802 */ /* 0x000fe20000000f00 */
[----:B--2---:R-:W-:-:S03]  /*11d0*/  FADD.FTZ R74, R73, R74 ;  /* 0x0000004a494a7221 */ /* 0x004fc60000010000 */
[----:B------:R-:W1:Y:S01]  /*11e0*/  SHFL.DOWN PT, R76, R75, 0x4, 0x1f ;  /* 0x08801f004b4c7f89 */ /* 0x000e6200000e0000 */
[----:B0-----:R-:W-:-:S03]  /*11f0*/  LEA R94, R95, R72, 0x18 ;  /* 0x000000485f5e7211 */ /* 0x001fc600078ec0ff */
[----:B------:R-:W0:Y:S01]  /*1200*/  SHFL.DOWN PT, R77, R74, 0x4, 0x1f ;  /* 0x08801f004a4d7f89 */ /* 0x000e2200000e0000 */
[----:B------:R-:W-:-:S04]  /*1210*/  IADD3 R73, PT, PT, R94, 0x2020, RZ ;  /* 0x000020205e497810 */ /* 0x000fc80007ffe0ff */
[----:B------:R-:W-:Y:S02]  /*1220*/  @!P1 MOV R72, R73 ;  /* 0x0000004900489202 */ /* 0x000fe40000000f00 */
[C---:B------:R-:W-:Y:S02]  /*1230*/  @!P0 IADD3 R72, PT, PT, R94.reuse, 0x2000, RZ ;  /* 0x000020005e488810 */ /* 0x040fe40007ffe0ff */
[----:B------:R-:W-:Y:S02]  /*1240*/  @!P3 IADD3 R73, PT, PT, R94, 0x2000, RZ ;  /* 0x000020005e49b810 */ /* 0x000fe40007ffe0ff */
[----:B------:R-:W-:Y:S01]  /*1250*/  @!P1 LEA R108, R4, R72, 0x3 ;  /* 0x00000048046c9211 */ /* 0x000fe200078e18ff */
[----:B-1----:R-:W-:Y:S01]  /*1260*/  FADD.FTZ R76, R75, R76 ;  /* 0x0000004c4b4c7221 */ /* 0x002fe20000010000 */
[----:B0-----:R-:W-:-:S04]  /*1270*/  FADD.FTZ R77, R74, R77 ;  /* 0x0000004d4a4d7221 */ /* 0x001fc80000010000 */
[----:B------:R-:W0:Y:S04]  /*1280*/  SHFL.DOWN PT, R79, R76, 0x2, 0x1f ;  /* 0x08401f004c4f7f89 */ /* 0x000e2800000e0000 */
[----:B------:R-:W1:Y:S01]  /*1290*/  SHFL.DOWN PT, R78, R77, 0x2, 0x1f ;  /* 0x08401f004d4e7f89 */ /* 0x000e6200000e0000 */
[----:B0-----:R-:W-:Y:S01]  /*12a0*/  FADD.FTZ R79, R76, R79 ;  /* 0x0000004f4c4f7221 */ /* 0x001fe20000010000 */
[C---:B------:R-:W-:Y:S02]  /*12b0*/  IADD3 R76, PT, PT, R94.reuse, 0x2030, RZ ;  /* 0x000020305e4c7810 */ /* 0x040fe40007ffe0ff */
[----:B------:R-:W-:Y:S01]  /*12c0*/  @!P3 IADD3 R76, PT, PT, R94, 0x2010, RZ ;  /* 0x000020105e4cb810 */ /* 0x000fe20007ffe0ff */
[----:B-1----:R-:W-:Y:S01]  /*12d0*/  FADD.FTZ R78, R77, R78 ;  /* 0x0000004e4d4e7221 */ /* 0x002fe20000010000 */
[----:B------:R-:W0:Y:S01]  /*12e0*/  SHFL.DOWN PT, R100, R79, 0x1, 0x1f ;  /* 0x08201f004f647f89 */ /* 0x000e2200000e0000 */
[----:B------:R-:W1:Y:S03]  /*12f0*/  LDC.64 R94, c[0x0][0x380] ;  /* 0x0000e000ff5e7b82 */ /* 0x000e660000000a00 */
[----:B------:R-:W2:Y:S01]  /*1300*/  SHFL.DOWN PT, R101, R78, 0x1, 0x1f ;  /* 0x08201f004e657f89 */ /* 0x000ea200000e0000 */
[----:B0-----:R-:W-:Y:S01]  /*1310*/  FADD.FTZ R100, R79, R100 ;  /* 0x000000644f647221 */ /* 0x001fe20000010000 */
[----:B-1----:R-:W-:Y:S01]  /*1320*/  IADD3 R5, PT, PT, R5, R94, RZ ;  /* 0x0000005e05057210 */ /* 0x002fe20007ffe0ff */
[----:B--2---:R-:W-:-:S03]  /*1330*/  FADD.FTZ R101, R78, R101 ;  /* 0x000000654e657221 */ /* 0x004fc60000010000 */
[----:B------:R-:W-:Y:S02]  /*1340*/  ISETP.GE.AND P4, PT, R5, R95, PT ;  /* 0x0000005f0500720c */ /* 0x000fe40003f86270 */
[----:B------:R-:W-:Y:S01]  /*1350*/  @!P1 STS.64 [R108], R100 ;  /* 0x000000646c009388 */ /* 0x000fe20000000a00 */
[----:B------:R-:W-:Y:S06]  /*1360*/  BAR.SYNC.DEFER_BLOCKING 0x0 ;  /* 0x0000000000007b1d */ /* 0x000fec0000010000 */
[----:B------:R-:W0:Y:S04]  /*1370*/  LDS.128 R72, [R73] ;  /* 0x0000000049487984 */ /* 0x000e280000000c00 */
[----:B------:R-:W1:Y:S01]  /*1380*/  LDS.128 R76, [R76] ;  /* 0x000000004c4c7984 */ /* 0x000e620000000c00 */
        /* <DEDUP_REMOVED lines=50> */
.L_x_297:
        /* <DEDUP_REMOVED lines=33> */
.L_x_296:
        /* <DEDUP_REMOVED lines=36> */
.L_x_299:
        /* <DEDUP_REMOVED lines=37> */
.L_x_295:
        /* <DEDUP_REMOVED lines=9> */
[--C-:B------:R-:W-:Y:S02]  /*1de0*/  HADD2.F32 R78, -RZ, R59.reuse.H1_H1 ;  /* 0x3000003bff4e7230 */ /* 0x100fe40000004100 */
[----:B------:R-:W-:Y:S01]  /*1df0*/  FFMA.FTZ R94, R14, R100, R101 ;  /* 0x000000640e5e7223 */ /* 0x000fe20000010065 */
[----:B------:R-:W-:Y:S02]  /*1e00*/  HADD2.F32 R72, -RZ, R58.H0_H0 ;  /* 0x2000003aff487230 */ /* 0x000fe40000004100 */
[----:B------:R-:W-:Y:S01]  /*1e10*/  FADD.FTZ R79, R80, -R77 ;  /* 0x8000004d504f7221 */ /* 0x000fe20000010000 */
[----:B------:R-:W-:Y:S01]  /*1e20*/  FADD.FTZ R73, R12, -R73 ;  /* 0x800000490c497221 */ /* 0x000fe20000010000 */
[----:B------:R-:W-:-:S02]  /*1e30*/  HADD2.F32 R76, -RZ, R59.H0_H0 ;  /* 0x2000003bff4c7230 */ /* 0x000fc40000004100 */
[----:B------:R-:W-:Y:S01]  /*1e40*/  FADD.FTZ R75, R15, -R108 ;  /* 0x8000006c0f4b7221 */ /* 0x000fe20000010000 */
[----:B------:R-:W-:Y:S02]  /*1e50*/  HADD2.F32 R74, -RZ, R58.H1_H1 ;  /* 0x3000003aff4a7230 */ /* 0x000fe40000004100 */
[----:B------:R-:W-:Y:S01]  /*1e60*/  FADD.FTZ R77, R13, -R94 ;  /* 0x8000005e0d4d7221 */ /* 0x000fe20000010000 */
[C---:B-----5:R-:W-:Y:S01]  /*1e70*/  FFMA.FTZ R108, R83.reuse, R79, R78 ;  /* 0x0000004f536c7223 */ /* 0x060fe2000001004e */
[----:B------:R-:W-:Y:S01]  /*1e80*/  FFMA.FTZ R79, R83, R73, R72 ;  /* 0x00000049534f7223 */ /* 0x000fe20000010048 */
[-CC-:B------:R-:W-:Y:S01]  /*1e90*/  FFMA.FTZ R110, R107, R100.reuse, R101.reuse ;  /* 0x000000646b6e7223 */ /* 0x180fe20000010065 */
[-CC-:B------:R-:W-:Y:S01]  /*1ea0*/  FFMA.FTZ R73, R7, R100.reuse, R101.reuse ;  /* 0x0000006407497223 */ /* 0x180fe20000010065 */
[-CC-:B------:R-:W-:Y:S01]  /*1eb0*/  FFMA.FTZ R114, R10, R100.reuse, R101.reuse ;  /* 0x000000640a727223 */ /* 0x180fe20000010065 */
[----:B------:R-:W-:Y:S01]  /*1ec0*/  FFMA.FTZ R112, R106, R100, R101 ;  /* 0x000000646a707223 */ /* 0x000fe20000010065 */
[C---:B------:R-:W-:Y:S01]  /*1ed0*/  FFMA.FTZ R75, R83.reuse, R75, R76 ;  /* 0x0000004b534b7223 */ /* 0x040fe2000001004c */
[----:B------:R-:W-:Y:S01]  /*1ee0*/  FFMA.FTZ R94, R83, R77, R74 ;  /* 0x0000004d535e7223 */ /* 0x000fe2000001004a */
[----:B------:R-:W-:-:S02]  /*1ef0*/  HADD2.F32 R72, -RZ, R56.H0_H0 ;  /* 0x20000038ff487230 */ /* 0x000fc40000004100 */
[----:B------:R-:W-:Y:S01]  /*1f00*/  FADD.FTZ R77, R105, -R110 ;  /* 0x8000006e694d7221 */ /* 0x000fe20000010000 */
[--C-:B------:R-:W-:Y:S02]  /*1f10*/  HADD2.F32 R76, -RZ, R57.reuse.H0_H0 ;  /* 0x20000039ff4c7230 */ /* 0x100fe40000004100 */
        /* <DEDUP_REMOVED lines=14> */
.L_x_301:
[-CC-:B------:R-:W-:Y:S01]  /*2000*/  FFMA.FTZ R69, R7, R100.reuse, R101.reuse ;  /* 0x0000006407457223 */ /* 0x180fe20000010065 */
[-CC-:B------:R-:W-:Y:S01]  /*2010*/  FFMA.FTZ R68, R107, R100.reuse, R101.reuse ;  /* 0x000000646b447223 */ /* 0x180fe20000010065 */
[-CC-:B------:R-:W-:Y:S01]  /*2020*/  FFMA.FTZ R76, R81, R100.reuse, R101.reuse ;  /* 0x00000064514c7223 */ /* 0x180fe20000010065 */
[----:B------:R-:W-:Y:S02]  /*2030*/  HADD2.F32 R71, -RZ, R57.H0_H0 ;  /* 0x20000039ff477230 */ /* 0x000fe40000004100 */
[----:B------:R-:W-:Y:S01]  /*2040*/  FFMA.FTZ R73, R11, R100, R101 ;  /* 0x000000640b497223 */ /* 0x000fe20000010065 */
[----:B------:R-:W-:Y:S02]  /*2050*/  HADD2.F32 R70, -RZ, R56.H0_H0 ;  /* 0x20000038ff467230 */ /* 0x000fe40000004100 */
[----:B------:R-:W-:Y:S01]  /*2060*/  FADD.FTZ R72, R8, -R69 ;  /* 0x8000004508487221 */ /* 0x000fe20000010000 */
[----:B------:R-:W-:Y:S02]  /*2070*/  HADD2.F32 R77, -RZ, R59.H0_H0 ;  /* 0x2000003bff4d7230 */ /* 0x000fe40000004100 */
[----:B------:R-:W-:Y:S01]  /*2080*/  FADD.FTZ R68, R105, -R68 ;  /* 0x8000004469447221 */ /* 0x000fe20000010000 */
[----:B------:R-:W-:Y:S01]  /*2090*/  FADD.FTZ R76, R15, -R76 ;  /* 0x8000004c0f4c7221 */ /* 0x000fe20000010000 */
[----:B------:R-:W-:-:S02]  /*20a0*/  HADD2.F32 R75, -RZ, R58.H0_H0 ;  /* 0x2000003aff4b7230 */ /* 0x000fc40000004100 */
[----:B------:R-:W-:Y:S01]  /*20b0*/  FADD.FTZ R74, R12, -R73 ;  /* 0x800000490c4a7221 */ /* 0x000fe20000010000 */
[C---:B-----5:R-:W-:Y:S01]  /*20c0*/  FFMA.FTZ R71, R83.reuse, R72, R71 ;  /* 0x0000004853477223 */ /* 0x060fe20000010047 */
[C---:B------:R-:W-:Y:S01]  /*20d0*/  FFMA.FTZ R68, R83.reuse, R68, R70 ;  /* 0x0000004453447223 */ /* 0x040fe20000010046 */
[C---:B------:R-:W-:Y:S01]  /*20e0*/  FFMA.FTZ R78, R83.reuse, R76, R77 ;  /* 0x0000004c534e7223 */ /* 0x040fe2000001004d */
[-CC-:B------:R-:W-:Y:S01]  /*20f0*/  FFMA.FTZ R72, R10, R100.reuse, R101.reuse ;  /* 0x000000640a487223 */ /* 0x180fe20000010065 */
[-CC-:B------:R-:W-:Y:S01]  /*2100*/  FFMA.FTZ R70, R106, R100.reuse, R101.reuse ;  /* 0x000000646a467223 */ /* 0x180fe20000010065 */
[-CC-:B------:R-:W-:Y:S01]  /*2110*/  FFMA.FTZ R77, R82, R100.reuse, R101.reuse ;  /* 0x00000064524d7223 */ /* 0x180fe20000010065 */
[----:B------:R-:W-:Y:S01]  /*2120*/  FFMA.FTZ R76, R14, R100, R101 ;  /* 0x000000640e4c7223 */ /* 0x000fe20000010065 */
        /* <DEDUP_REMOVED lines=22> */
.L_x_300:
[----:B------:R-:W-:-:S04]  /*2290*/  UISETP.NE.U32.AND UP0, UPT, UR6, URZ, UPT ;  /* 0x000000ff0600728c */ /* 0x000fc8000bf05070 */
[----:B------:R-:W-:-:S09]  /*22a0*/  UISETP.NE.AND.EX UP0, UPT, UR7, URZ, UPT, UP0 ;  /* 0x000000ff0700728c */ /* 0x000fd2000bf05300 */
[----:B------:R-:W-:Y:S05]  /*22b0*/  BRA.U UP0, `(.L_x_302) ;  /* 0x0000000100a47547 */ /* 0x000fea000b800000 */
        /* <DEDUP_REMOVED lines=41> */
.L_x_302:
        /* <DEDUP_REMOVED lines=44> */
.L_x_298:
        /* <DEDUP_REMOVED lines=14> */
.L_x_294:
[----:B------:R-:W-:Y:S05]  /*28f0*/  BSYNC.RECONVERGENT B0 ;  /* 0x0000000000007941 */ /* 0x000fea0003800200 */
.L_x_293:
        /* <DEDUP_REMOVED lines=15> */
[--C-:B------:R-:W-:Y:S02]  /*29f0*/  HADD2.F32 R69, -RZ, R61.reuse.H0_H0 ;  /* 0x2000003dff457230 */ /* 0x100fe40000004100 */
[-C--:B------:R-:W-:Y:S01]  /*2a00*/  FFMA.FTZ R71, R93, R100.reuse, R101 ;  /* 0x000000645d477223 */ /* 0x080fe20000010065 */
[----:B------:R-:W-:Y:S02]  /*2a10*/  HADD2.F32 R66, -RZ, R60.H0_H0 ;  /* 0x2000003cff427230 */ /* 0x000fe40000004100 */
[----:B------:R-:W-:Y:S01]  /*2a20*/  FADD.FTZ R70, R88, -R67 ;  /* 0x8000004358467221 */ /* 0x000fe20000010000 */
[-CC-:B------:R-:W-:Y:S01]  /*2a30*/  FFMA.FTZ R68, R86, R100.reuse, R101.reuse ;  /* 0x0000006456447223 */ /* 0x180fe20000010065 */
[-CC-:B------:R-:W-:Y:S01]  /*2a40*/  FFMA.FTZ R72, R90, R100.reuse, R101.reuse ;  /* 0x000000645a487223 */ /* 0x180fe20000010065 */
[-CC-:B------:R-:W-:Y:S01]  /*2a50*/  FFMA.FTZ R75, R98, R100.reuse, R101.reuse ;  /* 0x00000064624b7223 */ /* 0x180fe20000010065 */
[-C--:B------:R-:W-:Y:S01]  /*2a60*/  FFMA.FTZ R77, R104, R100.reuse, R101 ;  /* 0x00000064684d7223 */ /* 0x080fe20000010065 */
[----:B------:R-:W-:Y:S01]  /*2a70*/  FADD.FTZ R64, R84, -R65 ;  /* 0x8000004154407221 */ /* 0x000fe20000010000 */
[----:B------:R-:W-:Y:S01]  /*2a80*/  FFMA.FTZ R100, R99, R100, R101 ;  /* 0x0000006463647223 */ /* 0x000fe20000010065 */
[----:B------:R-:W-:Y:S01]  /*2a90*/  FADD.FTZ R74, R92, -R71 ;  /* 0x800000475c4a7221 */ /* 0x000fe20000010000 */
[----:B-----5:R-:W-:Y:S01]  /*2aa0*/  FFMA.FTZ R69, R83, R70, R69 ;  /* 0x0000004653457223 */ /* 0x020fe20000010045 */
[----:B------:R-:W-:-:S02]  /*2ab0*/  HADD2.F32 R67, -RZ, R61.H1_H1 ;  /* 0x3000003dff437230 */ /* 0x000fc40000004100 */
[----:B------:R-:W-:Y:S01]  /*2ac0*/  FFMA.FTZ R64, R83, R64, R66 ;  /* 0x0000004053407223 */ /* 0x000fe20000010042 */
[----:B------:R-:W-:Y:S02]  /*2ad0*/  HADD2.F32 R73, -RZ, R62.H0_H0 ;  /* 0x2000003eff497230 */ /* 0x000fe40000004100 */
[----:B------:R-:W-:Y:S01]  /*2ae0*/  FADD.FTZ R72, R91, -R72 ;  /* 0x800000485b487221 */ /* 0x000fe20000010000 */
[----:B------:R-:W-:Y:S02]  /*2af0*/  HADD2.F32 R79, -RZ, R63.H1_H1 ;  /* 0x3000003fff4f7230 */ /* 0x000fe40000004100 */
[----:B------:R-:W-:Y:S01]  /*2b00*/  FADD.FTZ R76, R102, -R77 ;  /* 0x8000004d664c7221 */ /* 0x000fe20000010000 */
[----:B------:R-:W-:Y:S02]  /*2b10*/  HADD2.F32 R65, -RZ, R60.H1_H1 ;  /* 0x3000003cff417230 */ /* 0x000fe40000004100 */
[----:B------:R-:W-:Y:S01]  /*2b20*/  FADD.FTZ R100, R97, -R100 ;  /* 0x8000006461647221 */ /* 0x000fe20000010000 */
[----:B------:R-:W-:-:S02]  /*2b30*/  HADD2.F32 R71, -RZ, R62.H1_H1 ;  /* 0x3000003eff477230 */ /* 0x000fc40000004100 */
[----:B------:R-:W-:Y:S01]  /*2b40*/  FADD.FTZ R66, R96, -R75 ;  /* 0x8000004b60427221 */ /* 0x000fe20000010000 */
[----:B------:R-:W-:Y:S02]  /*2b50*/  HADD2.F32 R70, -RZ, R63.H0_H0 ;  /* 0x2000003fff467230 */ /* 0x000fe40000004100 */
[----:B------:R-:W-:Y:S01]  /*2b60*/  FADD.FTZ R68, R87, -R68 ;  /* 0x8000004457447221 */ /* 0x000fe20000010000 */
[C---:B------:R-:W-:Y:S01]  /*2b70*/  FFMA.FTZ R72, R83.reuse, R72, R67 ;  /* 0x0000004853487223 */ /* 0x040fe20000010043 */
[C---:B------:R-:W-:Y:S01]  /*2b80*/  FFMA.FTZ R74, R83.reuse, R74, R73 ;  /* 0x0000004a534a7223 */ /* 0x040fe20000010049 */
[C---:B------:R-:W-:Y:S01]  /*2b90*/  FFMA.FTZ R79, R83.reuse, R76, R79 ;  /* 0x0000004c534f7223 */ /* 0x040fe2000001004f */
[C---:B------:R-:W-:Y:S01]  /*2ba0*/  FFMA.FTZ R70, R83.reuse, R100, R70 ;  /* 0x0000006453467223 */ /* 0x040fe20000010046 */
[C---:B------:R-:W-:Y:S01]  /*2bb0*/  FFMA.FTZ R71, R83.reuse, R66, R71 ;  /* 0x0000004253477223 */ /* 0x040fe20000010047 */
[----:B------:R-:W-:Y:S01]  /*2bc0*/  FFMA.FTZ R65, R83, R68, R65 ;  /* 0x0000004453417223 */ /* 0x000fe20000010041 */
        /* <DEDUP_REMOVED lines=13> */
.L_x_307:
[-CC-:B0-----:R-:W-:Y:S01]  /*2ca0*/  FFMA.FTZ R67, R89, R100.reuse, R101.reuse ;  /* 0x0000006459437223 */ /* 0x181fe20000010065 */
[-CC-:B------:R-:W-:Y:S01]  /*2cb0*/  FFMA.FTZ R75, R93, R100.reuse, R101.reuse ;  /* 0x000000645d4b7223 */ /* 0x180fe20000010065 */
[-C--:B------:R-:W-:Y:S01]  /*2cc0*/  FFMA.FTZ R65, R85, R100.reuse, R101 ;  /* 0x0000006455417223 */ /* 0x080fe20000010065 */
[----:B------:R-:W-:Y:S02]  /*2cd0*/  HADD2.F32 R73, -RZ, R61.H0_H0 ;  /* 0x2000003dff497230 */ /* 0x000fe40000004100 */
[----:B------:R-:W-:Y:S01]  /*2ce0*/  FADD.FTZ R74, R88, -R67 ;  /* 0x80000043584a7221 */ /* 0x000fe20000010000 */
[----:B------:R-:W-:Y:S02]  /*2cf0*/  HADD2.F32 R77, -RZ, R62.H0_H0 ;  /* 0x2000003eff4d7230 */ /* 0x000fe40000004100 */
[----:B------:R-:W-:Y:S01]  /*2d00*/  FADD.FTZ R78, R92, -R75 ;  /* 0x8000004b5c4e7221 */ /* 0x000fe20000010000 */
[----:B------:R-:W-:Y:S02]  /*2d10*/  HADD2.F32 R66, -RZ, R60.H0_H0 ;  /* 0x2000003cff427230 */ /* 0x000fe40000004100 */
[-CC-:B------:R-:W-:Y:S01]  /*2d20*/  FFMA.FTZ R72, R86, R100.reuse, R101.reuse ;  /* 0x0000006456487223 */ /* 0x180fe20000010065 */
[-CC-:B------:R-:W-:Y:S01]  /*2d30*/  FFMA.FTZ R76, R90, R100.reuse, R101.reuse ;  /* 0x000000645a4c7223 */ /* 0x180fe20000010065 */
[-CC-:B------:R-:W-:Y:S01]  /*2d40*/  FFMA.FTZ R79, R98, R100.reuse, R101.reuse ;  /* 0x00000064624f7223 */ /* 0x180fe20000010065 */
[-C--:B------:R-:W-:Y:S01]  /*2d50*/  FFMA.FTZ R95, R104, R100.reuse, R101 ;  /* 0x00000064685f7223 */ /* 0x080fe20000010065 */
[----:B------:R-:W-:Y:S01]  /*2d60*/  FADD.FTZ R64, R84, -R65 ;  /* 0x8000004154407221 */ /* 0x000fe20000010000 */
[----:B------:R-:W-:Y:S01]  /*2d70*/  FFMA.FTZ R100, R99, R100, R101 ;  /* 0x0000006463647223 */ /* 0x000fe20000010065 */
[C---:B-----5:R-:W-:Y:S01]  /*2d80*/  FFMA.FTZ R73, R83.reuse, R74, R73 ;  /* 0x0000004a53497223 */ /* 0x060fe20000010049 */
[----:B------:R-:W-:Y:S01]  /*2d90*/  FFMA.FTZ R74, R83, R78, R77 ;  /* 0x0000004e534a7223 */ /* 0x000fe2000001004d */
[----:B------:R-:W-:-:S02]  /*2da0*/  HADD2.F32 R101, -RZ, R63.H1_H1 ;  /* 0x3000003fff657230 */ /* 0x000fc40000004100 */
[----:B------:R-:W-:Y:S01]  /*2db0*/  FFMA.FTZ R64, R83, R64, R66 ;  /* 0x0000004053407223 */ /* 0x000fe20000010042 */
[----:B------:R-:W-:Y:S02]  /*2dc0*/  HADD2.F32 R65, -RZ, R60.H1_H1 ;  /* 0x3000003cff417230 */ /* 0x000fe40000004100 */
[----:B------:R-:W-:Y:S01]  /*2dd0*/  FADD.FTZ R94, R102, -R95 ;  /* 0x8000005f665e7221 */ /* 0x000fe20000010000 */
[----:B------:R-:W-:Y:S02]  /*2de0*/  HADD2.F32 R67, -RZ, R61.H1_H1 ;  /* 0x3000003dff437230 */ /* 0x000fe40000004100 */
[----:B------:R-:W-:Y:S01]  /*2df0*/  FADD.FTZ R100, R97, -R100 ;  /* 0x8000006461647221 */ /* 0x000fe20000010000 */
[----:B------:R-:W-:Y:S02]  /*2e00*/  HADD2.F32 R75, -RZ, R62.H1_H1 ;  /* 0x3000003eff4b7230 */ /* 0x000fe40000004100 */
[----:B------:R-:W-:Y:S01]  /*2e10*/  FADD.FTZ R66, R96, -R79 ;  /* 0x8000004f60427221 */ /* 0x000fe20000010000 */
[----:B------:R-:W-:-:S02]  /*2e20*/  HADD2.F32 R78, -RZ, R63.H0_H0 ;  /* 0x2000003fff4e7230 */ /* 0x000fc40000004100 */
[----:B------:R-:W-:Y:S01]  /*2e30*/  FADD.FTZ R76, R91, -R76 ;  /* 0x8000004c5b4c7221 */ /* 0x000fe20000010000 */
[----:B------:R-:W-:Y:S01]  /*2e40*/  FADD.FTZ R72, R87, -R72 ;  /* 0x8000004857487221 */ /* 0x000fe20000010000 */
[C---:B------:R-:W-:Y:S01]  /*2e50*/  FFMA.FTZ R101, R83.reuse, R94, R101 ;  /* 0x0000005e53657223 */ /* 0x040fe20000010065 */
[C---:B------:R-:W-:Y:S01]  /*2e60*/  FFMA.FTZ R77, R83.reuse, R66, R75 ;  /* 0x00000042534d7223 */ /* 0x040fe2000001004b */
[C---:B------:R-:W-:Y:S01]  /*2e70*/  FFMA.FTZ R78, R83.reuse, R100, R78 ;  /* 0x00000064534e7223 */ /* 0x040fe2000001004e */
[C---:B------:R-:W-:Y:S01]  /*2e80*/  FFMA.FTZ R76, R83.reuse, R76, R67 ;  /* 0x0000004c534c7223 */ /* 0x040fe20000010043 */
[----:B------:R-:W-:Y:S02]  /*2e90*/  FFMA.FTZ R65, R83, R72, R65 ;  /* 0x0000004853417223 */ /* 0x000fe40000010041 */
[----:B------:R-:W-:Y:S02]  /*2ea0*/  F2FP.F16.F32.PACK_AB R74, R77, R74 ;  /* 0x0000004a4d4a723e */ /* 0x000fe400000000ff */
[----:B------:R-:W-:-:S02]  /*2eb0*/  F2FP.F16.F32.PACK_AB R75, R101, R78 ;  /* 0x0000004e654b723e */ /* 0x000fc400000000ff */
[----:B------:R-:W-:Y:S02]  /*2ec0*/  F2FP.F16.F32.PACK_AB R73, R76, R73 ;  /* 0x000000494c49723e */ /* 0x000fe400000000ff */
[----:B------:R-:W-:Y:S02]  /*2ed0*/  F2FP.F16.F32.PACK_AB R72, R65, R64 ;  /* 0x000000404148723e */ /* 0x000fe400000000ff */
[----:B------:R-:W-:Y:S02]  /*2ee0*/  MOV R67, R75 ;  /* 0x0000004b00437202 */ /* 0x000fe40000000f00 */
[----:B------:R-:W-:Y:S02]  /*2ef0*/  MOV R66, R74 ;  /* 0x0000004a00427202 */ /* 0x000fe40000000f00 */
[----:B------:R-:W-:Y:S02]  /*2f00*/  MOV R65, R73 ;  /* 0x0000004900417202 */ /* 0x000fe40000000f00 */
[----:B------:R-:W-:Y:S01]  /*2f10*/  MOV R64, R72 ;  /* 0x0000004800407202 */ /* 0x000fe20000000f00 */
[----:B------:R-:W-:Y:S06]  /*2f20*/  BRA `(.L_x_308) ;  /* 0x0000000c00847947 */ /* 0x000fec0003800000 */
.L_x_306:
[----:B0-----:R-:W0:Y:S02]  /*2f30*/  LDC.64 R72, c[0x0][0x470] ;  /* 0x00011c00ff487b82 */ /* 0x001e240000000a00 */
[----:B0-----:R-:W-:-:S04]  /*2f40*/  ISETP.NE.U32.AND P1, PT, R72, RZ, PT ;  /* 0x000000ff4800720c */ /* 0x001fc80003f25070 */
[----:B------:R-:W-:-:S13]  /*2f50*/  ISETP.NE.AND.EX P1, PT, R73, RZ, PT, P1 ;  /* 0x000000ff4900720c */ /* 0x000fda0003f25310 */
[----:B------:R-:W-:Y:S05]  /*2f60*/  @!P1 BRA `(.L_x_309) ;  /* 0x0000000000a49947 */ /* 0x000fea0003800000 */
        /* <DEDUP_REMOVED lines=41> */
.L_x_309:
        /* <DEDUP_REMOVED lines=12> */
[--C-:B------:R-:W-:Y:S02]  /*32c0*/  HADD2.F32 R77, -RZ, R62.reuse.H0_H0 ;  /* 0x2000003eff4d7230 */ /* 0x100fe40000004100 */
[----:B------:R-:W-:Y:S01]  /*32d0*/  FADD.FTZ R74, R92, -R75 ;  /* 0x8000004b5c4a7221 */ /* 0x000fe20000010000 */
[----:B------:R-:W-:Y:S02]  /*32e0*/  HADD2.F32 R101, -RZ, R62.H1_H1 ;  /* 0x3000003eff657230 */ /* 0x000fe40000004100 */
        /* <DEDUP_REMOVED lines=22> */
.L_x_305:
        /* <DEDUP_REMOVED lines=45> */
.L_x_311:
        /* <DEDUP_REMOVED lines=33> */
.L_x_310:
        /* <DEDUP_REMOVED lines=37> */
.L_x_312:
        /* <DEDUP_REMOVED lines=28> */
.L_x_308:
        /* <DEDUP_REMOVED lines=9> */
.L_x_304:
[----:B------:R-:W-:Y:S05]  /*3dd0*/  BSYNC.RECONVERGENT B0 ;  /* 0x0000000000007941 */ /* 0x000fea0003800200 */
.L_x_303:
[----:B------:R-:W-:Y:S01]  /*3de0*/  PLOP3.LUT P3, PT, P3, PT, PT, 0x8, 0x80 ;  /* 0x000000000080781c */ /* 0x000fe20001f6e170 */
[----:B------:R-:W-:-:S12]  /*3df0*/  @!P4 BRA `(.L_x_313) ;  /* 0xffffffc40084c947 */ /* 0x000fd8000383ffff */
.L_x_288:
[----:B------:R-:W1:Y:S01]  /*3e00*/  LDC.64 R4, c[0x0][0x440] ;  /* 0x00011000ff047b82 */ /* 0x000e620000000a00 */
[----:B------:R-:W-:-:S05]  /*3e10*/  IMAD R3, R2, UR10, RZ ;  /* 0x0000000a02037c24 */ /* 0x000fca000f8e02ff */
[----:B------:R-:W-:Y:S02]  /*3e20*/  LEA.HI R9, R3, R0, RZ, 0x1d ;  /* 0x0000000003097211 */ /* 0x000fe400078fe8ff */
[----:B------:R-:W2:Y:S03]  /*3e30*/  LDC.64 R6, c[0x0][0x448] ;  /* 0x00011200ff067b82 */ /* 0x000ea60000000a00 */
        /* <DEDUP_REMOVED lines=17> */
.L_x_314:
        /* <DEDUP_REMOVED lines=11> */
.L_x_2770:


//--------------------- .text._ZN10layer_norm31ln_parallel_residual_bwd_kernelINS_13Kernel_traitsI6__halfS2_S2_S2_fjLj2048ELj1ELj1ELj4ELj16ENS_18Kernel_traits_baseILj2048ES2_S2_S2_S2_fjLj128EEEEELb0ELb1ELb1EEEvNS_9BwdParamsE --------------------------
	.section	.text._ZN10layer_norm31ln_parallel_residual_bwd_kernelINS_13Kernel_traitsI6__halfS2_S2_S2_fjLj2048ELj1ELj1ELj4ELj16ENS_18Kernel_traits_baseILj2048ES2_S2_S2_S2_fjLj128EEEEELb0ELb1ELb1EEEvNS_9BwdParamsE,"ax",@progbits
	.align	128
        .global         _ZN10layer_norm31ln_parallel_residual_bwd_kernelINS_13Kernel_traitsI6__halfS2_S2_S2_fjLj2048ELj1ELj1ELj4ELj16ENS_18Kernel_traits_baseILj2048ES2_S2_S2_S2_fjLj128EEEEELb0ELb1ELb1EEEvNS_9BwdParamsE
        .type           _ZN10layer_norm31ln_parallel_residual_bwd_kernelINS_13Kernel_traitsI6__halfS2_S2_S2_fjLj2048ELj1ELj1ELj4ELj16ENS_18Kernel_traits_baseILj2048ES2_S2_S2_S2_fjLj128EEEEELb0ELb1ELb1EEEvNS_9BwdParamsE,@function
        .size           _ZN10layer_norm31ln_parallel_residual_bwd_kernelINS_13Kernel_traitsI6__halfS2_S2_S2_fjLj2048ELj1ELj1ELj4ELj16ENS_18Kernel_traits_baseILj2048ES2_S2_S2_S2_fjLj128EEEEELb0ELb1ELb1EEEvNS_9BwdParamsE,(.L_x_2771 - _ZN10layer_norm31ln_parallel_residual_bwd_kernelINS_13Kernel_traitsI6__halfS2_S2_S2_fjLj2048ELj1ELj1ELj4ELj16ENS_18Kernel_traits_baseILj2048ES2_S2_S2_S2_fjLj128EEEEELb0ELb1ELb1EEEvNS_9BwdParamsE)
        .other          _ZN10layer_norm31ln_parallel_residual_bwd_kernelINS_13Kernel_traitsI6__halfS2_S2_S2_fjLj2048ELj1ELj1ELj4ELj16ENS_18Kernel_traits_baseILj2048ES2_S2_S2_S2_fjLj128EEEEELb0ELb1ELb1EEEvNS_9BwdParamsE,@"STO_CUDA_ENTRY STV_DEFAULT"
_ZN10layer_norm31ln_parallel_residual_bwd_kernelINS_13Kernel_traitsI6__halfS2_S2_S2_fjLj2048ELj1ELj1ELj4ELj16ENS_18Kernel_traits_baseILj2048ES2_S2_S2_S2_fjLj128EEEEELb0ELb1ELb1EEEvNS_9BwdParamsE:
.text._ZN10layer_norm31ln_parallel_residual_bwd_kernelINS_13Kernel_traitsI6__halfS2_S2_S2_fjLj2048ELj1ELj1ELj4ELj16ENS_18Kernel_traits_baseILj2048ES2_S2_S2_S2_fjLj128EEEEELb0ELb1ELb1EEEvNS_9BwdParamsE:
        /* <DEDUP_REMOVED lines=53> */
[----:B------:R-:W-:Y:S01]  /*0350*/  PLOP3.LUT P1, PT, PT, PT, UP0, 0x80, 0x8 ;  /* 0x000000000008781c */ /* 0x000fe20003f2f008 */
        /* <DEDUP_REMOVED lines=10> */
[--C-:B----4-:R-:W-:Y:S02]  /*0400*/  HADD2.F32 R77, -RZ, R4.reuse.H0_H0 ;  /* 0x20000004ff4d7230 */ /* 0x110fe40000004100 */
        /* <DEDUP_REMOVED lines=9> */
.L_x_332:
        /* <DEDUP_REMOVED lines=10> */
[----:B------:R-:W3:Y:S01]  /*0540*/  LDG.E.128 R48, desc[UR8][R48.64] ;  /* 0x0000000830307981 */ /* 0x000ee2000c1e1d00 */
[----:B-1----:R-:W-:-:S06]  /*0550*/  IMAD.WIDE.U32 R44, R87, 0x10, R42 ;  /* 0x00000010572c7825 */ /* 0x002fcc00078e002a */
[----:B------:R-:W4:Y:S01]  /*0560*/  LDG.E.128 R44, desc[UR8][R44.64] ;  /* 0x000000082c2c7981 */ /* 0x000f22000c1e1d00 */
[----:B--2---:R-:W-:-:S04]  /*0570*/  IMAD.WIDE R90, R67, 0x4, R52 ;  /* 0x00000004435a7825 */ /* 0x004fc800078e0234 */
[C---:B------:R-:W-:Y:S02]  /*0580*/  IMAD.WIDE.U32 R52, R66.reuse, 0x10, R42 ;  /* 0x0000001042347825 */ /* 0x040fe400078e002a */
[----:B------:R1:W2:Y:S04]  /*0590*/  LDG.E R90, desc[UR8][R90.64] ;  /* 0x000000085a5a7981 */ /* 0x0002a8000c1e1900 */
[----:B------:R-:W2:Y:S01]  /*05a0*/  LDG.E.128 R52, desc[UR8][R52.64] ;  /* 0x0000000834347981 */ /* 0x000ea2000c1e1d00 */
[----:B------:R-:W-:-:S04]  /*05b0*/  IMAD.WIDE.U32 R40, R66, 0x10, R40 ;  /* 0x0000001042287825 */ /* 0x000fc800078e0028 */
[----:B0-----:R-:W-:Y:S02]  /*05c0*/  IMAD.WIDE R88, R67, 0x4, R88 ;  /* 0x0000000443587825 */ /* 0x001fe400078e0258 */
[----:B------:R-:W2:Y:S04]  /*05d0*/  LDG.E.128 R40, desc[UR8][R40.64] ;  /* 0x0000000828287981 */ /* 0x000ea8000c1e1d00 */
[----:B------:R2:W2:Y:S01]  /*05e0*/  LDG.E R86, desc[UR8][R88.64] ;  /* 0x0000000858567981 */ /* 0x0004a2000c1e1900 */
[----:B------:R-:W-:Y:S02]  /*05f0*/  LOP3.LUT P2, RZ, R58, 0x1f, RZ, 0xc0, !PT ;  /* 0x0000001f3aff7812 */ /* 0x000fe4000784c0ff */
[----:B------:R-:W-:-:S11]  /*0600*/  PLOP3.LUT P0, PT, PT, PT, PT, 0x80, 0x8 ;  /* 0x000000000008781c */ /* 0x000fd60003f0f070 */
[----:B------:R-:W-:Y:S01]  /*0610*/  @!P2 PLOP3.LUT P0, PT, P3, PT, PT, 0x80, 0x8 ;  /* 0x000000000008a81c */ /* 0x000fe20001f0f070 */
[----:B---3--:R-:W-:-:S05]  /*0620*/  HADD2.F32 R122, -RZ, R48.H0_H0 ;  /* 0x20000030ff7a7230 */ /* 0x008fca0000004100 */
[----:B-1----:R-:W-:Y:S01]  /*0630*/  FMUL.FTZ R91, R85, R122 ;  /* 0x0000007a555b7220 */ /* 0x002fe20000410000 */
[--C-:B----4-:R-:W-:Y:S02]  /*0640*/  HADD2.F32 R117, -RZ, R47.reuse.H0_H0 ;  /* 0x2000002fff757230 */ /* 0x110fe40000004100 */
[----:B------:R-:W-:Y:S02]  /*0650*/  HADD2.F32 R93, -RZ, R47.H1_H1 ;  /* 0x3000002fff5d7230 */ /* 0x000fe40000004100 */
[----:B------:R-:W-:Y:S02]  /*0660*/  HADD2.F32 R47, -RZ, R48.H1_H1 ;  /* 0x30000030ff2f7230 */ /* 0x000fe40000004100 */
[--C-:B------:R-:W-:Y:S02]  /*0670*/  HADD2.F32 R0, -RZ, R44.reuse.H0_H0 ;  /* 0x2000002cff007230 */ /* 0x100fe40000004100 */
[----:B------:R-:W-:Y:S01]  /*0680*/  HADD2.F32 R111, -RZ, R44.H1_H1 ;  /* 0x3000002cff6f7230 */ /* 0x000fe20000004100 */
[----:B--2---:R-:W-:Y:S01]  /*0690*/  FSEL R88, R90, RZ, !P4 ;  /* 0x000000ff5a587208 */ /* 0x004fe20006000000 */
[----:B------:R-:W-:-:S02]  /*06a0*/  HADD2.F32 R119, -RZ, R46.H0_H0 ;  /* 0x2000002eff777230 */ /* 0x000fc40000004100 */
[----:B------:R-:W-:Y:S02]  /*06b0*/  HADD2.F32 R118, -RZ, R46.H1_H1 ;  /* 0x3000002eff767230 */ /* 0x000fe40000004100 */
[--C-:B------:R-:W-:Y:S02]  /*06c0*/  HADD2.F32 R44, -RZ, R49.reuse.H0_H0 ;  /* 0x20000031ff2c7230 */ /* 0x100fe40000004100 */
[----:B------:R-:W-:Y:S02]  /*06d0*/  HADD2.F32 R46, -RZ, R49.H1_H1 ;  /* 0x30000031ff2e7230 */ /* 0x000fe40000004100 */
[----:B------:R-:W-:Y:S01]  /*06e0*/  FMUL.FTZ R90, R84, R47 ;  /* 0x0000002f545a7220 */ /* 0x000fe20000410000 */
[--C-:B------:R-:W-:Y:S02]  /*06f0*/  HADD2.F32 R49, -RZ, R51.reuse.H0_H0 ;  /* 0x20000033ff317230 */ /* 0x100fe40000004100 */
[----:B------:R-:W-:Y:S02]  /*0700*/  HADD2.F32 R48, -RZ, R51.H1_H1 ;  /* 0x30000033ff307230 */ /* 0x000fe40000004100 */
[----:B------:R-:W-:Y:S01]  /*0710*/  FADD.FTZ R51, RZ, R91 ;  /* 0x0000005bff337221 */ /* 0x000fe20000010000 */
[----:B------:R-:W-:-:S02]  /*0720*/  HADD2.F32 R113, -RZ, R45.H0_H0 ;  /* 0x2000002dff717230 */ /* 0x000fc40000004100 */
[----:B------:R-:W-:Y:S02]  /*0730*/  HADD2.F32 R115, -RZ, R45.H1_H1 ;  /* 0x3000002dff737230 */ /* 0x000fe40000004100 */
[--C-:B------:R-:W-:Y:S02]  /*0740*/  HADD2.F32 R95, -RZ, R52.reuse.H0_H0 ;  /* 0x20000034ff5f7230 */ /* 0x100fe40000004100 */
[----:B------:R-:W-:Y:S02]  /*0750*/  HADD2.F32 R97, -RZ, R52.H1_H1 ;  /* 0x30000034ff617230 */ /* 0x000fe40000004100 */
[--C-:B------:R-:W-:Y:S02]  /*0760*/  HADD2.F32 R99, -RZ, R53.reuse.H0_H0 ;  /* 0x20000035ff637230 */ /* 0x100fe40000004100 */
[----:B------:R-:W-:Y:S02]  /*0770*/  HADD2.F32 R98, -RZ, R53.H1_H1 ;  /* 0x30000035ff627230 */ /* 0x000fe40000004100 */
[----:B------:R-:W-:Y:S01]  /*0780*/  FADD.FTZ R53, -R88, R0 ;  /* 0x0000000058357221 */ /* 0x000fe20000010100 */
[----:B------:R-:W-:-:S02]  /*0790*/  HADD2.F32 R101, -RZ, R54.H0_H0 ;  /* 0x20000036ff657230 */ /* 0x000fc40000004100 */
[----:B------:R-:W-:Y:S02]  /*07a0*/  HADD2.F32 R125, -RZ, R54.H1_H1 ;  /* 0x30000036ff7d7230 */ /* 0x000fe40000004100 */
[--C-:B------:R-:W-:Y:S02]  /*07b0*/  HADD2.F32 R103, -RZ, R55.reuse.H0_H0 ;  /* 0x20000037ff677230 */ /* 0x100fe40000004100 */
[----:B------:R-:W-:Y:S02]  /*07c0*/  HADD2.F32 R123, -RZ, R55.H1_H1 ;  /* 0x30000037ff7b7230 */ /* 0x000fe40000004100 */
[----:B------:R-:W-:Y:S01]  /*07d0*/  FMUL.FTZ R89, R83, R44 ;  /* 0x0000002c53597220 */ /* 0x000fe20000410000 */
[----:B------:R-:W-:Y:S01]  /*07e0*/  FADD.FTZ R0, R51, R90 ;  /* 0x0000005a33007221 */ /* 0x000fe20000010000 */
[--C-:B------:R-:W-:Y:S02]  /*07f0*/  HADD2.F32 R45, -RZ, R50.reuse.H0_H0 ;  /* 0x20000032ff2d7230 */ /* 0x100fe40000004100 */
        /* <DEDUP_REMOVED lines=15> */
[----:B------:R-:W-:Y:S01]  /*08f0*/  FMUL.FTZ R88, R82, R46 ;  /* 0x0000002e52587220 */ /* 0x000fe20000410000 */
[----:B------:R-:W-:Y:S01]  /*0900*/  FADD.FTZ R55, R0, R89 ;  /* 0x0000005900377221 */ /* 0x000fe20000010000 */
[----:B------:R-:W-:-:S02]  /*0910*/  HADD2.F32 R50, -RZ, R50.H1_H1 ;  /* 0x30000032ff327230 */ /* 0x000fc40000004100 */
[----:B------:R-:W-:Y:S01]  /*0920*/  FMUL.FTZ R104, R81, R45 ;  /* 0x0000002d51687220 */ /* 0x000fe20000410000 */
[----:B------:R-:W-:Y:S02]  /*0930*/  FADD.FTZ R55, R55, R88 ;  /* 0x0000005837377221 */ /* 0x000fe40000010000 */
[----:B------:R-:W-:Y:S02]  /*0940*/  FMUL.FTZ R106, R80, R50 ;  /* 0x00000032506a7220 */ /* 0x000fe40000410000 */
[----:B------:R-:W-:Y:S01]  /*0950*/  FADD.FTZ R55, R55, R104 ;  /* 0x0000006837377221 */ /* 0x000fe20000010000 */
[--C-:B------:R-:W-:Y:S02]  /*0960*/  HADD2.F32 R108, -RZ, R42.reuse.H0_H0 ;  /* 0x2000002aff6c7230 */ /* 0x100fe40000004100 */
[----:B------:R-:W-:Y:S01]  /*0970*/  FMUL.FTZ R0, R86, R53 ;  /* 0x0000003556007220 */ /* 0x000fe20000410000 */
[----:B------:R-:W-:Y:S02]  /*0980*/  HADD2.F32 R112, -RZ, R42.H1_H1 ;  /* 0x3000002aff707230 */ /* 0x000fe40000004100 */
[----:B------:R-:W-:Y:S01]  /*0990*/  FMUL.FTZ R109, R79, R49 ;  /* 0x000000314f6d7220 */ /* 0x000fe20000410000 */
[----:B------:R-:W-:Y:S01]  /*09a0*/  FADD.FTZ R42, R55, R106 ;  /* 0x0000006a372a7221 */ /* 0x000fe20000010000 */
[----:B------:R-:W-:-:S02]  /*09b0*/  HADD2.F32 R51, -RZ, R40.H0_H0 ;  /* 0x20000028ff337230 */ /* 0x000fc40000004100 */
[----:B------:R-:W-:Y:S01]  /*09c0*/  FMUL.FTZ R111, R86, R111 ;  /* 0x0000006f566f7220 */ /* 0x000fe20000410000 */
[----:B------:R-:W-:Y:S02]  /*09d0*/  HADD2.F32 R121, -RZ, R40.H1_H1 ;  /* 0x30000028ff797230 */ /* 0x000fe40000004100 */
[----:B------:R-:W-:Y:S01]  /*09e0*/  FFMA.FTZ R40, R0, R91, RZ ;  /* 0x0000005b00287223 */ /* 0x000fe200000100ff */
[--C-:B------:R-:W-:Y:S02]  /*09f0*/  HADD2.F32 R105, -RZ, R41.reuse.H0_H0 ;  /* 0x20000029ff697230 */ /* 0x100fe40000004100 */
[----:B------:R-:W-:Y:S01]  /*0a00*/  FMUL.FTZ R110, R78, R48 ;  /* 0x000000304e6e7220 */ /* 0x000fe20000410000 */
[----:B------:R-:W-:Y:S02]  /*0a10*/  HADD2.F32 R107, -RZ, R41.H1_H1 ;  /* 0x30000029ff6b7230 */ /* 0x000fe40000004100 */
[----:B------:R-:W-:Y:S01]  /*0a20*/  FADD.FTZ R41, R42, R109 ;  /* 0x0000006d2a297221 */ /* 0x000fe20000010000 */
[C---:B------:R-:W-:Y:S01]  /*0a30*/  FMUL.FTZ R113, R86.reuse, R113 ;  /* 0x0000007156717220 */ /* 0x040fe20000410000 */
[----:B------:R-:W-:Y:S01]  /*0a40*/  FFMA.FTZ R40, R111, R90, R40 ;  /* 0x0000005a6f287223 */ /* 0x000fe20000010028 */
[----:B------:R-:W-:Y:S01]  /*0a50*/  FMUL.FTZ R53, R77, R51 ;  /* 0x000000334d357220 */ /* 0x000fe20000410000 */
[----:B------:R-:W-:Y:S01]  /*0a60*/  FADD.FTZ R42, R41, R110 ;  /* 0x0000006e292a7221 */ /* 0x000fe20000010000 */
[----:B------:R-:W-:Y:S01]  /*0a70*/  FMUL.FTZ R115, R86, R115 ;  /* 0x0000007356737220 */ /* 0x000fe20000410000 */
[----:B------:R-:W-:Y:S01]  /*0a80*/  FFMA.FTZ R40, R113, R89, R40 ;  /* 0x0000005971287223 */ /* 0x000fe20000010028 */
[----:B------:R-:W-:Y:S01]  /*0a90*/  FMUL.FTZ R52, R76, R121 ;  /* 0x000000794c347220 */ /* 0x000fe20000410000 */
[----:B------:R-:W-:Y:S01]  /*0aa0*/  FADD.FTZ R41, R42, R53 ;  /* 0x000000352a297221 */ /* 0x000fe20000010000 */
[----:B------:R-:W-:Y:S01]  /*0ab0*/  FMUL.FTZ R119, R86, R119 ;  /* 0x0000007756777220 */ /* 0x000fe20000410000 */
[----:B------:R-:W-:Y:S01]  /*0ac0*/  FFMA.FTZ R40, R115, R88, R40 ;  /* 0x0000005873287223 */ /* 0x000fe20000010028 */
[----:B------:R-:W-:Y:S01]  /*0ad0*/  FMUL.FTZ R55, R75, R105 ;  /* 0x000000694b377220 */ /* 0x000fe20000410000 */
[----:B------:R-:W-:Y:S01]  /*0ae0*/  FADD.FTZ R42, R41, R52 ;  /* 0x00000034292a7221 */ /* 0x000fe20000010000 */
[----:B------:R-:W-:-:S02]  /*0af0*/  HADD2.F32 R114, -RZ, R43.H0_H0 ;  /* 0x2000002bff727230 */ /* 0x000fc40000004100 */
[----:B------:R-:W-:Y:S01]  /*0b00*/  FMUL.FTZ R118, R86, R118 ;  /* 0x0000007656767220 */ /* 0x000fe20000410000 */
[----:B------:R-:W-:Y:S02]  /*0b10*/  HADD2.F32 R120, -RZ, R43.H1_H1 ;  /* 0x3000002bff787230 */ /* 0x000fe40000004100 */
[----:B------:R-:W-:Y:S01]  /*0b20*/  FFMA.FTZ R41, R119, R104, R40 ;  /* 0x0000006877297223 */ /* 0x000fe20000010028 */
[----:B------:R-:W-:Y:S01]  /*0b30*/  FADD.FTZ R43, R42, R55 ;  /* 0x000000372a2b7221 */ /* 0x000fe20000010000 */
[----:B------:R-:W-:Y:S01]  /*0b40*/  FMUL.FTZ R54, R74, R107 ;  /* 0x0000006b4a367220 */ /* 0x000fe20000410000 */
        /* <DEDUP_REMOVED lines=9> */
[----:B------:R-:W-:Y:S01]  /*0be0*/  FMUL.FTZ R95, R86, R95 ;  /* 0x0000005f565f7220 */ /* 0x000fe20000410000 */
[----:B------:R-:W-:Y:S01]  /*0bf0*/  FFMA.FTZ R42, R116, R110, R41 ;  /* 0x0000006e742a7223 */ /* 0x000fe20000010029 */
[----:B------:R-:W-:Y:S01]  /*0c00*/  FADD.FTZ R43, R40, R93 ;  /* 0x0000005d282b7221 */ /* 0x000fe20000010000 */
[----:B------:R-:W-:Y:S01]  /*0c10*/  FMUL.FTZ R96, R86, R97 ;  /* 0x0000006156607220 */ /* 0x000fe20000410000 */
[----:B------:R-:W-:Y:S01]  /*0c20*/  FMUL.FTZ R97, R70, R120 ;  /* 0x0000007846617220 */ /* 0x000fe20000410000 */
[----:B------:R-:W-:Y:S01]  /*0c30*/  FFMA.FTZ R41, R95, R53, R42 ;  /* 0x000000355f297223 */ /* 0x000fe2000001002a */
[----:B------:R-:W-:Y:S01]  /*0c40*/  FADD.FTZ R40, R43, R94 ;  /* 0x0000005e2b287221 */ /* 0x000fe20000010000 */
[----:B------:R-:W-:-:S02]  /*0c50*/  FMUL.FTZ R99, R86, R99 ;  /* 0x0000006356637220 */ /* 0x000fc40000410000 */
[----:B------:R-:W-:Y:S01]  /*0c60*/  FFMA.FTZ R42, R96, R52, R41 ;  /* 0x00000034602a7223 */ /* 0x000fe20000010029 */
[----:B------:R-:W-:Y:S01]  /*0c70*/  FADD.FTZ R40, R40, R97 ;  /* 0x0000006128287221 */ /* 0x000fe20000010000 */
[C---:B------:R-:W-:Y:S02]  /*0c80*/  FMUL.FTZ R98, R86.reuse, R98 ;  /* 0x0000006256627220 */ /* 0x040fe40000410000 */
[----:B------:R-:W-:Y:S02]  /*0c90*/  FFMA.FTZ R43, R99, R55, R42 ;  /* 0x00000037632b7223 */ /* 0x000fe4000001002a */
[----:B------:R-:W0:Y:S01]  /*0ca0*/  SHFL.DOWN PT, R41, R40, 0x10, 0x1f ;  /* 0x0a001f0028297f89 */ /* 0x000e2200000e0000 */
[----:B------:R-:W-:Y:S01]  /*0cb0*/  FMUL.FTZ R101, R86, R101 ;  /* 0x0000006556657220 */ /* 0x000fe20000410000 */
[----:B------:R-:W-:Y:S01]  /*0cc0*/  FFMA.FTZ R42, R98, R54, R43 ;  /* 0x00000036622a7223 */ /* 0x000fe2000001002b */
[----:B------:R-:W-:-:S03]  /*0cd0*/  FMUL.FTZ R100, R86, R125 ;  /* 0x0000007d56647220 */ /* 0x000fc60000410000 */
[----:B------:R-:W-:Y:S01]  /*0ce0*/  FFMA.FTZ R43, R101, R92, R42 ;  /* 0x0000005c652b7223 */ /* 0x000fe2000001002a */
[----:B------:R-:W-:-:S03]  /*0cf0*/  FMUL.FTZ R103, R86, R103 ;  /* 0x0000006756677220 */ /* 0x000fc60000410000 */
[----:B------:R-:W-:Y:S01]  /*0d00*/  FFMA.FTZ R42, R100, R93, R43 ;  /* 0x0000005d642a7223 */ /* 0x000fe2000001002b */
[----:B------:R-:W-:-:S03]  /*0d10*/  FMUL.FTZ R102, R86, R123 ;  /* 0x0000007b56667220 */ /* 0x000fc60000410000 */
        /* <DEDUP_REMOVED lines=12> */
[----:B------:R-:W-:Y:S01]  /*0de0*/  FADD.FTZ R65, R122, R65 ;  /* 0x000000417a417221 */ /* 0x000fe20000010000 */
[----:B------:R-:W-:-:S03]  /*0df0*/  FFMA.FTZ R69, R0, R122, R69 ;  /* 0x0000007a00457223 */ /* 0x000fc60000010045 */
        /* <DEDUP_REMOVED lines=8> */
[----:B------:R-:W-:Y:S01]  /*0e80*/  FADD.FTZ R63, R47, R63 ;  /* 0x0000003f2f3f7221 */ /* 0x000fe20000010000 */
[----:B------:R-:W-:Y:S01]  /*0e90*/  FFMA.FTZ R64, R111, R47, R64 ;  /* 0x0000002f6f407223 */ /* 0x000fe20000010040 */
[----:B------:R-:W-:Y:S01]  /*0ea0*/  MOV R47, 0x400 ;  /* 0x00000400002f7802 */ /* 0x000fe20000000f00 */
[----:B-1----:R-:W-:-:S03]  /*0eb0*/  FADD.FTZ R40, R122, R41 ;  /* 0x000000297a287221 */ /* 0x002fc60000010000 */
[----:B0-----:R-:W-:Y:S01]  /*0ec0*/  LEA R47, R124, R47, 0x18 ;  /* 0x0000002f7c2f7211 */ /* 0x001fe200078ec0ff */
[----:B--2---:R-:W-:-:S03]  /*0ed0*/  FADD.FTZ R41, R43, R42 ;  /* 0x0000002a2b297221 */ /* 0x004fc60000010000 */
[----:B------:R-:W-:-:S04]  /*0ee0*/  IADD3 R122, PT, PT, R47, 0x2020, RZ ;  /* 0x000020202f7a7810 */ /* 0x000fc80007ffe0ff */
[----:B------:R-:W-:Y:S02]  /*0ef0*/  @!P2 MOV R42, R122 ;  /* 0x0000007a002aa202 */ /* 0x000fe40000000f00 */
[----:B------:R-:W-:-:S04]  /*0f00*/  @!P0 IADD3 R42, PT, PT, R47, 0x2000, RZ ;  /* 0x000020002f2a8810 */ /* 0x000fc80007ffe0ff */
[----:B------:R-:W-:Y:S02]  /*0f10*/  @!P2 LEA R123, R68, R42, 0x3 ;  /* 0x0000002a447ba211 */ /* 0x000fe400078e18ff */
[----:B------:R-:W0:Y:S02]  /*0f20*/  @P1 LDC.64 R42, c[0x0][0x438] ;  /* 0x00010e00ff2a1b82 */ /* 0x000e240000000a00 */
[----:B0-----:R-:W-:-:S06]  /*0f30*/  @P1 IMAD.WIDE.U32 R124, R87, 0x10, R42 ;  /* 0x00000010577c1825 */ /* 0x001fcc00078e002a */
[----:B------:R-:W0:Y:S01]  /*0f40*/  @P1 LDC.64 R42, c[0x0][0x438] ;  /* 0x00010e00ff2a1b82 */ /* 0x000e220000000a00 */
[----:B------:R-:W-:Y:S04]  /*0f50*/  @!P2 STS.64 [R123], R40 ;  /* 0x000000287b00a388 */ /* 0x000fe80000000a00 */
[----:B-----5:R1:W5:Y:S01]  /*0f60*/  @P1 LDG.E.128 R32, desc[UR8][R124.64] ;  /* 0x000000087c201981 */ /* 0x020362000c1e1d00 */
[----:B0-----:R-:W-:-:S05]  /*0f70*/  @P1 IMAD.WIDE.U32 R42, R66, 0x10, R42 ;  /* 0x00000010422a1825 */ /* 0x001fca00078e002a */
[----:B------:R0:W5:Y:S01]  /*0f80*/  @P1 LDG.E.128 R36, desc[UR8][R42.64] ;  /* 0x000000082a241981 */ /* 0x000162000c1e1d00 */
[C---:B------:R-:W-:Y:S01]  /*0f90*/  @!P3 IADD3 R122, PT, PT, R47.reuse, 0x2000, RZ ;  /* 0x000020002f7ab810 */ /* 0x040fe20007ffe0ff */
[----:B------:R-:W-:Y:S01]  /*0fa0*/  BAR.SYNC.DEFER_BLOCKING 0x0 ;  /* 0x0000000000007b1d */ /* 0x000fe20000010000 */
[C---:B-1----:R-:W-:Y:S02]  /*0fb0*/  IADD3 R124, PT, PT, R47.reuse, 0x2030, RZ ;  /* 0x000020302f7c7810 */ /* 0x042fe40007ffe0ff */
[----:B------:R-:W-:Y:S01]  /*0fc0*/  @!P3 IADD3 R124, PT, PT, R47, 0x2010, RZ ;  /* 0x000020102f7cb810 */ /* 0x000fe20007ffe0ff */
[----:B------:R-:W-:Y:S01]  /*0fd0*/  FADD.FTZ R61, R44, R61 ;  /* 0x0000003d2c3d7221 */ /* 0x000fe20000010000 */
[----:B------:R-:W-:Y:S01]  /*0fe0*/  FFMA.FTZ R62, R113, R44, R62 ;  /* 0x0000002c713e7223 */ /* 0x000fe2000001003e */
[----:B------:R-:W-:Y:S01]  /*0ff0*/  FADD.FTZ R59, R46, R59 ;  /* 0x0000003b2e3b7221 */ /* 0x000fe20000010000 */
[----:B------:R-:W-:Y:S01]  /*1000*/  FFMA.FTZ R60, R115, R46, R60 ;  /* 0x0000002e733c7223 */ /* 0x000fe2000001003c */
[----:B------:R-:W-:Y:S01]  /*1010*/  FADD.FTZ R14, R45, R14 ;  /* 0x0000000e2d0e7221 */ /* 0x000fe20000010000 */
[----:B------:R-:W-:Y:S01]  /*1020*/  FFMA.FTZ R2, R119, R45, R2 ;  /* 0x0000002d77027223 */ /* 0x000fe20000010002 */
[----:B0-----:R-:W0:Y:S04]  /*1030*/  LDS.128 R40, [R122] ;  /* 0x000000007a287984 */ /* 0x001e280000000c00 */
[----:B------:R-:W1:Y:S01]  /*1040*/  LDS.128 R44, [R124] ;  /* 0x000000007c2c7984 */ /* 0x000e620000000c00 */
[----:B------:R-:W-:Y:S01]  /*1050*/  FADD.FTZ R16, R49, R16 ;  /* 0x0000001031107221 */ /* 0x000fe20000010000 */
[----:B------:R-:W-:Y:S01]  /*1060*/  FFMA.FTZ R4, R117, R49, R4 ;  /* 0x0000003175047223 */ /* 0x000fe20000010004 */
[----:B------:R-:W-:Y:S01]  /*1070*/  FADD.FTZ R17, R48, R17 ;  /* 0x0000001130117221 */ /* 0x000fe20000010000 */
        /* <DEDUP_REMOVED lines=71> */
[----:B------:R-:W-:Y:S01]  /*14f0*/  F2FP.F16.F32.PACK_AB R40, R111, R40 ;  /* 0x000000286f28723e */ /* 0x000fe200000000ff */
[----:B------:R-:W-:Y:S06]  /*1500*/  BRA `(.L_x_319) ;  /* 0x0000001000587947 */ /* 0x000fec0003800000 */
.L_x_318:
        /* <DEDUP_REMOVED lines=33> */
.L_x_317:
        /* <DEDUP_REMOVED lines=36> */
.L_x_320:
        /* <DEDUP_REMOVED lines=37> */
.L_x_316:
        /* <DEDUP_REMOVED lines=11> */
[----:B------:R-:W-:Y:S01]  /*1c60*/  FFMA.FTZ R0, R117, R108, R105 ;  /* 0x0000006c75007223 */ /* 0x000fe20000010069 */
[--C-:B-----5:R-:W-:Y:S02]  /*1c70*/  HADD2.F32 R47, -RZ, R35.reuse.H1_H1 ;  /* 0x30000023ff2f7230 */ /* 0x120fe40000004100 */
[----:B------:R-:W-:Y:S01]  /*1c80*/  FADD.FTZ R110, R110, -R43 ;  /* 0x8000002b6e6e7221 */ /* 0x000fe20000010000 */
[----:B------:R-:W-:Y:S02]  /*1c90*/  HADD2.F32 R45, -RZ, R35.H0_H0 ;  /* 0x20000023ff2d7230 */ /* 0x000fe40000004100 */
[----:B------:R-:W-:Y:S01]  /*1ca0*/  FADD.FTZ R0, R109, -R0 ;  /* 0x800000006d007221 */ /* 0x000fe20000010000 */
[----:B------:R-:W-:-:S02]  /*1cb0*/  HADD2.F32 R43, -RZ, R34.H0_H0 ;  /* 0x20000022ff2b7230 */ /* 0x000fc40000004100 */
[-C--:B------:R-:W-:Y:S01]  /*1cc0*/  FFMA.FTZ R51, R118, R108.reuse, R105 ;  /* 0x0000006c76337223 */ /* 0x080fe20000010069 */
[----:B------:R-:W-:Y:S01]  /*1cd0*/  FADD.FTZ R42, R104, -R119 ;  /* 0x80000077682a7221 */ /* 0x000fe20000010000 */
[-CC-:B------:R-:W-:Y:S01]  /*1ce0*/  FFMA.FTZ R115, R115, R108.reuse, R105.reuse ;  /* 0x0000006c73737223 */ /* 0x180fe20000010069 */
[----:B------:R-:W-:Y:S01]  /*1cf0*/  FADD.FTZ R44, R89, -R40 ;  /* 0x80000028592c7221 */ /* 0x000fe20000010000 */
[----:B------:R-:W-:Y:S01]  /*1d00*/  FFMA.FTZ R41, R111, R108, R105 ;  /* 0x0000006c6f297223 */ /* 0x000fe20000010069 */
[C---:B------:R-:W-:Y:S01]  /*1d10*/  FFMA.FTZ R89, R86.reuse, R110, R47 ;  /* 0x0000006e56597223 */ /* 0x040fe2000001002f */
[----:B------:R-:W-:Y:S01]  /*1d20*/  FFMA.FTZ R46, R86, R0, R45 ;  /* 0x00000000562e7223 */ /* 0x000fe2000001002d */
[----:B------:R-:W-:Y:S02]  /*1d30*/  HADD2.F32 R47, -RZ, R34.H1_H1 ;  /* 0x30000022ff2f7230 */ /* 0x000fe40000004100 */
[----:B------:R-:W-:Y:S01]  /*1d40*/  FADD.FTZ R51, R106, -R51 ;  /* 0x800000336a337221 */ /* 0x000fe20000010000 */
[----:B------:R-:W-:Y:S01]  /*1d50*/  FFMA.FTZ R42, R86, R42, R43 ;  /* 0x0000002a562a7223 */ /* 0x000fe2000001002b */
[----:B------:R-:W-:-:S02]  /*1d60*/  HADD2.F32 R45, -RZ, R33.H1_H1 ;  /* 0x30000021ff2d7230 */ /* 0x000fc40000004100 */
[----:B------:R-:W-:Y:S01]  /*1d70*/  FADD.FTZ R88, R88, -R115 ;  /* 0x8000007358587221 */ /* 0x000fe20000010000 */
[----:B------:R-:W-:Y:S02]  /*1d80*/  HADD2.F32 R43, -RZ, R33.H0_H0 ;  /* 0x20000021ff2b7230 */ /* 0x000fe40000004100 */
[----:B------:R-:W-:Y:S01]  /*1d90*/  FADD.FTZ R41, R90, -R41 ;  /* 0x800000295a297221 */ /* 0x000fe20000010000 */
[--C-:B------:R-:W-:Y:S02]  /*1da0*/  HADD2.F32 R0, -RZ, R32.reuse.H0_H0 ;  /* 0x20000020ff007230 */ /* 0x100fe40000004100 */
[C---:B------:R-:W-:Y:S01]  /*1db0*/  FFMA.FTZ R51, R86.reuse, R51, R47 ;  /* 0x0000003356337223 */ /* 0x040fe2000001002f */
[----:B------:R-:W-:Y:S02]  /*1dc0*/  HADD2.F32 R40, -RZ, R32.H1_H1 ;  /* 0x30000020ff287230 */ /* 0x000fe40000004100 */
[C---:B------:R-:W-:Y:S01]  /*1dd0*/  FFMA.FTZ R47, R86.reuse, R88, R45 ;  /* 0x00000058562f7223 */ /* 0x040fe2000001002d */
[C---:B------:R-:W-:Y:S01]  /*1de0*/  FFMA.FTZ R44, R86.reuse, R44, R43 ;  /* 0x0000002c562c7223 */ /* 0x040fe2000001002b */
[C---:B------:R-:W-:Y:S01]  /*1df0*/  FFMA.FTZ R0, R86.reuse, R91, R0 ;  /* 0x0000005b56007223 */ /* 0x040fe20000010000 */
[----:B------:R-:W-:Y:S01]  /*1e00*/  F2FP.F16.F32.PACK_AB R43, R89, R46 ;  /* 0x0000002e592b723e */ /* 0x000fe200000000ff */
[----:B------:R-:W-:Y:S01]  /*1e10*/  FFMA.FTZ R45, R86, R41, R40 ;  /* 0x00000029562d7223 */ /* 0x000fe20000010028 */
[----:B------:R-:W-:-:S02]  /*1e20*/  F2FP.F16.F32.PACK_AB R42, R51, R42 ;  /* 0x0000002a332a723e */ /* 0x000fc400000000ff */
[----:B------:R-:W-:Y:S02]  /*1e30*/  F2FP.F16.F32.PACK_AB R41, R47, R44 ;  /* 0x0000002c2f29723e */ /* 0x000fe400000000ff */
[----:B------:R-:W-:Y:S01]  /*1e40*/  F2FP.F16.F32.PACK_AB R40, R45, R0 ;  /* 0x000000002d28723e */ /* 0x000fe200000000ff */
[----:B------:R-:W-:Y:S06]  /*1e50*/  BRA `(.L_x_319) ;  /* 0x0000000800047947 */ /* 0x000fec0003800000 */
.L_x_322:
[-CC-:B------:R-:W-:Y:S01]  /*1e60*/  FFMA.FTZ R0, R0, R108.reuse, R105.reuse ;  /* 0x0000006c00007223 */ /* 0x180fe20000010069 */
[-CC-:B------:R-:W-:Y:S01]  /*1e70*/  FFMA.FTZ R24, R113, R108.reuse, R105.reuse ;  /* 0x0000006c71187223 */ /* 0x180fe20000010069 */
[-CC-:B------:R-:W-:Y:S01]  /*1e80*/  FFMA.FTZ R119, R119, R108.reuse, R105.reuse ;  /* 0x0000006c77777223 */ /* 0x180fe20000010069 */
[-CC-:B------:R-:W-:Y:S01]  /*1e90*/  FFMA.FTZ R41, R116, R108.reuse, R105.reuse ;  /* 0x0000006c74297223 */ /* 0x180fe20000010069 */
[----:B------:R-:W-:Y:S01]  /*1ea0*/  FADD.FTZ R91, R91, -R0 ;  /* 0x800000005b5b7221 */ /* 0x000fe20000010000 */
[----:B------:R-:W-:Y:S01]  /*1eb0*/  FADD.FTZ R89, R89, -R24 ;  /* 0x8000001859597221 */ /* 0x000fe20000010000 */
[----:B-----5:R-:W-:Y:S02]  /*1ec0*/  HADD2.F32 R0, -RZ, R33.H0_H0 ;  /* 0x20000021ff007230 */ /* 0x020fe40000004100 */
[-C--:B------:R-:W-:Y:S01]  /*1ed0*/  FFMA.FTZ R27, R118, R108.reuse, R105 ;  /* 0x0000006c761b7223 */ /* 0x080fe20000010069 */
[----:B------:R-:W-:Y:S02]  /*1ee0*/  HADD2.F32 R24, -RZ, R34.H0_H0 ;  /* 0x20000022ff187230 */ /* 0x000fe40000004100 */
[----:B------:R-:W-:Y:S01]  /*1ef0*/  FADD.FTZ R119, R104, -R119 ;  /* 0x8000007768777221 */ /* 0x000fe20000010000 */
[-CC-:B------:R-:W-:Y:S01]  /*1f00*/  FFMA.FTZ R26, R117, R108.reuse, R105.reuse ;  /* 0x0000006c751a7223 */ /* 0x180fe20000010069 */
[-CC-:B------:R-:W-:Y:S01]  /*1f10*/  FFMA.FTZ R25, R111, R108.reuse, R105.reuse ;  /* 0x0000006c6f197223 */ /* 0x180fe20000010069 */
[----:B------:R-:W-:Y:S01]  /*1f20*/  FFMA.FTZ R115, R115, R108, R105 ;  /* 0x0000006c73737223 */ /* 0x000fe20000010069 */
[----:B------:R-:W-:Y:S01]  /*1f30*/  FADD.FTZ R47, R110, -R41 ;  /* 0x800000296e2f7221 */ /* 0x000fe20000010000 */
[----:B------:R-:W-:Y:S01]  /*1f40*/  FADD.FTZ R43, R106, -R27 ;  /* 0x8000001b6a2b7221 */ /* 0x000fe20000010000 */
[----:B------:R-:W-:Y:S01]  /*1f50*/  FADD.FTZ R109, R109, -R26 ;  /* 0x8000001a6d6d7221 */ /* 0x000fe20000010000 */
[C---:B------:R-:W-:Y:S01]  /*1f60*/  FFMA.FTZ R41, R86.reuse, R89, R0 ;  /* 0x0000005956297223 */ /* 0x040fe20000010000 */
[----:B------:R-:W-:Y:S01]  /*1f70*/  FFMA.FTZ R42, R86, R119, R24 ;  /* 0x00000077562a7223 */ /* 0x000fe20000010018 */
[----:B------:R-:W-:-:S02]  /*1f80*/  HADD2.F32 R45, -RZ, R35.H0_H0 ;  /* 0x20000023ff2d7230 */ /* 0x000fc40000004100 */
[----:B------:R-:W-:Y:S01]  /*1f90*/  FADD.FTZ R25, R90, -R25 ;  /* 0x800000195a197221 */ /* 0x000fe20000010000 */
[----:B------:R-:W-:Y:S02]  /*1fa0*/  HADD2.F32 R40, -RZ, R35.H1_H1 ;  /* 0x30000023ff287230 */ /* 0x000fe40000004100 */
[----:B------:R-:W-:Y:S01]  /*1fb0*/  FADD.FTZ R115, R88, -R115 ;  /* 0x8000007358737221 */ /* 0x000fe20000010000 */
[----:B------:R-:W-:Y:S02]  /*1fc0*/  HADD2.F32 R27, -RZ, R32.H0_H0 ;  /* 0x20000020ff1b7230 */ /* 0x000fe40000004100 */
[C---:B------:R-:W-:Y:S01]  /*1fd0*/  FFMA.FTZ R109, R86.reuse, R109, R45 ;  /* 0x0000006d566d7223 */ /* 0x040fe2000001002d */
[----:B------:R-:W-:Y:S02]  /*1fe0*/  HADD2.F32 R26, -RZ, R34.H1_H1 ;  /* 0x30000022ff1a7230 */ /* 0x000fe40000004100 */
[----:B------:R-:W-:Y:S01]  /*1ff0*/  FFMA.FTZ R40, R86, R47, R40 ;  /* 0x0000002f56287223 */ /* 0x000fe20000010028 */
[----:B------:R-:W-:-:S02]  /*2000*/  HADD2.F32 R24, -RZ, R33.H1_H1 ;  /* 0x30000021ff187230 */ /* 0x000fc40000004100 */
[C---:B------:R-:W-:Y:S01]  /*2010*/  FFMA.FTZ R27, R86.reuse, R91, R27 ;  /* 0x0000005b561b7223 */ /* 0x040fe2000001001b */
[----:B------:R-:W-:Y:S02]  /*2020*/  HADD2.F32 R0, -RZ, R32.H1_H1 ;  /* 0x30000020ff007230 */ /* 0x000fe40000004100 */
[----:B------:R-:W-:Y:S01]  /*2030*/  FFMA.FTZ R45, R86, R43, R26 ;  /* 0x0000002b562d7223 */ /* 0x000fe2000001001a */
[----:B------:R-:W-:Y:S01]  /*2040*/  F2FP.F16.F32.PACK_AB R43, R40, R109 ;  /* 0x0000006d282b723e */ /* 0x000fe200000000ff */
[C---:B------:R-:W-:Y:S01]  /*2050*/  FFMA.FTZ R24, R86.reuse, R115, R24 ;  /* 0x0000007356187223 */ /* 0x040fe20000010018 */
[----:B------:R-:W-:Y:S02]  /*2060*/  FFMA.FTZ R0, R86, R25, R0 ;  /* 0x0000001956007223 */ /* 0x000fe40000010000 */
[----:B------:R-:W-:Y:S02]  /*2070*/  F2FP.F16.F32.PACK_AB R42, R45, R42 ;  /* 0x0000002a2d2a723e */ /* 0x000fe400000000ff */
[----:B------:R-:W-:-:S02]  /*2080*/  F2FP.F16.F32.PACK_AB R41, R24, R41 ;  /* 0x000000291829723e */ /* 0x000fc400000000ff */
[----:B------:R-:W-:Y:S02]  /*2090*/  F2FP.F16.F32.PACK_AB R40, R0, R27 ;  /* 0x0000001b0028723e */ /* 0x000fe400000000ff */
[----:B------:R-:W-:Y:S02]  /*20a0*/  MOV R27, R43 ;  /* 0x0000002b001b7202 */ /* 0x000fe40000000f00 */
[----:B------:R-:W-:Y:S02]  /*20b0*/  MOV R26, R42 ;  /* 0x0000002a001a7202 */ /* 0x000fe40000000f00 */
[----:B------:R-:W-:Y:S02]  /*20c0*/  MOV R25, R41 ;  /* 0x0000002900197202 */ /* 0x000fe40000000f00 */
[----:B------:R-:W-:Y:S01]  /*20d0*/  MOV R24, R40 ;  /* 0x0000002800187202 */ /* 0x000fe20000000f00 */
[----:B------:R-:W-:Y:S06]  /*20e0*/  BRA `(.L_x_319) ;  /* 0x0000000400607947 */ /* 0x000fec0003800000 */
.L_x_321:
        /* <DEDUP_REMOVED lines=44> */
.L_x_323:
[-CC-:B------:R-:W-:Y:S01]  /*23b0*/  FFMA.FTZ R0, R0, R108.reuse, R105.reuse ;  /* 0x0000006c00007223 */ /* 0x180fe20000010069 */
[-CC-:B------:R-:W-:Y:S01]  /*23c0*/  FFMA.FTZ R24, R113, R108.reuse, R105.reuse ;  /* 0x0000006c71187223 */ /* 0x180fe20000010069 */
[-CC-:B------:R-:W-:Y:S01]  /*23d0*/  FFMA.FTZ R119, R119, R108.reuse, R105.reuse ;  /* 0x0000006c77777223 */ /* 0x180fe20000010069 */
[-C--:B------:R-:W-:Y:S01]  /*23e0*/  FFMA.FTZ R25, R118, R108.reuse, R105 ;  /* 0x0000006c76197223 */ /* 0x080fe20000010069 */
[----:B------:R-:W-:Y:S01]  /*23f0*/  FADD.FTZ R91, R91, -R0 ;  /* 0x800000005b5b7221 */ /* 0x000fe20000010000 */
[----:B------:R-:W-:Y:S01]  /*2400*/  FADD.FTZ R89, R89, -R24 ;  /* 0x8000001859597221 */ /* 0x000fe20000010000 */
[----:B-----5:R-:W-:Y:S02]  /*2410*/  HADD2.F32 R0, -RZ, R33.H0_H0 ;  /* 0x20000021ff007230 */ /* 0x020fe40000004100 */
[----:B------:R-:W-:Y:S01]  /*2420*/  FADD.FTZ R119, R104, -R119 ;  /* 0x8000007768777221 */ /* 0x000fe20000010000 */
[----:B------:R-:W-:Y:S02]  /*2430*/  HADD2.F32 R24, -RZ, R34.H0_H0 ;  /* 0x20000022ff187230 */ /* 0x000fe40000004100 */
[-CC-:B------:R-:W-:Y:S01]  /*2440*/  FFMA.FTZ R26, R117, R108.reuse, R105.reuse ;  /* 0x0000006c751a7223 */ /* 0x180fe20000010069 */
        /* <DEDUP_REMOVED lines=10> */
[--C-:B------:R-:W-:Y:S02]  /*24f0*/  HADD2.F32 R29, -RZ, R35.reuse.H0_H0 ;  /* 0x20000023ff1d7230 */ /* 0x100fe40000004100 */
[----:B------:R-:W-:Y:S01]  /*2500*/  FADD.FTZ R115, R88, -R115 ;  /* 0x8000007358737221 */ /* 0x000fe20000010000 */
[----:B------:R-:W-:Y:S02]  /*2510*/  HADD2.F32 R28, -RZ, R35.H1_H1 ;  /* 0x30000023ff1c7230 */ /* 0x000fe40000004100 */
[C---:B------:R-:W-:Y:S01]  /*2520*/  FFMA.FTZ R25, R86.reuse, R91, R25 ;  /* 0x0000005b56197223 */ /* 0x040fe20000010019 */
[----:B------:R-:W-:Y:S02]  /*2530*/  HADD2.F32 R26, -RZ, R34.H1_H1 ;  /* 0x30000022ff1a7230 */ /* 0x000fe40000004100 */
[----:B------:R-:W-:Y:S01]  /*2540*/  FFMA.FTZ R29, R86, R109, R29 ;  /* 0x0000006d561d7223 */ /* 0x000fe2000001001d */
[----:B------:R-:W-:-:S02]  /*2550*/  HADD2.F32 R24, -RZ, R33.H1_H1 ;  /* 0x30000021ff187230 */ /* 0x000fc40000004100 */
[C---:B------:R-:W-:Y:S01]  /*2560*/  FFMA.FTZ R28, R86.reuse, R31, R28 ;  /* 0x0000001f561c7223 */ /* 0x040fe2000001001c */
[----:B------:R-:W-:Y:S02]  /*2570*/  HADD2.F32 R0, -RZ, R32.H1_H1 ;  /* 0x30000020ff007230 */ /* 0x000fe40000004100 */
[C---:B------:R-:W-:Y:S01]  /*2580*/  FFMA.FTZ R27, R86.reuse, R27, R26 ;  /* 0x0000001b561b7223 */ /* 0x040fe2000001001a */
[----:B------:R-:W-:Y:S01]  /*2590*/  FFMA.FTZ R24, R86, R115, R24 ;  /* 0x0000007356187223 */ /* 0x000fe20000010018 */
[----:B------:R-:W-:Y:S01]  /*25a0*/  F2FP.F16.F32.PACK_AB R43, R28, R29 ;  /* 0x0000001d1c2b723e */ /* 0x000fe200000000ff */
[----:B------:R-:W-:Y:S02]  /*25b0*/  FFMA.FTZ R0, R86, R111, R0 ;  /* 0x0000006f56007223 */ /* 0x000fe40000010000 */
[----:B------:R-:W-:Y:S02]  /*25c0*/  F2FP.F16.F32.PACK_AB R42, R27, R42 ;  /* 0x0000002a1b2a723e */ /* 0x000fe400000000ff */
[----:B------:R-:W-:-:S02]  /*25d0*/  F2FP.F16.F32.PACK_AB R41, R24, R41 ;  /* 0x000000291829723e */ /* 0x000fc400000000ff */
[----:B------:R-:W-:Y:S02]  /*25e0*/  F2FP.F16.F32.PACK_AB R40, R0, R25 ;  /* 0x000000190028723e */ /* 0x000fe400000000ff */
        /* <DEDUP_REMOVED lines=8> */
.L_x_319:
        /* <DEDUP_REMOVED lines=19> */
[-CC-:B0-----:R-:W-:Y:S01]  /*27a0*/  FFMA.FTZ R24, R99, R108.reuse, R105.reuse ;  /* 0x0000006c63187223 */ /* 0x181fe20000010069 */
        /* <DEDUP_REMOVED lines=12> */
[C---:B------:R-:W-:Y:S01]  /*2870*/  FFMA.FTZ R41, R86.reuse, R55, R0 ;  /* 0x0000003756297223 */ /* 0x040fe20000010000 */
[----:B------:R-:W-:Y:S01]  /*2880*/  FFMA.FTZ R42, R86, R101, R24 ;  /* 0x00000065562a7223 */ /* 0x000fe20000010018 */
[----:B------:R-:W-:-:S02]  /*2890*/  HADD2.F32 R25, -RZ, R36.H0_H0 ;  /* 0x20000024ff197230 */ /* 0x000fc40000004100 */
[----:B------:R-:W-:Y:S01]  /*28a0*/  FADD.FTZ R29, R54, -R29 ;  /* 0x8000001d361d7221 */ /* 0x000fe20000010000 */
[--C-:B------:R-:W-:Y:S02]  /*28b0*/  HADD2.F32 R31, -RZ, R39.reuse.H1_H1 ;  /* 0x30000027ff1f7230 */ /* 0x100fe40000004100 */
[----:B------:R-:W-:Y:S01]  /*28c0*/  FADD.FTZ R93, R93, -R100 ;  /* 0x800000645d5d7221 */ /* 0x000fe20000010000 */
[----:B------:R-:W-:Y:S02]  /*28d0*/  HADD2.F32 R28, -RZ, R39.H0_H0 ;  /* 0x20000027ff1c7230 */ /* 0x000fe40000004100 */
[----:B------:R-:W-:Y:S01]  /*28e0*/  FADD.FTZ R103, R94, -R103 ;  /* 0x800000675e677221 */ /* 0x000fe20000010000 */
[----:B------:R-:W-:Y:S02]  /*28f0*/  HADD2.F32 R26, -RZ, R38.H1_H1 ;  /* 0x30000026ff1a7230 */ /* 0x000fe40000004100 */
[----:B------:R-:W-:Y:S01]  /*2900*/  FADD.FTZ R97, R97, -R102 ;  /* 0x8000006661617221 */ /* 0x000fe20000010000 */
[----:B------:R-:W-:-:S02]  /*2910*/  HADD2.F32 R24, -RZ, R37.H1_H1 ;  /* 0x30000025ff187230 */ /* 0x000fc40000004100 */
[C---:B------:R-:W-:Y:S01]  /*2920*/  FFMA.FTZ R25, R86.reuse, R53, R25 ;  /* 0x0000003556197223 */ /* 0x040fe20000010019 */
[----:B------:R-:W-:Y:S02]  /*2930*/  HADD2.F32 R0, -RZ, R36.H1_H1 ;  /* 0x30000024ff007230 */ /* 0x000fe40000004100 */
        /* <DEDUP_REMOVED lines=12> */
[----:B------:R-:W-:-:S02]  /*2a00*/  MOV R24, R40 ;  /* 0x0000002800187202 */ /* 0x000fc40000000f00 */
[----:B------:R-:W-:Y:S02]  /*2a10*/  MOV R31, R43 ;  /* 0x0000002b001f7202 */ /* 0x000fe40000000f00 */
[----:B------:R-:W-:Y:S02]  /*2a20*/  MOV R30, R42 ;  /* 0x0000002a001e7202 */ /* 0x000fe40000000f00 */
[----:B------:R-:W-:Y:S02]  /*2a30*/  MOV R29, R41 ;  /* 0x00000029001d7202 */ /* 0x000fe40000000f00 */
[----:B------:R-:W-:Y:S01]  /*2a40*/  MOV R28, R40 ;  /* 0x00000028001c7202 */ /* 0x000fe20000000f00 */
[----:B------:R-:W-:Y:S06]  /*2a50*/  BRA `(.L_x_327) ;  /* 0x0000000c00f87947 */ /* 0x000fec0003800000 */
.L_x_326:
[-CC-:B------:R-:W-:Y:S01]  /*2a60*/  FFMA.FTZ R0, R95, R108.reuse, R105.reuse ;  /* 0x0000006c5f007223 */ /* 0x180fe20000010069 */
[-CC-:B0-----:R-:W-:Y:S01]  /*2a70*/  FFMA.FTZ R28, R99, R108.reuse, R105.reuse ;  /* 0x0000006c631c7223 */ /* 0x181fe20000010069 */
        /* <DEDUP_REMOVED lines=13> */
[C---:B------:R-:W-:Y:S01]  /*2b50*/  FFMA.FTZ R41, R86.reuse, R55, R0 ;  /* 0x0000003756297223 */ /* 0x040fe20000010000 */
[----:B------:R-:W-:Y:S01]  /*2b60*/  FFMA.FTZ R42, R86, R101, R28 ;  /* 0x00000065562a7223 */ /* 0x000fe2000001001c */
[----:B------:R-:W-:-:S02]  /*2b70*/  HADD2.F32 R47, -RZ, R39.H1_H1 ;  /* 0x30000027ff2f7230 */ /* 0x000fc40000004100 */
[----:B------:R-:W-:Y:S01]  /*2b80*/  FADD.FTZ R103, R94, -R103 ;  /* 0x800000675e677221 */ /* 0x000fe20000010000 */
[----:B------:R-:W-:Y:S02]  /*2b90*/  HADD2.F32 R40, -RZ, R39.H0_H0 ;  /* 0x20000027ff287230 */ /* 0x000fe40000004100 */
[----:B------:R-:W-:Y:S01]  /*2ba0*/  FADD.FTZ R97, R97, -R102 ;  /* 0x8000006661617221 */ /* 0x000fe20000010000 */
[----:B------:R-:W-:Y:S02]  /*2bb0*/  HADD2.F32 R29, -RZ, R36.H0_H0 ;  /* 0x20000024ff1d7230 */ /* 0x000fe40000004100 */
[----:B------:R-:W-:Y:S01]  /*2bc0*/  FADD.FTZ R93, R93, -R100 ;  /* 0x800000645d5d7221 */ /* 0x000fe20000010000 */
[----:B------:R-:W-:Y:S02]  /*2bd0*/  HADD2.F32 R30, -RZ, R38.H1_H1 ;  /* 0x30000026ff1e7230 */ /* 0x000fe40000004100 */
[----:B------:R-:W-:Y:S01]  /*2be0*/  FFMA.FTZ R47, R86, R97, R47 ;  /* 0x00000061562f7223 */ /* 0x000fe2000001002f */
[----:B------:R-:W-:-:S02]  /*2bf0*/  HADD2.F32 R28, -RZ, R37.H1_H1 ;  /* 0x30000025ff1c7230 */ /* 0x000fc40000004100 */
[C---:B------:R-:W-:Y:S01]  /*2c00*/  FFMA.FTZ R40, R86.reuse, R103, R40 ;  /* 0x0000006756287223 */ /* 0x040fe20000010028 */
[----:B------:R-:W-:Y:S02]  /*2c10*/  HADD2.F32 R0, -RZ, R36.H1_H1 ;  /* 0x30000024ff007230 */ /* 0x000fe40000004100 */
[C---:B------:R-:W-:Y:S01]  /*2c20*/  FFMA.FTZ R29, R86.reuse, R53, R29 ;  /* 0x00000035561d7223 */ /* 0x040fe2000001001d */
[C---:B------:R-:W-:Y:S01]  /*2c30*/  FFMA.FTZ R93, R86.reuse, R93, R30 ;  /* 0x0000005d565d7223 */ /* 0x040fe2000001001e */
[C---:B------:R-:W-:Y:S01]  /*2c40*/  FFMA.FTZ R28, R86.reuse, R43, R28 ;  /* 0x0000002b561c7223 */ /* 0x040fe2000001001c */
        /* <DEDUP_REMOVED lines=10> */
.L_x_325:
[----:B------:R-:W-:Y:S05]  /*2cf0*/  @!P2 BRA `(.L_x_328) ;  /* 0x0000000000a4a947 */ /* 0x000fea0003800000 */
        /* <DEDUP_REMOVED lines=41> */
.L_x_328:
[-CC-:B------:R-:W-:Y:S01]  /*2f90*/  FFMA.FTZ R0, R95, R108.reuse, R105.reuse ;  /* 0x0000006c5f007223 */ /* 0x180fe20000010069 */
[-CC-:B0-----:R-:W-:Y:S01]  /*2fa0*/  FFMA.FTZ R40, R99, R108.reuse, R105.reuse ;  /* 0x0000006c63287223 */ /* 0x181fe20000010069 */
[-CC-:B------:R-:W-:Y:S01]  /*2fb0*/  FFMA.FTZ R102, R102, R108.reuse, R105.reuse ;  /* 0x0000006c66667223 */ /* 0x180fe20000010069 */
[-CC-:B------:R-:W-:Y:S01]  /*2fc0*/  FFMA.FTZ R101, R101, R108.reuse, R105.reuse ;  /* 0x0000006c65657223 */ /* 0x180fe20000010069 */
[----:B------:R-:W-:Y:S01]  /*2fd0*/  FFMA.FTZ R103, R103, R108, R105 ;  /* 0x0000006c67677223 */ /* 0x000fe20000010069 */
[----:B------:R-:W-:Y:S01]  /*2fe0*/  FADD.FTZ R53, R53, -R0 ;  /* 0x8000000035357221 */ /* 0x000fe20000010000 */
[----:B------:R-:W-:Y:S01]  /*2ff0*/  FADD.FTZ R55, R55, -R40 ;  /* 0x8000002837377221 */ /* 0x000fe20000010000 */
[--C-:B-----5:R-:W-:Y:S02]  /*3000*/  HADD2.F32 R47, -RZ, R39.reuse.H1_H1 ;  /* 0x30000027ff2f7230 */ /* 0x120fe40000004100 */
[----:B------:R-:W-:Y:S01]  /*3010*/  FADD.FTZ R97, R97, -R102 ;  /* 0x8000006661617221 */ /* 0x000fe20000010000 */
[----:B------:R-:W-:-:S02]  /*3020*/  HADD2.F32 R40, -RZ, R39.H0_H0 ;  /* 0x20000027ff287230 */ /* 0x000fc40000004100 */
[----:B------:R-:W-:Y:S01]  /*3030*/  FADD.FTZ R103, R94, -R103 ;  /* 0x800000675e677221 */ /* 0x000fe20000010000 */
[--C-:B------:R-:W-:Y:S02]  /*3040*/  HADD2.F32 R0, -RZ, R38.reuse.H0_H0 ;  /* 0x20000026ff007230 */ /* 0x100fe40000004100 */
[----:B------:R-:W-:Y:S01]  /*3050*/  FADD.FTZ R101, R92, -R101 ;  /* 0x800000655c657221 */ /* 0x000fe20000010000 */
[-CC-:B------:R-:W-:Y:S01]  /*3060*/  FFMA.FTZ R100, R100, R108.reuse, R105.reuse ;  /* 0x0000006c64647223 */ /* 0x180fe20000010069 */
[-CC-:B------:R-:W-:Y:S01]  /*3070*/  FFMA.FTZ R41, R96, R108.reuse, R105.reuse ;  /* 0x0000006c60297223 */ /* 0x180fe20000010069 */
[----:B------:R-:W-:Y:S01]  /*3080*/  FFMA.FTZ R43, R98, R108, R105 ;  /* 0x0000006c622b7223 */ /* 0x000fe20000010069 */
[C---:B------:R-:W-:Y:S01]  /*3090*/  FFMA.FTZ R50, R86.reuse, R97, R47 ;  /* 0x0000006156327223 */ /* 0x040fe2000001002f */
[C---:B------:R-:W-:Y:S01]  /*30a0*/  FFMA.FTZ R103, R86.reuse, R103, R40 ;  /* 0x0000006756677223 */ /* 0x040fe20000010028 */
[----:B------:R-:W-:Y:S01]  /*30b0*/  FFMA.FTZ R101, R86, R101, R0 ;  /* 0x0000006556657223 */ /* 0x000fe20000010000 */
[----:B------:R-:W-:-:S02]  /*30c0*/  HADD2.F32 R47, -RZ, R38.H1_H1 ;  /* 0x30000026ff2f7230 */ /* 0x000fc40000004100 */
[----:B------:R-:W-:Y:S01]  /*30d0*/  FADD.FTZ R93, R93, -R100 ;  /* 0x800000645d5d7221 */ /* 0x000fe20000010000 */
[--C-:B------:R-:W-:Y:S02]  /*30e0*/  HADD2.F32 R42, -RZ, R37.reuse.H0_H0 ;  /* 0x20000025ff2a7230 */ /* 0x100fe40000004100 */
[----:B------:R-:W-:Y:S01]  /*30f0*/  FADD.FTZ R41, R52, -R41 ;  /* 0x8000002934297221 */ /* 0x000fe20000010000 */
[----:B------:R-:W-:Y:S02]  /*3100*/  HADD2.F32 R46, -RZ, R37.H1_H1 ;  /* 0x30000025ff2e7230 */ /* 0x000fe40000004100 */
[----:B------:R-:W-:Y:S01]  /*3110*/  FADD.FTZ R43, R54, -R43 ;  /* 0x8000002b362b7221 */ /* 0x000fe20000010000 */
[--C-:B------:R-:W-:Y:S02]  /*3120*/  HADD2.F32 R0, -RZ, R36.reuse.H0_H0 ;  /* 0x20000024ff007230 */ /* 0x100fe40000004100 */
[----:B------:R-:W-:Y:S01]  /*3130*/  FFMA.FTZ R48, R86, R93, R47 ;  /* 0x0000005d56307223 */ /* 0x000fe2000001002f */
[----:B------:R-:W-:-:S02]  /*3140*/  HADD2.F32 R40, -RZ, R36.H1_H1 ;  /* 0x30000024ff287230 */ /* 0x000fc40000004100 */
[C---:B------:R-:W-:Y:S01]  /*3150*/  FFMA.FTZ R55, R86.reuse, R55, R42 ;  /* 0x0000003756377223 */ /* 0x040fe2000001002a */
[C---:B------:R-:W-:Y:S01]  /*3160*/  FFMA.FTZ R46, R86.reuse, R43, R46 ;  /* 0x0000002b562e7223 */ /* 0x040fe2000001002e */
[----:B------:R-:W-:Y:S01]  /*3170*/  FFMA.FTZ R0, R86, R53, R0 ;  /* 0x0000003556007223 */ /* 0x000fe20000010000 */
[----:B------:R-:W-:Y:S01]  /*3180*/  F2FP.F16.F32.PACK_AB R43, R50, R103 ;  /* 0x00000067322b723e */ /* 0x000fe200000000ff */
[----:B------:R-:W-:Y:S01]  /*3190*/  FFMA.FTZ R47, R86, R41, R40 ;  /* 0x00000029562f7223 */ /* 0x000fe20000010028 */
[----:B------:R-:W-:Y:S02]  /*31a0*/  F2FP.F16.F32.PACK_AB R42, R48, R101 ;  /* 0x00000065302a723e */ /* 0x000fe400000000ff */
[----:B------:R-:W-:Y:S02]  /*31b0*/  F2FP.F16.F32.PACK_AB R41, R46, R55 ;  /* 0x000000372e29723e */ /* 0x000fe400000000ff */
[----:B------:R-:W-:Y:S01]  /*31c0*/  F2FP.F16.F32.PACK_AB R40, R47, R0 ;  /* 0x000000002f28723e */ /* 0x000fe200000000ff */
[----:B------:R-:W-:Y:S06]  /*31d0*/  BRA `(.L_x_327) ;  /* 0x0000000800187947 */ /* 0x000fec0003800000 */
.L_x_324:
[----:B------:R-:W-:Y:S05]  /*31e0*/  @!P0 BRA `(.L_x_329) ;  /* 0x00000004001c8947 */ /* 0x000fea0003800000 */
[----:B------:R-:W-:Y:S05]  /*31f0*/  @!P2 BRA `(.L_x_330) ;  /* 0x000000000094a947 */ /* 0x000fea0003800000 */
        /* <DEDUP_REMOVED lines=37> */
.L_x_330:
[-CC-:B------:R-:W-:Y:S01]  /*3450*/  FFMA.FTZ R0, R95, R108.reuse, R105.reuse ;  /* 0x0000006c5f007223 */ /* 0x180fe20000010069 */
[-CC-:B0-----:R-:W-:Y:S01]  /*3460*/  FFMA.FTZ R29, R96, R108.reuse, R105.reuse ;  /* 0x0000006c601d7223 */ /* 0x181fe20000010069 */
        /* <DEDUP_REMOVED lines=31> */
.L_x_329:
[----:B------:R-:W-:Y:S05]  /*3660*/  @!P2 BRA `(.L_x_331) ;  /* 0x000000000084a947 */ /* 0x000fea0003800000 */
        /* <DEDUP_REMOVED lines=33> */
.L_x_331:
        /* <DEDUP_REMOVED lines=27> */
[----:B------:R-:W-:-:S07]  /*3a30*/  F2FP.F16.F32.PACK_AB R40, R47, R40 ;  /* 0x000000282f28723e */ /* 0x000fce00000000ff */
.L_x_327:
        /* <DEDUP_REMOVED lines=11> */
[----:B------:R-:W-:Y:S02]  /*3af0*/  MOV R38, R16 ;  /* 0x0000001000267202 */ /* 0x000fe40000000f00 */
[----:B------:R-:W-:Y:S02]  /*3b00*/  MOV R35, R5 ;  /* 0x0000000500237202 */ /* 0x000fe40000000f00 */
[----:B------:R-:W-:Y:S02]  /*3b10*/  MOV R39, R17 ;  /* 0x0000001100277202 */ /* 0x000fe40000000f00 */
[----:B------:R-:W-:Y:S02]  /*3b20*/  MOV R4, R6 ;  /* 0x0000000600047202 */ /* 0x000fe40000000f00 */
[----:B0-----:R-:W-:-:S02]  /*3b30*/  MOV R40, R18 ;  /* 0x0000001200287202 */ /* 0x001fc40000000f00 */
        /* <DEDUP_REMOVED lines=26> */
.L_x_315:
        /* <DEDUP_REMOVED lines=16> */
.L_x_333:
        /* <DEDUP_REMOVED lines=10> */
.L_x_2771:


//--------------------- .text._ZN10layer_norm31ln_parallel_residual_bwd_kernelINS_13Kernel_traitsI6__halfS2_S2_S2_fjLj2048ELj1ELj1ELj4ELj16ENS_18Kernel_traits_baseILj2048ES2_S2_S2_S2_fjLj128EEEEELb1ELb0ELb0EEEvNS_9BwdParamsE --------------------------
	.section	.text._ZN10layer_norm31ln_parallel_residual_bwd_kernelINS_13Kernel_traitsI6__halfS2_S2_S2_fjLj2048ELj1ELj1ELj4ELj16ENS_18Kernel_traits_baseILj2048ES2_S2_S2_S2_fjLj128EEEEELb1ELb0ELb0EEEvNS_9BwdParamsE,"ax",@progbits
	.align	128
        .global         _ZN10layer_norm31ln_parallel_residual_bwd_kernelINS_13Kernel_traitsI6__halfS2_S2_S2_fjLj2048ELj1ELj1ELj4ELj16ENS_18Kernel_traits_baseILj2048ES2_S2_S2_S2_fjLj128EEEEELb1ELb0ELb0EEEvNS_9BwdParamsE
        .type           _ZN10layer_norm31ln_parallel_residual_bwd_kernelINS_13Kernel_traitsI6__halfS2_S2_S2_fjLj2048ELj1ELj1ELj4ELj16ENS_18Kernel_traits_baseILj2048ES2_S2_S2_S2_fjLj128EEEEELb1ELb0ELb0EEEvNS_9BwdParamsE,@function
        .size           _ZN10layer_norm31ln_parallel_residual_bwd_kernelINS_13Kernel_traitsI6__halfS2_S2_S2_fjLj2048ELj1ELj1ELj4ELj16ENS_18Kernel_traits_baseILj2048ES2_S2_S2_S2_fjLj128EEEEELb1ELb0ELb0EEEvNS_9BwdParamsE,(.L_x_2772 - _ZN10layer_norm31ln_parallel_residual_bwd_kernelINS_13Kernel_traitsI6__halfS2_S2_S2_fjLj2048ELj1ELj1ELj4ELj16ENS_18Kernel_traits_baseILj2048ES2_S2_S2_S2_fjLj128EEEEELb1ELb0ELb0EEEvNS_9BwdParamsE)
        .other          _ZN10layer_norm31ln_parallel_residual_bwd_kernelINS_13Kernel_traitsI6__halfS2_S2_S2_fjLj2048ELj1ELj1ELj4ELj16ENS_18Kernel_traits_baseILj2048ES2_S2_S2_S2_fjLj128EEEEELb1ELb0ELb0EEEvNS_9BwdParamsE,@"STO_CUDA_ENTRY STV_DEFAULT"
_ZN10layer_norm31ln_parallel_residual_bwd_kernelINS_13Kernel_traitsI6__halfS2_S2_S2_fjLj2048ELj1ELj1ELj4ELj16ENS_18Kernel_traits_baseILj2048ES2_S2_S2_S2_fjLj128EEEEELb1ELb0ELb0EEEvNS_9BwdParamsE:
.text._ZN10layer_norm31ln_parallel_residual_bwd_kernelINS_13Kernel_traitsI6__halfS2_S2_S2_fjLj2048ELj1ELj1ELj4ELj16ENS_18Kernel_traits_baseILj2048ES2_S2_S2_S2_fjLj128EEEEELb1ELb0ELb0EEEvNS_9BwdParamsE:
[----:B------:R-:W-:Y:S01]  /*0000*/  LDC R1, c[0x0][0x37c] ;  /* 0x0000df00ff017b82 */ /* 0x000fe20000000800 */
[----:B------:R-:W0:Y:S01]  /*0010*/  S2R R6, SR_TID.X ;  /* 0x0000000000067919 */ /* 0x000e220000002100 */
[----:B------:R-:W1:Y:S06]  /*0020*/  LDCU UR8, c[0x0][0x388] ;  /* 0x00007100ff0877ac */ /* 0x000e6c0008000800 */
[----:B------:R-:W2:Y:S01]  /*0030*/  LDC.64 R10, c[0x0][0x3d0] ;  /* 0x0000f400ff0a7b82 */ /* 0x000ea20000000a00 */
[----:B------:R-:W3:Y:S07]  /*0040*/  LDCU.64 UR20, c[0x0][0x358] ;  /* 0x00006b00ff1477ac */ /* 0x000eee0008000a00 */
[----:B------:R-:W4:Y:S08]  /*0050*/  LDC.64 R12, c[0x0][0x3d8] ;  /* 0x0000f600ff0c7b82 */ /* 0x000f300000000a00 */
[----:B------:R-:W3:Y:S01]  /*0060*/  LDC.64 R2, c[0x0][0x3d0] ;  /* 0x0000f400ff027b82 */ /* 0x000ee20000000a00 */
[----:B-1----:R-:W-:-:S04]  /*0070*/  USHF.R.S32.HI UR4, URZ, 0x1f, UR8 ;  /* 0x0000001fff047899 */ /* 0x002fc80008011408 */
[----:B------:R-:W-:-:S03]  /*0080*/  ULEA.HI UR4, UR4, UR8, URZ, 0x3 ;  /* 0x0000000804047291 */ /* 0x000fc6000f8f18ff */
[----:B------:R-:W1:Y:S03]  /*0090*/  LDC.64 R8, c[0x0][0x3d8] ;  /* 0x0000f600ff087b82 */ /* 0x000e660000000a00 */
[----:B------:R-:W-:Y:S02]  /*00a0*/  MOV R0, UR4 ;  /* 0x0000000400007c02 */ /* 0x000fe40008000f00 */
[----:B0-----:R-:W-:Y:S02]  /*00b0*/  LOP3.LUT R5, R6, 0x7f, RZ, 0x3c, !PT ;  /* 0x0000007f06057812 */ /* 0x001fe400078e3cff */
[----:B------:R-:W-:Y:S01]  /*00c0*/  MOV R7, R6 ;  /* 0x0000000600077202 */ /* 0x000fe20000000f00 */
[----:B------:R-:W0:Y:S01]  /*00d0*/  S2UR UR7, SR_CTAID.X ;  /* 0x00000000000779c3 */ /* 0x000e220000002500 */
[----:B------:R-:W-:Y:S01]  /*00e0*/  LEA.HI.SX32 R5, R0, R5, 0x1d ;  /* 0x0000000500057211 */ /* 0x000fe200078feaff */
[----:B------:R-:W0:Y:S03]  /*00f0*/  LDCU UR4, c[0x0][0x384] ;  /* 0x00007080ff0477ac */ /* 0x000e260008000800 */
[----:B------:R-:W-:-:S02]  /*0100*/  ISETP.GE.U32.AND P3, PT, R5, 0x80, PT ;  /* 0x000000800500780c */ /* 0x000fc40003f66070 */
[----:B------:R-:W-:-:S11]  /*0110*/  ISETP.GE.U32.AND P2, PT, R5, 0x100, PT ;  /* 0x000001000500780c */ /* 0x000fd60003f46070 */
[C---:B------:R-:W-:Y:S01]  /*0120*/  @P3 LOP3.LUT R7, R6.reuse, 0x80, RZ, 0xfc, !PT ;  /* 0x0000008006073812 */ /* 0x040fe200078efcff */
[----:B---3--:R-:W-:-:S04]  /*0130*/  @P3 IMAD.WIDE.U32 R2, R6, 0x10, R2 ;  /* 0x0000001006023825 */ /* 0x008fc800078e0002 */
[C---:B--2---:R-:W-:Y:S01]  /*0140*/  @P2 IMAD.WIDE.U32 R10, R7.reuse, 0x10, R10 ;  /* 0x00000010070a2825 */ /* 0x044fe200078e000a */
[----:B------:R2:W5:Y:S03]  /*0150*/  @P3 LDG.E.128 R28, desc[UR20][R2.64] ;  /* 0x00000014021c3981 */ /* 0x000566000c1e1d00 */
[----:B----4-:R-:W-:Y:S01]  /*0160*/  @P2 IMAD.WIDE.U32 R12, R7, 0x10, R12 ;  /* 0x00000010070c2825 */ /* 0x010fe200078e000c */
[----:B------:R2:W5:Y:S03]  /*0170*/  @P2 LDG.E.128 R20, desc[UR20][R10.64] ;  /* 0x000000140a142981 */ /* 0x000566000c1e1d00 */
[----:B-1----:R-:W-:Y:S01]  /*0180*/  @P3 IMAD.WIDE.U32 R8, R6, 0x10, R8 ;  /* 0x0000001006083825 */ /* 0x002fe200078e0008 */
[----:B------:R2:W5:Y:S04]  /*0190*/  @P2 LDG.E.128 R24, desc[UR20][R12.64] ;  /* 0x000000140c182981 */ /* 0x000568000c1e1d00 */
[----:B------:R2:W5:Y:S01]  /*01a0*/  @P3 LDG.E.128 R32, desc[UR20][R8.64] ;  /* 0x0000001408203981 */ /* 0x000562000c1e1d00 */
[----:B0-----:R-:W-:Y:S01]  /*01b0*/  UISETP.GE.AND UP0, UPT, UR7, UR4, UPT ;  /* 0x000000040700728c */ /* 0x001fe2000bf06270 */
        /* <DEDUP_REMOVED lines=32> */
[----:B--2---:R-:W-:Y:S06]  /*03c0*/  BRA.U UP0, `(.L_x_334) ;  /* 0x0000006500647547 */ /* 0x004fec000b800000 */
[----:B------:R-:W0:Y:S01]  /*03d0*/  LDCU.U8 UR22, c[0x0][0x410] ;  /* 0x00008200ff1677ac */ /* 0x000e220008000000 */
[----:B------:R-:W-:Y:S02]  /*03e0*/  SHF.R.U32.HI R4, RZ, 0x5, R6 ;  /* 0x00000005ff047819 */ /* 0x000fe40000011606 */
        /* <DEDUP_REMOVED lines=32> */
[----:B------:R-:W-:Y:S01]  /*05f0*/  UPLOP3.LUT UP1, UPT, UPT, UPT, UPT, 0x40, 0x4 ;  /* 0x000000000004789c */ /* 0x000fe20003f2e870 */
[----:B------:R-:W1:Y:S01]  /*0600*/  LDCU UR28, c[0x0][0x408] ;  /* 0x00008100ff1c77ac */ /* 0x000e620008000800 */
[----:B------:R-:W2:Y:S01]  /*0610*/  LDCU UR8, c[0x0][0x388] ;  /* 0x00007100ff0877ac */ /* 0x000ea20008000800 */
[----:B------:R-:W3:Y:S01]  /*0620*/  LDCU UR23, c[0x0][0x400] ;  /* 0x00008000ff1777ac */ /* 0x000ee20008000800 */
[----:B------:R-:W4:Y:S01]  /*0630*/  LDCU.64 UR10, c[0x0][0x478] ;  /* 0x00008f00ff0a77ac */ /* 0x000f220008000a00 */
[----:B------:R-:W1:Y:S01]  /*0640*/  LDCU.64 UR30, c[0x0][0x438] ;  /* 0x00008700ff1e77ac */ /* 0x000e620008000a00 */
[----:B------:R-:W1:Y:S01]  /*0650*/  LDCU.64 UR26, c[0x0][0x470] ;  /* 0x00008e00ff1a77ac */ /* 0x000e620008000a00 */
[----:B------:R-:W1:Y:S01]  /*0660*/  LDCU.128 UR12, c[0x0][0x3c0] ;  /* 0x00007800ff0c77ac */ /* 0x000e620008000c00 */
[----:B------:R-:W1:Y:S01]  /*0670*/  LDCU.64 UR24, c[0x0][0x380] ;  /* 0x00007000ff1877ac */ /* 0x000e620008000a00 */
[----:B0-----:R-:W-:Y:S01]  /*0680*/  UISETP.NE.AND UP2, UPT, UR22, URZ, UPT ;  /* 0x000000ff1600728c */ /* 0x001fe2000bf45270 */
[----:B------:R-:W-:-:S10]  /*0690*/  UMOV UR4, UR7 ;  /* 0x0000000700047c82 */ /* 0x000fd40008000000 */
.L_x_359:
[----:B-1----:R-:W-:Y:S02]  /*06a0*/  UIMAD.WIDE UR18, UR4, 0x4, UR14 ;  /* 0x00000004041278a5 */ /* 0x002fe4000f8e020e */
[----:B------:R-:W-:-:S04]  /*06b0*/  UIMAD.WIDE UR16, UR4, 0x4, UR12 ;  /* 0x00000004041078a5 */ /* 0x000fc8000f8e020c */
[----:B0-----:R-:W-:Y:S02]  /*06c0*/  MOV R112, UR18 ;  /* 0x0000001200707c02 */ /* 0x001fe40008000f00 */
[----:B------:R-:W-:Y:S02]  /*06d0*/  MOV R113, UR19 ;  /* 0x0000001300717c02 */ /* 0x000fe40008000f00 */
[----:B------:R-:W-:Y:S02]  /*06e0*/  MOV R114, UR16 ;  /* 0x0000001000727c02 */ /* 0x000fe40008000f00 */
[----:B------:R-:W-:Y:S01]  /*06f0*/  MOV R115, UR17 ;  /* 0x0000001100737c02 */ /* 0x000fe20008000f00 */
[----:B------:R-:W3:Y:S04]  /*0700*/  LDG.E R112, desc[UR20][R112.64] ;  /* 0x0000001470707981 */ /* 0x000ee8000c1e1900 */
[----:B------:R-:W4:Y:S01]  /*0710*/  LDG.E R114, desc[UR20][R114.64] ;  /* 0x0000001472727981 */ /* 0x000f22000c1e1900 */
[----:B--2---:R-:W-:Y:S01]  /*0720*/  UIMAD UR5, UR4, UR8, URZ ;  /* 0x00000008040572a4 */ /* 0x004fe2000f8e02ff */
[----:B------:R-:W-:Y:S01]  /*0730*/  PLOP3.LUT P0, PT, PT, PT, UP2, 0x40, 0x4 ;  /* 0x000000000004781c */ /* 0x000fe20003f0e828 */
[----:B------:R-:W-:Y:S01]  /*0740*/  BSSY.RECONVERGENT B0, `(.L_x_335) ;  /* 0x000009b000007945 */ /* 0x000fe20003800200 */
[----:B------:R-:W-:Y:S01]  /*0750*/  HFMA2 R156, -RZ, RZ, 0, 0 ;  /* 0x00000000ff9c7431 */ /* 0x000fe200000001ff */
[----:B------:R-:W-:Y:S01]  /*0760*/  USHF.R.S32.HI UR6, URZ, 0x1f, UR5 ;  /* 0x0000001fff067899 */ /* 0x000fe20008011405 */
[----:B------:R-:W-:-:S02]  /*0770*/  ISETP.GE.U32.AND P2, PT, R5, 0x100, PT ;  /* 0x000001000500780c */ /* 0x000fc40003f46070 */
[----:B------:R-:W-:Y:S01]  /*0780*/  MOV R154, RZ ;  /* 0x000000ff009a7202 */ /* 0x000fe20000000f00 */
[----:B------:R-:W-:-:S06]  /*0790*/  ULEA.HI UR6, UR6, UR5, URZ, 0x3 ;  /* 0x0000000506067291 */ /* 0x000fcc000f8f18ff */
[----:B------:R-:W-:-:S04]  /*07a0*/  MOV R117, UR6 ;  /* 0x0000000600757c02 */ /* 0x000fc80008000f00 */
[----:B------:R-:W-:-:S04]  /*07b0*/  LEA.HI.SX32 R2, R117, R6, 0x1d ;  /* 0x0000000675027211 */ /* 0x000fc800078feaff */
[----:B------:R-:W-:Y:S02]  /*07c0*/  MOV R155, R2 ;  /* 0x00000002009b7202 */ /* 0x000fe40000000f00 */
[----:B---3--:R-:W-:Y:S02]  /*07d0*/  R2UR UR16, R112 ;  /* 0x00000000701072ca */ /* 0x008fe400000e0000 */
[----:B----4-:R-:W-:Y:S01]  /*07e0*/  FSEL R147, R114, RZ, P0 ;  /* 0x000000ff72937208 */ /* 0x010fe20000000000 */
[----:B-----5:R-:W-:-:S12]  /*07f0*/  @!P3 BRA `(.L_x_336) ;  /* 0x00000008003cb947 */ /* 0x020fd80003800000 */
        /* <DEDUP_REMOVED lines=10> */
[----:B0-----:R-:W-:-:S06]  /*08a0*/  IMAD.WIDE.U32 R148, R2, 0x8, R12 ;  /* 0x0000000802947825 */ /* 0x001fcc00078e000c */
[----:B------:R-:W5:Y:S01]  /*08b0*/  LDG.E.64 R148, desc[UR20][R148.64] ;  /* 0x0000001494947981 */ /* 0x000f62000c1e1b00 */
[----:B------:R-:W-:Y:S02]  /*08c0*/  ISETP.NE.U32.AND P0, PT, RZ, UR30, PT ;  /* 0x0000001eff007c0c */ /* 0x000fe4000bf05070 */
[----:B------:R-:W-:Y:S02]  /*08d0*/  ISETP.NE.U32.AND P1, PT, RZ, UR26, PT ;  /* 0x0000001aff007c0c */ /* 0x000fe4000bf25070 */
[----:B------:R-:W-:Y:S02]  /*08e0*/  ISETP.NE.AND.EX P0, PT, RZ, UR31, PT, P0 ;  /* 0x0000001fff007c0c */ /* 0x000fe4000bf05300 */
[----:B------:R-:W-:-:S11]  /*08f0*/  ISETP.NE.AND.EX P1, PT, RZ, UR27, PT, P1 ;  /* 0x0000001bff007c0c */ /* 0x000fd6000bf25310 */
[----:B------:R-:W0:Y:S08]  /*0900*/  @P0 LDC.64 R136, c[0x0][0x438] ;  /* 0x00010e00ff880b82 */ /* 0x000e300000000a00 */
[----:B------:R-:W1:Y:S01]  /*0910*/  @P1 LDC.64 R10, c[0x0][0x3b8] ;  /* 0x0000ee00ff0a1b82 */ /* 0x000e620000000a00 */
[----:B-----5:R-:W-:Y:S02]  /*0920*/  HADD2.F32 R12, -RZ, R32.H0_H0 ;  /* 0x20000020ff0c7230 */ /* 0x020fe40000004100 */
[----:B------:R-:W-:-:S02]  /*0930*/  HADD2.F32 R0, -RZ, R28.H0_H0 ;  /* 0x2000001cff007230 */ /* 0x000fc40000004100 */
[----:B------:R-:W-:Y:S02]  /*0940*/  HADD2.F32 R138, -RZ, R33.H0_H0 ;  /* 0x20000021ff8a7230 */ /* 0x000fe40000004100 */
[----:B0-----:R-:W-:-:S05]  /*0950*/  @P0 IMAD.WIDE.U32 R136, R2, 0x10, R136 ;  /* 0x0000001002880825 */ /* 0x001fca00078e0088 */
[----:B------:R-:W5:Y:S01]  /*0960*/  @P0 LDG.E.128 R88, desc[UR20][R136.64] ;  /* 0x0000001488580981 */ /* 0x000f62000c1e1d00 */
[----:B-1----:R-:W-:-:S05]  /*0970*/  @P1 IMAD.WIDE.U32 R10, R2, 0x8, R10 ;  /* 0x00000008020a1825 */ /* 0x002fca00078e000a */
[----:B------:R0:W5:Y:S01]  /*0980*/  @P1 LDG.E.64 R152, desc[UR20][R10.64] ;  /* 0x000000140a981981 */ /* 0x000162000c1e1b00 */
[----:B------:R-:W-:Y:S02]  /*0990*/  HADD2.F32 R9, -RZ, R28.H1_H1 ;  /* 0x3000001cff097230 */ /* 0x000fe40000004100 */
[--C-:B------:R-:W-:Y:S02]  /*09a0*/  HADD2.F32 R14, -RZ, R29.reuse.H0_H0 ;  /* 0x2000001dff0e7230 */ /* 0x100fe40000004100 */
[----:B------:R-:W-:Y:S02]  /*09b0*/  HADD2.F32 R141, -RZ, R29.H1_H1 ;  /* 0x3000001dff8d7230 */ /* 0x000fe40000004100 */
[----:B0-----:R-:W-:Y:S02]  /*09c0*/  HADD2.F32 R11, -RZ, R33.H1_H1 ;  /* 0x30000021ff0b7230 */ /* 0x001fe40000004100 */
[----:B---3--:R-:W-:-:S05]  /*09d0*/  HADD2.F32 R13, -RZ, R112.H0_H0 ;  /* 0x20000070ff0d7230 */ /* 0x008fca0000004100 */
[----:B------:R-:W-:Y:S01]  /*09e0*/  FMUL.FTZ R3, R12, R13 ;  /* 0x0000000d0c037220 */ /* 0x000fe20000410000 */
[----:B----4-:R-:W-:Y:S02]  /*09f0*/  HADD2.F32 R131, -RZ, R116.H0_H0 ;  /* 0x20000074ff837230 */ /* 0x010fe40000004100 */
[----:B------:R-:W-:Y:S02]  /*0a00*/  HADD2.F32 R136, -RZ, R112.H1_H1 ;  /* 0x30000070ff887230 */ /* 0x000fe40000004100 */
[--C-:B------:R-:W-:Y:S02]  /*0a10*/  HADD2.F32 R137, -RZ, R113.reuse.H0_H0 ;  /* 0x20000071ff897230 */ /* 0x100fe40000004100 */
[----:B------:R-:W-:Y:S01]  /*0a20*/  FFMA.FTZ R0, R0, R131, R3 ;  /* 0x0000008300007223 */ /* 0x000fe20000010003 */
[----:B------:R-:W-:Y:S02]  /*0a30*/  HADD2.F32 R3, -RZ, R32.H1_H1 ;  /* 0x30000020ff037230 */ /* 0x000fe40000004100 */
[----:B------:R-:W-:-:S02]  /*0a40*/  HADD2.F32 R112, -RZ, R113.H1_H1 ;  /* 0x30000071ff707230 */ /* 0x000fc40000004100 */
[----:B--2---:R-:W-:Y:S02]  /*0a50*/  HADD2.F32 R10, -RZ, R120.H0_H0 ;  /* 0x20000078ff0a7230 */ /* 0x004fe40000004100 */
[----:B------:R-:W-:Y:S01]  /*0a60*/  FMUL.FTZ R12, R3, R136 ;  /* 0x00000088030c7220 */ /* 0x000fe20000410000 */
[----:B------:R-:W-:Y:S02]  /*0a70*/  HADD2.F32 R132, -RZ, R116.H1_H1 ;  /* 0x30000074ff847230 */ /* 0x000fe40000004100 */
[----:B------:R-:W-:Y:S01]  /*0a80*/  FMUL.FTZ R113, R138, R137 ;  /* 0x000000898a717220 */ /* 0x000fe20000410000 */
[--C-:B------:R-:W-:Y:S02]  /*0a90*/  HADD2.F32 R129, -RZ, R117.reuse.H0_H0 ;  /* 0x20000075ff817230 */ /* 0x100fe40000004100 */
[----:B------:R-:W-:Y:S01]  /*0aa0*/  FMUL.FTZ R138, R11, R112 ;  /* 0x000000700b8a7220 */ /* 0x000fe20000410000 */
[----:B------:R-:W-:Y:S02]  /*0ab0*/  HADD2.F32 R116, -RZ, R117.H1_H1 ;  /* 0x30000075ff747230 */ /* 0x000fe40000004100 */
[----:B------:R-:W-:Y:S01]  /*0ac0*/  FADD.FTZ R3, -R147, R10 ;  /* 0x0000000a93037221 */ /* 0x000fe20000010100 */
[----:B------:R-:W-:Y:S01]  /*0ad0*/  FFMA.FTZ R11, R9, R132, R12 ;  /* 0x00000084090b7223 */ /* 0x000fe2000001000c */
[----:B------:R-:W-:Y:S01]  /*0ae0*/  FFMA.FTZ R10, R14, R129, R113 ;  /* 0x000000810e0a7223 */ /* 0x000fe20000010071 */
[----:B------:R-:W-:-:S02]  /*0af0*/  HADD2.F32 R14, -RZ, R34.H0_H0 ;  /* 0x20000022ff0e7230 */ /* 0x000fc40000004100 */
[----:B------:R-:W-:Y:S01]  /*0b00*/  FFMA.FTZ R9, R141, R116, R138 ;  /* 0x000000748d097223 */ /* 0x000fe2000001008a */
[----:B------:R-:W-:Y:S01]  /*0b10*/  FMUL.FTZ R3, R3, UR16 ;  /* 0x0000001003037c20 */ /* 0x000fe20008410000 */
[----:B------:R-:W-:Y:S02]  /*0b20*/  HADD2.F32 R113, -RZ, R114.H0_H0 ;  /* 0x20000072ff717230 */ /* 0x000fe40000004100 */
[----:B------:R-:W-:Y:S02]  /*0b30*/  HADD2.F32 R138, -RZ, R121.H0_H0 ;  /* 0x20000079ff8a7230 */ /* 0x000fe40000004100 */
[----:B------:R-:W-:Y:S02]  /*0b40*/  HADD2.F32 R120, -RZ, R120.H1_H1 ;  /* 0x30000078ff787230 */ /* 0x000fe40000004100 */
[----:B------:R-:W-:Y:S01]  /*0b50*/  FADD.FTZ R44, R44, R131 ;  /* 0x000000832c2c7221 */ /* 0x000fe20000010000 */
[----:B------:R-:W-:Y:S01]  /*0b60*/  FFMA.FTZ R36, R3, R131, R36 ;  /* 0x0000008303247223 */ /* 0x000fe20000010024 */
[----:B------:R-:W-:Y:S01]  /*0b70*/  FMUL.FTZ R131, R14, R113 ;  /* 0x000000710e837220 */ /* 0x000fe20000410000 */
[C---:B------:R-:W-:Y:S01]  /*0b80*/  FADD.FTZ R138, -R147.reuse, R138 ;  /* 0x0000008a938a7221 */ /* 0x040fe20000010100 */
[----:B------:R-:W-:Y:S01]  /*0b90*/  FADD.FTZ R14, -R147, R120 ;  /* 0x00000078930e7221 */ /* 0x000fe20000010100 */
[----:B------:R-:W-:Y:S01]  /*0ba0*/  FADD.FTZ R68, R68, R13 ;  /* 0x0000000d44447221 */ /* 0x000fe20000010000 */
[----:B------:R-:W-:Y:S01]  /*0bb0*/  FFMA.FTZ R60, R3, R13, R60 ;  /* 0x0000000d033c7223 */ /* 0x000fe2000001003c */
[----:B------:R-:W-:Y:S01]  /*0bc0*/  FMUL.FTZ R13, R138, UR16 ;  /* 0x000000108a0d7c20 */ /* 0x000fe20008410000 */
[----:B------:R-:W-:Y:S01]  /*0bd0*/  FMUL.FTZ R14, R14, UR16 ;  /* 0x000000100e0e7c20 */ /* 0x000fe20008410000 */
[----:B------:R-:W-:Y:S01]  /*0be0*/  FADD.FTZ R46, R46, R129 ;  /* 0x000000812e2e7221 */ /* 0x000fe20000010000 */
[----:B------:R-:W-:Y:S01]  /*0bf0*/  FADD.FTZ R45, R45, R132 ;  /* 0x000000842d2d7221 */ /* 0x000fe20000010000 */
[----:B------:R-:W-:Y:S01]  /*0c00*/  FFMA.FTZ R38, R13, R129, R38 ;  /* 0x000000810d267223 */ /* 0x000fe20000010026 */
[----:B------:R-:W-:Y:S01]  /*0c10*/  FFMA.FTZ R37, R14, R132, R37 ;  /* 0x000000840e257223 */ /* 0x000fe20000010025 */
[----:B------:R-:W-:-:S02]  /*0c20*/  HADD2.F32 R129, -RZ, R34.H1_H1 ;  /* 0x30000022ff817230 */ /* 0x000fc40000004100 */
[----:B------:R-:W-:Y:S02]  /*0c30*/  HADD2.F32 R120, -RZ, R114.H1_H1 ;  /* 0x30000072ff787230 */ /* 0x000fe40000004100 */
[----:B------:R-:W-:Y:S02]  /*0c40*/  HADD2.F32 R132, -RZ, R35.H0_H0 ;  /* 0x20000023ff847230 */ /* 0x000fe40000004100 */
[----:B------:R-:W-:Y:S02]  /*0c50*/  HADD2.F32 R155, -RZ, R115.H0_H0 ;  /* 0x20000073ff9b7230 */ /* 0x000fe40000004100 */
[--C-:B------:R-:W-:Y:S02]  /*0c60*/  HADD2.F32 R117, -RZ, R118.reuse.H0_H0 ;  /* 0x20000076ff757230 */ /* 0x100fe40000004100 */
[----:B------:R-:W-:Y:S02]  /*0c70*/  HADD2.F32 R140, -RZ, R118.H1_H1 ;  /* 0x30000076ff8c7230 */ /* 0x000fe40000004100 */
[----:B------:R-:W-:Y:S01]  /*0c80*/  FMUL.FTZ R118, R129, R120 ;  /* 0x0000007881767220 */ /* 0x000fe20000410000 */
[----:B------:R-:W-:-:S02]  /*0c90*/  HADD2.F32 R114, -RZ, R121.H1_H1 ;  /* 0x30000079ff727230 */ /* 0x000fc40000004100 */
[----:B------:R-:W-:Y:S01]  /*0ca0*/  FMUL.FTZ R129, R132, R155 ;  /* 0x0000009b84817220 */ /* 0x000fe20000410000 */
[----:B------:R-:W-:Y:S02]  /*0cb0*/  HADD2.F32 R132, -RZ, R31.H0_H0 ;  /* 0x2000001fff847230 */ /* 0x000fe40000004100 */
[----:B------:R-:W-:-:S05]  /*0cc0*/  HADD2.F32 R121, -RZ, R119.H0_H0 ;  /* 0x20000077ff797230 */ /* 0x000fca0000004100 */
[----:B------:R-:W-:Y:S01]  /*0cd0*/  FFMA.FTZ R129, R132, R121, R129 ;  /* 0x0000007984817223 */ /* 0x000fe20000010081 */
[----:B------:R-:W-:-:S04]  /*0ce0*/  FADD.FTZ R132, -R147, R114 ;  /* 0x0000007293847221 */ /* 0x000fc80000010100 */
[----:B------:R-:W-:Y:S01]  /*0cf0*/  FMUL.FTZ R132, R132, UR16 ;  /* 0x0000001084847c20 */ /* 0x000fe20008410000 */
[----:B------:R-:W-:Y:S02]  /*0d00*/  HADD2.F32 R12, -RZ, R30.H0_H0 ;  /* 0x2000001eff0c7230 */ /* 0x000fe40000004100 */
[----:B------:R-:W-:Y:S01]  /*0d10*/  FADD.FTZ R47, R47, R116 ;  /* 0x000000742f2f7221 */ /* 0x000fe20000010000 */
[----:B------:R-:W-:Y:S01]  /*0d20*/  FFMA.FTZ R39, R132, R116, R39 ;  /* 0x0000007484277223 */ /* 0x000fe20000010027 */
[----:B------:R-:W-:Y:S02]  /*0d30*/  HADD2.F32 R116, -RZ, R122.H0_H0 ;  /* 0x2000007aff747230 */ /* 0x000fe40000004100 */
[----:B------:R-:W-:Y:S01]  /*0d40*/  FADD.FTZ R70, R70, R137 ;  /* 0x0000008946467221 */ /* 0x000fe20000010000 */
[----:B------:R-:W-:Y:S01]  /*0d50*/  FFMA.FTZ R62, R13, R137, R62 ;  /* 0x000000890d3e7223 */ /* 0x000fe2000001003e */
[----:B------:R-:W-:Y:S02]  /*0d60*/  HADD2.F32 R114, -RZ, R115.H1_H1 ;  /* 0x30000073ff727230 */ /* 0x000fe40000004100 */
[----:B------:R-:W-:Y:S01]  /*0d70*/  FFMA.FTZ R12, R12, R117, R131 ;  /* 0x000000750c0c7223 */ /* 0x000fe20000010083 */
[----:B------:R-:W-:-:S02]  /*0d80*/  HADD2.F32 R137, -RZ, R35.H1_H1 ;  /* 0x30000023ff897230 */ /* 0x000fc40000004100 */
[----:B------:R-:W-:Y:S01]  /*0d90*/  FADD.FTZ R116, -R147, R116 ;  /* 0x0000007493747221 */ /* 0x000fe20000010100 */
[----:B------:R-:W-:Y:S02]  /*0da0*/  HADD2.F32 R131, -RZ, R30.H1_H1 ;  /* 0x3000001eff837230 */ /* 0x000fe40000004100 */
[----:B------:R-:W-:Y:S01]  /*0db0*/  FADD.FTZ R71, R71, R112 ;  /* 0x0000007047477221 */ /* 0x000fe20000010000 */
[----:B------:R-:W-:Y:S01]  /*0dc0*/  FFMA.FTZ R63, R132, R112, R63 ;  /* 0x00000070843f7223 */ /* 0x000fe2000001003f */
[----:B------:R-:W-:Y:S01]  /*0dd0*/  FADD.FTZ R69, R69, R136 ;  /* 0x0000008845457221 */ /* 0x000fe20000010000 */
[----:B------:R-:W-:Y:S01]  /*0de0*/  FFMA.FTZ R61, R14, R136, R61 ;  /* 0x000000880e3d7223 */ /* 0x000fe2000001003d */
[----:B------:R-:W-:Y:S02]  /*0df0*/  HADD2.F32 R112, -RZ, R123.H0_H0 ;  /* 0x2000007bff707230 */ /* 0x000fe40000004100 */
[----:B------:R-:W-:Y:S01]  /*0e00*/  FMUL.FTZ R136, R137, R114 ;  /* 0x0000007289887220 */ /* 0x000fe20000410000 */
[----:B------:R-:W-:Y:S01]  /*0e10*/  FMUL.FTZ R137, R116, UR16 ;  /* 0x0000001074897c20 */ /* 0x000fe20008410000 */
[----:B------:R-:W-:Y:S01]  /*0e20*/  FFMA.FTZ R131, R131, R140, R118 ;  /* 0x0000008c83837223 */ /* 0x000fe20000010076 */
[----:B------:R-:W-:-:S02]  /*0e30*/  HADD2.F32 R118, -RZ, R119.H1_H1 ;  /* 0x30000077ff767230 */ /* 0x000fc40000004100 */
[----:B------:R-:W-:Y:S01]  /*0e40*/  FADD.FTZ R141, -R147, R112 ;  /* 0x00000070938d7221 */ /* 0x000fe20000010100 */
[----:B------:R-:W-:Y:S02]  /*0e50*/  HADD2.F32 R115, -RZ, R31.H1_H1 ;  /* 0x3000001fff737230 */ /* 0x000fe40000004100 */
[----:B------:R-:W-:Y:S01]  /*0e60*/  FADD.FTZ R72, R72, R113 ;  /* 0x0000007148487221 */ /* 0x000fe20000010000 */
[----:B------:R-:W-:Y:S01]  /*0e70*/  FFMA.FTZ R64, R137, R113, R64 ;  /* 0x0000007189407223 */ /* 0x000fe20000010040 */
[----:B------:R-:W-:Y:S01]  /*0e80*/  FADD.FTZ R112, RZ, R0 ;  /* 0x00000000ff707221 */ /* 0x000fe20000010000 */
[----:B------:R-:W-:Y:S01]  /*0e90*/  FFMA.FTZ R113, R3, R0, RZ ;  /* 0x0000000003717223 */ /* 0x000fe200000100ff */
[----:B------:R-:W-:Y:S02]  /*0ea0*/  FFMA.FTZ R136, R115, R118, R136 ;  /* 0x0000007673887223 */ /* 0x000fe40000010088 */
[----:B------:R-:W-:Y:S01]  /*0eb0*/  FADD.FTZ R115, R112, R11 ;  /* 0x0000000b70737221 */ /* 0x000fe20000010000 */
[----:B------:R-:W-:Y:S01]  /*0ec0*/  FFMA.FTZ R112, R14, R11, R113 ;  /* 0x0000000b0e707223 */ /* 0x000fe20000010071 */
[----:B------:R-:W-:-:S02]  /*0ed0*/  HADD2.F32 R122, -RZ, R122.H1_H1 ;  /* 0x3000007aff7a7230 */ /* 0x000fc40000004100 */
[----:B------:R-:W-:Y:S01]  /*0ee0*/  FADD.FTZ R116, R115, R10 ;  /* 0x0000000a73747221 */ /* 0x000fe20000010000 */
[----:B------:R-:W-:Y:S02]  /*0ef0*/  FFMA.FTZ R113, R13, R10, R112 ;  /* 0x0000000a0d717223 */ /* 0x000fe40000010070 */
[----:B------:R-:W-:Y:S01]  /*0f00*/  FADD.FTZ R122, -R147, R122 ;  /* 0x0000007a937a7221 */ /* 0x000fe20000010100 */
[----:B------:R-:W-:Y:S01]  /*0f10*/  FADD.FTZ R115, R116, R9 ;  /* 0x0000000974737221 */ /* 0x000fe20000010000 */
[----:B------:R-:W-:Y:S01]  /*0f20*/  FFMA.FTZ R112, R132, R9, R113 ;  /* 0x0000000984707223 */ /* 0x000fe20000010071 */
[----:B------:R-:W-:Y:S02]  /*0f30*/  HADD2.F32 R154, -RZ, R123.H1_H1 ;  /* 0x3000007bff9a7230 */ /* 0x000fe40000004100 */
[----:B------:R-:W-:Y:S01]  /*0f40*/  FMUL.FTZ R138, R122, UR16 ;  /* 0x000000107a8a7c20 */ /* 0x000fe20008410000 */
[----:B------:R-:W-:Y:S01]  /*0f50*/  FADD.FTZ R116, R115, R12 ;  /* 0x0000000c73747221 */ /* 0x000fe20000010000 */
[----:B------:R-:W-:Y:S01]  /*0f60*/  FFMA.FTZ R113, R137, R12, R112 ;  /* 0x0000000c89717223 */ /* 0x000fe20000010070 */
[----:B------:R-:W-:Y:S01]  /*0f70*/  FADD.FTZ R49, R49, R140 ;  /* 0x0000008c31317221 */ /* 0x000fe20000010000 */
[----:B------:R-:W-:Y:S01]  /*0f80*/  FFMA.FTZ R41, R138, R140, R41 ;  /* 0x0000008c8a297223 */ /* 0x000fe20000010029 */
[----:B------:R-:W-:Y:S01]  /*0f90*/  FMUL.FTZ R141, R141, UR16 ;  /* 0x000000108d8d7c20 */ /* 0x000fe20008410000 */
[----:B------:R-:W-:Y:S01]  /*0fa0*/  FADD.FTZ R140, -R147, R154 ;  /* 0x0000009a938c7221 */ /* 0x000fe20000010100 */
[----:B------:R-:W-:Y:S01]  /*0fb0*/  FADD.FTZ R116, R116, R131 ;  /* 0x0000008374747221 */ /* 0x000fe20000010000 */
[----:B------:R-:W-:-:S02]  /*0fc0*/  FFMA.FTZ R112, R138, R131, R113 ;  /* 0x000000838a707223 */ /* 0x000fc40000010071 */
[----:B------:R-:W-:Y:S01]  /*0fd0*/  FMUL.FTZ R140, R140, UR16 ;  /* 0x000000108c8c7c20 */ /* 0x000fe20008410000 */
        /* <DEDUP_REMOVED lines=14> */
[----:B------:R-:W-:Y:S01]  /*10c0*/  IADD3 R155, PT, PT, R2, 0x80, RZ ;  /* 0x00000080029b7810 */ /* 0x000fe20007ffe0ff */
[----:B------:R-:W-:Y:S01]  /*10d0*/  FADD.FTZ R156, R113, R136 ;  /* 0x00000088719c7221 */ /* 0x000fe20000010000 */
[----:B------:R-:W-:-:S07]  /*10e0*/  FFMA.FTZ R154, R140, R136, R115 ;  /* 0x000000888c9a7223 */ /* 0x000fce0000010073 */
.L_x_336:
[----:B------:R-:W-:Y:S05]  /*10f0*/  BSYNC.RECONVERGENT B0 ;  /* 0x0000000000007941 */ /* 0x000fea0003800200 */
.L_x_335:
        /* <DEDUP_REMOVED lines=14> */
[----:B------:R-:W-:-:S04]  /*11e0*/  ISETP.NE.U32.AND P0, PT, RZ, UR30, PT ;  /* 0x0000001eff007c0c */ /* 0x000fc8000bf05070 */
[----:B------:R-:W-:Y:S02]  /*11f0*/  ISETP.NE.AND.EX P0, PT, RZ, UR31, PT, P0 ;  /* 0x0000001fff007c0c */ /* 0x000fe4000bf05300 */
[----:B------:R-:W-:-:S04]  /*1200*/  ISETP.NE.U32.AND P1, PT, RZ, UR26, PT ;  /* 0x0000001aff007c0c */ /* 0x000fc8000bf25070 */
[----:B------:R-:W-:-:S07]  /*1210*/  ISETP.NE.AND.EX P1, PT, RZ, UR27, PT, P1 ;  /* 0x0000001bff007c0c */ /* 0x000fce000bf25310 */
[----:B------:R-:W0:Y:S08]  /*1220*/  @P0 LDC.64 R126, c[0x0][0x438] ;  /* 0x00010e00ff7e0b82 */ /* 0x000e300000000a00 */
[----:B------:R-:W1:Y:S01]  /*1230*/  @P1 LDC.64 R134, c[0x0][0x3b8] ;  /* 0x0000ee00ff861b82 */ /* 0x000e620000000a00 */
[--C-:B-----5:R-:W-:Y:S02]  /*1240*/  HADD2.F32 R128, -RZ, R24.reuse.H0_H0 ;  /* 0x20000018ff807230 */ /* 0x120fe40000004100 */
[----:B------:R-:W-:-:S02]  /*1250*/  HADD2.F32 R139, -RZ, R24.H1_H1 ;  /* 0x30000018ff8b7230 */ /* 0x000fc40000004100 */
[--C-:B------:R-:W-:Y:S02]  /*1260*/  HADD2.F32 R8, -RZ, R20.reuse.H0_H0 ;  /* 0x20000014ff087230 */ /* 0x100fe40000004100 */
[----:B------:R-:W-:Y:S02]  /*1270*/  HADD2.F32 R15, -RZ, R20.H1_H1 ;  /* 0x30000014ff0f7230 */ /* 0x000fe40000004100 */
[----:B0-----:R-:W-:-:S05]  /*1280*/  @P0 IMAD.WIDE.U32 R126, R155, 0x10, R126 ;  /* 0x000000109b7e0825 */ /* 0x001fca00078e007e */
[----:B------:R-:W5:Y:S01]  /*1290*/  @P0 LDG.E.128 R16, desc[UR20][R126.64] ;  /* 0x000000147e100981 */ /* 0x000f62000c1e1d00 */
[----:B-1----:R-:W-:-:S05]  /*12a0*/  @P1 IMAD.WIDE.U32 R134, R155, 0x8, R134 ;  /* 0x000000089b861825 */ /* 0x002fca00078e0086 */
[----:B------:R0:W5:Y:S02]  /*12b0*/  @P1 LDG.E.64 R150, desc[UR20][R134.64] ;  /* 0x0000001486961981 */ /* 0x000164000c1e1b00 */
[----:B0-----:R-:W-:Y:S02]  /*12c0*/  HADD2.F32 R135, -RZ, R22.H0_H0 ;  /* 0x20000016ff877230 */ /* 0x001fe40000004100 */
[--C-:B---3--:R-:W-:Y:S02]  /*12d0*/  HADD2.F32 R133, -RZ, R112.reuse.H0_H0 ;  /* 0x20000070ff857230 */ /* 0x108fe40000004100 */
[----:B------:R-:W-:-:S03]  /*12e0*/  HADD2.F32 R112, -RZ, R112.H1_H1 ;  /* 0x30000070ff707230 */ /* 0x000fc60000004100 */
[----:B------:R-:W-:Y:S01]  /*12f0*/  FMUL.FTZ R7, R128, R133 ;  /* 0x0000008580077220 */ /* 0x000fe20000410000 */
[--C-:B----4-:R-:W-:Y:S02]  /*1300*/  HADD2.F32 R143, -RZ, R116.reuse.H0_H0 ;  /* 0x20000074ff8f7230 */ /* 0x110fe40000004100 */
[----:B------:R-:W-:Y:S01]  /*1310*/  FMUL.FTZ R126, R139, R112 ;  /* 0x000000708b7e7220 */ /* 0x000fe20000410000 */
[----:B------:R-:W-:Y:S02]  /*1320*/  HADD2.F32 R116, -RZ, R116.H1_H1 ;  /* 0x30000074ff747230 */ /* 0x000fe40000004100 */
[----:B------:R-:W-:-:S03]  /*1330*/  FFMA.FTZ R7, R8, R143, R7 ;  /* 0x0000008f08077223 */ /* 0x000fc60000010007 */
[----:B------:R-:W-:Y:S01]  /*1340*/  FFMA.FTZ R8, R15, R116, R126 ;  /* 0x000000740f087223 */ /* 0x000fe2000001007e */
[--C-:B--2---:R-:W-:Y:S02]  /*1350*/  HADD2.F32 R126, -RZ, R120.reuse.H0_H0 ;  /* 0x20000078ff7e7230 */ /* 0x104fe40000004100 */
[----:B------:R-:W-:Y:S02]  /*1360*/  HADD2.F32 R128, -RZ, R121.H0_H0 ;  /* 0x20000079ff807230 */ /* 0x000fe40000004100 */
[----:B------:R-:W-:Y:S02]  /*1370*/  HADD2.F32 R120, -RZ, R120.H1_H1 ;  /* 0x30000078ff787230 */ /* 0x000fe40000004100 */
[--C-:B------:R-:W-:Y:S02]  /*1380*/  HADD2.F32 R130, -RZ, R122.reuse.H0_H0 ;  /* 0x2000007aff827230 */ /* 0x100fe40000004100 */
[----:B------:R-:W-:Y:S02]  /*1390*/  HADD2.F32 R144, -RZ, R122.H1_H1 ;  /* 0x3000007aff907230 */ /* 0x000fe40000004100 */
[----:B------:R-:W-:Y:S01]  /*13a0*/  FADD.FTZ R15, -R147, R126 ;  /* 0x0000007e930f7221 */ /* 0x000fe20000010100 */
[----:B------:R-:W-:-:S02]  /*13b0*/  HADD2.F32 R122, -RZ, R123.H0_H0 ;  /* 0x2000007bff7a7230 */ /* 0x000fc40000004100 */
[C---:B------:R-:W-:Y:S01]  /*13c0*/  FADD.FTZ R127, -R147.reuse, R128 ;  /* 0x00000080937f7221 */ /* 0x040fe20000010100 */
[----:B------:R-:W-:Y:S02]  /*13d0*/  HADD2.F32 R134, -RZ, R121.H1_H1 ;  /* 0x30000079ff867230 */ /* 0x000fe40000004100 */
[----:B------:R-:W-:Y:S01]  /*13e0*/  FADD.FTZ R126, -R147, R120 ;  /* 0x00000078937e7221 */ /* 0x000fe20000010100 */
[----:B------:R-:W-:Y:S02]  /*13f0*/  HADD2.F32 R146, -RZ, R123.H1_H1 ;  /* 0x3000007bff927230 */ /* 0x000fe40000004100 */
[----:B------:R-:W-:Y:S02]  /*1400*/  HADD2.F32 R128, -RZ, R25.H0_H0 ;  /* 0x20000019ff807230 */ /* 0x000fe40000004100 */
[----:B------:R-:W-:Y:S02]  /*1410*/  HADD2.F32 R121, -RZ, R113.H0_H0 ;  /* 0x20000071ff797230 */ /* 0x000fe40000004100 */
[----:B------:R-:W-:-:S02]  /*1420*/  HADD2.F32 R123, -RZ, R25.H1_H1 ;  /* 0x30000019ff7b7230 */ /* 0x000fc40000004100 */
[----:B------:R-:W-:Y:S02]  /*1430*/  HADD2.F32 R120, -RZ, R113.H1_H1 ;  /* 0x30000071ff787230 */ /* 0x000fe40000004100 */
[C---:B------:R-:W-:Y:S01]  /*1440*/  FADD.FTZ R145, -R147.reuse, R122 ;  /* 0x0000007a93917221 */ /* 0x040fe20000010100 */
[--C-:B------:R-:W-:Y:S02]  /*1450*/  HADD2.F32 R113, -RZ, R117.reuse.H0_H0 ;  /* 0x20000075ff717230 */ /* 0x100fe40000004100 */
[----:B------:R-:W-:Y:S01]  /*1460*/  FADD.FTZ R139, -R147, R130 ;  /* 0x00000082938b7221 */ /* 0x000fe20000010100 */
[----:B------:R-:W-:Y:S02]  /*1470*/  HADD2.F32 R122, -RZ, R117.H1_H1 ;  /* 0x30000075ff7a7230 */ /* 0x000fe40000004100 */
[----:B------:R-:W-:Y:S01]  /*1480*/  FMUL.FTZ R117, R128, R121 ;  /* 0x0000007980757220 */ /* 0x000fe20000410000 */
[----:B------:R-:W-:Y:S01]  /*1490*/  FMUL.FTZ R128, R123, R120 ;  /* 0x000000787b807220 */ /* 0x000fe20000410000 */
[----:B------:R-:W-:-:S02]  /*14a0*/  HADD2.F32 R130, -RZ, R21.H0_H0 ;  /* 0x20000015ff827230 */ /* 0x000fc40000004100 */
[----:B------:R-:W-:Y:S01]  /*14b0*/  FMUL.FTZ R126, R126, UR16 ;  /* 0x000000107e7e7c20 */ /* 0x000fe20008410000 */
[----:B------:R-:W-:Y:S02]  /*14c0*/  HADD2.F32 R123, -RZ, R21.H1_H1 ;  /* 0x30000015ff7b7230 */ /* 0x000fe40000004100 */
[----:B------:R-:W-:Y:S01]  /*14d0*/  FADD.FTZ R134, -R147, R134 ;  /* 0x0000008693867221 */ /* 0x000fe20000010100 */
[----:B------:R-:W-:Y:S01]  /*14e0*/  FADD.FTZ R97, R97, R112 ;  /* 0x0000007061617221 */ /* 0x000fe20000010000 */
[----:B------:R-:W-:Y:S01]  /*14f0*/  FFMA.FTZ R130, R130, R113, R117 ;  /* 0x0000007182827223 */ /* 0x000fe20000010075 */
[----:B------:R-:W-:Y:S01]  /*1500*/  FFMA.FTZ R77, R126, R112, R77 ;  /* 0x000000707e4d7223 */ /* 0x000fe2000001004d */
[----:B------:R-:W-:Y:S01]  /*1510*/  FMUL.FTZ R15, R15, UR16 ;  /* 0x000000100f0f7c20 */ /* 0x000fe20008410000 */
[----:B------:R-:W-:Y:S01]  /*1520*/  FFMA.FTZ R128, R123, R122, R128 ;  /* 0x0000007a7b807223 */ /* 0x000fe20000010080 */
[----:B------:R-:W-:Y:S02]  /*1530*/  HADD2.F32 R112, -RZ, R26.H0_H0 ;  /* 0x2000001aff707230 */ /* 0x000fe40000004100 */
[----:B------:R-:W-:-:S02]  /*1540*/  HADD2.F32 R117, -RZ, R114.H0_H0 ;  /* 0x20000072ff757230 */ /* 0x000fc40000004100 */
[----:B------:R-:W-:Y:S01]  /*1550*/  FMUL.FTZ R127, R127, UR16 ;  /* 0x000000107f7f7c20 */ /* 0x000fe20008410000 */
[----:B------:R-:W-:Y:S02]  /*1560*/  HADD2.F32 R123, -RZ, R26.H1_H1 ;  /* 0x3000001aff7b7230 */ /* 0x000fe40000004100 */
[----:B------:R-:W-:Y:S01]  /*1570*/  FMUL.FTZ R134, R134, UR16 ;  /* 0x0000001086867c20 */ /* 0x000fe20008410000 */
[----:B------:R-:W-:Y:S02]  /*1580*/  HADD2.F32 R114, -RZ, R114.H1_H1 ;  /* 0x30000072ff727230 */ /* 0x000fe40000004100 */
[----:B------:R-:W-:Y:S01]  /*1590*/  FADD.FTZ R101, R101, R116 ;  /* 0x0000007465657221 */ /* 0x000fe20000010000 */
[----:B------:R-:W-:Y:S01]  /*15a0*/  FFMA.FTZ R53, R126, R116, R53 ;  /* 0x000000747e357223 */ /* 0x000fe20000010035 */
[----:B------:R-:W-:Y:S01]  /*15b0*/  FADD.FTZ R96, R96, R133 ;  /* 0x0000008560607221 */ /* 0x000fe20000010000 */
[----:B------:R-:W-:Y:S01]  /*15c0*/  FFMA.FTZ R76, R15, R133, R76 ;  /* 0x000000850f4c7223 */ /* 0x000fe2000001004c */
[----:B------:R-:W-:-:S02]  /*15d0*/  HADD2.F32 R116, -RZ, R118.H0_H0 ;  /* 0x20000076ff747230 */ /* 0x000fc40000004100 */
[----:B------:R-:W-:Y:S01]  /*15e0*/  FMUL.FTZ R112, R112, R117 ;  /* 0x0000007570707220 */ /* 0x000fe20000410000 */
[----:B------:R-:W-:Y:S02]  /*15f0*/  HADD2.F32 R118, -RZ, R118.H1_H1 ;  /* 0x30000076ff767230 */ /* 0x000fe40000004100 */
[----:B------:R-:W-:Y:S01]  /*1600*/  FADD.FTZ R102, R102, R113 ;  /* 0x0000007166667221 */ /* 0x000fe20000010000 */
[----:B------:R-:W-:Y:S02]  /*1610*/  HADD2.F32 R133, -RZ, R22.H1_H1 ;  /* 0x30000016ff857230 */ /* 0x000fe40000004100 */
[----:B------:R-:W-:Y:S01]  /*1620*/  FFMA.FTZ R54, R127, R113, R54 ;  /* 0x000000717f367223 */ /* 0x000fe20000010036 */
[----:B------:R-:W-:Y:S01]  /*1630*/  FMUL.FTZ R142, R123, R114 ;  /* 0x000000727b8e7220 */ /* 0x000fe20000410000 */
[----:B------:R-:W-:Y:S01]  /*1640*/  FADD.FTZ R99, R99, R120 ;  /* 0x0000007863637221 */ /* 0x000fe20000010000 */
[----:B------:R-:W-:Y:S01]  /*1650*/  FFMA.FTZ R79, R134, R120, R79 ;  /* 0x00000078864f7223 */ /* 0x000fe2000001004f */
[----:B------:R-:W-:Y:S01]  /*1660*/  FMUL.FTZ R139, R139, UR16 ;  /* 0x000000108b8b7c20 */ /* 0x000fe20008410000 */
[----:B------:R-:W-:-:S02]  /*1670*/  HADD2.F32 R113, -RZ, R115.H0_H0 ;  /* 0x20000073ff717230 */ /* 0x000fc40000004100 */
[----:B------:R-:W-:Y:S02]  /*1680*/  HADD2.F32 R120, -RZ, R27.H0_H0 ;  /* 0x2000001bff787230 */ /* 0x000fe40000004100 */
[----:B------:R-:W-:Y:S01]  /*1690*/  FFMA.FTZ R135, R135, R116, R112 ;  /* 0x0000007487877223 */ /* 0x000fe20000010070 */
[----:B------:R-:W-:Y:S01]  /*16a0*/  FFMA.FTZ R133, R133, R118, R142 ;  /* 0x0000007685857223 */ /* 0x000fe2000001008e */
[----:B------:R-:W-:Y:S02]  /*16b0*/  HADD2.F32 R112, -RZ, R115.H1_H1 ;  /* 0x30000073ff707230 */ /* 0x000fe40000004100 */
[----:B------:R-:W-:Y:S01]  /*16c0*/  FADD.FTZ R104, R104, R116 ;  /* 0x0000007468687221 */ /* 0x000fe20000010000 */
[----:B------:R-:W-:Y:S01]  /*16d0*/  FFMA.FTZ R56, R139, R116, R56 ;  /* 0x000000748b387223 */ /* 0x000fe20000010038 */
[--C-:B------:R-:W-:Y:S02]  /*16e0*/  HADD2.F32 R115, -RZ, R119.reuse.H0_H0 ;  /* 0x20000077ff737230 */ /* 0x100fe40000004100 */
[----:B------:R-:W-:Y:S01]  /*16f0*/  FADD.FTZ R144, -R147, R144 ;  /* 0x0000009093907221 */ /* 0x000fe20000010100 */
[----:B------:R-:W-:-:S02]  /*1700*/  HADD2.F32 R116, -RZ, R119.H1_H1 ;  /* 0x30000077ff747230 */ /* 0x000fc40000004100 */
[----:B------:R-:W-:Y:S01]  /*1710*/  FMUL.FTZ R119, R120, R113 ;  /* 0x0000007178777220 */ /* 0x000fe20000410000 */
[----:B------:R-:W-:Y:S02]  /*1720*/  HADD2.F32 R142, -RZ, R23.H0_H0 ;  /* 0x20000017ff8e7230 */ /* 0x000fe40000004100 */
[----:B------:R-:W-:Y:S01]  /*1730*/  FADD.FTZ R108, R108, R117 ;  /* 0x000000756c6c7221 */ /* 0x000fe20000010000 */
[----:B------:R-:W-:Y:S01]  /*1740*/  FFMA.FTZ R80, R139, R117, R80 ;  /* 0x000000758b507223 */ /* 0x000fe20000010050 */
[----:B------:R-:W-:Y:S01]  /*1750*/  FMUL.FTZ R144, R144, UR16 ;  /* 0x0000001090907c20 */ /* 0x000fe20008410000 */
[----:B------:R-:W-:Y:S01]  /*1760*/  FADD.FTZ R117, R156, R7 ;  /* 0x000000079c757221 */ /* 0x000fe20000010000 */
[----:B------:R-:W-:Y:S01]  /*1770*/  FFMA.FTZ R142, R142, R115, R119 ;  /* 0x000000738e8e7223 */ /* 0x000fe20000010077 */
[----:B------:R-:W-:Y:S01]  /*1780*/  FFMA.FTZ R119, R15, R7, R154 ;  /* 0x000000070f777223 */ /* 0x000fe2000001009a */
[----:B------:R-:W-:Y:S01]  /*1790*/  FADD.FTZ R105, R105, R118 ;  /* 0x0000007669697221 */ /* 0x000fe20000010000 */
[----:B------:R-:W-:Y:S01]  /*17a0*/  FFMA.FTZ R57, R144, R118, R57 ;  /* 0x0000007690397223 */ /* 0x000fe20000010039 */
[----:B------:R-:W-:Y:S01]  /*17b0*/  FADD.FTZ R117, R117, R8 ;  /* 0x0000000875757221 */ /* 0x000fe20000010000 */
[----:B------:R-:W-:-:S03]  /*17c0*/  FFMA.FTZ R118, R126, R8, R119 ;  /* 0x000000087e767223 */ /* 0x000fc60000010077 */
[----:B------:R-:W-:Y:S01]  /*17d0*/  FADD.FTZ R117, R117, R130 ;  /* 0x0000008275757221 */ /* 0x000fe20000010000 */
[----:B------:R-:W-:Y:S01]  /*17e0*/  FFMA.FTZ R119, R127, R130, R118 ;  /* 0x000000827f777223 */ /* 0x000fe20000010076 */
[----:B------:R-:W-:Y:S01]  /*17f0*/  FADD.FTZ R109, R109, R114 ;  /* 0x000000726d6d7221 */ /* 0x000fe20000010000 */
[----:B------:R-:W-:Y:S01]  /*1800*/  FFMA.FTZ R81, R144, R114, R81 ;  /* 0x0000007290517223 */ /* 0x000fe20000010051 */
[----:B------:R-:W-:Y:S01]  /*1810*/  FMUL.FTZ R145, R145, UR16 ;  /* 0x0000001091917c20 */ /* 0x000fe20008410000 */
[----:B------:R-:W-:Y:S01]  /*1820*/  FADD.FTZ R114, R117, R128 ;  /* 0x0000008075727221 */ /* 0x000fe20000010000 */
[----:B------:R-:W-:Y:S01]  /*1830*/  FFMA.FTZ R118, R134, R128, R119 ;  /* 0x0000008086767223 */ /* 0x000fe20000010077 */
[----:B------:R-:W-:Y:S01]  /*1840*/  FADD.FTZ R98, R98, R121 ;  /* 0x0000007962627221 */ /* 0x000fe20000010000 */
[----:B------:R-:W-:Y:S01]  /*1850*/  FFMA.FTZ R78, R127, R121, R78 ;  /* 0x000000797f4e7223 */ /* 0x000fe2000001004e */
[----:B------:R-:W-:Y:S02]  /*1860*/  HADD2.F32 R121, -RZ, R27.H1_H1 ;  /* 0x3000001bff797230 */ /* 0x000fe40000004100 */
        /* <DEDUP_REMOVED lines=8> */
[----:B------:R-:W-:-:S02]  /*18f0*/  HADD2.F32 R143, -RZ, R23.H1_H1 ;  /* 0x30000017ff8f7230 */ /* 0x000fc40000004100 */
[----:B------:R-:W-:Y:S01]  /*1900*/  FADD.FTZ R113, R114, R133 ;  /* 0x0000008572717221 */ /* 0x000fe20000010000 */
[----:B------:R-:W-:Y:S01]  /*1910*/  FADD.FTZ R146, -R147, R146 ;  /* 0x0000009293927221 */ /* 0x000fe20000010100 */
[----:B------:R-:W-:Y:S01]  /*1920*/  FMUL.FTZ R120, R121, R112 ;  /* 0x0000007079787220 */ /* 0x000fe20000410000 */
[----:B------:R-:W-:Y:S01]  /*1930*/  FFMA.FTZ R114, R144, R133, R115 ;  /* 0x0000008590727223 */ /* 0x000fe20000010073 */
[----:B------:R-:W-:Y:S01]  /*1940*/  FADD.FTZ R156, R113, R142 ;  /* 0x0000008e719c7221 */ /* 0x000fe20000010000 */
[----:B------:R-:W-:Y:S01]  /*1950*/  FMUL.FTZ R146, R146, UR16 ;  /* 0x0000001092927c20 */ /* 0x000fe20008410000 */
[----:B------:R-:W-:Y:S01]  /*1960*/  FFMA.FTZ R143, R143, R116, R120 ;  /* 0x000000748f8f7223 */ /* 0x000fe20000010078 */
        /* <DEDUP_REMOVED lines=9> */
.L_x_338:
[----:B------:R-:W-:Y:S05]  /*1a00*/  BSYNC.RECONVERGENT B0 ;  /* 0x0000000000007941 */ /* 0x000fea0003800200 */
.L_x_337:
[----:B------:R-:W0:Y:S01]  /*1a10*/  SHFL.DOWN PT, R113, R156, 0x10, 0x1f ;  /* 0x0a001f009c717f89 */ /* 0x000e2200000e0000 */
[----:B------:R-:W1:Y:S01]  /*1a20*/  S2UR UR6, SR_CgaCtaId ;  /* 0x00000000000679c3 */ /* 0x000e620000008800 */
[----:B------:R-:W-:Y:S01]  /*1a30*/  LOP3.LUT P1, RZ, R6, 0x1f, RZ, 0xc0, !PT ;  /* 0x0000001f06ff7812 */ /* 0x000fe2000782c0ff */
[----:B------:R-:W-:Y:S01]  /*1a40*/  UMOV UR5, 0x400 ;  /* 0x0000040000057882 */ /* 0x000fe20000000000 */
[----:B------:R-:W2:Y:S01]  /*1a50*/  SHFL.DOWN PT, R115, R154, 0x10, 0x1f ;  /* 0x0a001f009a737f89 */ /* 0x000ea200000e0000 */
[----:B------:R-:W-:Y:S01]  /*1a60*/  PLOP3.LUT P3, PT, PT, PT, UP1, 0x80, 0x8 ;  /* 0x000000000008781c */ /* 0x000fe20003f6f018 */
[----:B------:R-:W-:Y:S01]  /*1a70*/  UISETP.NE.AND UP2, UPT, UR22, URZ, UPT ;  /* 0x000000ff1600728c */ /* 0x000fe2000bf45270 */
[----:B------:R-:W-:Y:S01]  /*1a80*/  PLOP3.LUT P0, PT, PT, PT, PT, 0x80, 0x8 ;  /* 0x000000000008781c */ /* 0x000fe20003f0f070 */
[----:B------:R-:W-:Y:S01]  /*1a90*/  UIADD3 UR4, UPT, UPT, UR4, UR24, URZ ;  /* 0x0000001804047290 */ /* 0x000fe2000fffe0ff */
[----:B------:R-:W-:Y:S03]  /*1aa0*/  BSSY.RECONVERGENT B0, `(.L_x_339) ;  /* 0x000028f000007945 */ /* 0x000fe60003800200 */
[----:B------:R-:W-:-:S03]  /*1ab0*/  UISETP.GE.AND UP3, UPT, UR4, UR25, UPT ;  /* 0x000000190400728c */ /* 0x000fc6000bf66270 */
[----:B------:R-:W-:Y:S02]  /*1ac0*/  @!P1 PLOP3.LUT P0, PT, P3, PT, PT, 0x80, 0x8 ;  /* 0x000000000008981c */ /* 0x000fe40001f0f070 */
[----:B------:R-:W-:Y:S01]  /*1ad0*/  ISETP.GE.U32.AND P3, PT, R5, 0x80, PT ;  /* 0x000000800500780c */ /* 0x000fe20003f66070 */
[----:B0-----:R-:W-:Y:S01]  /*1ae0*/  FADD.FTZ R113, R113, R156 ;  /* 0x0000009c71717221 */ /* 0x001fe20000010000 */
[----:B-1----:R-:W-:Y:S01]  /*1af0*/  ULEA UR5, UR6, UR5, 0x18 ;  /* 0x0000000506057291 */ /* 0x002fe2000f8ec0ff */
[----:B--2---:R-:W-:-:S03]  /*1b00*/  FADD.FTZ R115, R115, R154 ;  /* 0x0000009a73737221 */ /* 0x004fc60000010000 */
[----:B------:R-:W0:Y:S01]  /*1b10*/  SHFL.DOWN PT, R112, R113, 0x8, 0x1f ;  /* 0x09001f0071707f89 */ /* 0x000e2200000e0000 */
[----:B------:R-:W-:Y:S02]  /*1b20*/  UIADD3 UR6, UPT, UPT, UR5, 0x2020, URZ ;  /* 0x0000202005067890 */ /* 0x000fe4000fffe0ff */
[----:B------:R-:W-:Y:S01]  /*1b30*/  UIADD3 UR9, UPT, UPT, UR5, 0x2030, URZ ;  /* 0x0000203005097890 */ /* 0x000fe2000fffe0ff */
[----:B------:R-:W1:Y:S01]  /*1b40*/  SHFL.DOWN PT, R114, R115, 0x8, 0x1f ;  /* 0x09001f0073727f89 */ /* 0x000e6200000e0000 */
[----:B------:R-:W-:Y:S01]  /*1b50*/  @!UP1 UIADD3 UR9, UPT, UPT, UR5, 0x2010, URZ ;  /* 0x0000201005099890 */ /* 0x000fe2000fffe0ff */
[----:B0-----:R-:W-:Y:S01]  /*1b60*/  FADD.FTZ R112, R113, R112 ;  /* 0x0000007071707221 */ /* 0x001fe20000010000 */
[----:B-1----:R-:W-:-:S04]  /*1b70*/  FADD.FTZ R114, R115, R114 ;  /* 0x0000007273727221 */ /* 0x002fc80000010000 */
[----:B------:R-:W0:Y:S04]  /*1b80*/  SHFL.DOWN PT, R117, R112, 0x4, 0x1f ;  /* 0x08801f0070757f89 */ /* 0x000e2800000e0000 */
[----:B------:R-:W1:Y:S01]  /*1b90*/  SHFL.DOWN PT, R119, R114, 0x4, 0x1f ;  /* 0x08801f0072777f89 */ /* 0x000e6200000e0000 */
[----:B0-----:R-:W-:Y:S01]  /*1ba0*/  FADD.FTZ R117, R112, R117 ;  /* 0x0000007570757221 */ /* 0x001fe20000010000 */
[----:B------:R-:W-:Y:S01]  /*1bb0*/  @!P1 MOV R112, UR6 ;  /* 0x0000000600709c02 */ /* 0x000fe20008000f00 */
[----:B------:R-:W-:Y:S01]  /*1bc0*/  @!UP1 UIADD3 UR6, UPT, UPT, UR5, 0x2000, URZ ;  /* 0x0000200005069890 */ /* 0x000fe2000fffe0ff */
[----:B-1----:R-:W-:Y:S02]  /*1bd0*/  FADD.FTZ R119, R114, R119 ;  /* 0x0000007772777221 */ /* 0x002fe40000010000 */
[----:B------:R-:W0:Y:S01]  /*1be0*/  SHFL.DOWN PT, R116, R117, 0x2, 0x1f ;  /* 0x08401f0075747f89 */ /* 0x000e2200000e0000 */
[----:B------:R-:W-:-:S03]  /*1bf0*/  MOV R114, UR5 ;  /* 0x0000000500727c02 */ /* 0x000fc60008000f00 */
[----:B------:R-:W1:Y:S01]  /*1c00*/  SHFL.DOWN PT, R118, R119, 0x2, 0x1f ;  /* 0x08401f0077767f89 */ /* 0x000e6200000e0000 */
[----:B------:R-:W-:Y:S02]  /*1c10*/  @!P0 IADD3 R112, PT, PT, R114, 0x2000, RZ ;  /* 0x0000200072708810 */ /* 0x000fe40007ffe0ff */
[----:B------:R-:W-:Y:S02]  /*1c20*/  PLOP3.LUT P0, PT, PT, PT, UP2, 0x40, 0x4 ;  /* 0x000000000004781c */ /* 0x000fe40003f0e828 */
[----:B------:R-:W-:Y:S01]  /*1c30*/  @!P1 LEA R122, R4, R112, 0x3 ;  /* 0x00000070047a9211 */ /* 0x000fe200078e18ff */
[----:B0-----:R-:W-:Y:S01]  /*1c40*/  FADD.FTZ R116, R117, R116 ;  /* 0x0000007475747221 */ /* 0x001fe20000010000 */
[----:B-1----:R-:W-:-:S04]  /*1c50*/  FADD.FTZ R118, R119, R118 ;  /* 0x0000007677767221 */ /* 0x002fc80000010000 */
[----:B------:R-:W0:Y:S04]  /*1c60*/  SHFL.DOWN PT, R113, R116, 0x1, 0x1f ;  /* 0x08201f0074717f89 */ /* 0x000e2800000e0000 */
[----:B------:R-:W1:Y:S01]  /*1c70*/  SHFL.DOWN PT, R121, R118, 0x1, 0x1f ;  /* 0x08201f0076797f89 */ /* 0x000e6200000e0000 */
[----:B0-----:R-:W-:Y:S01]  /*1c80*/  FADD.FTZ R120, R116, R113 ;  /* 0x0000007174787221 */ /* 0x001fe20000010000 */
[----:B-1----:R-:W-:-:S05]  /*1c90*/  FADD.FTZ R121, R118, R121 ;  /* 0x0000007976797221 */ /* 0x002fca0000010000 */
[----:B------:R-:W-:Y:S01]  /*1ca0*/  @!P1 STS.64 [R122], R120 ;  /* 0x000000787a009388 */ /* 0x000fe20000000a00 */
[----:B------:R-:W-:Y:S06]  /*1cb0*/  BAR.SYNC.DEFER_BLOCKING 0x0 ;  /* 0x0000000000007b1d */ /* 0x000fec0000010000 */
[----:B------:R-:W0:Y:S04]  /*1cc0*/  LDS.128 R112, [UR6] ;  /* 0x00000006ff707984 */ /* 0x000e280008000c00 */
        /* <DEDUP_REMOVED lines=12> */
[----:B------:R-:W-:Y:S01]  /*1d90*/  FSEL R122, R113, RZ, P0 ;  /* 0x000000ff717a7208 */ /* 0x000fe20000000000 */
        /* <DEDUP_REMOVED lines=14> */
[----:B------:R-:W-:Y:S01]  /*1e80*/  FFMA.FTZ R113, R137, UR9, R122 ;  /* 0x0000000989717c23 */ /* 0x000fe2000801007a */
[----:B------:R-:W-:Y:S01]  /*1e90*/  ISETP.GE.U32.AND P0, PT, R148, RZ, PT ;  /* 0x000000ff9400720c */ /* 0x000fe20003f06070 */
[----:B------:R-:W-:Y:S01]  /*1ea0*/  FADD.FTZ R112, R129, -R112 ;  /* 0x8000007081707221 */ /* 0x000fe20000010000 */
[----:B------:R-:W-:Y:S01]  /*1eb0*/  FADD.FTZ R115, R136, -R115 ;  /* 0x8000007388737221 */ /* 0x000fe20000010000 */
[----:B------:R-:W-:Y:S01]  /*1ec0*/  FADD.FTZ R113, R12, -R113 ;  /* 0x800000710c717221 */ /* 0x000fe20000010000 */
[----:B------:R-:W-:Y:S01]  /*1ed0*/  LOP3.LUT P1, RZ, R149, 0xff0000, RZ, 0xc0, !PT ;  /* 0x00ff000095ff7812 */ /* 0x000fe2000782c0ff */
[----:B------:R-:W-:Y:S01]  /*1ee0*/  FMUL.FTZ R112, R112, UR16 ;  /* 0x0000001070707c20 */ /* 0x000fe20008410000 */
[----:B------:R-:W-:Y:S01]  /*1ef0*/  FMUL.FTZ R115, R115, UR16 ;  /* 0x0000001073737c20 */ /* 0x000fe20008410000 */
[----:B------:R-:W-:Y:S01]  /*1f00*/  FMUL.FTZ R113, R113, UR16 ;  /* 0x0000001071717c20 */ /* 0x000fe20008410000 */
[----:B------:R-:W-:Y:S01]  /*1f10*/  ISETP.GE.U32.AND.EX P0, PT, R149, 0x1000000, PT, P0 ;  /* 0x010000009500780c */ /* 0x000fe20003f06100 */
[----:B------:R-:W-:Y:S01]  /*1f20*/  FMUL.FTZ R112, R112, UR28 ;  /* 0x0000001c70707c20 */ /* 0x000fe20008410000 */
[----:B------:R-:W-:Y:S01]  /*1f30*/  FMUL.FTZ R114, R115, UR28 ;  /* 0x0000001c73727c20 */ /* 0x000fe20008410000 */
[----:B------:R-:W-:Y:S01]  /*1f40*/  FMUL.FTZ R113, R113, UR28 ;  /* 0x0000001c71717c20 */ /* 0x000fe20008410000 */
[----:B------:R-:W-:Y:S01]  /*1f50*/  LOP3.LUT P4, RZ, R149, 0xff, RZ, 0xc0, !PT ;  /* 0x000000ff95ff7812 */ /* 0x000fe2000788c0ff */
[--C-:B------:R-:W-:Y:S01]  /*1f60*/  FFMA.FTZ R117, R13, UR9, R122.reuse ;  /* 0x000000090d757c23 */ /* 0x100fe2000801007a */
[----:B------:R-:W-:Y:S01]  /*1f70*/  FSEL R115, R112, RZ, P1 ;  /* 0x000000ff70737208 */ /* 0x000fe20000800000 */
[--C-:B------:R-:W-:Y:S01]  /*1f80*/  FFMA.FTZ R116, R14, UR9, R122.reuse ;  /* 0x000000090e747c23 */ /* 0x100fe2000801007a */
[----:B------:R-:W-:Y:S01]  /*1f90*/  FSEL R112, R114, RZ, P0 ;  /* 0x000000ff72707208 */ /* 0x000fe20000000000 */
[--C-:B------:R-:W-:Y:S01]  /*1fa0*/  FFMA.FTZ R120, R138, UR9, R122.reuse ;  /* 0x000000098a787c23 */ /* 0x100fe2000801007a */
[----:B------:R-:W-:Y:S01]  /*1fb0*/  FSEL R114, R113, RZ, P4 ;  /* 0x000000ff71727208 */ /* 0x000fe20002000000 */
[--C-:B------:R-:W-:Y:S01]  /*1fc0*/  FFMA.FTZ R118, R132, UR9, R122.reuse ;  /* 0x0000000984767c23 */ /* 0x100fe2000801007a */
[----:B------:R-:W-:Y:S01]  /*1fd0*/  FFMA.FTZ R113, R3, UR9, R122 ;  /* 0x0000000903717c23 */ /* 0x000fe2000801007a */
        /* <DEDUP_REMOVED lines=23> */
[----:B------:R-:W-:-:S02]  /*2150*/  FSEL R119, R119, RZ, P1 ;  /* 0x000000ff77777208 */ /* 0x000fc40000800000 */
[----:B------:R-:W-:Y:S02]  /*2160*/  FSEL R116, R113, RZ, P4 ;  /* 0x000000ff71747208 */ /* 0x000fe40002000000 */
[----:B------:R-:W-:Y:S02]  /*2170*/  F2FP.F16.F32.PACK_AB R115, R112, R115 ;  /* 0x000000737073723e */ /* 0x000fe400000000ff */
[----:B------:R-:W-:Y:S02]  /*2180*/  F2FP.F16.F32.PACK_AB R114, R121, R114 ;  /* 0x000000727972723e */ /* 0x000fe400000000ff */
[----:B------:R-:W-:Y:S02]  /*2190*/  F2FP.F16.F32.PACK_AB R113, R119, R118 ;  /* 0x000000767771723e */ /* 0x000fe400000000ff */
[----:B------:R-:W-:Y:S01]  /*21a0*/  F2FP.F16.F32.PACK_AB R112, R117, R116 ;  /* 0x000000747570723e */ /* 0x000fe200000000ff */
[----:B------:R-:W-:Y:S06]  /*21b0*/  BRA `(.L_x_344) ;  /* 0x00000020003c7947 */ /* 0x000fec0003800000 */
.L_x_343:
[--C-:B------:R-:W-:Y:S01]  /*21c0*/  FFMA.FTZ R92, R141, UR9, R122.reuse ;  /* 0x000000098d5c7c23 */ /* 0x100fe2000801007a */
[--C-:B------:R-:W-:Y:S01]  /*21d0*/  FFMA.FTZ R95, R140, UR9, R122.reuse ;  /* 0x000000098c5f7c23 */ /* 0x100fe2000801007a */
[--C-:B------:R-:W-:Y:S01]  /*21e0*/  FFMA.FTZ R93, R137, UR9, R122.reuse ;  /* 0x00000009895d7c23 */ /* 0x100fe2000801007a */
[----:B------:R-:W-:Y:S01]  /*21f0*/  FFMA.FTZ R116, R138, UR9, R122 ;  /* 0x000000098a747c23 */ /* 0x000fe2000801007a */
[----:B------:R-:W-:Y:S01]  /*2200*/  FADD.FTZ R92, R129, -R92 ;  /* 0x8000005c815c7221 */ /* 0x000fe20000010000 */
[----:B------:R-:W-:Y:S01]  /*2210*/  FADD.FTZ R95, R136, -R95 ;  /* 0x8000005f885f7221 */ /* 0x000fe20000010000 */
[----:B------:R-:W-:Y:S01]  /*2220*/  FADD.FTZ R93, R12, -R93 ;  /* 0x8000005d0c5d7221 */ /* 0x000fe20000010000 */
[--C-:B------:R-:W-:Y:S01]  /*2230*/  FFMA.FTZ R94, R132, UR9, R122.reuse ;  /* 0x00000009845e7c23 */ /* 0x100fe2000801007a */
[----:B------:R-:W-:Y:S01]  /*2240*/  FMUL.FTZ R92, R92, UR16 ;  /* 0x000000105c5c7c20 */ /* 0x000fe20008410000 */
[----:B------:R-:W-:Y:S01]  /*2250*/  FMUL.FTZ R113, R95, UR16 ;  /* 0x000000105f717c20 */ /* 0x000fe20008410000 */
[----:B------:R-:W-:Y:S01]  /*2260*/  FMUL.FTZ R119, R93, UR16 ;  /* 0x000000105d777c20 */ /* 0x000fe20008410000 */
[--C-:B------:R-:W-:Y:S01]  /*2270*/  FFMA.FTZ R93, R3, UR9, R122.reuse ;  /* 0x00000009035d7c23 */ /* 0x100fe2000801007a */
[----:B------:R-:W-:Y:S01]  /*2280*/  FMUL.FTZ R115, R92, UR28 ;  /* 0x0000001c5c737c20 */ /* 0x000fe20008410000 */
[C---:B------:R-:W-:Y:S01]  /*2290*/  FMUL.FTZ R112, R113.reuse, UR28 ;  /* 0x0000001c71707c20 */ /* 0x040fe20008410000 */
[----:B------:R-:W-:Y:S01]  /*22a0*/  F2FP.F16.F32.PACK_AB R95, R113, R92 ;  /* 0x0000005c715f723e */ /* 0x000fe200000000ff */
[--C-:B------:R-:W-:Y:S01]  /*22b0*/  FFMA.FTZ R113, R13, UR9, R122.reuse ;  /* 0x000000090d717c23 */ /* 0x100fe2000801007a */
[----:B------:R-:W-:Y:S01]  /*22c0*/  FFMA.FTZ R92, R14, UR9, R122 ;  /* 0x000000090e5c7c23 */ /* 0x000fe2000801007a */
[----:B------:R-:W-:Y:S01]  /*22d0*/  FADD.FTZ R117, R131, -R116 ;  /* 0x8000007483757221 */ /* 0x000fe20000010000 */
[----:B------:R-:W-:Y:S01]  /*22e0*/  FADD.FTZ R116, R9, -R94 ;  /* 0x8000005e09747221 */ /* 0x000fe20000010000 */
[----:B------:R-:W-:Y:S01]  /*22f0*/  FADD.FTZ R113, R10, -R113 ;  /* 0x800000710a717221 */ /* 0x000fe20000010000 */
[----:B------:R-:W-:Y:S01]  /*2300*/  FADD.FTZ R93, R0, -R93 ;  /* 0x8000005d005d7221 */ /* 0x000fe20000010000 */
[----:B------:R-:W-:Y:S01]  /*2310*/  FADD.FTZ R94, R11, -R92 ;  /* 0x8000005c0b5e7221 */ /* 0x000fe20000010000 */
[----:B------:R-:W-:Y:S01]  /*2320*/  ISETP.GE.U32.AND P0, PT, R148, RZ, PT ;  /* 0x000000ff9400720c */ /* 0x000fe20003f06070 */
        /* <DEDUP_REMOVED lines=8> */
[----:B------:R-:W-:-:S02]  /*23b0*/  LOP3.LUT P4, RZ, R149, 0xff, RZ, 0xc0, !PT ;  /* 0x000000ff95ff7812 */ /* 0x000fc4000788c0ff */
[----:B------:R-:W-:Y:S02]  /*23c0*/  ISETP.GE.U32.AND.EX P0, PT, R149, 0x1000000, PT, P0 ;  /* 0x010000009500780c */ /* 0x000fe40003f06100 */
[----:B------:R-:W-:Y:S01]  /*23d0*/  F2FP.F16.F32.PACK_AB R93, R118, R113 ;  /* 0x00000071765d723e */ /* 0x000fe200000000ff */
[----:B------:R-:W-:Y:S01]  /*23e0*/  FMUL.FTZ R113, R92, UR28 ;  /* 0x0000001c5c717c20 */ /* 0x000fe20008410000 */
[C---:B------:R-:W-:Y:S01]  /*23f0*/  F2FP.F16.F32.PACK_AB R94, R120.reuse, R119 ;  /* 0x00000077785e723e */ /* 0x040fe200000000ff */
[----:B------:R-:W-:Y:S01]  /*2400*/  FMUL.FTZ R120, R120, UR28 ;  /* 0x0000001c78787c20 */ /* 0x000fe20008410000 */
[C---:B------:R-:W-:Y:S01]  /*2410*/  F2FP.F16.F32.PACK_AB R92, R117.reuse, R92 ;  /* 0x0000005c755c723e */ /* 0x040fe200000000ff */
[----:B------:R-:W-:Y:S01]  /*2420*/  FMUL.FTZ R119, R118, UR28 ;  /* 0x0000001c76777c20 */ /* 0x000fe20008410000 */
[----:B------:R-:W-:Y:S01]  /*2430*/  LOP3.LUT P6, RZ, R148, 0xff0000, RZ, 0xc0, !PT ;  /* 0x00ff000094ff7812 */ /* 0x000fe200078cc0ff */
[----:B------:R-:W-:Y:S01]  /*2440*/  FMUL.FTZ R117, R117, UR28 ;  /* 0x0000001c75757c20 */ /* 0x000fe20008410000 */
[----:B------:R-:W-:-:S02]  /*2450*/  FSEL R115, R115, RZ, P1 ;  /* 0x000000ff73737208 */ /* 0x000fc40000800000 */
[----:B------:R-:W-:Y:S02]  /*2460*/  FSEL R112, R112, RZ, P0 ;  /* 0x000000ff70707208 */ /* 0x000fe40000000000 */
[----:B------:R-:W-:Y:S02]  /*2470*/  FSEL R114, R114, RZ, P4 ;  /* 0x000000ff72727208 */ /* 0x000fe40002000000 */
[----:B------:R-:W-:Y:S02]  /*2480*/  LOP3.LUT P5, RZ, R149, 0xff00, RZ, 0xc0, !PT ;  /* 0x0000ff0095ff7812 */ /* 0x000fe400078ac0ff */
[C---:B------:R-:W-:Y:S02]  /*2490*/  LOP3.LUT P1, RZ, R148.reuse, 0xff000000, RZ, 0xc0, !PT ;  /* 0xff00000094ff7812 */ /* 0x040fe4000782c0ff */
[C---:B------:R-:W-:Y:S02]  /*24a0*/  LOP3.LUT P0, RZ, R148.reuse, 0xff, RZ, 0xc0, !PT ;  /* 0x000000ff94ff7812 */ /* 0x040fe4000780c0ff */
[----:B------:R-:W-:-:S02]  /*24b0*/  LOP3.LUT P4, RZ, R148, 0xff00, RZ, 0xc0, !PT ;  /* 0x0000ff0094ff7812 */ /* 0x000fc4000788c0ff */
[----:B------:R-:W-:Y:S02]  /*24c0*/  FSEL R118, R116, RZ, P6 ;  /* 0x000000ff74767208 */ /* 0x000fe40003000000 */
[----:B------:R-:W-:Y:S02]  /*24d0*/  FSEL R121, R120, RZ, P5 ;  /* 0x000000ff78797208 */ /* 0x000fe40002800000 */
[----:B------:R-:W-:Y:S02]  /*24e0*/  FSEL R119, R119, RZ, P1 ;  /* 0x000000ff77777208 */ /* 0x000fe40000800000 */
[----:B------:R-:W-:Y:S02]  /*24f0*/  FSEL R116, R113, RZ, P0 ;  /* 0x000000ff71747208 */ /* 0x000fe40000000000 */
[----:B------:R-:W-:Y:S02]  /*2500*/  FSEL R117, R117, RZ, P4 ;  /* 0x000000ff75757208 */ /* 0x000fe40002000000 */
[----:B------:R-:W-:-:S02]  /*2510*/  F2FP.F16.F32.PACK_AB R115, R112, R115 ;  /* 0x000000737073723e */ /* 0x000fc400000000ff */
[----:B------:R-:W-:Y:S02]  /*2520*/  F2FP.F16.F32.PACK_AB R114, R121, R114 ;  /* 0x000000727972723e */ /* 0x000fe400000000ff */
[----:B------:R-:W-:Y:S02]  /*2530*/  F2FP.F16.F32.PACK_AB R113, R119, R118 ;  /* 0x000000767771723e */ /* 0x000fe400000000ff */
[----:B------:R-:W-:Y:S01]  /*2540*/  F2FP.F16.F32.PACK_AB R112, R117, R116 ;  /* 0x000000747570723e */ /* 0x000fe200000000ff */
[----:B------:R-:W-:Y:S06]  /*2550*/  BRA `(.L_x_344) ;  /* 0x0000001c00547947 */ /* 0x000fec0003800000 */
.L_x_342:
[----:B------:R-:W-:Y:S01]  /*2560*/  UMOV UR5, UR10 ;  /* 0x0000000a00057c82 */ /* 0x000fe20008000000 */
[----:B------:R-:W-:Y:S01]  /*2570*/  UMOV UR6, UR11 ;  /* 0x0000000b00067c82 */ /* 0x000fe20008000000 */
[----:B------:R-:W-:-:S04]  /*2580*/  UISETP.NE.U32.AND UP0, UPT, UR5, URZ, UPT ;  /* 0x000000ff0500728c */ /* 0x000fc8000bf05070 */
[----:B------:R-:W-:-:S09]  /*2590*/  UISETP.NE.AND.EX UP0, UPT, UR6, URZ, UPT, UP0 ;  /* 0x000000ff0600728c */ /* 0x000fd2000bf05300 */
[----:B------:R-:W-:Y:S05]  /*25a0*/  BRA.U UP0, `(.L_x_345) ;  /* 0x0000000100f87547 */ /* 0x000fea000b800000 */
[--C-:B------:R-:W-:Y:S01]  /*25b0*/  FFMA.FTZ R112, R141, UR9, R122.reuse ;  /* 0x000000098d707c23 */ /* 0x100fe2000801007a */
[--C-:B-----5:R-:W-:Y:S02]  /*25c0*/  HADD2.F32 R114, -RZ, R91.reuse.H0_H0 ;  /* 0x2000005bff727230 */ /* 0x120fe40000004100 */
[----:B------:R-:W-:Y:S01]  /*25d0*/  FFMA.FTZ R117, R140, UR9, R122 ;  /* 0x000000098c757c23 */ /* 0x000fe2000801007a */
[----:B------:R-:W-:Y:S02]  /*25e0*/  HADD2.F32 R113, -RZ, R91.H1_H1 ;  /* 0x3000005bff717230 */ /* 0x000fe40000004100 */
[----:B------:R-:W-:Y:S01]  /*25f0*/  FADD.FTZ R115, R129, -R112 ;  /* 0x8000007081737221 */ /* 0x000fe20000010000 */
[--C-:B------:R-:W-:Y:S01]  /*2600*/  FFMA.FTZ R118, R138, UR9, R122.reuse ;  /* 0x000000098a767c23 */ /* 0x100fe2000801007a */
[----:B------:R-:W-:Y:S01]  /*2610*/  FADD.FTZ R112, R136, -R117 ;  /* 0x8000007588707221 */ /* 0x000fe20000010000 */
[----:B------:R-:W-:Y:S01]  /*2620*/  FFMA.FTZ R117, R13, UR9, R122 ;  /* 0x000000090d757c23 */ /* 0x000fe2000801007a */
[----:B------:R-:W-:Y:S01]  /*2630*/  FFMA.FTZ R114, R115, UR16, R114 ;  /* 0x0000001073727c23 */ /* 0x000fe20008010072 */
[----:B------:R-:W-:Y:S01]  /*2640*/  FFMA.FTZ R115, R137, UR9, R122 ;  /* 0x0000000989737c23 */ /* 0x000fe2000801007a */
[----:B------:R-:W-:Y:S01]  /*2650*/  FFMA.FTZ R113, R112, UR16, R113 ;  /* 0x0000001070717c23 */ /* 0x000fe20008010071 */
[----:B------:R-:W-:-:S02]  /*2660*/  HADD2.F32 R112, -RZ, R90.H0_H0 ;  /* 0x2000005aff707230 */ /* 0x000fc40000004100 */
[----:B------:R-:W-:Y:S01]  /*2670*/  FADD.FTZ R121, R131, -R118 ;  /* 0x8000007683797221 */ /* 0x000fe20000010000 */
[----:B------:R-:W-:Y:S01]  /*2680*/  FADD.FTZ R119, R12, -R115 ;  /* 0x800000730c777221 */ /* 0x000fe20000010000 */
[----:B------:R-:W-:Y:S02]  /*2690*/  HADD2.F32 R116, -RZ, R90.H1_H1 ;  /* 0x3000005aff747230 */ /* 0x000fe40000004100 */
[----:B------:R-:W-:Y:S01]  /*26a0*/  FADD.FTZ R118, R10, -R117 ;  /* 0x800000750a767221 */ /* 0x000fe20000010000 */
[--C-:B------:R-:W-:Y:S02]  /*26b0*/  HADD2.F32 R115, -RZ, R89.reuse.H0_H0 ;  /* 0x20000059ff737230 */ /* 0x100fe40000004100 */
[----:B------:R-:W-:Y:S01]  /*26c0*/  FFMA.FTZ R120, R132, UR9, R122 ;  /* 0x0000000984787c23 */ /* 0x000fe2000801007a */
[----:B------:R-:W-:Y:S01]  /*26d0*/  FFMA.FTZ R119, R119, UR16, R112 ;  /* 0x0000001077777c23 */ /* 0x000fe20008010070 */
[----:B------:R-:W-:Y:S01]  /*26e0*/  FFMA.FTZ R112, R121, UR16, R116 ;  /* 0x0000001079707c23 */ /* 0x000fe20008010074 */
[----:B------:R-:W-:Y:S01]  /*26f0*/  FFMA.FTZ R121, R3, UR9, R122 ;  /* 0x0000000903797c23 */ /* 0x000fe2000801007a */
[----:B------:R-:W-:Y:S01]  /*2700*/  FFMA.FTZ R117, R118, UR16, R115 ;  /* 0x0000001076757c23 */ /* 0x000fe20008010073 */
[----:B------:R-:W-:-:S02]  /*2710*/  HADD2.F32 R115, -RZ, R89.H1_H1 ;  /* 0x30000059ff737230 */ /* 0x000fc40000004100 */
[----:B------:R-:W-:Y:S01]  /*2720*/  FADD.FTZ R118, R9, -R120 ;  /* 0x8000007809767221 */ /* 0x000fe20000010000 */
[----:B------:R-:W-:Y:S01]  /*2730*/  FFMA.FTZ R116, R14, UR9, R122 ;  /* 0x000000090e747c23 */ /* 0x000fe2000801007a */
[----:B------:R-:W-:Y:S01]  /*2740*/  FADD.FTZ R120, R0, -R121 ;  /* 0x8000007900787221 */ /* 0x000fe20000010000 */
[----:B------:R-:W-:Y:S01]  /*2750*/  ISETP.GE.U32.AND P0, PT, R148, RZ, PT ;  /* 0x000000ff9400720c */ /* 0x000fe20003f06070 */
[----:B------:R-:W-:Y:S01]  /*2760*/  FFMA.FTZ R118, R118, UR16, R115 ;  /* 0x0000001076767c23 */ /* 0x000fe20008010073 */
[----:B------:R-:W-:Y:S01]  /*2770*/  FADD.FTZ R121, R11, -R116 ;  /* 0x800000740b797221 */ /* 0x000fe20000010000 */
[--C-:B------:R-:W-:Y:S02]  /*2780*/  HADD2.F32 R115, -RZ, R88.reuse.H0_H0 ;  /* 0x20000058ff737230 */ /* 0x100fe40000004100 */
[----:B------:R-:W-:Y:S01]  /*2790*/  FMUL.FTZ R114, R114, UR28 ;  /* 0x0000001c72727c20 */ /* 0x000fe20008410000 */
[----:B------:R-:W-:Y:S01]  /*27a0*/  HADD2.F32 R116, -RZ, R88.H1_H1 ;  /* 0x30000058ff747230 */ /* 0x000fe20000004100 */
[----:B------:R-:W-:Y:S01]  /*27b0*/  LOP3.LUT P1, RZ, R149, 0xff0000, RZ, 0xc0, !PT ;  /* 0x00ff000095ff7812 */ /* 0x000fe2000782c0ff */
[----:B------:R-:W-:Y:S01]  /*27c0*/  FMUL.FTZ R113, R113, UR28 ;  /* 0x0000001c71717c20 */ /* 0x000fe20008410000 */
[----:B------:R-:W-:Y:S01]  /*27d0*/  FMUL.FTZ R119, R119, UR28 ;  /* 0x0000001c77777c20 */ /* 0x000fe20008410000 */
[----:B------:R-:W-:Y:S01]  /*27e0*/  FFMA.FTZ R115, R120, UR16, R115 ;  /* 0x0000001078737c23 */ /* 0x000fe20008010073 */
[----:B------:R-:W-:Y:S01]  /*27f0*/  FFMA.FTZ R116, R121, UR16, R116 ;  /* 0x0000001079747c23 */ /* 0x000fe20008010074 */
[C---:B------:R-:W-:Y:S01]  /*2800*/  LOP3.LUT P4, RZ, R149.reuse, 0xff, RZ, 0xc0, !PT ;  /* 0x000000ff95ff7812 */ /* 0x040fe2000788c0ff */
[----:B------:R-:W-:Y:S01]  /*2810*/  FMUL.FTZ R112, R112, UR28 ;  /* 0x0000001c70707c20 */ /* 0x000fe20008410000 */
[----:B------:R-:W-:Y:S01]  /*2820*/  ISETP.GE.U32.AND.EX P0, PT, R149, 0x1000000, PT, P0 ;  /* 0x010000009500780c */ /* 0x000fe20003f06100 */
[----:B------:R-:W-:Y:S01]  /*2830*/  FMUL.FTZ R117, R117, UR28 ;  /* 0x0000001c75757c20 */ /* 0x000fe20008410000 */
[----:B------:R-:W-:Y:S01]  /*2840*/  FSEL R120, R114, RZ, P1 ;  /* 0x000000ff72787208 */ /* 0x000fe20000800000 */
[----:B------:R-:W-:Y:S01]  /*2850*/  FMUL.FTZ R118, R118, UR28 ;  /* 0x0000001c76767c20 */ /* 0x000fe20008410000 */
[----:B------:R-:W-:Y:S01]  /*2860*/  LOP3.LUT P5, RZ, R149, 0xff00, RZ, 0xc0, !PT ;  /* 0x0000ff0095ff7812 */ /* 0x000fe200078ac0ff */
[----:B------:R-:W-:Y:S01]  /*2870*/  FMUL.FTZ R116, R116, UR28 ;  /* 0x0000001c74747c20 */ /* 0x000fe20008410000 */
[----:B------:R-:W-:Y:S01]  /*2880*/  LOP3.LUT P6, RZ, R148, 0xff0000, RZ, 0xc0, !PT ;  /* 0x00ff000094ff7812 */ /* 0x000fe200078cc0ff */
[----:B------:R-:W-:Y:S01]  /*2890*/  FMUL.FTZ R115, R115, UR28 ;  /* 0x0000001c73737c20 */ /* 0x000fe20008410000 */
[----:B------:R-:W-:-:S02]  /*28a0*/  FSEL R121, R113, RZ, P0 ;  /* 0x000000ff71797208 */ /* 0x000fc40000000000 */
[----:B------:R-:W-:Y:S02]  /*28b0*/  FSEL R114, R119, RZ, P4 ;  /* 0x000000ff77727208 */ /* 0x000fe40002000000 */
[C---:B------:R-:W-:Y:S02]  /*28c0*/  LOP3.LUT P1, RZ, R148.reuse, 0xff000000, RZ, 0xc0, !PT ;  /* 0xff00000094ff7812 */ /* 0x040fe4000782c0ff */
[C---:B------:R-:W-:Y:S02]  /*28d0*/  LOP3.LUT P0, RZ, R148.reuse, 0xff00, RZ, 0xc0, !PT ;  /* 0x0000ff0094ff7812 */ /* 0x040fe4000780c0ff */
[----:B------:R-:W-:Y:S02]  /*28e0*/  LOP3.LUT P4, RZ, R148, 0xff, RZ, 0xc0, !PT ;  /* 0x000000ff94ff7812 */ /* 0x000fe4000788c0ff */
[----:B------:R-:W-:Y:S02]  /*28f0*/  FSEL R119, R112, RZ, P5 ;  /* 0x000000ff70777208 */ /* 0x000fe40002800000 */
[----:B------:R-:W-:-:S02]  /*2900*/  FSEL R113, R117, RZ, P6 ;  /* 0x000000ff75717208 */ /* 0x000fc40003000000 */
[----:B------:R-:W-:Y:S02]  /*2910*/  FSEL R118, R118, RZ, P1 ;  /* 0x000000ff76767208 */ /* 0x000fe40000800000 */
[----:B------:R-:W-:Y:S02]  /*2920*/  FSEL R117, R116, RZ, P0 ;  /* 0x000000ff74757208 */ /* 0x000fe40000000000 */
[----:B------:R-:W-:Y:S02]  /*2930*/  FSEL R112, R115, RZ, P4 ;  /* 0x000000ff73707208 */ /* 0x000fe40002000000 */
[----:B------:R-:W-:Y:S02]  /*2940*/  F2FP.F16.F32.PACK_AB R115, R121, R120 ;  /* 0x000000787973723e */ /* 0x000fe400000000ff */
[----:B------:R-:W-:Y:S02]  /*2950*/  F2FP.F16.F32.PACK_AB R114, R119, R114 ;  /* 0x000000727772723e */ /* 0x000fe400000000ff */
[----:B------:R-:W-:-:S02]  /*2960*/  F2FP.F16.F32.PACK_AB R113, R118, R113 ;  /* 0x000000717671723e */ /* 0x000fc400000000ff */
[----:B------:R-:W-:Y:S01]  /*2970*/  F2FP.F16.F32.PACK_AB R112, R117, R112 ;  /* 0x000000707570723e */ /* 0x000fe200000000ff */
[----:B------:R-:W-:Y:S06]  /*2980*/  BRA `(.L_x_344) ;  /* 0x0000001800487947 */ /* 0x000fec0003800000 */
.L_x_345:
[--C-:B------:R-:W-:Y:S01]  /*2990*/  FFMA.FTZ R112, R141, UR9, R122.reuse ;  /* 0x000000098d707c23 */ /* 0x100fe2000801007a */
[--C-:B-----5:R-:W-:Y:S02]  /*29a0*/  HADD2.F32 R113, -RZ, R91.reuse.H0_H0 ;  /* 0x2000005bff717230 */ /* 0x120fe40000004100 */
[--C-:B------:R-:W-:Y:S01]  /*29b0*/  FFMA.FTZ R115, R140, UR9, R122.reuse ;  /* 0x000000098c737c23 */ /* 0x100fe2000801007a */
[--C-:B------:R-:W-:Y:S01]  /*29c0*/  FFMA.FTZ R93, R137, UR9, R122.reuse ;  /* 0x00000009895d7c23 */ /* 0x100fe2000801007a */
[----:B------:R-:W-:Y:S01]  /*29d0*/  FFMA.FTZ R92, R138, UR9, R122 ;  /* 0x000000098a5c7c23 */ /* 0x000fe2000801007a */
[----:B------:R-:W-:Y:S01]  /*29e0*/  FADD.FTZ R112, R129, -R112 ;  /* 0x8000007081707221 */ /* 0x000fe20000010000 */
[----:B------:R-:W-:Y:S02]  /*29f0*/  HADD2.F32 R114, -RZ, R91.H1_H1 ;  /* 0x3000005bff727230 */ /* 0x000fe40000004100 */
[----:B------:R-:W-:Y:S01]  /*2a00*/  FADD.FTZ R115, R136, -R115 ;  /* 0x8000007388737221 */ /* 0x000fe20000010000 */
[----:B------:R-:W-:-:S02]  /*2a10*/  HADD2.F32 R94, -RZ, R90.H0_H0 ;  /* 0x2000005aff5e7230 */ /* 0x000fc40000004100 */
[----:B------:R-:W-:Y:S01]  /*2a20*/  FADD.FTZ R93, R12, -R93 ;  /* 0x8000005d0c5d7221 */ /* 0x000fe20000010000 */
[----:B------:R-:W-:Y:S02]  /*2a30*/  HADD2.F32 R95, -RZ, R90.H1_H1 ;  /* 0x3000005aff5f7230 */ /* 0x000fe40000004100 */
[----:B------:R-:W-:Y:S01]  /*2a40*/  FADD.FTZ R92, R131, -R92 ;  /* 0x8000005c835c7221 */ /* 0x000fe20000010000 */
[----:B------:R-:W-:Y:S01]  /*2a50*/  FFMA.FTZ R118, R112, UR16, R113 ;  /* 0x0000001070767c23 */ /* 0x000fe20008010071 */
[--C-:B------:R-:W-:Y:S01]  /*2a60*/  FFMA.FTZ R113, R13, UR9, R122.reuse ;  /* 0x000000090d717c23 */ /* 0x100fe2000801007a */
[----:B------:R-:W-:Y:S01]  /*2a70*/  FFMA.FTZ R112, R14, UR9, R122 ;  /* 0x000000090e707c23 */ /* 0x000fe2000801007a */
[----:B------:R-:W-:Y:S01]  /*2a80*/  FFMA.FTZ R121, R115, UR16, R114 ;  /* 0x0000001073797c23 */ /* 0x000fe20008010072 */
[----:B------:R-:W-:Y:S01]  /*2a90*/  FFMA.FTZ R94, R93, UR16, R94 ;  /* 0x000000105d5e7c23 */ /* 0x000fe2000801005e */
[----:B------:R-:W-:Y:S01]  /*2aa0*/  FFMA.FTZ R119, R92, UR16, R95 ;  /* 0x000000105c777c23 */ /* 0x000fe2000801005f */
[----:B------:R-:W-:-:S02]  /*2ab0*/  HADD2.F32 R114, -RZ, R89.H0_H0 ;  /* 0x20000059ff727230 */ /* 0x000fc40000004100 */
[--C-:B------:R-:W-:Y:S01]  /*2ac0*/  FFMA.FTZ R93, R3, UR9, R122.reuse ;  /* 0x00000009035d7c23 */ /* 0x100fe2000801007a */
[--C-:B------:R-:W-:Y:S02]  /*2ad0*/  HADD2.F32 R95, -RZ, R88.reuse.H1_H1 ;  /* 0x30000058ff5f7230 */ /* 0x100fe40000004100 */
[----:B------:R-:W-:Y:S01]  /*2ae0*/  FADD.FTZ R113, R10, -R113 ;  /* 0x800000710a717221 */ /* 0x000fe20000010000 */
[----:B------:R-:W-:Y:S01]  /*2af0*/  FFMA.FTZ R116, R132, UR9, R122 ;  /* 0x0000000984747c23 */ /* 0x000fe2000801007a */
[----:B------:R-:W-:Y:S01]  /*2b00*/  FADD.FTZ R112, R11, -R112 ;  /* 0x800000700b707221 */ /* 0x000fe20000010000 */
[----:B------:R-:W-:Y:S02]  /*2b10*/  HADD2.F32 R92, -RZ, R88.H0_H0 ;  /* 0x20000058ff5c7230 */ /* 0x000fe40000004100 */
[----:B------:R-:W-:Y:S01]  /*2b20*/  FADD.FTZ R93, R0, -R93 ;  /* 0x8000005d005d7221 */ /* 0x000fe20000010000 */
[----:B------:R-:W-:Y:S02]  /*2b30*/  HADD2.F32 R115, -RZ, R89.H1_H1 ;  /* 0x30000059ff737230 */ /* 0x000fe40000004100 */
[----:B------:R-:W-:Y:S01]  /*2b40*/  FFMA.FTZ R114, R113, UR16, R114 ;  /* 0x0000001071727c23 */ /* 0x000fe20008010072 */
[----:B------:R-:W-:Y:S01]  /*2b50*/  FADD.FTZ R116, R9, -R116 ;  /* 0x8000007409747221 */ /* 0x000fe20000010000 */
[----:B------:R-:W-:Y:S01]  /*2b60*/  FFMA.FTZ R113, R112, UR16, R95 ;  /* 0x0000001070717c23 */ /* 0x000fe2000801005f */
[----:B------:R-:W-:Y:S01]  /*2b70*/  ISETP.GE.U32.AND P0, PT, R148, RZ, PT ;  /* 0x000000ff9400720c */ /* 0x000fe20003f06070 */
[----:B------:R-:W-:Y:S01]  /*2b80*/  FFMA.FTZ R92, R93, UR16, R92 ;  /* 0x000000105d5c7c23 */ /* 0x000fe2000801005c */
[----:B------:R-:W-:Y:S01]  /*2b90*/  F2FP.F16.F32.PACK_AB R95, R121, R118 ;  /* 0x00000076795f723e */ /* 0x000fe200000000ff */
[----:B------:R-:W-:Y:S01]  /*2ba0*/  FMUL.FTZ R118, R118, UR28 ;  /* 0x0000001c76767c20 */ /* 0x000fe20008410000 */
[----:B------:R-:W-:Y:S01]  /*2bb0*/  LOP3.LUT P5, RZ, R149, 0xff0000, RZ, 0xc0, !PT ;  /* 0x00ff000095ff7812 */ /* 0x000fe200078ac0ff */
[----:B------:R-:W-:Y:S01]  /*2bc0*/  FMUL.FTZ R112, R121, UR28 ;  /* 0x0000001c79707c20 */ /* 0x000fe20008410000 */
[----:B------:R-:W-:Y:S01]  /*2bd0*/  FMUL.FTZ R93, R94, UR28 ;  /* 0x0000001c5e5d7c20 */ /* 0x000fe20008410000 */
[----:B------:R-:W-:Y:S01]  /*2be0*/  FFMA.FTZ R117, R116, UR16, R115 ;  /* 0x0000001074757c23 */ /* 0x000fe20008010073 */
[C---:B------:R-:W-:Y:S01]  /*2bf0*/  LOP3.LUT P4, RZ, R149.reuse, 0xff, RZ, 0xc0, !PT ;  /* 0x000000ff95ff7812 */ /* 0x040fe2000788c0ff */
[----:B------:R-:W-:Y:S01]  /*2c00*/  FMUL.FTZ R115, R114, UR28 ;  /* 0x0000001c72737c20 */ /* 0x000fe20008410000 */
[----:B------:R-:W-:-:S02]  /*2c10*/  ISETP.GE.U32.AND.EX P0, PT, R149, 0x1000000, PT, P0 ;  /* 0x010000009500780c */ /* 0x000fc40003f06100 */
[----:B------:R-:W-:Y:S02]  /*2c20*/  FSEL R120, R118, RZ, P5 ;  /* 0x000000ff76787208 */ /* 0x000fe40002800000 */
[----:B------:R-:W-:Y:S01]  /*2c30*/  FSEL R123, R112, RZ, P0 ;  /* 0x000000ff707b7208 */ /* 0x000fe20000000000 */
[----:B------:R-:W-:Y:S01]  /*2c40*/  FMUL.FTZ R112, R92, UR28 ;  /* 0x0000001c5c707c20 */ /* 0x000fe20008410000 */
[----:B------:R-:W-:Y:S02]  /*2c50*/  FSEL R118, R93, RZ, P4 ;  /* 0x000000ff5d767208 */ /* 0x000fe40002000000 */
[C---:B------:R-:W-:Y:S01]  /*2c60*/  F2FP.F16.F32.PACK_AB R94, R119.reuse, R94 ;  /* 0x0000005e775e723e */ /* 0x040fe200000000ff */
[----:B------:R-:W-:Y:S01]  /*2c70*/  FMUL.FTZ R119, R119, UR28 ;  /* 0x0000001c77777c20 */ /* 0x000fe20008410000 */
[C---:B------:R-:W-:Y:S01]  /*2c80*/  F2FP.F16.F32.PACK_AB R93, R117.reuse, R114 ;  /* 0x00000072755d723e */ /* 0x040fe200000000ff */
[----:B------:R-:W-:Y:S01]  /*2c90*/  FMUL.FTZ R117, R117, UR28 ;  /* 0x0000001c75757c20 */ /* 0x000fe20008410000 */
[----:B------:R-:W-:-:S02]  /*2ca0*/  LOP3.LUT P1, RZ, R149, 0xff00, RZ, 0xc0, !PT ;  /* 0x0000ff0095ff7812 */ /* 0x000fc4000782c0ff */
[C---:B------:R-:W-:Y:S01]  /*2cb0*/  F2FP.F16.F32.PACK_AB R92, R113.reuse, R92 ;  /* 0x0000005c715c723e */ /* 0x040fe200000000ff */
[----:B------:R-:W-:Y:S01]  /*2cc0*/  FMUL.FTZ R113, R113, UR28 ;  /* 0x0000001c71717c20 */ /* 0x000fe20008410000 */
[C---:B------:R-:W-:Y:S02]  /*2cd0*/  LOP3.LUT P0, RZ, R148.reuse, 0xff000000, RZ, 0xc0, !PT ;  /* 0xff00000094ff7812 */ /* 0x040fe4000780c0ff */
[C---:B------:R-:W-:Y:S02]  /*2ce0*/  LOP3.LUT P6, RZ, R148.reuse, 0xff0000, RZ, 0xc0, !PT ;  /* 0x00ff000094ff7812 */ /* 0x040fe400078cc0ff */
[C---:B------:R-:W-:Y:S02]  /*2cf0*/  LOP3.LUT P5, RZ, R148.reuse, 0xff, RZ, 0xc0, !PT ;  /* 0x000000ff94ff7812 */ /* 0x040fe400078ac0ff */
[----:B------:R-:W-:Y:S02]  /*2d00*/  LOP3.LUT P4, RZ, R148, 0xff00, RZ, 0xc0, !PT ;  /* 0x0000ff0094ff7812 */ /* 0x000fe4000788c0ff */
[----:B------:R-:W-:-:S02]  /*2d10*/  FSEL R121, R119, RZ, P1 ;  /* 0x000000ff77797208 */ /* 0x000fc40000800000 */
[----:B------:R-:W-:Y:S02]  /*2d20*/  FSEL R119, R117, RZ, P0 ;  /* 0x000000ff75777208 */ /* 0x000fe40000000000 */
[----:B------:R-:W-:Y:S02]  /*2d30*/  FSEL R116, R115, RZ, P6 ;  /* 0x000000ff73747208 */ /* 0x000fe40003000000 */
[----:B------:R-:W-:Y:S02]  /*2d40*/  FSEL R112, R112, RZ, P5 ;  /* 0x000000ff70707208 */ /* 0x000fe40002800000 */
[----:B------:R-:W-:Y:S02]  /*2d50*/  FSEL R117, R113, RZ, P4 ;  /* 0x000000ff71757208 */ /* 0x000fe40002000000 */
[----:B------:R-:W-:Y:S02]  /*2d60*/  F2FP.F16.F32.PACK_AB R115, R123, R120 ;  /* 0x000000787b73723e */ /* 0x000fe400000000ff */
[----:B------:R-:W-:-:S02]  /*2d70*/  F2FP.F16.F32.PACK_AB R114, R121, R118 ;  /* 0x000000767972723e */ /* 0x000fc400000000ff */
[----:B------:R-:W-:Y:S02]  /*2d80*/  F2FP.F16.F32.PACK_AB R113, R119, R116 ;  /* 0x000000747771723e */ /* 0x000fe400000000ff */
[----:B------:R-:W-:Y:S01]  /*2d90*/  F2FP.F16.F32.PACK_AB R112, R117, R112 ;  /* 0x000000707570723e */ /* 0x000fe200000000ff */
[----:B------:R-:W-:Y:S06]  /*2da0*/  BRA `(.L_x_344) ;  /* 0x0000001400407947 */ /* 0x000fec0003800000 */
.L_x_341:
        /* <DEDUP_REMOVED lines=14> */
[----:B------:R-:W-:Y:S01]  /*2e90*/  LOP3.LUT P1, RZ, R153, 0xff0000, RZ, 0xc0, !PT ;  /* 0x00ff000099ff7812 */ /* 0x000fe2000782c0ff */
[----:B------:R-:W-:Y:S01]  /*2ea0*/  FADD.FTZ R86, R131, -R86 ;  /* 0x8000005683567221 */ /* 0x000fe20000010000 */
[----:B------:R-:W-:Y:S01]  /*2eb0*/  FMUL.FTZ R85, R85, UR16 ;  /* 0x0000001055557c20 */ /* 0x000fe20008410000 */
[----:B------:R-:W-:Y:S01]  /*2ec0*/  FMUL.FTZ R84, R84, UR16 ;  /* 0x0000001054547c20 */ /* 0x000fe20008410000 */
[----:B------:R-:W-:Y:S01]  /*2ed0*/  ISETP.GE.U32.AND.EX P0, PT, R153, 0x1000000, PT, P0 ;  /* 0x010000009900780c */ /* 0x000fe20003f06100 */
[----:B------:R-:W-:Y:S01]  /*2ee0*/  FMUL.FTZ R86, R86, UR16 ;  /* 0x0000001056567c20 */ /* 0x000fe20008410000 */
[----:B------:R-:W-:Y:S01]  /*2ef0*/  FMUL.FTZ R114, R85, UR28 ;  /* 0x0000001c55727c20 */ /* 0x000fe20008410000 */
[----:B------:R-:W-:Y:S01]  /*2f00*/  FFMA.FTZ R85, R137, UR9, R122 ;  /* 0x0000000989557c23 */ /* 0x000fe2000801007a */
[----:B------:R-:W-:Y:S01]  /*2f10*/  FMUL.FTZ R113, R84, UR28 ;  /* 0x0000001c54717c20 */ /* 0x000fe20008410000 */
[----:B------:R-:W-:Y:S01]  /*2f20*/  FMUL.FTZ R112, R86, UR28 ;  /* 0x0000001c56707c20 */ /* 0x000fe20008410000 */
[----:B------:R-:W-:Y:S01]  /*2f30*/  LOP3.LUT P5, RZ, R153, 0xff, RZ, 0xc0, !PT ;  /* 0x000000ff99ff7812 */ /* 0x000fe200078ac0ff */
[----:B------:R-:W-:Y:S01]  /*2f40*/  FADD.FTZ R85, R12, -R85 ;  /* 0x800000550c557221 */ /* 0x000fe20000010000 */
[----:B------:R-:W-:-:S02]  /*2f50*/  FSEL R84, R114, RZ, P0 ;  /* 0x000000ff72547208 */ /* 0x000fc40000000000 */
[----:B------:R-:W-:Y:S01]  /*2f60*/  FSEL R87, R113, RZ, P1 ;  /* 0x000000ff71577208 */ /* 0x000fe20000800000 */
[----:B------:R-:W-:Y:S01]  /*2f70*/  FMUL.FTZ R85, R85, UR16 ;  /* 0x0000001055557c20 */ /* 0x000fe20008410000 */
[----:B------:R-:W-:Y:S02]  /*2f80*/  ISETP.GE.U32.AND P0, PT, R148, RZ, PT ;  /* 0x000000ff9400720c */ /* 0x000fe40003f06070 */
[----:B------:R-:W-:Y:S01]  /*2f90*/  F2FP.F16.F32.PACK_AB R87, R84, R87 ;  /* 0x000000575457723e */ /* 0x000fe200000000ff */
[----:B------:R-:W-:Y:S01]  /*2fa0*/  FMUL.FTZ R84, R85, UR28 ;  /* 0x0000001c55547c20 */ /* 0x000fe20008410000 */
[----:B------:R-:W-:Y:S02]  /*2fb0*/  LOP3.LUT P6, RZ, R153, 0xff00, RZ, 0xc0, !PT ;  /* 0x0000ff0099ff7812 */ /* 0x000fe400078cc0ff */
[C---:B------:R-:W-:Y:S02]  /*2fc0*/  LOP3.LUT P1, RZ, R149.reuse, 0xff0000, RZ, 0xc0, !PT ;  /* 0x00ff000095ff7812 */ /* 0x040fe4000782c0ff */
[----:B------:R-:W-:-:S02]  /*2fd0*/  ISETP.GE.U32.AND.EX P0, PT, R149, 0x1000000, PT, P0 ;  /* 0x010000009500780c */ /* 0x000fc40003f06100 */
[----:B------:R-:W-:Y:S02]  /*2fe0*/  FSEL R86, R84, RZ, P5 ;  /* 0x000000ff54567208 */ /* 0x000fe40002800000 */
[----:B------:R-:W-:Y:S02]  /*2ff0*/  FSEL R85, R112, RZ, P6 ;  /* 0x000000ff70557208 */ /* 0x000fe40003000000 */
[----:B------:R-:W-:Y:S02]  /*3000*/  FSEL R115, R113, RZ, P1 ;  /* 0x000000ff71737208 */ /* 0x000fe40000800000 */
[----:B------:R-:W-:Y:S02]  /*3010*/  FSEL R116, R114, RZ, P0 ;  /* 0x000000ff72747208 */ /* 0x000fe40000000000 */
[----:B------:R-:W-:Y:S01]  /*3020*/  F2FP.F16.F32.PACK_AB R86, R85, R86 ;  /* 0x000000565556723e */ /* 0x000fe200000000ff */
[----:B------:R-:W-:Y:S01]  /*3030*/  FFMA.FTZ R85, R13, UR9, R122 ;  /* 0x000000090d557c23 */ /* 0x000fe2000801007a */
[----:B------:R-:W-:-:S02]  /*3040*/  LOP3.LUT P4, RZ, R149, 0xff, RZ, 0xc0, !PT ;  /* 0x000000ff95ff7812 */ /* 0x000fc4000788c0ff */
[----:B------:R-:W-:Y:S01]  /*3050*/  LOP3.LUT P1, RZ, R149, 0xff00, RZ, 0xc0, !PT ;  /* 0x0000ff0095ff7812 */ /* 0x000fe2000782c0ff */
[----:B------:R-:W-:Y:S01]  /*3060*/  FADD.FTZ R85, R10, -R85 ;  /* 0x800000550a557221 */ /* 0x000fe20000010000 */
[----:B------:R-:W-:Y:S01]  /*3070*/  F2FP.F16.F32.PACK_AB R115, R116, R115 ;  /* 0x000000737473723e */ /* 0x000fe200000000ff */
[--C-:B------:R-:W-:Y:S01]  /*3080*/  FFMA.FTZ R116, R132, UR9, R122.reuse ;  /* 0x0000000984747c23 */ /* 0x100fe2000801007a */
[----:B------:R-:W-:Y:S01]  /*3090*/  FSEL R114, R84, RZ, P4 ;  /* 0x000000ff54727208 */ /* 0x000fe20002000000 */
[----:B------:R-:W-:Y:S01]  /*30a0*/  FFMA.FTZ R84, R14, UR9, R122 ;  /* 0x000000090e547c23 */ /* 0x000fe2000801007a */
[----:B------:R-:W-:Y:S01]  /*30b0*/  FSEL R113, R112, RZ, P1 ;  /* 0x000000ff70717208 */ /* 0x000fe20000800000 */
[----:B------:R-:W-:Y:S01]  /*30c0*/  FMUL.FTZ R112, R85, UR16 ;  /* 0x0000001055707c20 */ /* 0x000fe20008410000 */
[----:B------:R-:W-:Y:S01]  /*30d0*/  FADD.FTZ R116, R9, -R116 ;  /* 0x8000007409747221 */ /* 0x000fe20000010000 */
[----:B------:R-:W-:Y:S01]  /*30e0*/  FFMA.FTZ R85, R3, UR9, R122 ;  /* 0x0000000903557c23 */ /* 0x000fe2000801007a */
[----:B------:R-:W-:Y:S01]  /*30f0*/  FADD.FTZ R84, R11, -R84 ;  /* 0x800000540b547221 */ /* 0x000fe20000010000 */
[----:B------:R-:W-:Y:S01]  /*3100*/  F2FP.F16.F32.PACK_AB R114, R113, R114 ;  /* 0x000000727172723e */ /* 0x000fe200000000ff */
[----:B------:R-:W-:Y:S01]  /*3110*/  FMUL.FTZ R116, R116, UR16 ;  /* 0x0000001074747c20 */ /* 0x000fe20008410000 */
[----:B------:R-:W-:Y:S01]  /*3120*/  FADD.FTZ R85, R0, -R85 ;  /* 0x8000005500557221 */ /* 0x000fe20000010000 */
[----:B------:R-:W-:Y:S01]  /*3130*/  FMUL.FTZ R113, R112, UR28 ;  /* 0x0000001c70717c20 */ /* 0x000fe20008410000 */
[----:B------:R-:W-:Y:S01]  /*3140*/  LOP3.LUT P5, RZ, R148, 0xff0000, RZ, 0xc0, !PT ;  /* 0x00ff000094ff7812 */ /* 0x000fe200078ac0ff */
[----:B------:R-:W-:Y:S01]  /*3150*/  FMUL.FTZ R112, R84, UR16 ;  /* 0x0000001054707c20 */ /* 0x000fe20008410000 */
[----:B------:R-:W-:Y:S01]  /*3160*/  LOP3.LUT P6, RZ, R152, 0xff0000, RZ, 0xc0, !PT ;  /* 0x00ff000098ff7812 */ /* 0x000fe200078cc0ff */
[----:B------:R-:W-:Y:S01]  /*3170*/  FMUL.FTZ R116, R116, UR28 ;  /* 0x0000001c74747c20 */ /* 0x000fe20008410000 */
[----:B------:R-:W-:Y:S01]  /*3180*/  LOP3.LUT P0, RZ, R148, 0xff000000, RZ, 0xc0, !PT ;  /* 0xff00000094ff7812 */ /* 0x000fe2000780c0ff */
[----:B------:R-:W-:Y:S01]  /*3190*/  FMUL.FTZ R84, R85, UR16 ;  /* 0x0000001055547c20 */ /* 0x000fe20008410000 */
[C---:B------:R-:W-:Y:S01]  /*31a0*/  FSEL R118, R113.reuse, RZ, P5 ;  /* 0x000000ff71767208 */ /* 0x040fe20002800000 */
[----:B------:R-:W-:Y:S01]  /*31b0*/  FMUL.FTZ R117, R112, UR28 ;  /* 0x0000001c70757c20 */ /* 0x000fe20008410000 */
[----:B------:R-:W-:Y:S01]  /*31c0*/  FSEL R85, R113, RZ, P6 ;  /* 0x000000ff71557208 */ /* 0x000fe20003000000 */
[----:B------:R-:W-:Y:S01]  /*31d0*/  FMUL.FTZ R113, R84, UR28 ;  /* 0x0000001c54717c20 */ /* 0x000fe20008410000 */
[----:B------:R-:W-:-:S02]  /*31e0*/  LOP3.LUT P1, RZ, R152, 0xff000000, RZ, 0xc0, !PT ;  /* 0xff00000098ff7812 */ /* 0x000fc4000782c0ff */
[----:B------:R-:W-:Y:S02]  /*31f0*/  LOP3.LUT P4, RZ, R148, 0xff00, RZ, 0xc0, !PT ;  /* 0x0000ff0094ff7812 */ /* 0x000fe4000788c0ff */
[----:B------:R-:W-:Y:S02]  /*3200*/  FSEL R121, R116, RZ, P0 ;  /* 0x000000ff74797208 */ /* 0x000fe40000000000 */
[----:B------:R-:W-:Y:S02]  /*3210*/  LOP3.LUT P5, RZ, R152, 0xff00, RZ, 0xc0, !PT ;  /* 0x0000ff0098ff7812 */ /* 0x000fe400078ac0ff */
[----:B------:R-:W-:Y:S02]  /*3220*/  LOP3.LUT P6, RZ, R148, 0xff, RZ, 0xc0, !PT ;  /* 0x000000ff94ff7812 */ /* 0x000fe400078cc0ff */
[----:B------:R-:W-:Y:S02]  /*3230*/  LOP3.LUT P0, RZ, R152, 0xff, RZ, 0xc0, !PT ;  /* 0x000000ff98ff7812 */ /* 0x000fe4000780c0ff */
[----:B------:R-:W-:-:S02]  /*3240*/  FSEL R112, R116, RZ, P1 ;  /* 0x000000ff74707208 */ /* 0x000fc40000800000 */
[C---:B------:R-:W-:Y:S02]  /*3250*/  FSEL R119, R117.reuse, RZ, P4 ;  /* 0x000000ff75777208 */ /* 0x040fe40002000000 */
[----:B------:R-:W-:Y:S02]  /*3260*/  FSEL R117, R117, RZ, P5 ;  /* 0x000000ff75757208 */ /* 0x000fe40002800000 */
[C---:B------:R-:W-:Y:S02]  /*3270*/  FSEL R84, R113.reuse, RZ, P0 ;  /* 0x000000ff71547208 */ /* 0x040fe40000000000 */
[----:B------:R-:W-:Y:S02]  /*3280*/  FSEL R116, R113, RZ, P6 ;  /* 0x000000ff71747208 */ /* 0x000fe40003000000 */
[----:B------:R-:W-:Y:S02]  /*3290*/  F2FP.F16.F32.PACK_AB R85, R112, R85 ;  /* 0x000000557055723e */ /* 0x000fe400000000ff */
[----:B------:R-:W-:-:S02]  /*32a0*/  F2FP.F16.F32.PACK_AB R113, R121, R118 ;  /* 0x000000767971723e */ /* 0x000fc400000000ff */
[----:B------:R-:W-:Y:S02]  /*32b0*/  F2FP.F16.F32.PACK_AB R84, R117, R84 ;  /* 0x000000547554723e */ /* 0x000fe400000000ff */
[----:B------:R-:W-:Y:S01]  /*32c0*/  F2FP.F16.F32.PACK_AB R112, R119, R116 ;  /* 0x000000747770723e */ /* 0x000fe200000000ff */
[----:B------:R-:W-:Y:S06]  /*32d0*/  BRA `(.L_x_344) ;  /* 0x0000000c00f47947 */ /* 0x000fec0003800000 */
.L_x_347:
[--C-:B------:R-:W-:Y:S01]  /*32e0*/  FFMA.FTZ R84, R141, UR9, R122.reuse ;  /* 0x000000098d547c23 */ /* 0x100fe2000801007a */
[----:B------:R-:W-:Y:S01]  /*32f0*/  FFMA.FTZ R85, R140, UR9, R122 ;  /* 0x000000098c557c23 */ /* 0x000fe2000801007a */
[----:B-----5:R-:W-:Y:S02]  /*3300*/  ISETP.GE.U32.AND P0, PT, R152, RZ, PT ;  /* 0x000000ff9800720c */ /* 0x020fe40003f06070 */
[----:B------:R-:W-:Y:S01]  /*3310*/  FADD.FTZ R84, R129, -R84 ;  /* 0x8000005481547221 */ /* 0x000fe20000010000 */
[----:B------:R-:W-:Y:S01]  /*3320*/  FADD.FTZ R85, R136, -R85 ;  /* 0x8000005588557221 */ /* 0x000fe20000010000 */
[----:B------:R-:W-:Y:S02]  /*3330*/  LOP3.LUT P1, RZ, R153, 0xff0000, RZ, 0xc0, !PT ;  /* 0x00ff000099ff7812 */ /* 0x000fe4000782c0ff */
[----:B------:R-:W-:Y:S01]  /*3340*/  FMUL.FTZ R84, R84, UR16 ;  /* 0x0000001054547c20 */ /* 0x000fe20008410000 */
[----:B------:R-:W-:Y:S01]  /*3350*/  FMUL.FTZ R85, R85, UR16 ;  /* 0x0000001055557c20 */ /* 0x000fe20008410000 */
[----:B------:R-:W-:-:S02]  /*3360*/  ISETP.GE.U32.AND.EX P0, PT, R153, 0x1000000, PT, P0 ;  /* 0x010000009900780c */ /* 0x000fc40003f06100 */
[----:B------:R-:W-:Y:S01]  /*3370*/  FMUL.FTZ R92, R84, UR28 ;  /* 0x0000001c545c7c20 */ /* 0x000fe20008410000 */
[C---:B------:R-:W-:Y:S01]  /*3380*/  FMUL.FTZ R93, R85.reuse, UR28 ;  /* 0x0000001c555d7c20 */ /* 0x040fe20008410000 */
[----:B------:R-:W-:Y:S01]  /*3390*/  F2FP.F16.F32.PACK_AB R95, R85, R84 ;  /* 0x00000054555f723e */ /* 0x000fe200000000ff */
[--C-:B------:R-:W-:Y:S01]  /*33a0*/  FFMA.FTZ R85, R137, UR9, R122.reuse ;  /* 0x0000000989557c23 */ /* 0x100fe2000801007a */
[----:B------:R-:W-:Y:S01]  /*33b0*/  FFMA.FTZ R84, R138, UR9, R122 ;  /* 0x000000098a547c23 */ /* 0x000fe2000801007a */
[----:B------:R-:W-:Y:S02]  /*33c0*/  FSEL R87, R92, RZ, P1 ;  /* 0x000000ff5c577208 */ /* 0x000fe40000800000 */
[----:B------:R-:W-:Y:S01]  /*33d0*/  FSEL R86, R93, RZ, P0 ;  /* 0x000000ff5d567208 */ /* 0x000fe20000000000 */
[----:B------:R-:W-:Y:S01]  /*33e0*/  FADD.FTZ R85, R12, -R85 ;  /* 0x800000550c557221 */ /* 0x000fe20000010000 */
[----:B------:R-:W-:Y:S01]  /*33f0*/  FADD.FTZ R84, R131, -R84 ;  /* 0x8000005483547221 */ /* 0x000fe20000010000 */
[----:B------:R-:W-:-:S02]  /*3400*/  LOP3.LUT P1, RZ, R149, 0xff0000, RZ, 0xc0, !PT ;  /* 0x00ff000095ff7812 */ /* 0x000fc4000782c0ff */
[----:B------:R-:W-:Y:S01]  /*3410*/  F2FP.F16.F32.PACK_AB R87, R86, R87 ;  /* 0x000000575657723e */ /* 0x000fe200000000ff */
[----:B------:R-:W-:Y:S01]  /*3420*/  FMUL.FTZ R85, R85, UR16 ;  /* 0x0000001055557c20 */ /* 0x000fe20008410000 */
[----:B------:R-:W-:Y:S01]  /*3430*/  FMUL.FTZ R86, R84, UR16 ;  /* 0x0000001054567c20 */ /* 0x000fe20008410000 */
[----:B------:R-:W-:Y:S02]  /*3440*/  ISETP.GE.U32.AND P0, PT, R148, RZ, PT ;  /* 0x000000ff9400720c */ /* 0x000fe40003f06070 */
[----:B------:R-:W-:Y:S01]  /*3450*/  FMUL.FTZ R84, R85, UR28 ;  /* 0x0000001c55547c20 */ /* 0x000fe20008410000 */
[----:B------:R-:W-:Y:S02]  /*3460*/  FSEL R115, R92, RZ, P1 ;  /* 0x000000ff5c737208 */ /* 0x000fe40000800000 */
[C---:B------:R-:W-:Y:S01]  /*3470*/  F2FP.F16.F32.PACK_AB R94, R86.reuse, R85 ;  /* 0x00000055565e723e */ /* 0x040fe200000000ff */
[----:B------:R-:W-:Y:S01]  /*3480*/  FMUL.FTZ R85, R86, UR28 ;  /* 0x0000001c56557c20 */ /* 0x000fe20008410000 */
[----:B------:R-:W-:-:S02]  /*3490*/  ISETP.GE.U32.AND.EX P0, PT, R149, 0x1000000, PT, P0 ;  /* 0x010000009500780c */ /* 0x000fc40003f06100 */
[----:B------:R-:W-:Y:S02]  /*34a0*/  LOP3.LUT P6, RZ, R153, 0xff00, RZ, 0xc0, !PT ;  /* 0x0000ff0099ff7812 */ /* 0x000fe400078cc0ff */
[----:B------:R-:W-:Y:S02]  /*34b0*/  LOP3.LUT P1, RZ, R149, 0xff00, RZ, 0xc0, !PT ;  /* 0x0000ff0095ff7812 */ /* 0x000fe4000782c0ff */
[----:B------:R-:W-:Y:S02]  /*34c0*/  FSEL R92, R93, RZ, P0 ;  /* 0x000000ff5d5c7208 */ /* 0x000fe40000000000 */
[----:B------:R-:W-:Y:S02]  /*34d0*/  LOP3.LUT P4, RZ, R149, 0xff, RZ, 0xc0, !PT ;  /* 0x000000ff95ff7812 */ /* 0x000fe4000788c0ff */
[C---:B------:R-:W-:Y:S02]  /*34e0*/  FSEL R113, R85.reuse, RZ, P6 ;  /* 0x000000ff55717208 */ /* 0x040fe40003000000 */
[----:B------:R-:W-:Y:S01]  /*34f0*/  FSEL R93, R85, RZ, P1 ;  /* 0x000000ff555d7208 */ /* 0x000fe20000800000 */
[----:B------:R-:W-:Y:S01]  /*3500*/  FFMA.FTZ R85, R13, UR9, R122 ;  /* 0x000000090d557c23 */ /* 0x000fe2000801007a */
[----:B------:R-:W-:-:S02]  /*3510*/  FSEL R114, R84, RZ, P4 ;  /* 0x000000ff54727208 */ /* 0x000fc40002000000 */
[----:B------:R-:W-:Y:S01]  /*3520*/  LOP3.LUT P5, RZ, R153, 0xff, RZ, 0xc0, !PT ;  /* 0x000000ff99ff7812 */ /* 0x000fe200078ac0ff */
[----:B------:R-:W-:Y:S01]  /*3530*/  FADD.FTZ R85, R10, -R85 ;  /* 0x800000550a557221 */ /* 0x000fe20000010000 */
[----:B------:R-:W-:Y:S01]  /*3540*/  F2FP.F16.F32.PACK_AB R115, R92, R115 ;  /* 0x000000735c73723e */ /* 0x000fe200000000ff */
[--C-:B------:R-:W-:Y:S01]  /*3550*/  FFMA.FTZ R92, R132, UR9, R122.reuse ;  /* 0x00000009845c7c23 */ /* 0x100fe2000801007a */
[----:B------:R-:W-:Y:S01]  /*3560*/  F2FP.F16.F32.PACK_AB R114, R93, R114 ;  /* 0x000000725d72723e */ /* 0x000fe200000000ff */
[----:B------:R-:W-:Y:S01]  /*3570*/  FMUL.FTZ R93, R85, UR16 ;  /* 0x00000010555d7c20 */ /* 0x000fe20008410000 */
[----:B------:R-:W-:Y:S01]  /*3580*/  FSEL R86, R84, RZ, P5 ;  /* 0x000000ff54567208 */ /* 0x000fe20002800000 */
[--C-:B------:R-:W-:Y:S01]  /*3590*/  FFMA.FTZ R84, R14, UR9, R122.reuse ;  /* 0x000000090e547c23 */ /* 0x100fe2000801007a */
[----:B------:R-:W-:Y:S01]  /*35a0*/  FFMA.FTZ R85, R3, UR9, R122 ;  /* 0x0000000903557c23 */ /* 0x000fe2000801007a */
[----:B------:R-:W-:Y:S01]  /*35b0*/  FADD.FTZ R112, R9, -R92 ;  /* 0x8000005c09707221 */ /* 0x000fe20000010000 */
[----:B------:R-:W-:Y:S01]  /*35c0*/  FMUL.FTZ R92, R93, UR28 ;  /* 0x0000001c5d5c7c20 */ /* 0x000fe20008410000 */
[----:B------:R-:W-:Y:S01]  /*35d0*/  FADD.FTZ R84, R11, -R84 ;  /* 0x800000540b547221 */ /* 0x000fe20000010000 */
[----:B------:R-:W-:Y:S01]  /*35e0*/  FADD.FTZ R85, R0, -R85 ;  /* 0x8000005500557221 */ /* 0x000fe20000010000 */
[----:B------:R-:W-:Y:S01]  /*35f0*/  FMUL.FTZ R112, R112, UR16 ;  /* 0x0000001070707c20 */ /* 0x000fe20008410000 */
[----:B------:R-:W-:Y:S01]  /*3600*/  LOP3.LUT P5, RZ, R148, 0xff0000, RZ, 0xc0, !PT ;  /* 0x00ff000094ff7812 */ /* 0x000fe200078ac0ff */
[----:B------:R-:W-:Y:S01]  /*3610*/  FMUL.FTZ R84, R84, UR16 ;  /* 0x0000001054547c20 */ /* 0x000fe20008410000 */
[----:B------:R-:W-:Y:S01]  /*3620*/  LOP3.LUT P6, RZ, R152, 0xff0000, RZ, 0xc0, !PT ;  /* 0x00ff000098ff7812 */ /* 0x000fe200078cc0ff */
[----:B------:R-:W-:Y:S01]  /*3630*/  FMUL.FTZ R85, R85, UR16 ;  /* 0x0000001055557c20 */ /* 0x000fe20008410000 */
[----:B------:R-:W-:Y:S01]  /*3640*/  FMUL.FTZ R117, R112, UR28 ;  /* 0x0000001c70757c20 */ /* 0x000fe20008410000 */
[----:B------:R-:W-:-:S02]  /*3650*/  LOP3.LUT P0, RZ, R148, 0xff000000, RZ, 0xc0, !PT ;  /* 0xff00000094ff7812 */ /* 0x000fc4000780c0ff */
[----:B------:R-:W-:Y:S02]  /*3660*/  F2FP.F16.F32.PACK_AB R86, R113, R86 ;  /* 0x000000567156723e */ /* 0x000fe400000000ff */
[----:B------:R-:W-:Y:S02]  /*3670*/  FSEL R113, R92, RZ, P5 ;  /* 0x000000ff5c717208 */ /* 0x000fe40002800000 */
[----:B------:R-:W-:Y:S01]  /*3680*/  F2FP.F16.F32.PACK_AB R93, R112, R93 ;  /* 0x0000005d705d723e */ /* 0x000fe200000000ff */
[----:B------:R-:W-:Y:S01]  /*3690*/  FMUL.FTZ R112, R84, UR28 ;  /* 0x0000001c54707c20 */ /* 0x000fe20008410000 */
[----:B------:R-:W-:Y:S02]  /*36a0*/  FSEL R116, R92, RZ, P6 ;  /* 0x000000ff5c747208 */ /* 0x000fe40003000000 */
[----:B------:R-:W-:Y:S02]  /*36b0*/  LOP3.LUT P1, RZ, R152, 0xff000000, RZ, 0xc0, !PT ;  /* 0xff00000098ff7812 */ /* 0x000fe4000782c0ff */
[----:B------:R-:W-:Y:S01]  /*36c0*/  F2FP.F16.F32.PACK_AB R92, R84, R85 ;  /* 0x00000055545c723e */ /* 0x000fe200000000ff */
[----:B------:R-:W-:Y:S01]  /*36d0*/  FMUL.FTZ R85, R85, UR28 ;  /* 0x0000001c55557c20 */ /* 0x000fe20008410000 */
[----:B------:R-:W-:-:S02]  /*36e0*/  LOP3.LUT P4, RZ, R148, 0xff00, RZ, 0xc0, !PT ;  /* 0x0000ff0094ff7812 */ /* 0x000fc4000788c0ff */
[----:B------:R-:W-:Y:S02]  /*36f0*/  LOP3.LUT P5, RZ, R152, 0xff00, RZ, 0xc0, !PT ;  /* 0x0000ff0098ff7812 */ /* 0x000fe400078ac0ff */
[C---:B------:R-:W-:Y:S02]  /*3700*/  FSEL R118, R117.reuse, RZ, P0 ;  /* 0x000000ff75767208 */ /* 0x040fe40000000000 */
[----:B------:R-:W-:Y:S02]  /*3710*/  LOP3.LUT P6, RZ, R148, 0xff, RZ, 0xc0, !PT ;  /* 0x000000ff94ff7812 */ /* 0x000fe400078cc0ff */
[----:B------:R-:W-:Y:S02]  /*3720*/  LOP3.LUT P0, RZ, R152, 0xff, RZ, 0xc0, !PT ;  /* 0x000000ff98ff7812 */ /* 0x000fe4000780c0ff */
[----:B------:R-:W-:Y:S02]  /*3730*/  FSEL R121, R117, RZ, P1 ;  /* 0x000000ff75797208 */ /* 0x000fe40000800000 */
[----:B------:R-:W-:-:S02]  /*3740*/  FSEL R117, R112, RZ, P4 ;  /* 0x000000ff70757208 */ /* 0x000fc40002000000 */
[----:B------:R-:W-:Y:S02]  /*3750*/  FSEL R119, R112, RZ, P5 ;  /* 0x000000ff70777208 */ /* 0x000fe40002800000 */
[C---:B------:R-:W-:Y:S02]  /*3760*/  FSEL R84, R85.reuse, RZ, P0 ;  /* 0x000000ff55547208 */ /* 0x040fe40000000000 */
[----:B------:R-:W-:Y:S02]  /*3770*/  FSEL R112, R85, RZ, P6 ;  /* 0x000000ff55707208 */ /* 0x000fe40003000000 */
[----:B------:R-:W-:Y:S02]  /*3780*/  F2FP.F16.F32.PACK_AB R85, R121, R116 ;  /* 0x000000747955723e */ /* 0x000fe400000000ff */
[----:B------:R-:W-:Y:S02]  /*3790*/  F2FP.F16.F32.PACK_AB R113, R118, R113 ;  /* 0x000000717671723e */ /* 0x000fe400000000ff */
[----:B------:R-:W-:-:S02]  /*37a0*/  F2FP.F16.F32.PACK_AB R84, R119, R84 ;  /* 0x000000547754723e */ /* 0x000fc400000000ff */
[----:B------:R-:W-:Y:S01]  /*37b0*/  F2FP.F16.F32.PACK_AB R112, R117, R112 ;  /* 0x000000707570723e */ /* 0x000fe200000000ff */
[----:B------:R-:W-:Y:S06]  /*37c0*/  BRA `(.L_x_344) ;  /* 0x0000000800b87947 */ /* 0x000fec0003800000 */
.L_x_346:
        /* <DEDUP_REMOVED lines=8> */
[--C-:B-----5:R-:W-:Y:S02]  /*3850*/  HADD2.F32 R114, -RZ, R91.reuse.H1_H1 ;  /* 0x3000005bff727230 */ /* 0x120fe40000004100 */
[----:B------:R-:W-:Y:S01]  /*3860*/  FFMA.FTZ R86, R138, UR9, R122 ;  /* 0x000000098a567c23 */ /* 0x000fe2000801007a */
[--C-:B------:R-:W-:Y:S02]  /*3870*/  HADD2.F32 R84, -RZ, R90.reuse.H0_H0 ;  /* 0x2000005aff547230 */ /* 0x100fe40000004100 */
[----:B------:R-:W-:Y:S01]  /*3880*/  FADD.FTZ R115, R136, -R115 ;  /* 0x8000007388737221 */ /* 0x000fe20000010000 */
[----:B------:R-:W-:Y:S02]  /*3890*/  HADD2.F32 R113, -RZ, R91.H0_H0 ;  /* 0x2000005bff717230 */ /* 0x000fe40000004100 */
[----:B------:R-:W-:Y:S01]  /*38a0*/  FADD.FTZ R85, R12, -R85 ;  /* 0x800000550c557221 */ /* 0x000fe20000010000 */
[----:B------:R-:W-:Y:S01]  /*38b0*/  FADD.FTZ R112, R129, -R112 ;  /* 0x8000007081707221 */ /* 0x000fe20000010000 */
[----:B------:R-:W-:-:S02]  /*38c0*/  HADD2.F32 R87, -RZ, R90.H1_H1 ;  /* 0x3000005aff577230 */ /* 0x000fc40000004100 */
[----:B------:R-:W-:Y:S01]  /*38d0*/  FADD.FTZ R86, R131, -R86 ;  /* 0x8000005683567221 */ /* 0x000fe20000010000 */
[----:B------:R-:W-:Y:S01]  /*38e0*/  FFMA.FTZ R121, R115, UR16, R114 ;  /* 0x0000001073797c23 */ /* 0x000fe20008010072 */
[----:B------:R-:W-:Y:S01]  /*38f0*/  FFMA.FTZ R118, R85, UR16, R84 ;  /* 0x0000001055767c23 */ /* 0x000fe20008010054 */
[----:B------:R-:W-:Y:S01]  /*3900*/  FFMA.FTZ R120, R112, UR16, R113 ;  /* 0x0000001070787c23 */ /* 0x000fe20008010071 */
[--C-:B------:R-:W-:Y:S01]  /*3910*/  FFMA.FTZ R115, R13, UR9, R122.reuse ;  /* 0x000000090d737c23 */ /* 0x100fe2000801007a */
[--C-:B------:R-:W-:Y:S01]  /*3920*/  FFMA.FTZ R84, R132, UR9, R122.reuse ;  /* 0x0000000984547c23 */ /* 0x100fe2000801007a */
[----:B------:R-:W-:Y:S01]  /*3930*/  FFMA.FTZ R85, R3, UR9, R122 ;  /* 0x0000000903557c23 */ /* 0x000fe2000801007a */
[----:B------:R-:W-:Y:S01]  /*3940*/  FFMA.FTZ R119, R86, UR16, R87 ;  /* 0x0000001056777c23 */ /* 0x000fe20008010057 */
[----:B------:R-:W-:Y:S01]  /*3950*/  HADD2.F32 R112, -RZ, R89.H0_H0 ;  /* 0x20000059ff707230 */ /* 0x000fe20000004100 */
[----:B------:R-:W-:Y:S01]  /*3960*/  ISETP.GE.U32.AND P1, PT, R148, RZ, PT ;  /* 0x000000ff9400720c */ /* 0x000fe20003f26070 */
[----:B------:R-:W-:-:S02]  /*3970*/  HADD2.F32 R87, -RZ, R88.H0_H0 ;  /* 0x20000058ff577230 */ /* 0x000fc40000004100 */
[----:B------:R-:W-:Y:S01]  /*3980*/  FADD.FTZ R115, R10, -R115 ;  /* 0x800000730a737221 */ /* 0x000fe20000010000 */
[----:B------:R-:W-:Y:S01]  /*3990*/  FADD.FTZ R114, R9, -R84 ;  /* 0x8000005409727221 */ /* 0x000fe20000010000 */
[----:B------:R-:W-:Y:S01]  /*39a0*/  FMUL.FTZ R120, R120, UR28 ;  /* 0x0000001c78787c20 */ /* 0x000fe20008410000 */
[----:B------:R-:W-:Y:S01]  /*39b0*/  FFMA.FTZ R86, R14, UR9, R122 ;  /* 0x000000090e567c23 */ /* 0x000fe2000801007a */
[----:B------:R-:W-:Y:S01]  /*39c0*/  FADD.FTZ R84, R0, -R85 ;  /* 0x8000005500547221 */ /* 0x000fe20000010000 */
[----:B------:R-:W-:Y:S01]  /*39d0*/  LOP3.LUT P5, RZ, R149, 0xff0000, RZ, 0xc0, !PT ;  /* 0x00ff000095ff7812 */ /* 0x000fe200078ac0ff */
[----:B------:R-:W-:Y:S01]  /*39e0*/  FMUL.FTZ R121, R121, UR28 ;  /* 0x0000001c79797c20 */ /* 0x000fe20008410000 */
[----:B------:R-:W-:Y:S01]  /*39f0*/  LOP3.LUT P6, RZ, R153, 0xff0000, RZ, 0xc0, !PT ;  /* 0x00ff000099ff7812 */ /* 0x000fe200078cc0ff */
[----:B------:R-:W-:Y:S01]  /*3a00*/  HADD2.F32 R117, -RZ, R89.H1_H1 ;  /* 0x30000059ff757230 */ /* 0x000fe20000004100 */
[----:B------:R-:W-:Y:S01]  /*3a10*/  ISETP.GE.U32.AND P0, PT, R152, RZ, PT ;  /* 0x000000ff9800720c */ /* 0x000fe20003f06070 */
[----:B------:R-:W-:Y:S01]  /*3a20*/  HADD2.F32 R113, -RZ, R88.H1_H1 ;  /* 0x30000058ff717230 */ /* 0x000fe20000004100 */
[----:B------:R-:W-:Y:S01]  /*3a30*/  ISETP.GE.U32.AND.EX P1, PT, R149, 0x1000000, PT, P1 ;  /* 0x010000009500780c */ /* 0x000fe20003f26110 */
[----:B------:R-:W-:Y:S01]  /*3a40*/  FFMA.FTZ R85, R115, UR16, R112 ;  /* 0x0000001073557c23 */ /* 0x000fe20008010070 */
[----:B------:R-:W-:Y:S01]  /*3a50*/  FADD.FTZ R86, R11, -R86 ;  /* 0x800000560b567221 */ /* 0x000fe20000010000 */
[----:B------:R-:W-:Y:S01]  /*3a60*/  FFMA.FTZ R84, R84, UR16, R87 ;  /* 0x0000001054547c23 */ /* 0x000fe20008010057 */
[----:B------:R-:W-:Y:S01]  /*3a70*/  FSEL R115, R120, RZ, P5 ;  /* 0x000000ff78737208 */ /* 0x000fe20002800000 */
[----:B------:R-:W-:Y:S01]  /*3a80*/  FMUL.FTZ R118, R118, UR28 ;  /* 0x0000001c76767c20 */ /* 0x000fe20008410000 */
[----:B------:R-:W-:Y:S01]  /*3a90*/  LOP3.LUT P4, RZ, R149, 0xff, RZ, 0xc0, !PT ;  /* 0x000000ff95ff7812 */ /* 0x000fe2000788c0ff */
[----:B------:R-:W-:Y:S01]  /*3aa0*/  FMUL.FTZ R119, R119, UR28 ;  /* 0x0000001c77777c20 */ /* 0x000fe20008410000 */
[C---:B------:R-:W-:Y:S01]  /*3ab0*/  LOP3.LUT P5, RZ, R153.reuse, 0xff, RZ, 0xc0, !PT ;  /* 0x000000ff99ff7812 */ /* 0x040fe200078ac0ff */
[----:B------:R-:W-:Y:S01]  /*3ac0*/  FFMA.FTZ R112, R114, UR16, R117 ;  /* 0x0000001072707c23 */ /* 0x000fe20008010075 */
[----:B------:R-:W-:Y:S01]  /*3ad0*/  FSEL R87, R120, RZ, P6 ;  /* 0x000000ff78577208 */ /* 0x000fe20003000000 */
[----:B------:R-:W-:Y:S01]  /*3ae0*/  FFMA.FTZ R116, R86, UR16, R113 ;  /* 0x0000001056747c23 */ /* 0x000fe20008010071 */
[----:B------:R-:W-:Y:S01]  /*3af0*/  ISETP.GE.U32.AND.EX P0, PT, R153, 0x1000000, PT, P0 ;  /* 0x010000009900780c */ /* 0x000fe20003f06100 */
[----:B------:R-:W-:Y:S01]  /*3b00*/  FMUL.FTZ R85, R85, UR28 ;  /* 0x0000001c55557c20 */ /* 0x000fe20008410000 */
[----:B------:R-:W-:Y:S01]  /*3b10*/  LOP3.LUT P6, RZ, R149, 0xff00, RZ, 0xc0, !PT ;  /* 0x0000ff0095ff7812 */ /* 0x000fe200078cc0ff */
[----:B------:R-:W-:Y:S01]  /*3b20*/  FMUL.FTZ R112, R112, UR28 ;  /* 0x0000001c70707c20 */ /* 0x000fe20008410000 */
[----:B------:R-:W-:Y:S01]  /*3b30*/  FSEL R120, R121, RZ, P1 ;  /* 0x000000ff79787208 */ /* 0x000fe20000800000 */
[----:B------:R-:W-:Y:S01]  /*3b40*/  FMUL.FTZ R116, R116, UR28 ;  /* 0x0000001c74747c20 */ /* 0x000fe20008410000 */
[----:B------:R-:W-:-:S02]  /*3b50*/  LOP3.LUT P1, RZ, R153, 0xff00, RZ, 0xc0, !PT ;  /* 0x0000ff0099ff7812 */ /* 0x000fc4000782c0ff */
[----:B------:R-:W-:Y:S02]  /*3b60*/  FSEL R114, R121, RZ, P0 ;  /* 0x000000ff79727208 */ /* 0x000fe40000000000 */
[C---:B------:R-:W-:Y:S02]  /*3b70*/  FSEL R117, R118.reuse, RZ, P4 ;  /* 0x000000ff76757208 */ /* 0x040fe40002000000 */
[----:B------:R-:W-:Y:S02]  /*3b80*/  FSEL R86, R118, RZ, P5 ;  /* 0x000000ff76567208 */ /* 0x000fe40002800000 */
[C---:B------:R-:W-:Y:S02]  /*3b90*/  FSEL R118, R119.reuse, RZ, P6 ;  /* 0x000000ff77767208 */ /* 0x040fe40003000000 */
[----:B------:R-:W-:Y:S02]  /*3ba0*/  FSEL R113, R119, RZ, P1 ;  /* 0x000000ff77717208 */ /* 0x000fe40000800000 */
[----:B------:R-:W-:-:S02]  /*3bb0*/  LOP3.LUT P5, RZ, R148, 0xff0000, RZ, 0xc0, !PT ;  /* 0x00ff000094ff7812 */ /* 0x000fc400078ac0ff */
[----:B------:R-:W-:Y:S02]  /*3bc0*/  LOP3.LUT P6, RZ, R152, 0xff0000, RZ, 0xc0, !PT ;  /* 0x00ff000098ff7812 */ /* 0x000fe400078cc0ff */
[----:B------:R-:W-:Y:S02]  /*3bd0*/  LOP3.LUT P0, RZ, R148, 0xff000000, RZ, 0xc0, !PT ;  /* 0xff00000094ff7812 */ /* 0x000fe4000780c0ff */
[----:B------:R-:W-:Y:S02]  /*3be0*/  F2FP.F16.F32.PACK_AB R87, R114, R87 ;  /* 0x000000577257723e */ /* 0x000fe400000000ff */
[----:B------:R-:W-:Y:S02]  /*3bf0*/  F2FP.F16.F32.PACK_AB R114, R118, R117 ;  /* 0x000000757672723e */ /* 0x000fe400000000ff */
[----:B------:R-:W-:Y:S01]  /*3c00*/  F2FP.F16.F32.PACK_AB R86, R113, R86 ;  /* 0x000000567156723e */ /* 0x000fe200000000ff */
[----:B------:R-:W-:Y:S01]  /*3c10*/  FMUL.FTZ R113, R84, UR28 ;  /* 0x0000001c54717c20 */ /* 0x000fe20008410000 */
[----:B------:R-:W-:-:S02]  /*3c20*/  FSEL R118, R85, RZ, P5 ;  /* 0x000000ff55767208 */ /* 0x000fc40002800000 */
[----:B------:R-:W-:Y:S02]  /*3c30*/  LOP3.LUT P1, RZ, R152, 0xff000000, RZ, 0xc0, !PT ;  /* 0xff00000098ff7812 */ /* 0x000fe4000782c0ff */
[----:B------:R-:W-:Y:S02]  /*3c40*/  LOP3.LUT P4, RZ, R148, 0xff00, RZ, 0xc0, !PT ;  /* 0x0000ff0094ff7812 */ /* 0x000fe4000788c0ff */
[----:B------:R-:W-:Y:S02]  /*3c50*/  LOP3.LUT P5, RZ, R152, 0xff00, RZ, 0xc0, !PT ;  /* 0x0000ff0098ff7812 */ /* 0x000fe400078ac0ff */
[----:B------:R-:W-:Y:S02]  /*3c60*/  FSEL R85, R85, RZ, P6 ;  /* 0x000000ff55557208 */ /* 0x000fe40003000000 */
[----:B------:R-:W-:Y:S02]  /*3c70*/  FSEL R121, R112, RZ, P0 ;  /* 0x000000ff70797208 */ /* 0x000fe40000000000 */
[----:B------:R-:W-:-:S02]  /*3c80*/  LOP3.LUT P6, RZ, R148, 0xff, RZ, 0xc0, !PT ;  /* 0x000000ff94ff7812 */ /* 0x000fc400078cc0ff */
[----:B------:R-:W-:Y:S02]  /*3c90*/  LOP3.LUT P0, RZ, R152, 0xff, RZ, 0xc0, !PT ;  /* 0x000000ff98ff7812 */ /* 0x000fe4000780c0ff */
[----:B------:R-:W-:Y:S02]  /*3ca0*/  FSEL R112, R112, RZ, P1 ;  /* 0x000000ff70707208 */ /* 0x000fe40000800000 */
[C---:B------:R-:W-:Y:S02]  /*3cb0*/  FSEL R119, R116.reuse, RZ, P4 ;  /* 0x000000ff74777208 */ /* 0x040fe40002000000 */
[----:B------:R-:W-:Y:S02]  /*3cc0*/  FSEL R117, R116, RZ, P5 ;  /* 0x000000ff74757208 */ /* 0x000fe40002800000 */
[C---:B------:R-:W-:Y:S02]  /*3cd0*/  FSEL R84, R113.reuse, RZ, P0 ;  /* 0x000000ff71547208 */ /* 0x040fe40000000000 */
[----:B------:R-:W-:-:S02]  /*3ce0*/  FSEL R116, R113, RZ, P6 ;  /* 0x000000ff71747208 */ /* 0x000fc40003000000 */
[----:B------:R-:W-:Y:S02]  /*3cf0*/  F2FP.F16.F32.PACK_AB R85, R112, R85 ;  /* 0x000000557055723e */ /* 0x000fe400000000ff */
[----:B------:R-:W-:Y:S02]  /*3d00*/  F2FP.F16.F32.PACK_AB R115, R120, R115 ;  /* 0x000000737873723e */ /* 0x000fe400000000ff */
[----:B------:R-:W-:Y:S02]  /*3d10*/  F2FP.F16.F32.PACK_AB R113, R121, R118 ;  /* 0x000000767971723e */ /* 0x000fe400000000ff */
[----:B------:R-:W-:Y:S02]  /*3d20*/  F2FP.F16.F32.PACK_AB R84, R117, R84 ;  /* 0x000000547554723e */ /* 0x000fe400000000ff */
[----:B------:R-:W-:Y:S01]  /*3d30*/  F2FP.F16.F32.PACK_AB R112, R119, R116 ;  /* 0x000000747770723e */ /* 0x000fe200000000ff */
[----:B------:R-:W-:Y:S06]  /*3d40*/  BRA `(.L_x_344) ;  /* 0x0000000400587947 */ /* 0x000fec0003800000 */
.L_x_348:
[--C-:B------:R-:W-:Y:S01]  /*3d50*/  FFMA.FTZ R86, R138, UR9, R122.reuse ;  /* 0x000000098a567c23 */ /* 0x100fe2000801007a */
[--C-:B------:R-:W-:Y:S01]  /*3d60*/  FFMA.FTZ R85, R137, UR9, R122.reuse ;  /* 0x0000000989557c23 */ /* 0x100fe2000801007a */
[----:B------:R-:W-:Y:S01]  /*3d70*/  FFMA.FTZ R95, R140, UR9, R122 ;  /* 0x000000098c5f7c23 */ /* 0x000fe2000801007a */
[--C-:B-----5:R-:W-:Y:S02]  /*3d80*/  HADD2.F32 R87, -RZ, R90.reuse.H1_H1 ;  /* 0x3000005aff577230 */ /* 0x120fe40000004100 */
[----:B------:R-:W-:Y:S01]  /*3d90*/  FADD.FTZ R86, R131, -R86 ;  /* 0x8000005683567221 */ /* 0x000fe20000010000 */
[----:B------:R-:W-:Y:S01]  /*3da0*/  FFMA.FTZ R92, R141, UR9, R122 ;  /* 0x000000098d5c7c23 */ /* 0x000fe2000801007a */
[----:B------:R-:W-:Y:S02]  /*3db0*/  HADD2.F32 R84, -RZ, R90.H0_H0 ;  /* 0x2000005aff547230 */ /* 0x000fe40000004100 */
[----:B------:R-:W-:Y:S01]  /*3dc0*/  FADD.FTZ R85, R12, -R85 ;  /* 0x800000550c557221 */ /* 0x000fe20000010000 */
[----:B------:R-:W-:-:S02]  /*3dd0*/  HADD2.F32 R94, -RZ, R91.H1_H1 ;  /* 0x3000005bff5e7230 */ /* 0x000fc40000004100 */
[----:B------:R-:W-:Y:S01]  /*3de0*/  FADD.FTZ R95, R136, -R95 ;  /* 0x8000005f885f7221 */ /* 0x000fe20000010000 */
[----:B------:R-:W-:Y:S02]  /*3df0*/  HADD2.F32 R93, -RZ, R91.H0_H0 ;  /* 0x2000005bff5d7230 */ /* 0x000fe40000004100 */
[----:B------:R-:W-:Y:S01]  /*3e00*/  FFMA.FTZ R115, R86, UR16, R87 ;  /* 0x0000001056737c23 */ /* 0x000fe20008010057 */
[----:B------:R-:W-:Y:S01]  /*3e10*/  FADD.FTZ R92, R129, -R92 ;  /* 0x8000005c815c7221 */ /* 0x000fe20000010000 */
[----:B------:R-:W-:Y:S01]  /*3e20*/  FFMA.FTZ R86, R14, UR9, R122 ;  /* 0x000000090e567c23 */ /* 0x000fe2000801007a */
[----:B------:R-:W-:Y:S01]  /*3e30*/  FFMA.FTZ R112, R85, UR16, R84 ;  /* 0x0000001055707c23 */ /* 0x000fe20008010054 */
[----:B------:R-:W-:Y:S01]  /*3e40*/  FFMA.FTZ R117, R95, UR16, R94 ;  /* 0x000000105f757c23 */ /* 0x000fe2000801005e */
[--C-:B------:R-:W-:Y:S01]  /*3e50*/  FFMA.FTZ R84, R132, UR9, R122.reuse ;  /* 0x0000000984547c23 */ /* 0x100fe2000801007a */
[----:B------:R-:W-:Y:S01]  /*3e60*/  FFMA.FTZ R85, R3, UR9, R122 ;  /* 0x0000000903557c23 */ /* 0x000fe2000801007a */
[----:B------:R-:W-:-:S02]  /*3e70*/  HADD2.F32 R95, -RZ, R88.H1_H1 ;  /* 0x30000058ff5f7230 */ /* 0x000fc40000004100 */
[----:B------:R-:W-:Y:S01]  /*3e80*/  FFMA.FTZ R114, R92, UR16, R93 ;  /* 0x000000105c727c23 */ /* 0x000fe2000801005d */
[----:B------:R-:W-:Y:S01]  /*3e90*/  FADD.FTZ R86, R11, -R86 ;  /* 0x800000560b567221 */ /* 0x000fe20000010000 */
[----:B------:R-:W-:Y:S01]  /*3ea0*/  FFMA.FTZ R93, R13, UR9, R122 ;  /* 0x000000090d5d7c23 */ /* 0x000fe2000801007a */
[----:B------:R-:W-:Y:S01]  /*3eb0*/  FADD.FTZ R94, R9, -R84 ;  /* 0x80000054095e7221 */ /* 0x000fe20000010000 */
[----:B------:R-:W-:Y:S01]  /*3ec0*/  FADD.FTZ R84, R0, -R85 ;  /* 0x8000005500547221 */ /* 0x000fe20000010000 */
[--C-:B------:R-:W-:Y:S02]  /*3ed0*/  HADD2.F32 R92, -RZ, R89.reuse.H0_H0 ;  /* 0x20000059ff5c7230 */ /* 0x100fe40000004100 */
[----:B------:R-:W-:Y:S01]  /*3ee0*/  FFMA.FTZ R85, R86, UR16, R95 ;  /* 0x0000001056557c23 */ /* 0x000fe2000801005f */
[----:B------:R-:W-:Y:S01]  /*3ef0*/  HADD2.F32 R87, -RZ, R88.H0_H0 ;  /* 0x20000058ff577230 */ /* 0x000fe20000004100 */
[----:B------:R-:W-:Y:S01]  /*3f00*/  ISETP.GE.U32.AND P1, PT, R148, RZ, PT ;  /* 0x000000ff9400720c */ /* 0x000fe20003f26070 */
[----:B------:R-:W-:Y:S01]  /*3f10*/  HADD2.F32 R113, -RZ, R89.H1_H1 ;  /* 0x30000059ff717230 */ /* 0x000fe20000004100 */
[----:B------:R-:W-:Y:S01]  /*3f20*/  ISETP.GE.U32.AND P0, PT, R152, RZ, PT ;  /* 0x000000ff9800720c */ /* 0x000fe20003f06070 */
[----:B------:R-:W-:Y:S01]  /*3f30*/  FADD.FTZ R93, R10, -R93 ;  /* 0x8000005d0a5d7221 */ /* 0x000fe20000010000 */
[----:B------:R-:W-:Y:S01]  /*3f40*/  FMUL.FTZ R86, R114, UR28 ;  /* 0x0000001c72567c20 */ /* 0x000fe20008410000 */
[----:B------:R-:W-:Y:S01]  /*3f50*/  LOP3.LUT P5, RZ, R149, 0xff0000, RZ, 0xc0, !PT ;  /* 0x00ff000095ff7812 */ /* 0x000fe200078ac0ff */
[----:B------:R-:W-:Y:S01]  /*3f60*/  FFMA.FTZ R84, R84, UR16, R87 ;  /* 0x0000001054547c23 */ /* 0x000fe20008010057 */
[----:B------:R-:W-:Y:S01]  /*3f70*/  LOP3.LUT P6, RZ, R153, 0xff0000, RZ, 0xc0, !PT ;  /* 0x00ff000099ff7812 */ /* 0x000fe200078cc0ff */
[----:B------:R-:W-:Y:S01]  /*3f80*/  FFMA.FTZ R93, R93, UR16, R92 ;  /* 0x000000105d5d7c23 */ /* 0x000fe2000801005c */
[C---:B------:R-:W-:Y:S01]  /*3f90*/  F2FP.F16.F32.PACK_AB R95, R117.reuse, R114 ;  /* 0x00000072755f723e */ /* 0x040fe200000000ff */
[----:B------:R-:W-:Y:S01]  /*3fa0*/  FMUL.FTZ R117, R117, UR28 ;  /* 0x0000001c75757c20 */ /* 0x000fe20008410000 */
[----:B------:R-:W-:Y:S01]  /*3fb0*/  ISETP.GE.U32.AND.EX P1, PT, R149, 0x1000000, PT, P1 ;  /* 0x010000009500780c */ /* 0x000fe20003f26110 */
[----:B------:R-:W-:Y:S01]  /*3fc0*/  FFMA.FTZ R92, R94, UR16, R113 ;  /* 0x000000105e5c7c23 */ /* 0x000fe20008010071 */
[----:B------:R-:W-:-:S02]  /*3fd0*/  ISETP.GE.U32.AND.EX P0, PT, R153, 0x1000000, PT, P0 ;  /* 0x010000009900780c */ /* 0x000fc40003f06100 */
[C---:B------:R-:W-:Y:S02]  /*3fe0*/  FSEL R116, R86.reuse, RZ, P5 ;  /* 0x000000ff56747208 */ /* 0x040fe40002800000 */
[----:B------:R-:W-:Y:S01]  /*3ff0*/  FSEL R87, R86, RZ, P6 ;  /* 0x000000ff56577208 */ /* 0x000fe20003000000 */
[----:B------:R-:W-:Y:S01]  /*4000*/  FMUL.FTZ R86, R112, UR28 ;  /* 0x0000001c70567c20 */ /* 0x000fe20008410000 */
[C---:B------:R-:W-:Y:S01]  /*4010*/  F2FP.F16.F32.PACK_AB R94, R115.reuse, R112 ;  /* 0x00000070735e723e */ /* 0x040fe200000000ff */
[----:B------:R-:W-:Y:S01]  /*4020*/  FMUL.FTZ R115, R115, UR28 ;  /* 0x0000001c73737c20 */ /* 0x000fe20008410000 */
[----:B------:R-:W-:Y:S02]  /*4030*/  LOP3.LUT P4, RZ, R149, 0xff, RZ, 0xc0, !PT ;  /* 0x000000ff95ff7812 */ /* 0x000fe4000788c0ff */
[C---:B------:R-:W-:Y:S02]  /*4040*/  FSEL R119, R117.reuse, RZ, P1 ;  /* 0x000000ff75777208 */ /* 0x040fe40000800000 */
[----:B------:R-:W-:-:S02]  /*4050*/  FSEL R112, R117, RZ, P0 ;  /* 0x000000ff75707208 */ /* 0x000fc40000000000 */
[----:B------:R-:W-:Y:S02]  /*4060*/  LOP3.LUT P5, RZ, R153, 0xff, RZ, 0xc0, !PT ;  /* 0x000000ff99ff7812 */ /* 0x000fe400078ac0ff */
[----:B------:R-:W-:Y:S02]  /*4070*/  LOP3.LUT P6, RZ, R149, 0xff00, RZ, 0xc0, !PT ;  /* 0x0000ff0095ff7812 */ /* 0x000fe400078cc0ff */
[----:B------:R-:W-:Y:S02]  /*4080*/  LOP3.LUT P1, RZ, R153, 0xff00, RZ, 0xc0, !PT ;  /* 0x0000ff0099ff7812 */ /* 0x000fe4000782c0ff */
[----:B------:R-:W-:Y:S02]  /*4090*/  FSEL R114, R86, RZ, P4 ;  /* 0x000000ff56727208 */ /* 0x000fe40002000000 */
[----:B------:R-:W-:Y:S01]  /*40a0*/  F2FP.F16.F32.PACK_AB R87, R112, R87 ;  /* 0x000000577057723e */ /* 0x000fe200000000ff */
[----:B------:R-:W-:Y:S01]  /*40b0*/  FMUL.FTZ R112, R93, UR28 ;  /* 0x0000001c5d707c20 */ /* 0x000fe20008410000 */
[----:B------:R-:W-:-:S02]  /*40c0*/  FSEL R86, R86, RZ, P5 ;  /* 0x000000ff56567208 */ /* 0x000fc40002800000 */
[C---:B------:R-:W-:Y:S02]  /*40d0*/  FSEL R117, R115.reuse, RZ, P1 ;  /* 0x000000ff73757208 */ /* 0x040fe40000800000 */
[----:B------:R-:W-:Y:S02]  /*40e0*/  FSEL R113, R115, RZ, P6 ;  /* 0x000000ff73717208 */ /* 0x000fe40003000000 */
[----:B------:R-:W-:Y:S01]  /*40f0*/  F2FP.F16.F32.PACK_AB R115, R119, R116 ;  /* 0x000000747773723e */ /* 0x000fe200000000ff */
[----:B------:R-:W-:Y:S01]  /*4100*/  FMUL.FTZ R116, R92, UR28 ;  /* 0x0000001c5c747c20 */ /* 0x000fe20008410000 */
[----:B------:R-:W-:Y:S02]  /*4110*/  LOP3.LUT P5, RZ, R148, 0xff0000, RZ, 0xc0, !PT ;  /* 0x00ff000094ff7812 */ /* 0x000fe400078ac0ff */
[----:B------:R-:W-:Y:S02]  /*4120*/  LOP3.LUT P6, RZ, R152, 0xff0000, RZ, 0xc0, !PT ;  /* 0x00ff000098ff7812 */ /* 0x000fe400078cc0ff */
[----:B------:R-:W-:-:S02]  /*4130*/  LOP3.LUT P0, RZ, R148, 0xff000000, RZ, 0xc0, !PT ;  /* 0xff00000094ff7812 */ /* 0x000fc4000780c0ff */
[----:B------:R-:W-:Y:S02]  /*4140*/  F2FP.F16.F32.PACK_AB R114, R113, R114 ;  /* 0x000000727172723e */ /* 0x000fe400000000ff */
[----:B------:R-:W-:Y:S02]  /*4150*/  FSEL R113, R112, RZ, P5 ;  /* 0x000000ff70717208 */ /* 0x000fe40002800000 */
[----:B------:R-:W-:Y:S02]  /*4160*/  F2FP.F16.F32.PACK_AB R93, R92, R93 ;  /* 0x0000005d5c5d723e */ /* 0x000fe400000000ff */
[----:B------:R-:W-:Y:S01]  /*4170*/  FSEL R118, R112, RZ, P6 ;  /* 0x000000ff70767208 */ /* 0x000fe20003000000 */
[C---:B------:R-:W-:Y:S01]  /*4180*/  FMUL.FTZ R112, R85.reuse, UR28 ;  /* 0x0000001c55707c20 */ /* 0x040fe20008410000 */
[----:B------:R-:W-:Y:S01]  /*4190*/  F2FP.F16.F32.PACK_AB R92, R85, R84 ;  /* 0x00000054555c723e */ /* 0x000fe200000000ff */
[----:B------:R-:W-:Y:S01]  /*41a0*/  FMUL.FTZ R84, R84, UR28 ;  /* 0x0000001c54547c20 */ /* 0x000fe20008410000 */
[----:B------:R-:W-:-:S02]  /*41b0*/  LOP3.LUT P1, RZ, R152, 0xff000000, RZ, 0xc0, !PT ;  /* 0xff00000098ff7812 */ /* 0x000fc4000782c0ff */
[----:B------:R-:W-:Y:S02]  /*41c0*/  LOP3.LUT P4, RZ, R148, 0xff00, RZ, 0xc0, !PT ;  /* 0x0000ff0094ff7812 */ /* 0x000fe4000788c0ff */
[----:B------:R-:W-:Y:S02]  /*41d0*/  LOP3.LUT P5, RZ, R152, 0xff00, RZ, 0xc0, !PT ;  /* 0x0000ff0098ff7812 */ /* 0x000fe400078ac0ff */
[----:B------:R-:W-:Y:S02]  /*41e0*/  FSEL R120, R116, RZ, P0 ;  /* 0x000000ff74787208 */ /* 0x000fe40000000000 */
[----:B------:R-:W-:Y:S02]  /*41f0*/  LOP3.LUT P6, RZ, R148, 0xff, RZ, 0xc0, !PT ;  /* 0x000000ff94ff7812 */ /* 0x000fe400078cc0ff */
[----:B------:R-:W-:Y:S02]  /*4200*/  LOP3.LUT P0, RZ, R152, 0xff, RZ, 0xc0, !PT ;  /* 0x000000ff98ff7812 */ /* 0x000fe4000780c0ff */
[----:B------:R-:W-:-:S02]  /*4210*/  F2FP.F16.F32.PACK_AB R86, R117, R86 ;  /* 0x000000567556723e */ /* 0x000fc400000000ff */
[----:B------:R-:W-:Y:S02]  /*4220*/  FSEL R85, R116, RZ, P1 ;  /* 0x000000ff74557208 */ /* 0x000fe40000800000 */
[C---:B------:R-:W-:Y:S02]  /*4230*/  FSEL R117, R112.reuse, RZ, P4 ;  /* 0x000000ff70757208 */ /* 0x040fe40002000000 */
[----:B------:R-:W-:Y:S02]  /*4240*/  FSEL R119, R112, RZ, P5 ;  /* 0x000000ff70777208 */ /* 0x000fe40002800000 */
[C---:B------:R-:W-:Y:S02]  /*4250*/  FSEL R116, R84.reuse, RZ, P0 ;  /* 0x000000ff54747208 */ /* 0x040fe40000000000 */
[----:B------:R-:W-:Y:S02]  /*4260*/  FSEL R112, R84, RZ, P6 ;  /* 0x000000ff54707208 */ /* 0x000fe40003000000 */
[----:B------:R-:W-:-:S02]  /*4270*/  F2FP.F16.F32.PACK_AB R85, R85, R118 ;  /* 0x000000765555723e */ /* 0x000fc400000000ff */
[----:B------:R-:W-:Y:S02]  /*4280*/  F2FP.F16.F32.PACK_AB R113, R120, R113 ;  /* 0x000000717871723e */ /* 0x000fe400000000ff */
[----:B------:R-:W-:Y:S02]  /*4290*/  F2FP.F16.F32.PACK_AB R84, R119, R116 ;  /* 0x000000747754723e */ /* 0x000fe400000000ff */
[----:B------:R-:W-:-:S07]  /*42a0*/  F2FP.F16.F32.PACK_AB R112, R117, R112 ;  /* 0x000000707570723e */ /* 0x000fce00000000ff */
.L_x_344:
        /* <DEDUP_REMOVED lines=14> */
.L_x_340:
[----:B------:R-:W-:Y:S05]  /*4390*/  BSYNC.RECONVERGENT B0 ;  /* 0x0000000000007941 */ /* 0x000fea0003800200 */
.L_x_339:
[----:B------:R-:W-:Y:S04]  /*43a0*/  BSSY.RECONVERGENT B0, `(.L_x_349) ;  /* 0x0000259000007945 */ /* 0x000fe80003800200 */
[----:B------:R-:W-:Y:S05]  /*43b0*/  @!P2 BRA `(.L_x_350) ;  /* 0x00000024005ca947 */ /* 0x000fea0003800000 */
[----:B------:R-:W-:-:S04]  /*43c0*/  UISETP.NE.U32.AND UP0, UPT, UR26, URZ, UPT ;  /* 0x000000ff1a00728c */ /* 0x000fc8000bf05070 */
[----:B------:R-:W-:-:S09]  /*43d0*/  UISETP.NE.AND.EX UP0, UPT, UR27, URZ, UPT, UP0 ;  /* 0x000000ff1b00728c */ /* 0x000fd2000bf05300 */
[----:B------:R-:W-:Y:S05]  /*43e0*/  BRA.U !UP0, `(.L_x_351) ;  /* 0x0000001508347547 */ /* 0x000fea000b800000 */
[----:B------:R-:W-:-:S04]  /*43f0*/  UISETP.NE.U32.AND UP4, UPT, UR30, URZ, UPT ;  /* 0x000000ff1e00728c */ /* 0x000fc8000bf85070 */
[----:B------:R-:W-:-:S09]  /*4400*/  UISETP.NE.AND.EX UP4, UPT, UR31, URZ, UPT, UP4 ;  /* 0x000000ff1f00728c */ /* 0x000fd2000bf85340 */
[----:B------:R-:W-:Y:S05]  /*4410*/  BRA.U !UP4, `(.L_x_352) ;  /* 0x000000090cb47547 */ /* 0x000fea000b800000 */
[----:B------:R-:W-:-:S04]  /*4420*/  UISETP.NE.U32.AND UP4, UPT, UR10, URZ, UPT ;  /* 0x000000ff0a00728c */ /* 0x000fc8000bf85070 */
[----:B------:R-:W-:-:S09]  /*4430*/  UISETP.NE.AND.EX UP4, UPT, UR11, URZ, UPT, UP4 ;  /* 0x000000ff0b00728c */ /* 0x000fd2000bf85340 */
[----:B------:R-:W-:Y:S05]  /*4440*/  BRA.U !UP4, `(.L_x_353) ;  /* 0x000000050c5c7547 */ /* 0x000fea000b800000 */
[--C-:B0-----:R-:W-:Y:S01]  /*4450*/  FFMA.FTZ R84, R139, UR9, R122.reuse ;  /* 0x000000098b547c23 */ /* 0x101fe2000801007a */
[--C-:B------:R-:W-:Y:S01]  /*4460*/  FFMA.FTZ R86, R144, UR9, R122.reuse ;  /* 0x0000000990567c23 */ /* 0x100fe2000801007a */
[----:B------:R-:W-:Y:S01]  /*4470*/  FFMA.FTZ R94, R146, UR9, R122 ;  /* 0x00000009925e7c23 */ /* 0x000fe2000801007a */
[--C-:B-----5:R-:W-:Y:S02]  /*4480*/  HADD2.F32 R85, -RZ, R18.reuse.H0_H0 ;  /* 0x20000012ff557230 */ /* 0x120fe40000004100 */
[----:B------:R-:W-:Y:S01]  /*4490*/  FADD.FTZ R84, R135, -R84 ;  /* 0x8000005487547221 */ /* 0x000fe20000010000 */
[----:B------:R-:W-:Y:S02]  /*44a0*/  HADD2.F32 R87, -RZ, R18.H1_H1 ;  /* 0x30000012ff577230 */ /* 0x000fe40000004100 */
[----:B------:R-:W-:Y:S01]  /*44b0*/  FADD.FTZ R86, R133, -R86 ;  /* 0x8000005685567221 */ /* 0x000fe20000010000 */
[--C-:B------:R-:W-:Y:S02]  /*44c0*/  HADD2.F32 R95, -RZ, R19.reuse.H1_H1 ;  /* 0x30000013ff5f7230 */ /* 0x100fe40000004100 */
[----:B------:R-:W-:Y:S01]  /*44d0*/  FFMA.FTZ R93, R145, UR9, R122 ;  /* 0x00000009915d7c23 */ /* 0x000fe2000801007a */
[----:B------:R-:W-:Y:S01]  /*44e0*/  FADD.FTZ R94, R143, -R94 ;  /* 0x8000005e8f5e7221 */ /* 0x000fe20000010000 */
[----:B------:R-:W-:Y:S01]  /*44f0*/  FFMA.FTZ R113, R84, UR16, R85 ;  /* 0x0000001054717c23 */ /* 0x000fe20008010055 */
[----:B------:R-:W-:-:S02]  /*4500*/  HADD2.F32 R92, -RZ, R19.H0_H0 ;  /* 0x20000013ff5c7230 */ /* 0x000fc40000004100 */
[----:B------:R-:W-:Y:S01]  /*4510*/  FFMA.FTZ R114, R86, UR16, R87 ;  /* 0x0000001056727c23 */ /* 0x000fe20008010057 */
[--C-:B------:R-:W-:Y:S01]  /*4520*/  FFMA.FTZ R84, R15, UR9, R122.reuse ;  /* 0x000000090f547c23 */ /* 0x100fe2000801007a */
[----:B------:R-:W-:Y:S01]  /*4530*/  FADD.FTZ R93, R142, -R93 ;  /* 0x8000005d8e5d7221 */ /* 0x000fe20000010000 */
[----:B------:R-:W-:Y:S01]  /*4540*/  FFMA.FTZ R118, R94, UR16, R95 ;  /* 0x000000105e767c23 */ /* 0x000fe2000801005f */
[--C-:B------:R-:W-:Y:S01]  /*4550*/  FFMA.FTZ R87, R126, UR9, R122.reuse ;  /* 0x000000097e577c23 */ /* 0x100fe2000801007a */
[----:B------:R-:W-:Y:S01]  /*4560*/  FFMA.FTZ R95, R134, UR9, R122 ;  /* 0x00000009865f7c23 */ /* 0x000fe2000801007a */
[--C-:B------:R-:W-:Y:S02]  /*4570*/  HADD2.F32 R85, -RZ, R16.reuse.H0_H0 ;  /* 0x20000010ff557230 */ /* 0x100fe40000004100 */
[----:B------:R-:W-:Y:S01]  /*4580*/  FADD.FTZ R84, R7, -R84 ;  /* 0x8000005407547221 */ /* 0x000fe20000010000 */
[----:B------:R-:W-:Y:S02]  /*4590*/  HADD2.F32 R86, -RZ, R16.H1_H1 ;  /* 0x30000010ff567230 */ /* 0x000fe40000004100 */
[----:B------:R-:W-:Y:S01]  /*45a0*/  FFMA.FTZ R115, R93, UR16, R92 ;  /* 0x000000105d737c23 */ /* 0x000fe2000801005c */
[----:B------:R-:W-:-:S02]  /*45b0*/  HADD2.F32 R94, -RZ, R17.H1_H1 ;  /* 0x30000011ff5e7230 */ /* 0x000fc40000004100 */
[----:B------:R-:W-:Y:S01]  /*45c0*/  FADD.FTZ R87, R8, -R87 ;  /* 0x8000005708577221 */ /* 0x000fe20000010000 */
[----:B------:R-:W-:Y:S01]  /*45d0*/  FFMA.FTZ R93, R127, UR9, R122 ;  /* 0x000000097f5d7c23 */ /* 0x000fe2000801007a */
[----:B------:R-:W-:Y:S01]  /*45e0*/  FADD.FTZ R95, R128, -R95 ;  /* 0x8000005f805f7221 */ /* 0x000fe20000010000 */
[----:B------:R-:W-:Y:S01]  /*45f0*/  FFMA.FTZ R84, R84, UR16, R85 ;  /* 0x0000001054547c23 */ /* 0x000fe20008010055 */
[----:B------:R-:W-:Y:S02]  /*4600*/  HADD2.F32 R92, -RZ, R17.H0_H0 ;  /* 0x20000011ff5c7230 */ /* 0x000fe40000004100 */
[----:B------:R-:W-:Y:S01]  /*4610*/  FFMA.FTZ R85, R87, UR16, R86 ;  /* 0x0000001057557c23 */ /* 0x000fe20008010056 */
[----:B------:R-:W-:Y:S01]  /*4620*/  ISETP.GE.U32.AND P1, PT, R124, RZ, PT ;  /* 0x000000ff7c00720c */ /* 0x000fe20003f26070 */
[----:B------:R-:W-:Y:S01]  /*4630*/  FADD.FTZ R93, R130, -R93 ;  /* 0x8000005d825d7221 */ /* 0x000fe20000010000 */
[----:B------:R-:W-:Y:S01]  /*4640*/  FFMA.FTZ R112, R95, UR16, R94 ;  /* 0x000000105f707c23 */ /* 0x000fe2000801005e */
[----:B------:R-:W-:Y:S01]  /*4650*/  FMUL.FTZ R86, R115, UR28 ;  /* 0x0000001c73567c20 */ /* 0x000fe20008410000 */
[----:B------:R-:W-:Y:S01]  /*4660*/  LOP3.LUT P5, RZ, R125, 0xff0000, RZ, 0xc0, !PT ;  /* 0x00ff00007dff7812 */ /* 0x000fe200078ac0ff */
[----:B------:R-:W-:Y:S01]  /*4670*/  FFMA.FTZ R93, R93, UR16, R92 ;  /* 0x000000105d5d7c23 */ /* 0x000fe2000801005c */
[----:B------:R-:W-:Y:S01]  /*4680*/  LOP3.LUT P6, RZ, R151, 0xff0000, RZ, 0xc0, !PT ;  /* 0x00ff000097ff7812 */ /* 0x000fe200078cc0ff */
[----:B------:R-:W-:Y:S01]  /*4690*/  FMUL.FTZ R87, R114, UR28 ;  /* 0x0000001c72577c20 */ /* 0x000fe20008410000 */
[----:B------:R-:W-:-:S02]  /*46a0*/  ISETP.GE.U32.AND P0, PT, R150, RZ, PT ;  /* 0x000000ff9600720c */ /* 0x000fc40003f06070 */
[C---:B------:R-:W-:Y:S01]  /*46b0*/  F2FP.F16.F32.PACK_AB R95, R118.reuse, R115 ;  /* 0x00000073765f723e */ /* 0x040fe200000000ff */
[----:B------:R-:W-:Y:S01]  /*46c0*/  FMUL.FTZ R118, R118, UR28 ;  /* 0x0000001c76767c20 */ /* 0x000fe20008410000 */
[----:B------:R-:W-:Y:S02]  /*46d0*/  ISETP.GE.U32.AND.EX P1, PT, R125, 0x1000000, PT, P1 ;  /* 0x010000007d00780c */ /* 0x000fe40003f26110 */
[C---:B------:R-:W-:Y:S02]  /*46e0*/  FSEL R92, R86.reuse, RZ, P5 ;  /* 0x000000ff565c7208 */ /* 0x040fe40002800000 */
[----:B------:R-:W-:Y:S01]  /*46f0*/  FSEL R116, R86, RZ, P6 ;  /* 0x000000ff56747208 */ /* 0x000fe20003000000 */
[----:B------:R-:W-:Y:S01]  /*4700*/  FMUL.FTZ R86, R113, UR28 ;  /* 0x0000001c71567c20 */ /* 0x000fe20008410000 */
[----:B------:R-:W-:Y:S02]  /*4710*/  ISETP.GE.U32.AND.EX P0, PT, R151, 0x1000000, PT, P0 ;  /* 0x010000009700780c */ /* 0x000fe40003f06100 */
[----:B------:R-:W-:-:S02]  /*4720*/  LOP3.LUT P4, RZ, R125, 0xff, RZ, 0xc0, !PT ;  /* 0x000000ff7dff7812 */ /* 0x000fc4000788c0ff */
[C---:B------:R-:W-:Y:S02]  /*4730*/  FSEL R115, R118.reuse, RZ, P1 ;  /* 0x000000ff76737208 */ /* 0x040fe40000800000 */
[----:B------:R-:W-:Y:S02]  /*4740*/  LOP3.LUT P5, RZ, R151, 0xff, RZ, 0xc0, !PT ;  /* 0x000000ff97ff7812 */ /* 0x000fe400078ac0ff */
[----:B------:R-:W-:Y:S02]  /*4750*/  LOP3.LUT P6, RZ, R125, 0xff00, RZ, 0xc0, !PT ;  /* 0x0000ff007dff7812 */ /* 0x000fe400078cc0ff */
[----:B------:R-:W-:Y:S02]  /*4760*/  LOP3.LUT P1, RZ, R151, 0xff00, RZ, 0xc0, !PT ;  /* 0x0000ff0097ff7812 */ /* 0x000fe4000782c0ff */
[----:B------:R-:W-:Y:S02]  /*4770*/  FSEL R119, R118, RZ, P0 ;  /* 0x000000ff76777208 */ /* 0x000fe40000000000 */
[----:B------:R-:W-:-:S02]  /*4780*/  F2FP.F16.F32.PACK_AB R94, R114, R113 ;  /* 0x00000071725e723e */ /* 0x000fc400000000ff */
[C---:B------:R-:W-:Y:S02]  /*4790*/  FSEL R114, R86.reuse, RZ, P4 ;  /* 0x000000ff56727208 */ /* 0x040fe40002000000 */
[----:B------:R-:W-:Y:S01]  /*47a0*/  F2FP.F16.F32.PACK_AB R115, R115, R92 ;  /* 0x0000005c7373723e */ /* 0x000fe200000000ff */
[----:B------:R-:W-:Y:S01]  /*47b0*/  FMUL.FTZ R92, R93, UR28 ;  /* 0x0000001c5d5c7c20 */ /* 0x000fe20008410000 */
[----:B------:R-:W-:Y:S02]  /*47c0*/  FSEL R86, R86, RZ, P5 ;  /* 0x000000ff56567208 */ /* 0x000fe40002800000 */
[C---:B------:R-:W-:Y:S02]  /*47d0*/  FSEL R117, R87.reuse, RZ, P1 ;  /* 0x000000ff57757208 */ /* 0x040fe40000800000 */
[----:B------:R-:W-:Y:S02]  /*47e0*/  FSEL R113, R87, RZ, P6 ;  /* 0x000000ff57717208 */ /* 0x000fe40003000000 */
[----:B------:R-:W-:Y:S01]  /*47f0*/  F2FP.F16.F32.PACK_AB R87, R119, R116 ;  /* 0x000000747757723e */ /* 0x000fe200000000ff */
[----:B------:R-:W-:Y:S01]  /*4800*/  FMUL.FTZ R116, R112, UR28 ;  /* 0x0000001c70747c20 */ /* 0x000fe20008410000 */
[----:B------:R-:W-:-:S02]  /*4810*/  LOP3.LUT P5, RZ, R124, 0xff0000, RZ, 0xc0, !PT ;  /* 0x00ff00007cff7812 */ /* 0x000fc400078ac0ff */
[----:B------:R-:W-:Y:S02]  /*4820*/  LOP3.LUT P6, RZ, R150, 0xff0000, RZ, 0xc0, !PT ;  /* 0x00ff000096ff7812 */ /* 0x000fe400078cc0ff */
[----:B------:R-:W-:Y:S02]  /*4830*/  LOP3.LUT P0, RZ, R124, 0xff000000, RZ, 0xc0, !PT ;  /* 0xff0000007cff7812 */ /* 0x000fe4000780c0ff */
[----:B------:R-:W-:Y:S02]  /*4840*/  F2FP.F16.F32.PACK_AB R114, R113, R114 ;  /* 0x000000727172723e */ /* 0x000fe400000000ff */
[----:B------:R-:W-:Y:S02]  /*4850*/  FSEL R113, R92, RZ, P5 ;  /* 0x000000ff5c717208 */ /* 0x000fe40002800000 */
[----:B------:R-:W-:Y:S01]  /*4860*/  F2FP.F16.F32.PACK_AB R93, R112, R93 ;  /* 0x0000005d705d723e */ /* 0x000fe200000000ff */
[----:B------:R-:W-:Y:S01]  /*4870*/  FMUL.FTZ R112, R85, UR28 ;  /* 0x0000001c55707c20 */ /* 0x000fe20008410000 */
[----:B------:R-:W-:-:S02]  /*4880*/  FSEL R118, R92, RZ, P6 ;  /* 0x000000ff5c767208 */ /* 0x000fc40003000000 */
[----:B------:R-:W-:Y:S01]  /*4890*/  F2FP.F16.F32.PACK_AB R92, R85, R84 ;  /* 0x00000054555c723e */ /* 0x000fe200000000ff */
[----:B------:R-:W-:Y:S01]  /*48a0*/  FMUL.FTZ R84, R84, UR28 ;  /* 0x0000001c54547c20 */ /* 0x000fe20008410000 */
[----:B------:R-:W-:Y:S02]  /*48b0*/  LOP3.LUT P1, RZ, R150, 0xff000000, RZ, 0xc0, !PT ;  /* 0xff00000096ff7812 */ /* 0x000fe4000782c0ff */
[----:B------:R-:W-:Y:S02]  /*48c0*/  LOP3.LUT P4, RZ, R124, 0xff00, RZ, 0xc0, !PT ;  /* 0x0000ff007cff7812 */ /* 0x000fe4000788c0ff */
[----:B------:R-:W-:Y:S02]  /*48d0*/  LOP3.LUT P5, RZ, R150, 0xff00, RZ, 0xc0, !PT ;  /* 0x0000ff0096ff7812 */ /* 0x000fe400078ac0ff */
[----:B------:R-:W-:Y:S02]  /*48e0*/  FSEL R120, R116, RZ, P0 ;  /* 0x000000ff74787208 */ /* 0x000fe40000000000 */
[----:B------:R-:W-:-:S02]  /*48f0*/  LOP3.LUT P6, RZ, R124, 0xff, RZ, 0xc0, !PT ;  /* 0x000000ff7cff7812 */ /* 0x000fc400078cc0ff */
[----:B------:R-:W-:Y:S02]  /*4900*/  LOP3.LUT P0, RZ, R150, 0xff, RZ, 0xc0, !PT ;  /* 0x000000ff96ff7812 */ /* 0x000fe4000780c0ff */
[----:B------:R-:W-:Y:S02]  /*4910*/  F2FP.F16.F32.PACK_AB R86, R117, R86 ;  /* 0x000000567556723e */ /* 0x000fe400000000ff */
[----:B------:R-:W-:Y:S02]  /*4920*/  FSEL R85, R116, RZ, P1 ;  /* 0x000000ff74557208 */ /* 0x000fe40000800000 */
[C---:B------:R-:W-:Y:S02]  /*4930*/  FSEL R117, R112.reuse, RZ, P4 ;  /* 0x000000ff70757208 */ /* 0x040fe40002000000 */
        /* <DEDUP_REMOVED lines=8> */
.L_x_353:
[--C-:B0-----:R-:W-:Y:S01]  /*49c0*/  FFMA.FTZ R113, R145, UR9, R122.reuse ;  /* 0x0000000991717c23 */ /* 0x101fe2000801007a */
[--C-:B------:R-:W-:Y:S01]  /*49d0*/  FFMA.FTZ R84, R139, UR9, R122.reuse ;  /* 0x000000098b547c23 */ /* 0x100fe2000801007a */
[--C-:B------:R-:W-:Y:S01]  /*49e0*/  FFMA.FTZ R114, R146, UR9, R122.reuse ;  /* 0x0000000992727c23 */ /* 0x100fe2000801007a */
[--C-:B-----5:R-:W-:Y:S02]  /*49f0*/  HADD2.F32 R112, -RZ, R19.reuse.H0_H0 ;  /* 0x20000013ff707230 */ /* 0x120fe40000004100 */
[----:B------:R-:W-:Y:S01]  /*4a00*/  FFMA.FTZ R86, R144, UR9, R122 ;  /* 0x0000000990567c23 */ /* 0x000fe2000801007a */
[----:B------:R-:W-:Y:S02]  /*4a10*/  HADD2.F32 R85, -RZ, R18.H0_H0 ;  /* 0x20000012ff557230 */ /* 0x000fe40000004100 */
[----:B------:R-:W-:Y:S01]  /*4a20*/  FADD.FTZ R113, R142, -R113 ;  /* 0x800000718e717221 */ /* 0x000fe20000010000 */
[----:B------:R-:W-:Y:S01]  /*4a30*/  FADD.FTZ R84, R135, -R84 ;  /* 0x8000005487547221 */ /* 0x000fe20000010000 */
[----:B------:R-:W-:-:S02]  /*4a40*/  HADD2.F32 R115, -RZ, R19.H1_H1 ;  /* 0x30000013ff737230 */ /* 0x000fc40000004100 */
[----:B------:R-:W-:Y:S01]  /*4a50*/  FADD.FTZ R114, R143, -R114 ;  /* 0x800000728f727221 */ /* 0x000fe20000010000 */
[----:B------:R-:W-:Y:S02]  /*4a60*/  HADD2.F32 R87, -RZ, R18.H1_H1 ;  /* 0x30000012ff577230 */ /* 0x000fe40000004100 */
[----:B------:R-:W-:Y:S01]  /*4a70*/  FADD.FTZ R86, R133, -R86 ;  /* 0x8000005685567221 */ /* 0x000fe20000010000 */
[----:B------:R-:W-:Y:S01]  /*4a80*/  FFMA.FTZ R120, R113, UR16, R112 ;  /* 0x0000001071787c23 */ /* 0x000fe20008010070 */
[----:B------:R-:W-:Y:S01]  /*4a90*/  FFMA.FTZ R116, R84, UR16, R85 ;  /* 0x0000001054747c23 */ /* 0x000fe20008010055 */
[--C-:B------:R-:W-:Y:S01]  /*4aa0*/  FFMA.FTZ R84, R15, UR9, R122.reuse ;  /* 0x000000090f547c23 */ /* 0x100fe2000801007a */
[----:B------:R-:W-:Y:S01]  /*4ab0*/  FFMA.FTZ R121, R114, UR16, R115 ;  /* 0x0000001072797c23 */ /* 0x000fe20008010073 */
[----:B------:R-:W-:Y:S01]  /*4ac0*/  FFMA.FTZ R118, R86, UR16, R87 ;  /* 0x0000001056767c23 */ /* 0x000fe20008010057 */
[--C-:B------:R-:W-:Y:S01]  /*4ad0*/  FFMA.FTZ R115, R127, UR9, R122.reuse ;  /* 0x000000097f737c23 */ /* 0x100fe2000801007a */
[----:B------:R-:W-:Y:S01]  /*4ae0*/  FFMA.FTZ R119, R134, UR9, R122 ;  /* 0x0000000986777c23 */ /* 0x000fe2000801007a */
[----:B------:R-:W-:-:S02]  /*4af0*/  HADD2.F32 R87, -RZ, R16.H0_H0 ;  /* 0x20000010ff577230 */ /* 0x000fc40000004100 */
[----:B------:R-:W-:Y:S01]  /*4b00*/  FMUL.FTZ R120, R120, UR28 ;  /* 0x0000001c78787c20 */ /* 0x000fe20008410000 */
[----:B------:R-:W-:Y:S01]  /*4b10*/  FFMA.FTZ R85, R126, UR9, R122 ;  /* 0x000000097e557c23 */ /* 0x000fe2000801007a */
[----:B------:R-:W-:Y:S01]  /*4b20*/  FADD.FTZ R84, R7, -R84 ;  /* 0x8000005407547221 */ /* 0x000fe20000010000 */
[----:B------:R-:W-:Y:S01]  /*4b30*/  LOP3.LUT P5, RZ, R125, 0xff0000, RZ, 0xc0, !PT ;  /* 0x00ff00007dff7812 */ /* 0x000fe200078ac0ff */
[--C-:B------:R-:W-:Y:S01]  /*4b40*/  HADD2.F32 R117, -RZ, R17.reuse.H0_H0 ;  /* 0x20000011ff757230 */ /* 0x100fe20000004100 */
[----:B------:R-:W-:Y:S01]  /*4b50*/  LOP3.LUT P6, RZ, R151, 0xff0000, RZ, 0xc0, !PT ;  /* 0x00ff000097ff7812 */ /* 0x000fe200078cc0ff */
[----:B------:R-:W-:Y:S01]  /*4b60*/  HADD2.F32 R114, -RZ, R17.H1_H1 ;  /* 0x30000011ff727230 */ /* 0x000fe20000004100 */
[----:B------:R-:W-:Y:S01]  /*4b70*/  ISETP.GE.U32.AND P1, PT, R124, RZ, PT ;  /* 0x000000ff7c00720c */ /* 0x000fe20003f26070 */
[----:B------:R-:W-:Y:S01]  /*4b80*/  FADD.FTZ R112, R130, -R115 ;  /* 0x8000007382707221 */ /* 0x000fe20000010000 */
[----:B------:R-:W-:Y:S01]  /*4b90*/  FADD.FTZ R119, R128, -R119 ;  /* 0x8000007780777221 */ /* 0x000fe20000010000 */
[----:B------:R-:W-:Y:S01]  /*4ba0*/  ISETP.GE.U32.AND P0, PT, R150, RZ, PT ;  /* 0x000000ff9600720c */ /* 0x000fe20003f06070 */
[----:B------:R-:W-:-:S02]  /*4bb0*/  HADD2.F32 R113, -RZ, R16.H1_H1 ;  /* 0x30000010ff717230 */ /* 0x000fc40000004100 */
[----:B------:R-:W-:Y:S01]  /*4bc0*/  FADD.FTZ R86, R8, -R85 ;  /* 0x8000005508567221 */ /* 0x000fe20000010000 */
[----:B------:R-:W-:Y:S01]  /*4bd0*/  FFMA.FTZ R84, R84, UR16, R87 ;  /* 0x0000001054547c23 */ /* 0x000fe20008010057 */
[----:B------:R-:W-:Y:S01]  /*4be0*/  FSEL R115, R120, RZ, P5 ;  /* 0x000000ff78737208 */ /* 0x000fe20002800000 */
[----:B------:R-:W-:Y:S01]  /*4bf0*/  FMUL.FTZ R121, R121, UR28 ;  /* 0x0000001c79797c20 */ /* 0x000fe20008410000 */
[----:B------:R-:W-:Y:S01]  /*4c00*/  FMUL.FTZ R116, R116, UR28 ;  /* 0x0000001c74747c20 */ /* 0x000fe20008410000 */
[----:B------:R-:W-:Y:S01]  /*4c10*/  LOP3.LUT P4, RZ, R125, 0xff, RZ, 0xc0, !PT ;  /* 0x000000ff7dff7812 */ /* 0x000fe2000788c0ff */
[----:B------:R-:W-:Y:S01]  /*4c20*/  FMUL.FTZ R118, R118, UR28 ;  /* 0x0000001c76767c20 */ /* 0x000fe20008410000 */
[----:B------:R-:W-:Y:S01]  /*4c30*/  LOP3.LUT P5, RZ, R151, 0xff, RZ, 0xc0, !PT ;  /* 0x000000ff97ff7812 */ /* 0x000fe200078ac0ff */
[----:B------:R-:W-:Y:S01]  /*4c40*/  FFMA.FTZ R112, R112, UR16, R117 ;  /* 0x0000001070707c23 */ /* 0x000fe20008010075 */
[----:B------:R-:W-:Y:S01]  /*4c50*/  FSEL R87, R120, RZ, P6 ;  /* 0x000000ff78577208 */ /* 0x000fe20003000000 */
[----:B------:R-:W-:Y:S01]  /*4c60*/  FFMA.FTZ R85, R119, UR16, R114 ;  /* 0x0000001077557c23 */ /* 0x000fe20008010072 */
[C---:B------:R-:W-:Y:S01]  /*4c70*/  ISETP.GE.U32.AND.EX P1, PT, R125.reuse, 0x1000000, PT, P1 ;  /* 0x010000007d00780c */ /* 0x040fe20003f26110 */
[----:B------:R-:W-:Y:S01]  /*4c80*/  FFMA.FTZ R113, R86, UR16, R113 ;  /* 0x0000001056717c23 */ /* 0x000fe20008010071 */
[----:B------:R-:W-:Y:S01]  /*4c90*/  LOP3.LUT P6, RZ, R125, 0xff00, RZ, 0xc0, !PT ;  /* 0x0000ff007dff7812 */ /* 0x000fe200078cc0ff */
[----:B------:R-:W-:Y:S01]  /*4ca0*/  FMUL.FTZ R112, R112, UR28 ;  /* 0x0000001c70707c20 */ /* 0x000fe20008410000 */
[----:B------:R-:W-:Y:S01]  /*4cb0*/  ISETP.GE.U32.AND.EX P0, PT, R151, 0x1000000, PT, P0 ;  /* 0x010000009700780c */ /* 0x000fe20003f06100 */
[----:B------:R-:W-:Y:S01]  /*4cc0*/  FMUL.FTZ R113, R113, UR28 ;  /* 0x0000001c71717c20 */ /* 0x000fe20008410000 */
[----:B------:R-:W-:Y:S01]  /*4cd0*/  FSEL R120, R121, RZ, P1 ;  /* 0x000000ff79787208 */ /* 0x000fe20000800000 */
[----:B------:R-:W-:Y:S01]  /*4ce0*/  FMUL.FTZ R84, R84, UR28 ;  /* 0x0000001c54547c20 */ /* 0x000fe20008410000 */
[----:B------:R-:W-:-:S02]  /*4cf0*/  FSEL R114, R116, RZ, P4 ;  /* 0x000000ff74727208 */ /* 0x000fc40002000000 */
[----:B------:R-:W-:Y:S01]  /*4d00*/  FSEL R86, R116, RZ, P5 ;  /* 0x000000ff74567208 */ /* 0x000fe20002800000 */
[----:B------:R-:W-:Y:S01]  /*4d10*/  FMUL.FTZ R116, R85, UR28 ;  /* 0x0000001c55747c20 */ /* 0x000fe20008410000 */
[----:B------:R-:W-:Y:S02]  /*4d20*/  LOP3.LUT P1, RZ, R151, 0xff00, RZ, 0xc0, !PT ;  /* 0x0000ff0097ff7812 */ /* 0x000fe4000782c0ff */
[----:B------:R-:W-:Y:S02]  /*4d30*/  FSEL R122, R121, RZ, P0 ;  /* 0x000000ff797a7208 */ /* 0x000fe40000000000 */
[----:B------:R-:W-:Y:S02]  /*4d40*/  FSEL R117, R118, RZ, P6 ;  /* 0x000000ff76757208 */ /* 0x000fe40003000000 */
[----:B------:R-:W-:Y:S02]  /*4d50*/  LOP3.LUT P5, RZ, R124, 0xff0000, RZ, 0xc0, !PT ;  /* 0x00ff00007cff7812 */ /* 0x000fe400078ac0ff */
[----:B------:R-:W-:-:S02]  /*4d60*/  LOP3.LUT P6, RZ, R150, 0xff0000, RZ, 0xc0, !PT ;  /* 0x00ff000096ff7812 */ /* 0x000fc400078cc0ff */
[----:B------:R-:W-:Y:S02]  /*4d70*/  LOP3.LUT P0, RZ, R124, 0xff000000, RZ, 0xc0, !PT ;  /* 0xff0000007cff7812 */ /* 0x000fe4000780c0ff */
[----:B------:R-:W-:Y:S02]  /*4d80*/  FSEL R119, R118, RZ, P1 ;  /* 0x000000ff76777208 */ /* 0x000fe40000800000 */
[----:B------:R-:W-:Y:S02]  /*4d90*/  LOP3.LUT P1, RZ, R150, 0xff000000, RZ, 0xc0, !PT ;  /* 0xff00000096ff7812 */ /* 0x000fe4000782c0ff */
[C---:B------:R-:W-:Y:S02]  /*4da0*/  FSEL R118, R112.reuse, RZ, P5 ;  /* 0x000000ff70767208 */ /* 0x040fe40002800000 */
[----:B------:R-:W-:Y:S02]  /*4db0*/  FSEL R85, R112, RZ, P6 ;  /* 0x000000ff70557208 */ /* 0x000fe40003000000 */
[----:B------:R-:W-:-:S02]  /*4dc0*/  FSEL R121, R116, RZ, P0 ;  /* 0x000000ff74797208 */ /* 0x000fc40000000000 */
[----:B------:R-:W-:Y:S02]  /*4dd0*/  LOP3.LUT P4, RZ, R124, 0xff00, RZ, 0xc0, !PT ;  /* 0x0000ff007cff7812 */ /* 0x000fe4000788c0ff */
[----:B------:R-:W-:Y:S02]  /*4de0*/  LOP3.LUT P5, RZ, R150, 0xff00, RZ, 0xc0, !PT ;  /* 0x0000ff0096ff7812 */ /* 0x000fe400078ac0ff */
[----:B------:R-:W-:Y:S02]  /*4df0*/  LOP3.LUT P6, RZ, R124, 0xff, RZ, 0xc0, !PT ;  /* 0x000000ff7cff7812 */ /* 0x000fe400078cc0ff */
[----:B------:R-:W-:Y:S02]  /*4e00*/  LOP3.LUT P0, RZ, R150, 0xff, RZ, 0xc0, !PT ;  /* 0x000000ff96ff7812 */ /* 0x000fe4000780c0ff */
[----:B------:R-:W-:Y:S02]  /*4e10*/  F2FP.F16.F32.PACK_AB R115, R120, R115 ;  /* 0x000000737873723e */ /* 0x000fe400000000ff */
[----:B------:R-:W-:-:S02]  /*4e20*/  F2FP.F16.F32.PACK_AB R86, R119, R86 ;  /* 0x000000567756723e */ /* 0x000fc400000000ff */
[----:B------:R-:W-:Y:S02]  /*4e30*/  F2FP.F16.F32.PACK_AB R114, R117, R114 ;  /* 0x000000727572723e */ /* 0x000fe400000000ff */
        /* <DEDUP_REMOVED lines=11> */
.L_x_352:
[----:B------:R-:W-:-:S04]  /*4ef0*/  UISETP.NE.U32.AND UP4, UPT, UR10, URZ, UPT ;  /* 0x000000ff0a00728c */ /* 0x000fc8000bf85070 */
[----:B------:R-:W-:-:S09]  /*4f00*/  UISETP.NE.AND.EX UP4, UPT, UR11, URZ, UPT, UP4 ;  /* 0x000000ff0b00728c */ /* 0x000fd2000bf85340 */
[----:B------:R-:W-:Y:S05]  /*4f10*/  BRA.U !UP4, `(.L_x_355) ;  /* 0x000000050c3c7547 */ /* 0x000fea000b800000 */
[--C-:B0-----:R-:W-:Y:S01]  /*4f20*/  FFMA.FTZ R84, R146, UR9, R122.reuse ;  /* 0x0000000992547c23 */ /* 0x101fe2000801007a */
[--C-:B------:R-:W-:Y:S01]  /*4f30*/  FFMA.FTZ R85, R145, UR9, R122.reuse ;  /* 0x0000000991557c23 */ /* 0x100fe2000801007a */
[----:B-----5:R-:W-:Y:S01]  /*4f40*/  ISETP.GE.U32.AND P0, PT, R150, RZ, PT ;  /* 0x000000ff9600720c */ /* 0x020fe20003f06070 */
[----:B------:R-:W-:Y:S01]  /*4f50*/  FFMA.FTZ R112, R144, UR9, R122 ;  /* 0x0000000990707c23 */ /* 0x000fe2000801007a */
[----:B------:R-:W-:Y:S01]  /*4f60*/  FADD.FTZ R84, R143, -R84 ;  /* 0x800000548f547221 */ /* 0x000fe20000010000 */
[----:B------:R-:W-:Y:S01]  /*4f70*/  FADD.FTZ R85, R142, -R85 ;  /* 0x800000558e557221 */ /* 0x000fe20000010000 */
[----:B------:R-:W-:Y:S01]  /*4f80*/  ISETP.GE.U32.AND.EX P0, PT, R151, 0x1000000, PT, P0 ;  /* 0x010000009700780c */ /* 0x000fe20003f06100 */
[----:B------:R-:W-:Y:S01]  /*4f90*/  FFMA.FTZ R113, R134, UR9, R122 ;  /* 0x0000000986717c23 */ /* 0x000fe2000801007a */
[----:B------:R-:W-:Y:S01]  /*4fa0*/  FMUL.FTZ R84, R84, UR16 ;  /* 0x0000001054547c20 */ /* 0x000fe20008410000 */
[----:B------:R-:W-:Y:S01]  /*4fb0*/  FMUL.FTZ R95, R85, UR16 ;  /* 0x00000010555f7c20 */ /* 0x000fe20008410000 */
[----:B------:R-:W-:Y:S01]  /*4fc0*/  LOP3.LUT P1, RZ, R151, 0xff0000, RZ, 0xc0, !PT ;  /* 0x00ff000097ff7812 */ /* 0x000fe2000782c0ff */
[----:B------:R-:W-:Y:S01]  /*4fd0*/  FADD.FTZ R85, R133, -R112 ;  /* 0x8000007085557221 */ /* 0x000fe20000010000 */
[C---:B------:R-:W-:Y:S01]  /*4fe0*/  FMUL.FTZ R92, R84.reuse, UR28 ;  /* 0x0000001c545c7c20 */ /* 0x040fe20008410000 */
[----:B------:R-:W-:Y:S01]  /*4ff0*/  FMUL.FTZ R86, R95, UR28 ;  /* 0x0000001c5f567c20 */ /* 0x000fe20008410000 */
[----:B------:R-:W-:Y:S01]  /*5000*/  F2FP.F16.F32.PACK_AB R95, R84, R95 ;  /* 0x0000005f545f723e */ /* 0x000fe200000000ff */
[----:B------:R-:W-:Y:S01]  /*5010*/  FFMA.FTZ R84, R139, UR9, R122 ;  /* 0x000000098b547c23 */ /* 0x000fe2000801007a */
[----:B------:R-:W-:Y:S01]  /*5020*/  FMUL.FTZ R85, R85, UR16 ;  /* 0x0000001055557c20 */ /* 0x000fe20008410000 */
[----:B------:R-:W-:Y:S01]  /*5030*/  FSEL R94, R92, RZ, P0 ;  /* 0x000000ff5c5e7208 */ /* 0x000fe20000000000 */
[----:B------:R-:W-:Y:S01]  /*5040*/  FADD.FTZ R112, R128, -R113 ;  /* 0x8000007180707221 */ /* 0x000fe20000010000 */
[----:B------:R-:W-:Y:S01]  /*5050*/  FSEL R87, R86, RZ, P1 ;  /* 0x000000ff56577208 */ /* 0x000fe20000800000 */
[----:B------:R-:W-:Y:S01]  /*5060*/  FADD.FTZ R84, R135, -R84 ;  /* 0x8000005487547221 */ /* 0x000fe20000010000 */
[----:B------:R-:W-:Y:S01]  /*5070*/  ISETP.GE.U32.AND P0, PT, R124, RZ, PT ;  /* 0x000000ff7c00720c */ /* 0x000fe20003f06070 */
[----:B------:R-:W-:Y:S01]  /*5080*/  FMUL.FTZ R112, R112, UR16 ;  /* 0x0000001070707c20 */ /* 0x000fe20008410000 */
[----:B------:R-:W-:Y:S01]  /*5090*/  F2FP.F16.F32.PACK_AB R87, R94, R87 ;  /* 0x000000575e57723e */ /* 0x000fe200000000ff */
[----:B------:R-:W-:Y:S01]  /*50a0*/  FMUL.FTZ R94, R84, UR16 ;  /* 0x00000010545e7c20 */ /* 0x000fe20008410000 */
[C---:B------:R-:W-:Y:S01]  /*50b0*/  LOP3.LUT P1, RZ, R125.reuse, 0xff0000, RZ, 0xc0, !PT ;  /* 0x00ff00007dff7812 */ /* 0x040fe2000782c0ff */
[----:B------:R-:W-:Y:S01]  /*50c0*/  FMUL.FTZ R116, R112, UR28 ;  /* 0x0000001c70747c20 */ /* 0x000fe20008410000 */
[----:B------:R-:W-:Y:S01]  /*50d0*/  ISETP.GE.U32.AND.EX P0, PT, R125, 0x1000000, PT, P0 ;  /* 0x010000007d00780c */ /* 0x000fe20003f06100 */
[----:B------:R-:W-:Y:S01]  /*50e0*/  FMUL.FTZ R84, R94, UR28 ;  /* 0x0000001c5e547c20 */ /* 0x000fe20008410000 */
[C---:B------:R-:W-:Y:S01]  /*50f0*/  F2FP.F16.F32.PACK_AB R94, R85.reuse, R94 ;  /* 0x0000005e555e723e */ /* 0x040fe200000000ff */
[----:B------:R-:W-:Y:S01]  /*5100*/  FMUL.FTZ R85, R85, UR28 ;  /* 0x0000001c55557c20 */ /* 0x000fe20008410000 */
[----:B------:R-:W-:-:S02]  /*5110*/  LOP3.LUT P6, RZ, R151, 0xff, RZ, 0xc0, !PT ;  /* 0x000000ff97ff7812 */ /* 0x000fc400078cc0ff */
[----:B------:R-:W-:Y:S02]  /*5120*/  LOP3.LUT P5, RZ, R151, 0xff00, RZ, 0xc0, !PT ;  /* 0x0000ff0097ff7812 */ /* 0x000fe400078ac0ff */
[----:B------:R-:W-:Y:S02]  /*5130*/  FSEL R92, R92, RZ, P0 ;  /* 0x000000ff5c5c7208 */ /* 0x000fe40000000000 */
[----:B------:R-:W-:Y:S02]  /*5140*/  FSEL R115, R86, RZ, P1 ;  /* 0x000000ff56737208 */ /* 0x000fe40000800000 */
[C---:B------:R-:W-:Y:S02]  /*5150*/  LOP3.LUT P4, RZ, R125.reuse, 0xff, RZ, 0xc0, !PT ;  /* 0x000000ff7dff7812 */ /* 0x040fe4000788c0ff */
[----:B------:R-:W-:Y:S02]  /*5160*/  LOP3.LUT P0, RZ, R125, 0xff00, RZ, 0xc0, !PT ;  /* 0x0000ff007dff7812 */ /* 0x000fe4000780c0ff */
[----:B------:R-:W-:-:S02]  /*5170*/  FSEL R86, R84, RZ, P6 ;  /* 0x000000ff54567208 */ /* 0x000fc40003000000 */
[C---:B------:R-:W-:Y:S02]  /*5180*/  FSEL R93, R85.reuse, RZ, P5 ;  /* 0x000000ff555d7208 */ /* 0x040fe40002800000 */
[----:B------:R-:W-:Y:S02]  /*5190*/  FSEL R114, R84, RZ, P4 ;  /* 0x000000ff54727208 */ /* 0x000fe40002000000 */
[----:B------:R-:W-:Y:S02]  /*51a0*/  FSEL R85, R85, RZ, P0 ;  /* 0x000000ff55557208 */ /* 0x000fe40000000000 */
[----:B------:R-:W-:Y:S01]  /*51b0*/  F2FP.F16.F32.PACK_AB R86, R93, R86 ;  /* 0x000000565d56723e */ /* 0x000fe200000000ff */
[--C-:B------:R-:W-:Y:S01]  /*51c0*/  FFMA.FTZ R93, R127, UR9, R122.reuse ;  /* 0x000000097f5d7c23 */ /* 0x100fe2000801007a */
[----:B------:R-:W-:Y:S01]  /*51d0*/  F2FP.F16.F32.PACK_AB R114, R85, R114 ;  /* 0x000000725572723e */ /* 0x000fe200000000ff */
[--C-:B------:R-:W-:Y:S01]  /*51e0*/  FFMA.FTZ R85, R126, UR9, R122.reuse ;  /* 0x000000097e557c23 */ /* 0x100fe2000801007a */
[----:B------:R-:W-:Y:S01]  /*51f0*/  FFMA.FTZ R122, R15, UR9, R122 ;  /* 0x000000090f7a7c23 */ /* 0x000fe2000801007a */
[----:B------:R-:W-:Y:S01]  /*5200*/  FADD.FTZ R93, R130, -R93 ;  /* 0x8000005d825d7221 */ /* 0x000fe20000010000 */
[----:B------:R-:W-:Y:S01]  /*5210*/  F2FP.F16.F32.PACK_AB R115, R92, R115 ;  /* 0x000000735c73723e */ /* 0x000fe200000000ff */
        /* <DEDUP_REMOVED lines=9> */
[----:B------:R-:W-:Y:S01]  /*52b0*/  F2FP.F16.F32.PACK_AB R93, R112, R93 ;  /* 0x0000005d705d723e */ /* 0x000fe200000000ff */
[C---:B------:R-:W-:Y:S01]  /*52c0*/  FMUL.FTZ R112, R85.reuse, UR28 ;  /* 0x0000001c55707c20 */ /* 0x040fe20008410000 */
[C---:B------:R-:W-:Y:S02]  /*52d0*/  FSEL R113, R92.reuse, RZ, P5 ;  /* 0x000000ff5c717208 */ /* 0x040fe40002800000 */
[----:B------:R-:W-:Y:S02]  /*52e0*/  FSEL R118, R92, RZ, P6 ;  /* 0x000000ff5c767208 */ /* 0x000fe40003000000 */
[----:B------:R-:W-:Y:S01]  /*52f0*/  F2FP.F16.F32.PACK_AB R92, R85, R84 ;  /* 0x00000054555c723e */ /* 0x000fe200000000ff */
[----:B------:R-:W-:Y:S01]  /*5300*/  FMUL.FTZ R84, R84, UR28 ;  /* 0x0000001c54547c20 */ /* 0x000fe20008410000 */
[----:B------:R-:W-:Y:S02]  /*5310*/  LOP3.LUT P1, RZ, R150, 0xff000000, RZ, 0xc0, !PT ;  /* 0xff00000096ff7812 */ /* 0x000fe4000782c0ff */
[----:B------:R-:W-:-:S02]  /*5320*/  LOP3.LUT P4, RZ, R124, 0xff00, RZ, 0xc0, !PT ;  /* 0x0000ff007cff7812 */ /* 0x000fc4000788c0ff */
[----:B------:R-:W-:Y:S02]  /*5330*/  LOP3.LUT P5, RZ, R150, 0xff00, RZ, 0xc0, !PT ;  /* 0x0000ff0096ff7812 */ /* 0x000fe400078ac0ff */
[----:B------:R-:W-:Y:S02]  /*5340*/  FSEL R120, R116, RZ, P0 ;  /* 0x000000ff74787208 */ /* 0x000fe40000000000 */
        /* <DEDUP_REMOVED lines=12> */
.L_x_355:
[--C-:B0-----:R-:W-:Y:S01]  /*5410*/  FFMA.FTZ R84, R146, UR9, R122.reuse ;  /* 0x0000000992547c23 */ /* 0x101fe2000801007a */
        /* <DEDUP_REMOVED lines=20> */
[C---:B------:R-:W-:Y:S02]  /*5560*/  LOP3.LUT P1, RZ, R125.reuse, 0xff0000, RZ, 0xc0, !PT ;  /* 0x00ff00007dff7812 */ /* 0x040fe4000782c0ff */
[----:B------:R-:W-:Y:S01]  /*5570*/  ISETP.GE.U32.AND P0, PT, R124, RZ, PT ;  /* 0x000000ff7c00720c */ /* 0x000fe20003f06070 */
[----:B------:R-:W-:Y:S01]  /*5580*/  FMUL.FTZ R84, R84, UR28 ;  /* 0x0000001c54547c20 */ /* 0x000fe20008410000 */
[----:B------:R-:W-:Y:S02]  /*5590*/  FSEL R115, R112, RZ, P1 ;  /* 0x000000ff70737208 */ /* 0x000fe40000800000 */
[C---:B------:R-:W-:Y:S02]  /*55a0*/  ISETP.GE.U32.AND.EX P0, PT, R125.reuse, 0x1000000, PT, P0 ;  /* 0x010000007d00780c */ /* 0x040fe40003f06100 */
[----:B------:R-:W-:-:S02]  /*55b0*/  LOP3.LUT P1, RZ, R125, 0xff00, RZ, 0xc0, !PT ;  /* 0x0000ff007dff7812 */ /* 0x000fc4000782c0ff */
[----:B------:R-:W-:Y:S02]  /*55c0*/  LOP3.LUT P4, RZ, R125, 0xff, RZ, 0xc0, !PT ;  /* 0x000000ff7dff7812 */ /* 0x000fe4000788c0ff */
[----:B------:R-:W-:Y:S02]  /*55d0*/  FSEL R112, R113, RZ, P0 ;  /* 0x000000ff71707208 */ /* 0x000fe40000000000 */
[----:B------:R-:W-:Y:S02]  /*55e0*/  F2FP.F16.F32.PACK_AB R87, R114, R87 ;  /* 0x000000577257723e */ /* 0x000fe400000000ff */
        /* <DEDUP_REMOVED lines=8> */
[----:B------:R-:W-:Y:S01]  /*5670*/  FSEL R86, R84, RZ, P5 ;  /* 0x000000ff54567208 */ /* 0x000fe20002800000 */
[----:B------:R-:W-:Y:S01]  /*5680*/  FMUL.FTZ R84, R85, UR16 ;  /* 0x0000001055547c20 */ /* 0x000fe20008410000 */
[--C-:B------:R-:W-:Y:S01]  /*5690*/  FFMA.FTZ R85, R126, UR9, R122.reuse ;  /* 0x000000097e557c23 */ /* 0x100fe2000801007a */
[----:B------:R-:W-:Y:S01]  /*56a0*/  FADD.FTZ R113, R128, -R113 ;  /* 0x8000007180717221 */ /* 0x000fe20000010000 */
[----:B------:R-:W-:Y:S01]  /*56b0*/  FFMA.FTZ R122, R15, UR9, R122 ;  /* 0x000000090f7a7c23 */ /* 0x000fe2000801007a */
[----:B------:R-:W-:Y:S01]  /*56c0*/  F2FP.F16.F32.PACK_AB R115, R112, R115 ;  /* 0x000000737073723e */ /* 0x000fe200000000ff */
[----:B------:R-:W-:Y:S01]  /*56d0*/  FADD.FTZ R85, R8, -R85 ;  /* 0x8000005508557221 */ /* 0x000fe20000010000 */
        /* <DEDUP_REMOVED lines=28> */
[----:B------:R-:W-:Y:S01]  /*58a0*/  F2FP.F16.F32.PACK_AB R112, R117, R112 ;  /* 0x000000707570723e */ /* 0x000fe200000000ff */
[----:B------:R-:W-:Y:S06]  /*58b0*/  BRA `(.L_x_354) ;  /* 0x0000000c00e07947 */ /* 0x000fec0003800000 */
.L_x_351:
        /* <DEDUP_REMOVED lines=8> */
[----:B-----5:R-:W-:Y:S02]  /*5940*/  HADD2.F32 R114, -RZ, R19.H0_H0 ;  /* 0x20000013ff727230 */ /* 0x020fe40000004100 */
[--C-:B------:R-:W-:Y:S01]  /*5950*/  FFMA.FTZ R92, R139, UR9, R122.reuse ;  /* 0x000000098b5c7c23 */ /* 0x100fe2000801007a */
[--C-:B------:R-:W-:Y:S02]  /*5960*/  HADD2.F32 R112, -RZ, R18.reuse.H1_H1 ;  /* 0x30000012ff707230 */ /* 0x100fe40000004100 */
[----:B------:R-:W-:Y:S01]  /*5970*/  FADD.FTZ R113, R142, -R95 ;  /* 0x8000005f8e717221 */ /* 0x000fe20000010000 */
[----:B------:R-:W-:Y:S01]  /*5980*/  FFMA.FTZ R116, R146, UR9, R122 ;  /* 0x0000000992747c23 */ /* 0x000fe2000801007a */
[----:B------:R-:W-:Y:S01]  /*5990*/  FADD.FTZ R95, R133, -R94 ;  /* 0x8000005e855f7221 */ /* 0x000fe20000010000 */
[----:B------:R-:W-:-:S02]  /*59a0*/  HADD2.F32 R93, -RZ, R18.H0_H0 ;  /* 0x20000012ff5d7230 */ /* 0x000fc40000004100 */
[----:B------:R-:W-:Y:S01]  /*59b0*/  FADD.FTZ R92, R135, -R92 ;  /* 0x8000005c875c7221 */ /* 0x000fe20000010000 */
[----:B------:R-:W-:Y:S02]  /*59c0*/  HADD2.F32 R115, -RZ, R19.H1_H1 ;  /* 0x30000013ff737230 */ /* 0x000fe40000004100 */
[----:B------:R-:W-:Y:S01]  /*59d0*/  FFMA.FTZ R118, R113, UR16, R114 ;  /* 0x0000001071767c23 */ /* 0x000fe20008010072 */
[----:B------:R-:W-:Y:S01]  /*59e0*/  FADD.FTZ R116, R143, -R116 ;  /* 0x800000748f747221 */ /* 0x000fe20000010000 */
[----:B------:R-:W-:Y:S01]  /*59f0*/  FFMA.FTZ R119, R95, UR16, R112 ;  /* 0x000000105f777c23 */ /* 0x000fe20008010070 */
[--C-:B------:R-:W-:Y:S01]  /*5a00*/  FFMA.FTZ R113, R127, UR9, R122.reuse ;  /* 0x000000097f717c23 */ /* 0x100fe2000801007a */
[--C-:B------:R-:W-:Y:S01]  /*5a10*/  FFMA.FTZ R95, R126, UR9, R122.reuse ;  /* 0x000000097e5f7c23 */ /* 0x100fe2000801007a */
[----:B------:R-:W-:Y:S01]  /*5a20*/  FFMA.FTZ R94, R92, UR16, R93 ;  /* 0x000000105c5e7c23 */ /* 0x000fe2000801005d */
[----:B------:R-:W-:Y:S01]  /*5a30*/  FFMA.FTZ R92, R15, UR9, R122 ;  /* 0x000000090f5c7c23 */ /* 0x000fe2000801007a */
[----:B------:R-:W-:-:S02]  /*5a40*/  HADD2.F32 R114, -RZ, R17.H0_H0 ;  /* 0x20000011ff727230 */ /* 0x000fc40000004100 */
[----:B------:R-:W-:Y:S01]  /*5a50*/  FFMA.FTZ R121, R116, UR16, R115 ;  /* 0x0000001074797c23 */ /* 0x000fe20008010073 */
        /* <DEDUP_REMOVED lines=46> */
.L_x_357:
[--C-:B0-----:R-:W-:Y:S01]  /*5d40*/  FFMA.FTZ R113, R145, UR9, R122.reuse ;  /* 0x0000000991717c23 */ /* 0x101fe2000801007a */
[--C-:B-----5:R-:W-:Y:S02]  /*5d50*/  HADD2.F32 R115, -RZ, R19.reuse.H0_H0 ;  /* 0x20000013ff737230 */ /* 0x120fe40000004100 */
[--C-:B------:R-:W-:Y:S01]  /*5d60*/  FFMA.FTZ R116, R146, UR9, R122.reuse ;  /* 0x0000000992747c23 */ /* 0x100fe2000801007a */
[--C-:B------:R-:W-:Y:S01]  /*5d70*/  FFMA.FTZ R114, R139, UR9, R122.reuse ;  /* 0x000000098b727c23 */ /* 0x100fe2000801007a */
[----:B------:R-:W-:Y:S01]  /*5d80*/  FADD.FTZ R112, R142, -R113 ;  /* 0x800000718e707221 */ /* 0x000fe20000010000 */
[--C-:B------:R-:W-:Y:S01]  /*5d90*/  FFMA.FTZ R118, R144, UR9, R122.reuse ;  /* 0x0000000990767c23 */ /* 0x100fe2000801007a */
[----:B------:R-:W-:Y:S01]  /*5da0*/  FFMA.FTZ R113, R127, UR9, R122 ;  /* 0x000000097f717c23 */ /* 0x000fe2000801007a */
[----:B------:R-:W-:Y:S02]  /*5db0*/  HADD2.F32 R121, -RZ, R19.H1_H1 ;  /* 0x30000013ff797230 */ /* 0x000fe40000004100 */
[----:B------:R-:W-:Y:S01]  /*5dc0*/  FFMA.FTZ R112, R112, UR16, R115 ;  /* 0x0000001070707c23 */ /* 0x000fe20008010073 */
[----:B------:R-:W-:-:S02]  /*5dd0*/  HADD2.F32 R119, -RZ, R18.H1_H1 ;  /* 0x30000012ff777230 */ /* 0x000fc40000004100 */
[----:B------:R-:W-:Y:S01]  /*5de0*/  FADD.FTZ R120, R143, -R116 ;  /* 0x800000748f787221 */ /* 0x000fe20000010000 */
[----:B------:R-:W-:Y:S02]  /*5df0*/  HADD2.F32 R117, -RZ, R18.H0_H0 ;  /* 0x20000012ff757230 */ /* 0x000fe40000004100 */
[----:B------:R-:W-:Y:S01]  /*5e00*/  FADD.FTZ R116, R135, -R114 ;  /* 0x8000007287747221 */ /* 0x000fe20000010000 */
[----:B------:R-:W-:Y:S01]  /*5e10*/  FADD.FTZ R118, R133, -R118 ;  /* 0x8000007685767221 */ /* 0x000fe20000010000 */
[--C-:B------:R-:W-:Y:S02]  /*5e20*/  HADD2.F32 R115, -RZ, R17.reuse.H0_H0 ;  /* 0x20000011ff737230 */ /* 0x100fe40000004100 */
[----:B------:R-:W-:Y:S01]  /*5e30*/  FADD.FTZ R114, R130, -R113 ;  /* 0x8000007182727221 */ /* 0x000fe20000010000 */
[----:B------:R-:W-:Y:S01]  /*5e40*/  FFMA.FTZ R123, R120, UR16, R121 ;  /* 0x00000010787b7c23 */ /* 0x000fe20008010079 */
[----:B------:R-:W-:Y:S01]  /*5e50*/  FFMA.FTZ R113, R118, UR16, R119 ;  /* 0x0000001076717c23 */ /* 0x000fe20008010077 */
[----:B------:R-:W-:Y:S01]  /*5e60*/  FFMA.FTZ R121, R116, UR16, R117 ;  /* 0x0000001074797c23 */ /* 0x000fe20008010075 */
[----:B------:R-:W-:Y:S01]  /*5e70*/  FFMA.FTZ R118, R114, UR16, R115 ;  /* 0x0000001072767c23 */ /* 0x000fe20008010073 */
[--C-:B------:R-:W-:Y:S01]  /*5e80*/  FFMA.FTZ R117, R134, UR9, R122.reuse ;  /* 0x0000000986757c23 */ /* 0x100fe2000801007a */
[--C-:B------:R-:W-:Y:S01]  /*5e90*/  FFMA.FTZ R115, R126, UR9, R122.reuse ;  /* 0x000000097e737c23 */ /* 0x100fe2000801007a */
[----:B------:R-:W-:Y:S01]  /*5ea0*/  FFMA.FTZ R114, R15, UR9, R122 ;  /* 0x000000090f727c23 */ /* 0x000fe2000801007a */
[----:B------:R-:W-:-:S02]  /*5eb0*/  HADD2.F32 R120, -RZ, R17.H1_H1 ;  /* 0x30000011ff787230 */ /* 0x000fc40000004100 */
[----:B------:R-:W-:Y:S01]  /*5ec0*/  FADD.FTZ R119, R128, -R117 ;  /* 0x8000007580777221 */ /* 0x000fe20000010000 */
[----:B------:R-:W-:Y:S01]  /*5ed0*/  FADD.FTZ R116, R8, -R115 ;  /* 0x8000007308747221 */ /* 0x000fe20000010000 */
[--C-:B------:R-:W-:Y:S02]  /*5ee0*/  HADD2.F32 R115, -RZ, R16.reuse.H0_H0 ;  /* 0x20000010ff737230 */ /* 0x100fe40000004100 */
[----:B------:R-:W-:Y:S01]  /*5ef0*/  FADD.FTZ R114, R7, -R114 ;  /* 0x8000007207727221 */ /* 0x000fe20000010000 */
[----:B------:R-:W-:Y:S01]  /*5f00*/  HADD2.F32 R117, -RZ, R16.H1_H1 ;  /* 0x30000010ff757230 */ /* 0x000fe20000004100 */
[----:B------:R-:W-:Y:S01]  /*5f10*/  ISETP.GE.U32.AND P0, PT, R124, RZ, PT ;  /* 0x000000ff7c00720c */ /* 0x000fe20003f06070 */
        /* <DEDUP_REMOVED lines=8> */
[C---:B------:R-:W-:Y:S01]  /*5fa0*/  LOP3.LUT P4, RZ, R125.reuse, 0xff, RZ, 0xc0, !PT ;  /* 0x000000ff7dff7812 */ /* 0x040fe2000788c0ff */
[----:B------:R-:W-:Y:S01]  /*5fb0*/  FMUL.FTZ R118, R118, UR28 ;  /* 0x0000001c76767c20 */ /* 0x000fe20008410000 */
[----:B------:R-:W-:Y:S01]  /*5fc0*/  ISETP.GE.U32.AND.EX P0, PT, R125, 0x1000000, PT, P0 ;  /* 0x010000007d00780c */ /* 0x000fe20003f06100 */
        /* <DEDUP_REMOVED lines=21> */
.L_x_356:
[----:B------:R-:W-:-:S04]  /*6120*/  UISETP.NE.U32.AND UP4, UPT, UR10, URZ, UPT ;  /* 0x000000ff0a00728c */ /* 0x000fc8000bf85070 */
[----:B------:R-:W-:-:S09]  /*6130*/  UISETP.NE.AND.EX UP4, UPT, UR11, URZ, UPT, UP4 ;  /* 0x000000ff0b00728c */ /* 0x000fd2000bf85340 */
[----:B------:R-:W-:Y:S05]  /*6140*/  BRA.U !UP4, `(.L_x_358) ;  /* 0x000000010ce87547 */ /* 0x000fea000b800000 */
[--C-:B0-----:R-:W-:Y:S01]  /*6150*/  FFMA.FTZ R92, R146, UR9, R122.reuse ;  /* 0x00000009925c7c23 */ /* 0x101fe2000801007a */
[--C-:B------:R-:W-:Y:S01]  /*6160*/  FFMA.FTZ R93, R145, UR9, R122.reuse ;  /* 0x00000009915d7c23 */ /* 0x100fe2000801007a */
[--C-:B------:R-:W-:Y:S01]  /*6170*/  FFMA.FTZ R113, R127, UR9, R122.reuse ;  /* 0x000000097f717c23 */ /* 0x100fe2000801007a */
[----:B------:R-:W-:Y:S01]  /*6180*/  FFMA.FTZ R117, R134, UR9, R122 ;  /* 0x0000000986757c23 */ /* 0x000fe2000801007a */
[----:B------:R-:W-:Y:S01]  /*6190*/  FADD.FTZ R94, R143, -R92 ;  /* 0x8000005c8f5e7221 */ /* 0x000fe20000010000 */
[----:B------:R-:W-:Y:S01]  /*61a0*/  FADD.FTZ R93, R142, -R93 ;  /* 0x8000005d8e5d7221 */ /* 0x000fe20000010000 */
[--C-:B------:R-:W-:Y:S01]  /*61b0*/  FFMA.FTZ R92, R139, UR9, R122.reuse ;  /* 0x000000098b5c7c23 */ /* 0x100fe2000801007a */
[----:B------:R-:W-:Y:S01]  /*61c0*/  FFMA.FTZ R116, R144, UR9, R122 ;  /* 0x0000000990747c23 */ /* 0x000fe2000801007a */
[----:B------:R-:W-:Y:S01]  /*61d0*/  FMUL.FTZ R94, R94, UR16 ;  /* 0x000000105e5e7c20 */ /* 0x000fe20008410000 */
[----:B------:R-:W-:Y:S01]  /*61e0*/  FMUL.FTZ R93, R93, UR16 ;  /* 0x000000105d5d7c20 */ /* 0x000fe20008410000 */
[----:B------:R-:W-:Y:S01]  /*61f0*/  FADD.FTZ R92, R135, -R92 ;  /* 0x8000005c875c7221 */ /* 0x000fe20000010000 */
[----:B------:R-:W-:Y:S01]  /*6200*/  FADD.FTZ R113, R130, -R113 ;  /* 0x8000007182717221 */ /* 0x000fe20000010000 */
[C---:B------:R-:W-:Y:S01]  /*6210*/  FMUL.FTZ R115, R94.reuse, UR28 ;  /* 0x0000001c5e737c20 */ /* 0x040fe20008410000 */
[----:B------:R-:W-:Y:S01]  /*6220*/  FMUL.FTZ R112, R93, UR28 ;  /* 0x0000001c5d707c20 */ /* 0x000fe20008410000 */
[----:B------:R-:W-:Y:S01]  /*6230*/  F2FP.F16.F32.PACK_AB R95, R94, R93 ;  /* 0x0000005d5e5f723e */ /* 0x000fe200000000ff */
[----:B------:R-:W-:Y:S01]  /*6240*/  FMUL.FTZ R94, R92, UR16 ;  /* 0x000000105c5e7c20 */ /* 0x000fe20008410000 */
[--C-:B------:R-:W-:Y:S01]  /*6250*/  FFMA.FTZ R92, R15, UR9, R122.reuse ;  /* 0x000000090f5c7c23 */ /* 0x100fe2000801007a */
[----:B------:R-:W-:Y:S01]  /*6260*/  FFMA.FTZ R93, R126, UR9, R122 ;  /* 0x000000097e5d7c23 */ /* 0x000fe2000801007a */
        /* <DEDUP_REMOVED lines=15> */
[----:B------:R-:W-:-:S02]  /*6360*/  ISETP.GE.U32.AND.EX P0, PT, R125, 0x1000000, PT, P0 ;  /* 0x010000007d00780c */ /* 0x000fc40003f06100 */
[----:B------:R-:W-:Y:S01]  /*6370*/  F2FP.F16.F32.PACK_AB R93, R118, R113 ;  /* 0x00000071765d723e */ /* 0x000fe200000000ff */
[----:B------:R-:W-:Y:S01]  /*6380*/  FMUL.FTZ R113, R92, UR28 ;  /* 0x0000001c5c717c20 */ /* 0x000fe20008410000 */
[----:B------:R-:W-:Y:S01]  /*6390*/  F2FP.F16.F32.PACK_AB R94, R119, R94 ;  /* 0x0000005e775e723e */ /* 0x000fe200000000ff */
[----:B------:R-:W-:Y:S01]  /*63a0*/  FMUL.FTZ R119, R118, UR28 ;  /* 0x0000001c76777c20 */ /* 0x000fe20008410000 */
[C---:B------:R-:W-:Y:S01]  /*63b0*/  F2FP.F16.F32.PACK_AB R92, R117.reuse, R92 ;  /* 0x0000005c755c723e */ /* 0x040fe200000000ff */
[----:B------:R-:W-:Y:S01]  /*63c0*/  FMUL.FTZ R117, R117, UR28 ;  /* 0x0000001c75757c20 */ /* 0x000fe20008410000 */
[----:B------:R-:W-:Y:S02]  /*63d0*/  LOP3.LUT P6, RZ, R124, 0xff0000, RZ, 0xc0, !PT ;  /* 0x00ff00007cff7812 */ /* 0x000fe400078cc0ff */
[----:B------:R-:W-:Y:S02]  /*63e0*/  FSEL R115, R115, RZ, P0 ;  /* 0x000000ff73737208 */ /* 0x000fe40000000000 */
[----:B------:R-:W-:-:S02]  /*63f0*/  FSEL R112, R112, RZ, P5 ;  /* 0x000000ff70707208 */ /* 0x000fc40002800000 */
[----:B------:R-:W-:Y:S02]  /*6400*/  FSEL R114, R114, RZ, P4 ;  /* 0x000000ff72727208 */ /* 0x000fe40002000000 */
[----:B------:R-:W-:Y:S02]  /*6410*/  LOP3.LUT P1, RZ, R125, 0xff00, RZ, 0xc0, !PT ;  /* 0x0000ff007dff7812 */ /* 0x000fe4000782c0ff */
        /* <DEDUP_REMOVED lines=13> */
.L_x_358:
[--C-:B0-----:R-:W-:Y:S01]  /*64f0*/  FFMA.FTZ R113, R145, UR9, R122.reuse ;  /* 0x0000000991717c23 */ /* 0x101fe2000801007a */
[--C-:B------:R-:W-:Y:S01]  /*6500*/  FFMA.FTZ R112, R146, UR9, R122.reuse ;  /* 0x0000000992707c23 */ /* 0x100fe2000801007a */
[----:B------:R-:W-:Y:S01]  /*6510*/  LOP3.LUT P1, RZ, R125, 0xff0000, RZ, 0xc0, !PT ;  /* 0x00ff00007dff7812 */ /* 0x000fe2000782c0ff */
[----:B------:R-:W-:Y:S01]  /*6520*/  FFMA.FTZ R116, R144, UR9, R122 ;  /* 0x0000000990747c23 */ /* 0x000fe2000801007a */
[----:B------:R-:W-:Y:S01]  /*6530*/  FADD.FTZ R113, R142, -R113 ;  /* 0x800000718e717221 */ /* 0x000fe20000010000 */
[----:B------:R-:W-:Y:S01]  /*6540*/  FADD.FTZ R114, R143, -R112 ;  /* 0x800000708f727221 */ /* 0x000fe20000010000 */
[----:B------:R-:W-:Y:S01]  /*6550*/  FFMA.FTZ R112, R139, UR9, R122 ;  /* 0x000000098b707c23 */ /* 0x000fe2000801007a */
[----:B------:R-:W-:Y:S01]  /*6560*/  ISETP.GE.U32.AND P0, PT, R124, RZ, PT ;  /* 0x000000ff7c00720c */ /* 0x000fe20003f06070 */
[----:B------:R-:W-:Y:S01]  /*6570*/  FMUL.FTZ R113, R113, UR16 ;  /* 0x0000001071717c20 */ /* 0x000fe20008410000 */
[----:B------:R-:W-:Y:S01]  /*6580*/  FMUL.FTZ R114, R114, UR16 ;  /* 0x0000001072727c20 */ /* 0x000fe20008410000 */
[----:B------:R-:W-:Y:S01]  /*6590*/  FADD.FTZ R112, R135, -R112 ;  /* 0x8000007087707221 */ /* 0x000fe20000010000 */
[----:B------:R-:W-:Y:S01]  /*65a0*/  ISETP.GE.U32.AND.EX P0, PT, R125, 0x1000000, PT, P0 ;  /* 0x010000007d00780c */ /* 0x000fe20003f06100 */
[----:B------:R-:W-:Y:S01]  /*65b0*/  FMUL.FTZ R113, R113, UR28 ;  /* 0x0000001c71717c20 */ /* 0x000fe20008410000 */
[----:B------:R-:W-:Y:S01]  /*65c0*/  FMUL.FTZ R114, R114, UR28 ;  /* 0x0000001c72727c20 */ /* 0x000fe20008410000 */
[--C-:B------:R-:W-:Y:S01]  /*65d0*/  FFMA.FTZ R117, R127, UR9, R122.reuse ;  /* 0x000000097f757c23 */ /* 0x100fe2000801007a */
[----:B------:R-:W-:Y:S01]  /*65e0*/  FFMA.FTZ R119, R134, UR9, R122 ;  /* 0x0000000986777c23 */ /* 0x000fe2000801007a */
[----:B------:R-:W-:Y:S01]  /*65f0*/  FADD.FTZ R116, R133, -R116 ;  /* 0x8000007485747221 */ /* 0x000fe20000010000 */
[----:B------:R-:W-:Y:S01]  /*6600*/  FSEL R115, R113, RZ, P1 ;  /* 0x000000ff71737208 */ /* 0x000fe20000800000 */
[----:B------:R-:W-:Y:S01]  /*6610*/  FMUL.FTZ R113, R112, UR16 ;  /* 0x0000001070717c20 */ /* 0x000fe20008410000 */
[----:B------:R-:W-:Y:S01]  /*6620*/  FSEL R112, R114, RZ, P0 ;  /* 0x000000ff72707208 */ /* 0x000fe20000000000 */
[----:B------:R-:W-:Y:S01]  /*6630*/  FADD.FTZ R117, R130, -R117 ;  /* 0x8000007582757221 */ /* 0x000fe20000010000 */
[----:B------:R-:W-:Y:S01]  /*6640*/  FADD.FTZ R119, R128, -R119 ;  /* 0x8000007780777221 */ /* 0x000fe20000010000 */
[----:B------:R-:W-:Y:S01]  /*6650*/  FMUL.FTZ R114, R113, UR28 ;  /* 0x0000001c71727c20 */ /* 0x000fe20008410000 */
[--C-:B------:R-:W-:Y:S01]  /*6660*/  FFMA.FTZ R113, R126, UR9, R122.reuse ;  /* 0x000000097e717c23 */ /* 0x100fe2000801007a */
[----:B------:R-:W-:Y:S01]  /*6670*/  FFMA.FTZ R122, R15, UR9, R122 ;  /* 0x000000090f7a7c23 */ /* 0x000fe2000801007a */
[----:B------:R-:W-:Y:S01]  /*6680*/  FMUL.FTZ R116, R116, UR16 ;  /* 0x0000001074747c20 */ /* 0x000fe20008410000 */
[----:B------:R-:W-:Y:S01]  /*6690*/  FMUL.FTZ R117, R117, UR16 ;  /* 0x0000001075757c20 */ /* 0x000fe20008410000 */
[----:B------:R-:W-:Y:S01]  /*66a0*/  FADD.FTZ R113, R8, -R113 ;  /* 0x8000007108717221 */ /* 0x000fe20000010000 */
[----:B------:R-:W-:Y:S01]  /*66b0*/  FADD.FTZ R122, R7, -R122 ;  /* 0x8000007a077a7221 */ /* 0x000fe20000010000 */
[----:B------:R-:W-:Y:S01]  /*66c0*/  LOP3.LUT P4, RZ, R125, 0xff, RZ, 0xc0, !PT ;  /* 0x000000ff7dff7812 */ /* 0x000fe2000788c0ff */
        /* <DEDUP_REMOVED lines=22> */
[----:B------:R-:W-:-:S07]  /*6830*/  F2FP.F16.F32.PACK_AB R112, R117, R122 ;  /* 0x0000007a7570723e */ /* 0x000fce00000000ff */
.L_x_354:
[----:B------:R-:W0:Y:S01]  /*6840*/  LDC.64 R116, c[0x0][0x468] ;  /* 0x00011a00ff747b82 */ /* 0x000e220000000a00 */
[----:B------:R-:W1:Y:S01]  /*6850*/  @UP4 LDCU.64 UR18, c[0x0][0x478] ;  /* 0x00008f00ff1247ac */ /* 0x000e620008000a00 */
[----:B------:R-:W-:Y:S01]  /*6860*/  PLOP3.LUT P0, PT, PT, PT, UP4, 0x80, 0x8 ;  /* 0x000000000008781c */ /* 0x000fe20003f0f048 */
[----:B------:R-:W-:Y:S01]  /*6870*/  HFMA2 R119, -RZ, RZ, 0, 9.5367431640625e-07 ;  /* 0x00000010ff777431 */ /* 0x000fe200000001ff */
[----:B------:R-:W-:Y:S01]  /*6880*/  PLOP3.LUT P4, PT, PT, PT, UP0, 0x80, 0x8 ;  /* 0x000000000008781c */ /* 0x000fe20003f8f008 */
[----:B------:R-:W2:Y:S01]  /*6890*/  @UP0 LDCU.64 UR32, c[0x0][0x470] ;  /* 0x00008e00ff2007ac */ /* 0x000ea20008000a00 */
[----:B------:R-:W-:Y:S02]  /*68a0*/  PLOP3.LUT P1, PT, PT, PT, UP4, 0x80, 0x8 ;  /* 0x000000000008781c */ /* 0x000fe40003f2f048 */
[----:B------:R-:W-:Y:S02]  /*68b0*/  PLOP3.LUT P5, PT, PT, PT, UP0, 0x80, 0x8 ;  /* 0x000000000008781c */ /* 0x000fe40003faf008 */
[----:B------:R-:W-:-:S05]  /*68c0*/  MOV R121, 0x10 ;  /* 0x0000001000797802 */ /* 0x000fca0000000f00 */
[----:B-1----:R-:W-:-:S04]  /*68d0*/  @P0 IMAD.WIDE.U32 R118, R2, R119, UR18 ;  /* 0x0000001202760e25 */ /* 0x002fc8000f8e0077 */
[C---:B--2---:R-:W-:Y:S01]  /*68e0*/  @P4 IMAD.WIDE.U32 R120, R2.reuse, R121, UR32 ;  /* 0x0000002002784e25 */ /* 0x044fe2000f8e0079 */
[----:B------:R1:W-:Y:S03]  /*68f0*/  @P1 STG.E.128 desc[UR20][R118.64], R92 ;  /* 0x0000005c76001986 */ /* 0x0003e6000c101d14 */
[----:B0-----:R-:W-:-:S05]  /*6900*/  IMAD.WIDE.U32 R116, R2, 0x10, R116 ;  /* 0x0000001002747825 */ /* 0x001fca00078e0074 */
[----:B------:R1:W-:Y:S04]  /*6910*/  STG.E.128 desc[UR20][R116.64], R112 ;  /* 0x0000007074007986 */ /* 0x0003e8000c101d14 */
[----:B------:R1:W-:Y:S02]  /*6920*/  @P5 STG.E.128 desc[UR20][R120.64], R84 ;  /* 0x0000005478005986 */ /* 0x0003e4000c101d14 */
.L_x_350:
[----:B------:R-:W-:Y:S05]  /*6930*/  BSYNC.RECONVERGENT B0 ;  /* 0x0000000000007941 */ /* 0x000fea0003800200 */
.L_x_349:
[----:B------:R-:W-:Y:S01]  /*6940*/  UPLOP3.LUT UP1, UPT, UPT, UPT, UP1, 0x40, 0x4 ;  /* 0x000000000004789c */ /* 0x000fe20003f2e810 */
[----:B------:R-:W-:Y:S10]  /*6950*/  BRA.U !UP3, `(.L_x_359) ;  /* 0xffffff9d0b507547 */ /* 0x000ff4000b83ffff */
.L_x_334:
[----:B------:R-:W-:Y:S01]  /*6960*/  UIMAD UR4, UR7, UR8, URZ ;  /* 0x00000008070472a4 */ /* 0x000fe2000f8e02ff */
[----:B------:R-:W-:Y:S05]  /*6970*/  BSSY.RECONVERGENT B0, `(.L_x_360) ;  /* 0x0000015000007945 */ /* 0x000fea0003800200 */
[----:B------:R-:W-:-:S04]  /*6980*/  MOV R11, UR4 ;  /* 0x00000004000b7c02 */ /* 0x000fc80008000f00 */
[----:B------:R-:W-:Y:S01]  /*6990*/  LEA.HI R11, R11, R6, RZ, 0x1d ;  /* 0x000000060b0b7211 */ /* 0x000fe200078fe8ff */
[----:B------:R-:W-:Y:S06]  /*69a0*/  @!P3 BRA `(.L_x_361) ;  /* 0x000000000044b947 */ /* 0x000fec0003800000 */
[----:B------:R-:W2:Y:S08]  /*69b0*/  LDC.64 R2, c[0x0][0x440] ;  /* 0x00011000ff027b82 */ /* 0x000eb00000000a00 */
[----:B------:R-:W3:Y:S08]  /*69c0*/  LDC.64 R4, c[0x0][0x448] ;  /* 0x00011200ff047b82 */ /* 0x000ef00000000a00 */
[----:B------:R-:W4:Y:S08]  /*69d0*/  LDC.64 R6, c[0x0][0x450] ;  /* 0x00011400ff067b82 */ /* 0x000f300000000a00 */
[----:B------:R-:W0:Y:S01]  /*69e0*/  LDC.64 R8, c[0x0][0x458] ;  /* 0x00011600ff087b82 */ /* 0x000e220000000a00 */
[----:B--2---:R-:W-:-:S05]  /*69f0*/  IMAD.WIDE.U32 R2, R11, 0x20, R2 ;  /* 0x000000200b027825 */ /* 0x004fca00078e0002 */
[----:B------:R2:W-:Y:S01]  /*6a00*/  STG.E.128 desc[UR20][R2.64], R44 ;  /* 0x0000002c02007986 */ /* 0x0005e2000c101d14 */
[----:B---3--:R-:W-:-:S03]  /*6a10*/  IMAD.WIDE.U32 R4, R11, 0x20, R4 ;  /* 0x000000200b047825 */ /* 0x008fc600078e0004 */
        /* <DEDUP_REMOVED lines=10> */
.L_x_361:
[----:B------:R-:W-:Y:S05]  /*6ac0*/  BSYNC.RECONVERGENT B0 ;  /* 0x0000000000007941 */ /* 0x000fea0003800200 */
.L_x_360:
[----:B------:R-:W-:Y:S05]  /*6ad0*/  @!P2 EXIT ;  /* 0x000000000000a94d */ /* 0x000fea0003800000 */
[----:B--2---:R-:W2:Y:S08]  /*6ae0*/  LDC.64 R2, c[0x0][0x440] ;  /* 0x00011000ff027b82 */ /* 0x004eb00000000a00 */
[----:B------:R-:W3:Y:S08]  /*6af0*/  LDC.64 R4, c[0x0][0x448] ;  /* 0x00011200ff047b82 */ /* 0x000ef00000000a00 */
[----:B------:R-:W4:Y:S08]  /*6b00*/  LDC.64 R6, c[0x0][0x450] ;  /* 0x00011400ff067b82 */ /* 0x000f300000000a00 */
[----:B------:R-:W0:Y:S01]  /*6b10*/  LDC.64 R8, c[0x0][0x458] ;  /* 0x00011600ff087b82 */ /* 0x000e220000000a00 */
[----:B--2---:R-:W-:-:S05]  /*6b20*/  IMAD.WIDE.U32 R2, R11, 0x20, R2 ;  /* 0x000000200b027825 */ /* 0x004fca00078e0002 */
[----:B------:R-:W-:Y:S01]  /*6b30*/  STG.E.128 desc[UR20][R2.64], R100 ;  /* 0x0000006402007986 */ /* 0x000fe2000c101d14 */
[----:B---3--:R-:W-:-:S03]  /*6b40*/  IMAD.WIDE.U32 R4, R11, 0x20, R4 ;  /* 0x000000200b047825 */ /* 0x008fc600078e0004 */
        /* <DEDUP_REMOVED lines=10> */
.L_x_362:
        /* <DEDUP_REMOVED lines=9> */
.L_x_2772:


//--------------------- .text._ZN10layer_norm31ln_parallel_residual_bwd_kernelINS_13Kernel_traitsI6__halfS2_S2_S2_fjLj2048ELj1ELj1ELj4ELj16ENS_18Kernel_traits_baseILj2048ES2_S2_S2_S2_fjLj128EEEEELb1ELb0ELb1EEEvNS_9BwdParamsE --------------------------
	.section	.text._ZN10layer_norm31ln_parallel_residual_bwd_kernelINS_13Kernel_traitsI6__halfS2_S2_S2_fjLj2048ELj1ELj1ELj4ELj16ENS_18Kernel_traits_baseILj2048ES2_S2_S2_S2_fjLj128EEEEELb1ELb0ELb1EEEvNS_9BwdParamsE,"ax",@progbits
	.align	128
        .global         _ZN10layer_norm31ln_parallel_residual_bwd_kernelINS_13Kernel_traitsI6__halfS2_S2_S2_fjLj2048ELj1ELj1ELj4ELj16ENS_18Kernel_traits_baseILj2048ES2_S2_S2_S2_fjLj128EEEEELb1ELb0ELb1EEEvNS_9BwdParamsE
        .type           _ZN10layer_norm31ln_parallel_residual_bwd_kernelINS_13Kernel_traitsI6__halfS2_S2_S2_fjLj2048ELj1ELj1ELj4ELj16ENS_18Kernel_traits_baseILj2048ES2_S2_S2_S2_fjLj128EEEEELb1ELb0ELb1EEEvNS_9BwdParamsE,@function
        .size           _ZN10layer_norm31ln_parallel_residual_bwd_kernelINS_13Kernel_traitsI6__halfS2_S2_S2_fjLj2048ELj1ELj1ELj4ELj16ENS_18Kernel_traits_baseILj2048ES2_S2_S2_S2_fjLj128EEEEELb1ELb0ELb1EEEvNS_9BwdParamsE,(.L_x_2773 - _ZN10layer_norm31ln_parallel_residual_bwd_kernelINS_13Kernel_traitsI6__halfS2_S2_S2_fjLj2048ELj1ELj1ELj4ELj16ENS_18Kernel_traits_baseILj2048ES2_S2_S2_S2_fjLj128EEEEELb1ELb0ELb1EEEvNS_9BwdParamsE)
        .other          _ZN10layer_norm31ln_parallel_residual_bwd_kernelINS_13Kernel_traitsI6__halfS2_S2_S2_fjLj2048ELj1ELj1ELj4ELj16ENS_18Kernel_traits_baseILj2048ES2_S2_S2_S2_fjLj128EEEEELb1ELb0ELb1EEEvNS_9BwdParamsE,@"STO_CUDA_ENTRY STV_DEFAULT"
_ZN10layer_norm31ln_parallel_residual_bwd_kernelINS_13Kernel_traitsI6__halfS2_S2_S2_fjLj2048ELj1ELj1ELj4ELj16ENS_18Kernel_traits_baseILj2048ES2_S2_S2_S2_fjLj128EEEEELb1ELb0ELb1EEEvNS_9BwdParamsE:
.text._ZN10layer_norm31ln_parallel_residual_bwd_kernelINS_13Kernel_traitsI6__halfS2_S2_S2_fjLj2048ELj1ELj1ELj4ELj16ENS_18Kernel_traits_baseILj2048ES2_S2_S2_S2_fjLj128EEEEELb1ELb0ELb1EEEvNS_9BwdParamsE:
        /* <DEDUP_REMOVED lines=67> */
[----:B------:R-:W-:Y:S02]  /*0430*/  CS2R R94, SRZ ;  /* 0x00000000005e7805 */ /* 0x000fe4000001ff00 */
[----:B------:R-:W-:Y:S01]  /*0440*/  CS2R R98, SRZ ;  /* 0x0000000000627805 */ /* 0x000fe2000001ff00 */
[----:B------:R-:W4:Y:S01]  /*0450*/  LDG.E.128 R124, desc[UR20][R4.64] ;  /* 0x00000014047c7981 */ /* 0x000f22000c1e1d00 */
[----:B------:R-:W-:Y:S02]  /*0460*/  CS2R R102, SRZ ;  /* 0x0000000000667805 */ /* 0x000fe4000001ff00 */
[----:B------:R-:W-:-:S02]  /*0470*/  CS2R R106, SRZ ;  /* 0x00000000006a7805 */ /* 0x000fc4000001ff00 */
[----:B------:R-:W-:Y:S01]  /*0480*/  CS2R R12, SRZ ;  /* 0x00000000000c7805 */ /* 0x000fe2000001ff00 */
[----:B------:R1:W5:Y:S01]  /*0490*/  LDG.E.128 R108, desc[UR20][R4.64+0x800] ;  /* 0x00080014046c7981 */ /* 0x000362000c1e1d00 */
[----:B------:R-:W-:Y:S02]  /*04a0*/  CS2R R14, SRZ ;  /* 0x00000000000e7805 */ /* 0x000fe4000001ff00 */
[----:B0-----:R-:W-:Y:S02]  /*04b0*/  CS2R R2, SRZ ;  /* 0x0000000000027805 */ /* 0x001fe4000001ff00 */
[----:B------:R-:W-:Y:S02]  /*04c0*/  CS2R R96, SRZ ;  /* 0x0000000000607805 */ /* 0x000fe4000001ff00 */
[----:B------:R-:W-:Y:S02]  /*04d0*/  CS2R R16, SRZ ;  /* 0x0000000000107805 */ /* 0x000fe4000001ff00 */
[----:B------:R-:W-:Y:S01]  /*04e0*/  CS2R R40, SRZ ;  /* 0x0000000000287805 */ /* 0x000fe2000001ff00 */
[----:B------:R-:W0:Y:S01]  /*04f0*/  LDCU.U8 UR9, c[0x0][0x410] ;  /* 0x00008200ff0977ac */ /* 0x000e220008000000 */
[----:B-1----:R-:W-:Y:S01]  /*0500*/  CS2R R4, SRZ ;  /* 0x0000000000047805 */ /* 0x002fe2000001ff00 */
[----:B------:R-:W1:Y:S01]  /*0510*/  LDCU UR8, c[0x0][0x408] ;  /* 0x00008100ff0877ac */ /* 0x000e620008000800 */
[----:B------:R-:W0:Y:S01]  /*0520*/  LDCU UR24, c[0x0][0x388] ;  /* 0x00007100ff1877ac */ /* 0x000e220008000800 */
[----:B------:R-:W0:Y:S01]  /*0530*/  LDCU UR25, c[0x0][0x400] ;  /* 0x00008000ff1977ac */ /* 0x000e220008000800 */
[----:B------:R-:W0:Y:S01]  /*0540*/  LDCU.64 UR10, c[0x0][0x478] ;  /* 0x00008f00ff0a77ac */ /* 0x000e220008000a00 */
[----:B------:R-:W0:Y:S01]  /*0550*/  LDCU.128 UR12, c[0x0][0x3c0] ;  /* 0x00007800ff0c77ac */ /* 0x000e220008000c00 */
[----:B------:R-:W0:Y:S01]  /*0560*/  LDCU.64 UR22, c[0x0][0x438] ;  /* 0x00008700ff1677ac */ /* 0x000e220008000a00 */
[----:B------:R-:W0:Y:S01]  /*0570*/  LDCU.64 UR26, c[0x0][0x380] ;  /* 0x00007000ff1a77ac */ /* 0x000e220008000a00 */
[----:B------:R-:W0:Y:S01]  /*0580*/  LDCU.64 UR28, c[0x0][0x470] ;  /* 0x00008e00ff1c77ac */ /* 0x000e220008000a00 */
[----:B------:R-:W-:Y:S01]  /*0590*/  UMOV UR4, UR7 ;  /* 0x0000000700047c82 */ /* 0x000fe20008000000 */
[----:B---3--:R-:W-:-:S02]  /*05a0*/  HADD2.F32 R142, -RZ, R132.H0_H0 ;  /* 0x20000084ff8e7230 */ /* 0x008fc40000004100 */
[----:B------:R-:W-:Y:S02]  /*05b0*/  HADD2.F32 R141, -RZ, R132.H1_H1 ;  /* 0x30000084ff8d7230 */ /* 0x000fe40000004100 */
[--C-:B------:R-:W-:Y:S02]  /*05c0*/  HADD2.F32 R140, -RZ, R133.reuse.H0_H0 ;  /* 0x20000085ff8c7230 */ /* 0x100fe40000004100 */
[----:B------:R-:W-:Y:S02]  /*05d0*/  HADD2.F32 R139, -RZ, R133.H1_H1 ;  /* 0x30000085ff8b7230 */ /* 0x000fe40000004100 */
[--C-:B------:R-:W-:Y:S02]  /*05e0*/  HADD2.F32 R138, -RZ, R134.reuse.H0_H0 ;  /* 0x20000086ff8a7230 */ /* 0x100fe40000004100 */
[----:B------:R-:W-:Y:S02]  /*05f0*/  HADD2.F32 R137, -RZ, R134.H1_H1 ;  /* 0x30000086ff897230 */ /* 0x000fe40000004100 */
[----:B----4-:R-:W-:-:S02]  /*0600*/  HADD2.F32 R132, -RZ, R125.H0_H0 ;  /* 0x2000007dff847230 */ /* 0x010fc40000004100 */
[----:B------:R-:W-:Y:S02]  /*0610*/  HADD2.F32 R131, -RZ, R125.H1_H1 ;  /* 0x3000007dff837230 */ /* 0x000fe40000004100 */
[--C-:B------:R-:W-:Y:S02]  /*0620*/  HADD2.F32 R130, -RZ, R126.reuse.H0_H0 ;  /* 0x2000007eff827230 */ /* 0x100fe40000004100 */
[----:B------:R-:W-:Y:S02]  /*0630*/  HADD2.F32 R129, -RZ, R126.H1_H1 ;  /* 0x3000007eff817230 */ /* 0x000fe40000004100 */
[--C-:B------:R-:W-:Y:S02]  /*0640*/  HADD2.F32 R134, -RZ, R124.reuse.H0_H0 ;  /* 0x2000007cff867230 */ /* 0x100fe40000004100 */
[----:B------:R-:W-:Y:S02]  /*0650*/  HADD2.F32 R133, -RZ, R124.H1_H1 ;  /* 0x3000007cff857230 */ /* 0x000fe40000004100 */
[----:B--2---:R-:W-:-:S02]  /*0660*/  HADD2.F32 R126, -RZ, R116.H0_H0 ;  /* 0x20000074ff7e7230 */ /* 0x004fc40000004100 */
[----:B------:R-:W-:Y:S02]  /*0670*/  HADD2.F32 R125, -RZ, R116.H1_H1 ;  /* 0x30000074ff7d7230 */ /* 0x000fe40000004100 */
[----:B------:R-:W-:Y:S02]  /*0680*/  HADD2.F32 R136, -RZ, R135.H0_H0 ;  /* 0x20000087ff887230 */ /* 0x000fe40000004100 */
[----:B------:R-:W-:Y:S02]  /*0690*/  HADD2.F32 R128, -RZ, R127.H0_H0 ;  /* 0x2000007fff807230 */ /* 0x000fe40000004100 */
[--C-:B------:R-:W-:Y:S02]  /*06a0*/  HADD2.F32 R124, -RZ, R117.reuse.H0_H0 ;  /* 0x20000075ff7c7230 */ /* 0x100fe40000004100 */
[----:B------:R-:W-:Y:S02]  /*06b0*/  HADD2.F32 R123, -RZ, R117.H1_H1 ;  /* 0x30000075ff7b7230 */ /* 0x000fe40000004100 */
[----:B------:R-:W-:-:S02]  /*06c0*/  HADD2.F32 R122, -RZ, R118.H0_H0 ;  /* 0x20000076ff7a7230 */ /* 0x000fc40000004100 */
[----:B------:R-:W-:Y:S02]  /*06d0*/  HADD2.F32 R121, -RZ, R118.H1_H1 ;  /* 0x30000076ff797230 */ /* 0x000fe40000004100 */
[----:B------:R-:W-:Y:S02]  /*06e0*/  HADD2.F32 R120, -RZ, R119.H0_H0 ;  /* 0x20000077ff787230 */ /* 0x000fe40000004100 */
[--C-:B-----5:R-:W-:Y:S02]  /*06f0*/  HADD2.F32 R116, -RZ, R109.reuse.H0_H0 ;  /* 0x2000006dff747230 */ /* 0x120fe40000004100 */
[----:B------:R-:W-:Y:S01]  /*0700*/  HADD2.F32 R115, -RZ, R109.H1_H1 ;  /* 0x3000006dff737230 */ /* 0x000fe20000004100 */
[----:B------:R-:W-:Y:S01]  /*0710*/  MOV R109, RZ ;  /* 0x000000ff006d7202 */ /* 0x000fe20000000f00 */
[--C-:B------:R-:W-:Y:S02]  /*0720*/  HADD2.F32 R114, -RZ, R110.reuse.H0_H0 ;  /* 0x2000006eff727230 */ /* 0x100fe40000004100 */
[----:B------:R-:W-:Y:S01]  /*0730*/  HADD2.F32 R113, -RZ, R110.H1_H1 ;  /* 0x3000006eff717230 */ /* 0x000fe20000004100 */
[----:B------:R-:W-:Y:S01]  /*0740*/  SHF.R.U32.HI R110, RZ, 0x5, R10 ;  /* 0x00000005ff6e7819 */ /* 0x000fe2000001160a */
[----:B------:R-:W-:-:S02]  /*0750*/  HADD2.F32 R112, -RZ, R111.H0_H0 ;  /* 0x2000006fff707230 */ /* 0x000fc40000004100 */
[----:B------:R-:W-:Y:S02]  /*0760*/  HADD2.F32 R135, -RZ, R135.H1_H1 ;  /* 0x30000087ff877230 */ /* 0x000fe40000004100 */
[----:B------:R-:W-:Y:S02]  /*0770*/  HADD2.F32 R127, -RZ, R127.H1_H1 ;  /* 0x3000007fff7f7230 */ /* 0x000fe40000004100 */
[----:B------:R-:W-:Y:S02]  /*0780*/  HADD2.F32 R119, -RZ, R119.H1_H1 ;  /* 0x30000077ff777230 */ /* 0x000fe40000004100 */
[--C-:B------:R-:W-:Y:S02]  /*0790*/  HADD2.F32 R118, -RZ, R108.reuse.H0_H0 ;  /* 0x2000006cff767230 */ /* 0x100fe40000004100 */
[----:B------:R-:W-:Y:S02]  /*07a0*/  HADD2.F32 R117, -RZ, R108.H1_H1 ;  /* 0x3000006cff757230 */ /* 0x000fe40000004100 */
[----:B01----:R-:W-:-:S07]  /*07b0*/  HADD2.F32 R111, -RZ, R111.H1_H1 ;  /* 0x3000006fff6f7230 */ /* 0x003fce0000004100 */
.L_x_380:
[----:B0-----:R-:W0:Y:S01]  /*07c0*/  LDC.64 R64, c[0x0][0x3a8] ;  /* 0x0000ea00ff407b82 */ /* 0x001e220000000a00 */
[----:B------:R-:W-:Y:S02]  /*07d0*/  UIMAD UR5, UR4, UR24, URZ ;  /* 0x00000018040572a4 */ /* 0x000fe4000f8e02ff */
[----:B------:R-:W-:Y:S02]  /*07e0*/  UIMAD.WIDE UR18, UR4, 0x4, UR14 ;  /* 0x00000004041278a5 */ /* 0x000fe4000f8e020e */
[----:B------:R-:W-:Y:S02]  /*07f0*/  USHF.R.S32.HI UR6, URZ, 0x1f, UR5 ;  /* 0x0000001fff067899 */ /* 0x000fe40008011405 */
[----:B------:R-:W-:Y:S01]  /*0800*/  UIMAD.WIDE UR16, UR4, 0x4, UR12 ;  /* 0x00000004041078a5 */ /* 0x000fe2000f8e020c */
[----:B------:R-:W1:Y:S01]  /*0810*/  LDC.64 R68, c[0x0][0x430] ;  /* 0x00010c00ff447b82 */ /* 0x000e620000000a00 */
[----:B------:R-:W-:Y:S01]  /*0820*/  ULEA.HI UR6, UR6, UR5, URZ, 0x3 ;  /* 0x0000000506067291 */ /* 0x000fe2000f8f18ff */
[----:B------:R-:W-:-:S02]  /*0830*/  MOV R70, UR18 ;  /* 0x0000001200467c02 */ /* 0x000fc40008000f00 */
[----:B------:R-:W-:Y:S02]  /*0840*/  MOV R71, UR19 ;  /* 0x0000001300477c02 */ /* 0x000fe40008000f00 */
[----:B------:R-:W-:Y:S02]  /*0850*/  MOV R74, UR16 ;  /* 0x00000010004a7c02 */ /* 0x000fe40008000f00 */
[----:B------:R-:W2:Y:S01]  /*0860*/  LDC.64 R72, c[0x0][0x428] ;  /* 0x00010a00ff487b82 */ /* 0x000ea20000000a00 */
[----:B------:R-:W-:Y:S01]  /*0870*/  MOV R143, UR6 ;  /* 0x00000006008f7c02 */ /* 0x000fe20008000f00 */
[----:B------:R-:W3:Y:S01]  /*0880*/  LDG.E R0, desc[UR20][R70.64] ;  /* 0x0000001446007981 */ /* 0x000ee2000c1e1900 */
[----:B------:R-:W-:Y:S02]  /*0890*/  MOV R75, UR17 ;  /* 0x00000011004b7c02 */ /* 0x000fe40008000f00 */
[----:B------:R-:W-:-:S03]  /*08a0*/  LEA.HI.SX32 R143, R143, R10, 0x1d ;  /* 0x0000000a8f8f7211 */ /* 0x000fc600078feaff */
[----:B------:R-:W4:Y:S02]  /*08b0*/  LDG.E R150, desc[UR20][R74.64] ;  /* 0x000000144a967981 */ /* 0x000f24000c1e1900 */
[----:B0-----:R-:W-:-:S04]  /*08c0*/  IMAD.WIDE.U32 R52, R143, 0x10, R64 ;  /* 0x000000108f347825 */ /* 0x001fc800078e0040 */
[C---:B-1----:R-:W-:Y:S02]  /*08d0*/  IMAD.WIDE.U32 R60, R143.reuse, 0x10, R68 ;  /* 0x000000108f3c7825 */ /* 0x042fe400078e0044 */
        /* <DEDUP_REMOVED lines=8> */
[----:B------:R-:W-:Y:S02]  /*0960*/  IMAD.WIDE.U32 R72, R108, 0x10, R72 ;  /* 0x000000106c487825 */ /* 0x000fe400078e0048 */
[----:B------:R-:W2:Y:S04]  /*0970*/  LDG.E.128 R68, desc[UR20][R68.64] ;  /* 0x0000001444447981 */ /* 0x000ea8000c1e1d00 */
[----:B------:R-:W2:Y:S01]  /*0980*/  LDG.E.128 R72, desc[UR20][R72.64] ;  /* 0x0000001448487981 */ /* 0x000ea2000c1e1d00 */
[----:B------:R-:W-:Y:S01]  /*0990*/  ISETP.NE.AND P2, PT, RZ, UR9, PT ;  /* 0x00000009ff007c0c */ /* 0x000fe2000bf45270 */
[----:B------:R-:W0:Y:S01]  /*09a0*/  S2R R154, SR_CgaCtaId ;  /* 0x00000000009a7919 */ /* 0x000e220000008800 */
[----:B---3--:R-:W-:-:S02]  /*09b0*/  R2UR UR16, R0 ;  /* 0x00000000001072ca */ /* 0x008fc400000e0000 */
[----:B----4-:R-:W-:Y:S01]  /*09c0*/  FSEL R150, R150, RZ, !P2 ;  /* 0x000000ff96967208 */ /* 0x010fe20005000000 */
[--C-:B------:R-:W-:Y:S02]  /*09d0*/  HADD2.F32 R145, -RZ, R52.reuse.H0_H0 ;  /* 0x20000034ff917230 */ /* 0x100fe40000004100 */
[----:B------:R-:W-:Y:S02]  /*09e0*/  HADD2.F32 R147, -RZ, R52.H1_H1 ;  /* 0x30000034ff937230 */ /* 0x000fe40000004100 */
[----:B------:R-:W-:Y:S02]  /*09f0*/  HADD2.F32 R52, -RZ, R60.H0_H0 ;  /* 0x2000003cff347230 */ /* 0x000fe40000004100 */
[----:B------:R-:W-:-:S04]  /*0a00*/  FADD.FTZ R0, -R150, R145 ;  /* 0x0000009196007221 */ /* 0x000fc80000010100 */
[----:B------:R-:W-:Y:S01]  /*0a10*/  FMUL.FTZ R0, R0, UR16 ;  /* 0x0000001000007c20 */ /* 0x000fe20008410000 */
[----:B------:R-:W-:Y:S01]  /*0a20*/  FMUL.FTZ R145, R134, R52 ;  /* 0x0000003486917220 */ /* 0x000fe20000410000 */
[----:B--2---:R-:W-:Y:S02]  /*0a30*/  HADD2.F32 R149, -RZ, R56.H0_H0 ;  /* 0x20000038ff957230 */ /* 0x004fe40000004100 */
[----:B------:R-:W-:Y:S01]  /*0a40*/  FADD.FTZ R147, -R150, R147 ;  /* 0x0000009396937221 */ /* 0x000fe20000010100 */
[----:B------:R-:W-:Y:S02]  /*0a50*/  HADD2.F32 R60, -RZ, R60.H1_H1 ;  /* 0x3000003cff3c7230 */ /* 0x000fe40000004100 */
[----:B------:R-:W-:Y:S01]  /*0a60*/  FADD.FTZ R106, R149, R106 ;  /* 0x0000006a956a7221 */ /* 0x000fe20000010000 */
[-C--:B------:R-:W-:Y:S01]  /*0a70*/  FFMA.FTZ R109, R0, R149.reuse, R109 ;  /* 0x00000095006d7223 */ /* 0x080fe2000001006d */
[----:B------:R-:W-:Y:S01]  /*0a80*/  FFMA.FTZ R145, R142, R149, R145 ;  /* 0x000000958e917223 */ /* 0x000fe20000010091 */
[----:B------:R-:W-:-:S02]  /*0a90*/  HADD2.F32 R149, -RZ, R53.H0_H0 ;  /* 0x20000035ff957230 */ /* 0x000fc40000004100 */
[----:B------:R-:W-:Y:S01]  /*0aa0*/  FMUL.FTZ R147, R147, UR16 ;  /* 0x0000001093937c20 */ /* 0x000fe20008410000 */
[----:B------:R-:W-:Y:S02]  /*0ab0*/  HADD2.F32 R151, -RZ, R61.H0_H0 ;  /* 0x2000003dff977230 */ /* 0x000fe40000004100 */
[-C--:B------:R-:W-:Y:S01]  /*0ac0*/  FMUL.FTZ R144, R133, R60.reuse ;  /* 0x0000003c85907220 */ /* 0x080fe20000410000 */
[----:B------:R-:W-:Y:S02]  /*0ad0*/  HADD2.F32 R153, -RZ, R53.H1_H1 ;  /* 0x30000035ff997230 */ /* 0x000fe40000004100 */
[----:B------:R-:W-:Y:S01]  /*0ae0*/  FADD.FTZ R149, -R150, R149 ;  /* 0x0000009596957221 */ /* 0x000fe20000010100 */
[----:B------:R-:W-:Y:S01]  /*0af0*/  FADD.FTZ R101, R60, R101 ;  /* 0x000000653c657221 */ /* 0x000fe20000010000 */
[----:B------:R-:W-:Y:S01]  /*0b00*/  FFMA.FTZ R102, R147, R60, R102 ;  /* 0x0000003c93667223 */ /* 0x000fe20000010066 */
[----:B------:R-:W-:Y:S02]  /*0b10*/  HADD2.F32 R60, -RZ, R57.H0_H0 ;  /* 0x20000039ff3c7230 */ /* 0x000fe40000004100 */
[----:B------:R-:W-:Y:S01]  /*0b20*/  FMUL.FTZ R149, R149, UR16 ;  /* 0x0000001095957c20 */ /* 0x000fe20008410000 */
[----:B------:R-:W-:Y:S01]  /*0b30*/  FMUL.FTZ R53, R132, R151 ;  /* 0x0000009784357220 */ /* 0x000fe20000410000 */
[----:B------:R-:W-:-:S02]  /*0b40*/  HADD2.F32 R56, -RZ, R56.H1_H1 ;  /* 0x30000038ff387230 */ /* 0x000fc40000004100 */
[----:B------:R-:W-:Y:S01]  /*0b50*/  FADD.FTZ R146, -R150, R153 ;  /* 0x0000009996927221 */ /* 0x000fe20000010100 */
[----:B------:R-:W-:Y:S01]  /*0b60*/  FADD.FTZ R105, R52, R105 ;  /* 0x0000006934697221 */ /* 0x000fe20000010000 */
[----:B------:R-:W-:Y:S01]  /*0b70*/  FFMA.FTZ R107, R0, R52, R107 ;  /* 0x00000034006b7223 */ /* 0x000fe2000001006b */
[----:B------:R-:W-:Y:S01]  /*0b80*/  FADD.FTZ R99, R60, R99 ;  /* 0x000000633c637221 */ /* 0x000fe20000010000 */
[-C--:B------:R-:W-:Y:S01]  /*0b90*/  FFMA.FTZ R100, R149, R60.reuse, R100 ;  /* 0x0000003c95647223 */ /* 0x080fe20000010064 */
[----:B------:R-:W-:Y:S02]  /*0ba0*/  HADD2.F32 R52, -RZ, R61.H1_H1 ;  /* 0x3000003dff347230 */ /* 0x000fe40000004100 */
[----:B------:R-:W-:Y:S01]  /*0bb0*/  FFMA.FTZ R60, R140, R60, R53 ;  /* 0x0000003c8c3c7223 */ /* 0x000fe20000010035 */
[----:B------:R-:W-:Y:S01]  /*0bc0*/  FMUL.FTZ R146, R146, UR16 ;  /* 0x0000001092927c20 */ /* 0x000fe20008410000 */
[----:B------:R-:W-:Y:S02]  /*0bd0*/  HADD2.F32 R53, -RZ, R54.H0_H0 ;  /* 0x20000036ff357230 */ /* 0x000fe40000004100 */
[----:B------:R-:W-:Y:S01]  /*0be0*/  FADD.FTZ R103, R56, R103 ;  /* 0x0000006738677221 */ /* 0x000fe20000010000 */
[-C--:B------:R-:W-:Y:S01]  /*0bf0*/  FFMA.FTZ R104, R147, R56.reuse, R104 ;  /* 0x0000003893687223 */ /* 0x080fe20000010068 */
[----:B------:R-:W-:Y:S01]  /*0c00*/  FFMA.FTZ R56, R141, R56, R144 ;  /* 0x000000388d387223 */ /* 0x000fe20000010090 */
[----:B------:R-:W-:-:S02]  /*0c10*/  HADD2.F32 R57, -RZ, R57.H1_H1 ;  /* 0x30000039ff397230 */ /* 0x000fc40000004100 */
[-C--:B------:R-:W-:Y:S01]  /*0c20*/  FMUL.FTZ R144, R131, R52.reuse ;  /* 0x0000003483907220 */ /* 0x080fe20000410000 */
[----:B------:R-:W-:Y:S01]  /*0c30*/  FADD.FTZ R79, R52, R79 ;  /* 0x0000004f344f7221 */ /* 0x000fe20000010000 */
[----:B------:R-:W-:Y:S01]  /*0c40*/  FFMA.FTZ R95, R146, R52, R95 ;  /* 0x00000034925f7223 */ /* 0x000fe2000001005f */
[----:B------:R-:W-:Y:S02]  /*0c50*/  HADD2.F32 R52, -RZ, R62.H0_H0 ;  /* 0x2000003eff347230 */ /* 0x000fe40000004100 */
[----:B------:R-:W-:Y:S01]  /*0c60*/  FADD.FTZ R53, -R150, R53 ;  /* 0x0000003596357221 */ /* 0x000fe20000010100 */
[----:B------:R-:W-:Y:S01]  /*0c70*/  FADD.FTZ R96, R57, R96 ;  /* 0x0000006039607221 */ /* 0x000fe20000010000 */
[-C--:B------:R-:W-:Y:S01]  /*0c80*/  FFMA.FTZ R97, R146, R57.reuse, R97 ;  /* 0x0000003992617223 */ /* 0x080fe20000010061 */
[----:B------:R-:W-:Y:S01]  /*0c90*/  FFMA.FTZ R144, R139, R57, R144 ;  /* 0x000000398b907223 */ /* 0x000fe20000010090 */
[----:B------:R-:W-:Y:S02]  /*0ca0*/  HADD2.F32 R57, -RZ, R58.H0_H0 ;  /* 0x2000003aff397230 */ /* 0x000fe40000004100 */
[----:B------:R-:W-:Y:S01]  /*0cb0*/  FMUL.FTZ R61, R53, UR16 ;  /* 0x00000010353d7c20 */ /* 0x000fe20008410000 */
[----:B------:R-:W-:-:S02]  /*0cc0*/  FMUL.FTZ R53, R130, R52 ;  /* 0x0000003482357220 */ /* 0x000fc40000410000 */
[----:B------:R-:W-:Y:S01]  /*0cd0*/  FADD.FTZ R93, R57, R93 ;  /* 0x0000005d395d7221 */ /* 0x000fe20000010000 */
[CC--:B------:R-:W-:Y:S01]  /*0ce0*/  FFMA.FTZ R94, R61.reuse, R57.reuse, R94 ;  /* 0x000000393d5e7223 */ /* 0x0c0fe2000001005e */
[----:B------:R-:W-:Y:S01]  /*0cf0*/  FFMA.FTZ R57, R138, R57, R53 ;  /* 0x000000398a397223 */ /* 0x000fe20000010035 */
[----:B------:R-:W-:Y:S02]  /*0d00*/  HADD2.F32 R53, -RZ, R54.H1_H1 ;  /* 0x30000036ff357230 */ /* 0x000fe40000004100 */
[----:B------:R-:W-:Y:S01]  /*0d10*/  FADD.FTZ R91, R52, R91 ;  /* 0x0000005b345b7221 */ /* 0x000fe20000010000 */
[----:B------:R-:W-:Y:S02]  /*0d20*/  FFMA.FTZ R92, R61, R52, R92 ;  /* 0x000000343d5c7223 */ /* 0x000fe4000001005c */
[----:B------:R-:W-:Y:S01]  /*0d30*/  FADD.FTZ R53, -R150, R53 ;  /* 0x0000003596357221 */ /* 0x000fe20000010100 */
[----:B------:R-:W-:-:S03]  /*0d40*/  HADD2.F32 R52, -RZ, R62.H1_H1 ;  /* 0x3000003eff347230 */ /* 0x000fc60000004100 */
[----:B------:R-:W-:Y:S01]  /*0d50*/  FMUL.FTZ R153, R53, UR16 ;  /* 0x0000001035997c20 */ /* 0x000fe20008410000 */
[----:B------:R-:W-:Y:S02]  /*0d60*/  HADD2.F32 R53, -RZ, R55.H0_H0 ;  /* 0x20000037ff357230 */ /* 0x000fe40000004100 */
[-C--:B------:R-:W-:Y:S01]  /*0d70*/  FMUL.FTZ R62, R129, R52.reuse ;  /* 0x00000034813e7220 */ /* 0x080fe20000410000 */
[----:B------:R-:W-:Y:S02]  /*0d80*/  HADD2.F32 R58, -RZ, R58.H1_H1 ;  /* 0x3000003aff3a7230 */ /* 0x000fe40000004100 */
[----:B------:R-:W-:Y:S01]  /*0d90*/  FADD.FTZ R87, R52, R87 ;  /* 0x0000005734577221 */ /* 0x000fe20000010000 */
[----:B------:R-:W-:Y:S01]  /*0da0*/  FFMA.FTZ R88, R153, R52, R88 ;  /* 0x0000003499587223 */ /* 0x000fe20000010058 */
[----:B------:R-:W-:Y:S01]  /*0db0*/  FADD.FTZ R53, -R150, R53 ;  /* 0x0000003596357221 */ /* 0x000fe20000010100 */
[----:B------:R-:W-:Y:S02]  /*0dc0*/  HADD2.F32 R52, -RZ, R63.H0_H0 ;  /* 0x2000003fff347230 */ /* 0x000fe40000004100 */
[----:B------:R-:W-:Y:S01]  /*0dd0*/  FADD.FTZ R89, R58, R89 ;  /* 0x000000593a597221 */ /* 0x000fe20000010000 */
[----:B------:R-:W-:-:S02]  /*0de0*/  HADD2.F32 R55, -RZ, R55.H1_H1 ;  /* 0x30000037ff377230 */ /* 0x000fc40000004100 */
[-C--:B------:R-:W-:Y:S01]  /*0df0*/  FFMA.FTZ R90, R153, R58.reuse, R90 ;  /* 0x0000003a995a7223 */ /* 0x080fe2000001005a */
[----:B------:R-:W-:Y:S01]  /*0e00*/  FFMA.FTZ R62, R137, R58, R62 ;  /* 0x0000003a893e7223 */ /* 0x000fe2000001003e */
[----:B------:R-:W-:Y:S01]  /*0e10*/  FADD.FTZ R78, R151, R78 ;  /* 0x0000004e974e7221 */ /* 0x000fe20000010000 */
[----:B------:R-:W-:Y:S01]  /*0e20*/  FFMA.FTZ R98, R149, R151, R98 ;  /* 0x0000009795627223 */ /* 0x000fe20000010062 */
[----:B------:R-:W-:Y:S02]  /*0e30*/  HADD2.F32 R58, -RZ, R59.H0_H0 ;  /* 0x2000003bff3a7230 */ /* 0x000fe40000004100 */
[----:B------:R-:W-:Y:S01]  /*0e40*/  FMUL.FTZ R151, R53, UR16 ;  /* 0x0000001035977c20 */ /* 0x000fe20008410000 */
[----:B------:R-:W-:Y:S01]  /*0e50*/  FMUL.FTZ R53, R128, R52 ;  /* 0x0000003480357220 */ /* 0x000fe20000410000 */
[----:B------:R-:W-:Y:S01]  /*0e60*/  FADD.FTZ R55, -R150, R55 ;  /* 0x0000003796377221 */ /* 0x000fe20000010100 */
[----:B------:R-:W-:Y:S02]  /*0e70*/  HADD2.F32 R63, -RZ, R63.H1_H1 ;  /* 0x3000003fff3f7230 */ /* 0x000fe40000004100 */
[----:B------:R-:W-:Y:S01]  /*0e80*/  FADD.FTZ R85, R58, R85 ;  /* 0x000000553a557221 */ /* 0x000fe20000010000 */
[-C--:B------:R-:W-:Y:S01]  /*0e90*/  FFMA.FTZ R86, R151, R58.reuse, R86 ;  /* 0x0000003a97567223 */ /* 0x080fe20000010056 */
[----:B------:R-:W-:Y:S01]  /*0ea0*/  FFMA.FTZ R58, R136, R58, R53 ;  /* 0x0000003a883a7223 */ /* 0x000fe20000010035 */
[----:B------:R-:W-:Y:S01]  /*0eb0*/  FMUL.FTZ R155, R55, UR16 ;  /* 0x00000010379b7c20 */ /* 0x000fe20008410000 */
[----:B------:R-:W-:-:S02]  /*0ec0*/  HADD2.F32 R53, -RZ, R64.H0_H0 ;  /* 0x20000040ff357230 */ /* 0x000fc40000004100 */
[----:B------:R-:W-:Y:S01]  /*0ed0*/  FADD.FTZ R83, R52, R83 ;  /* 0x0000005334537221 */ /* 0x000fe20000010000 */
[----:B------:R-:W-:Y:S02]  /*0ee0*/  HADD2.F32 R148, -RZ, R59.H1_H1 ;  /* 0x3000003bff947230 */ /* 0x000fe40000004100 */
[----:B------:R-:W-:Y:S01]  /*0ef0*/  FFMA.FTZ R84, R151, R52, R84 ;  /* 0x0000003497547223 */ /* 0x000fe20000010054 */
[----:B------:R-:W-:Y:S02]  /*0f00*/  HADD2.F32 R55, -RZ, R64.H1_H1 ;  /* 0x30000040ff377230 */ /* 0x000fe40000004100 */
[----:B------:R-:W-:Y:S01]  /*0f10*/  FMUL.FTZ R52, R127, R63 ;  /* 0x0000003f7f347220 */ /* 0x000fe20000410000 */
[--C-:B------:R-:W-:Y:S02]  /*0f20*/  HADD2.F32 R59, -RZ, R65.reuse.H0_H0 ;  /* 0x20000041ff3b7230 */ /* 0x100fe40000004100 */
[----:B------:R-:W-:Y:S01]  /*0f30*/  FADD.FTZ R43, R63, R43 ;  /* 0x0000002b3f2b7221 */ /* 0x000fe20000010000 */
[----:B------:R-:W-:-:S02]  /*0f40*/  HADD2.F32 R159, -RZ, R65.H1_H1 ;  /* 0x30000041ff9f7230 */ /* 0x000fc40000004100 */
[----:B------:R-:W-:Y:S01]  /*0f50*/  FFMA.FTZ R80, R155, R63, R80 ;  /* 0x0000003f9b507223 */ /* 0x000fe20000010050 */
[--C-:B------:R-:W-:Y:S02]  /*0f60*/  HADD2.F32 R161, -RZ, R66.reuse.H0_H0 ;  /* 0x20000042ffa17230 */ /* 0x100fe40000004100 */
[----:B------:R-:W-:Y:S02]  /*0f70*/  HADD2.F32 R163, -RZ, R66.H1_H1 ;  /* 0x30000042ffa37230 */ /* 0x000fe40000004100 */
[--C-:B------:R-:W-:Y:S02]  /*0f80*/  HADD2.F32 R165, -RZ, R67.reuse.H0_H0 ;  /* 0x20000043ffa57230 */ /* 0x100fe40000004100 */
[----:B------:R-:W-:Y:S01]  /*0f90*/  FADD.FTZ R63, -R150, R53 ;  /* 0x00000035963f7221 */ /* 0x000fe20000010100 */
[----:B------:R-:W-:Y:S02]  /*0fa0*/  HADD2.F32 R67, -RZ, R67.H1_H1 ;  /* 0x30000043ff437230 */ /* 0x000fe40000004100 */
[----:B------:R-:W-:Y:S01]  /*0fb0*/  FADD.FTZ R81, R148, R81 ;  /* 0x0000005194517221 */ /* 0x000fe20000010000 */
[----:B------:R-:W-:-:S02]  /*0fc0*/  HADD2.F32 R66, -RZ, R68.H0_H0 ;  /* 0x20000044ff427230 */ /* 0x000fc40000004100 */
[-C--:B------:R-:W-:Y:S01]  /*0fd0*/  FFMA.FTZ R82, R155, R148.reuse, R82 ;  /* 0x000000949b527223 */ /* 0x080fe20000010052 */
[----:B------:R-:W-:Y:S01]  /*0fe0*/  FFMA.FTZ R148, R135, R148, R52 ;  /* 0x0000009487947223 */ /* 0x000fe20000010034 */
[C---:B------:R-:W-:Y:S01]  /*0ff0*/  FADD.FTZ R64, -R150.reuse, R55 ;  /* 0x0000003796407221 */ /* 0x040fe20000010100 */
[C---:B------:R-:W-:Y:S01]  /*1000*/  FADD.FTZ R65, -R150.reuse, R59 ;  /* 0x0000003b96417221 */ /* 0x040fe20000010100 */
[C---:B------:R-:W-:Y:S01]  /*1010*/  FADD.FTZ R55, -R150.reuse, R159 ;  /* 0x0000009f96377221 */ /* 0x040fe20000010100 */
[C---:B------:R-:W-:Y:S01]  /*1020*/  FADD.FTZ R54, -R150.reuse, R161 ;  /* 0x000000a196367221 */ /* 0x040fe20000010100 */
[C---:B------:R-:W-:Y:S01]  /*1030*/  FADD.FTZ R53, -R150.reuse, R163 ;  /* 0x000000a396357221 */ /* 0x040fe20000010100 */
[C---:B------:R-:W-:Y:S01]  /*1040*/  FADD.FTZ R52, -R150.reuse, R165 ;  /* 0x000000a596347221 */ /* 0x040fe20000010100 */
[----:B------:R-:W-:Y:S02]  /*1050*/  HADD2.F32 R59, -RZ, R72.H0_H0 ;  /* 0x20000048ff3b7230 */ /* 0x000fe40000004100 */
[----:B------:R-:W-:Y:S01]  /*1060*/  FADD.FTZ R150, -R150, R67 ;  /* 0x0000004396967221 */ /* 0x000fe20000010100 */
[----:B------:R-:W-:Y:S01]  /*1070*/  FMUL.FTZ R63, R63, UR16 ;  /* 0x000000103f3f7c20 */ /* 0x000fe20008410000 */
[----:B------:R-:W-:Y:S01]  /*1080*/  FMUL.FTZ R67, R118, R66 ;  /* 0x0000004276437220 */ /* 0x000fe20000410000 */
[----:B------:R-:W-:-:S02]  /*1090*/  FADD.FTZ R42, R59, R42 ;  /* 0x0000002a3b2a7221 */ /* 0x000fc40000010000 */
[CC--:B------:R-:W-:Y:S01]  /*10a0*/  FFMA.FTZ R40, R63.reuse, R59.reuse, R40 ;  /* 0x0000003b3f287223 */ /* 0x0c0fe20000010028 */
[----:B------:R-:W-:Y:S01]  /*10b0*/  FFMA.FTZ R59, R126, R59, R67 ;  /* 0x0000003b7e3b7223 */ /* 0x000fe20000010043 */
[----:B------:R-:W-:Y:S02]  /*10c0*/  HADD2.F32 R67, -RZ, R68.H1_H1 ;  /* 0x30000044ff437230 */ /* 0x000fe40000004100 */
[----:B------:R-:W-:Y:S01]  /*10d0*/  FADD.FTZ R30, R66, R30 ;  /* 0x0000001e421e7221 */ /* 0x000fe20000010000 */
[----:B------:R-:W-:Y:S01]  /*10e0*/  FFMA.FTZ R31, R63, R66, R31 ;  /* 0x000000423f1f7223 */ /* 0x000fe2000001001f */
[----:B------:R-:W-:Y:S02]  /*10f0*/  HADD2.F32 R66, -RZ, R72.H1_H1 ;  /* 0x30000048ff427230 */ /* 0x000fe40000004100 */
[----:B------:R-:W-:Y:S01]  /*1100*/  FMUL.FTZ R68, R64, UR16 ;  /* 0x0000001040447c20 */ /* 0x000fe20008410000 */
[----:B------:R-:W-:Y:S01]  /*1110*/  FMUL.FTZ R64, R117, R67 ;  /* 0x0000004375407220 */ /* 0x000fe20000410000 */
[----:B------:R-:W-:-:S02]  /*1120*/  HADD2.F32 R72, -RZ, R73.H1_H1 ;  /* 0x30000049ff487230 */ /* 0x000fc40000004100 */
[----:B------:R-:W-:Y:S01]  /*1130*/  FADD.FTZ R29, R66, R29 ;  /* 0x0000001d421d7221 */ /* 0x000fe20000010000 */
[CC--:B------:R-:W-:Y:S01]  /*1140*/  FFMA.FTZ R41, R68.reuse, R66.reuse, R41 ;  /* 0x0000004244297223 */ /* 0x0c0fe20000010029 */
[----:B------:R-:W-:Y:S01]  /*1150*/  FFMA.FTZ R66, R125, R66, R64 ;  /* 0x000000427d427223 */ /* 0x000fe20000010040 */
[----:B------:R-:W-:Y:S02]  /*1160*/  HADD2.F32 R64, -RZ, R73.H0_H0 ;  /* 0x20000049ff407230 */ /* 0x000fe40000004100 */
[----:B------:R-:W-:Y:S01]  /*1170*/  FMUL.FTZ R73, R55, UR16 ;  /* 0x0000001037497c20 */ /* 0x000fe20008410000 */
[----:B------:R-:W-:Y:S01]  /*1180*/  FADD.FTZ R55, RZ, R145 ;  /* 0x00000091ff377221 */ /* 0x000fe20000010000 */
[----:B------:R-:W-:Y:S01]  /*1190*/  FADD.FTZ R27, R67, R27 ;  /* 0x0000001b431b7221 */ /* 0x000fe20000010000 */
[----:B------:R-:W-:Y:S01]  /*11a0*/  FFMA.FTZ R28, R68, R67, R28 ;  /* 0x00000043441c7223 */ /* 0x000fe2000001001c */
[--C-:B------:R-:W-:Y:S02]  /*11b0*/  HADD2.F32 R67, -RZ, R69.reuse.H0_H0 ;  /* 0x20000045ff437230 */ /* 0x100fe40000004100 */
[----:B------:R-:W-:Y:S01]  /*11c0*/  FADD.FTZ R55, R56, R55 ;  /* 0x0000003738377221 */ /* 0x000fe20000010000 */
[----:B------:R-:W-:-:S03]  /*11d0*/  HADD2.F32 R69, -RZ, R69.H1_H1 ;  /* 0x30000045ff457230 */ /* 0x000fc60000004100 */
[----:B------:R-:W-:Y:S02]  /*11e0*/  FADD.FTZ R55, R60, R55 ;  /* 0x000000373c377221 */ /* 0x000fe40000010000 */
[-C--:B------:R-:W-:Y:S01]  /*11f0*/  FMUL.FTZ R152, R115, R69.reuse ;  /* 0x0000004573987220 */ /* 0x080fe20000410000 */
[----:B------:R-:W-:Y:S01]  /*1200*/  FADD.FTZ R19, R69, R19 ;  /* 0x0000001345137221 */ /* 0x000fe20000010000 */
[C---:B------:R-:W-:Y:S01]  /*1210*/  FFMA.FTZ R20, R73.reuse, R69, R20 ;  /* 0x0000004549147223 */ /* 0x040fe20000010014 */
[----:B------:R-:W-:Y:S01]  /*1220*/  FMUL.FTZ R69, R54, UR16 ;  /* 0x0000001036457c20 */ /* 0x000fe20008410000 */
[----:B------:R-:W-:Y:S01]  /*1230*/  FADD.FTZ R54, R144, R55 ;  /* 0x0000003790367221 */ /* 0x000fe20000010000 */
[----:B------:R-:W-:Y:S01]  /*1240*/  FADD.FTZ R21, R72, R21 ;  /* 0x0000001548157221 */ /* 0x000fe20000010000 */
[-C--:B------:R-:W-:Y:S01]  /*1250*/  FFMA.FTZ R22, R73, R72.reuse, R22 ;  /* 0x0000004849167223 */ /* 0x080fe20000010016 */
[----:B------:R-:W-:Y:S01]  /*1260*/  FMUL.FTZ R65, R65, UR16 ;  /* 0x0000001041417c20 */ /* 0x000fe20008410000 */
[----:B------:R-:W-:Y:S01]  /*1270*/  FADD.FTZ R55, R57, R54 ;  /* 0x0000003639377221 */ /* 0x000fe20000010000 */
[----:B------:R-:W-:Y:S01]  /*1280*/  FFMA.FTZ R72, R123, R72, R152 ;  /* 0x000000487b487223 */ /* 0x000fe20000010098 */
[----:B------:R-:W-:Y:S01]  /*1290*/  FMUL.FTZ R159, R116, R67 ;  /* 0x00000043749f7220 */ /* 0x000fe20000410000 */
[----:B------:R-:W-:-:S02]  /*12a0*/  HADD2.F32 R152, -RZ, R70.H0_H0 ;  /* 0x20000046ff987230 */ /* 0x000fc40000004100 */
[----:B------:R-:W-:Y:S01]  /*12b0*/  FADD.FTZ R55, R62, R55 ;  /* 0x000000373e377221 */ /* 0x000fe20000010000 */
[----:B------:R-:W-:Y:S01]  /*12c0*/  FADD.FTZ R25, R64, R25 ;  /* 0x0000001940197221 */ /* 0x000fe20000010000 */
[-C--:B------:R-:W-:Y:S01]  /*12d0*/  FFMA.FTZ R26, R65, R64.reuse, R26 ;  /* 0x00000040411a7223 */ /* 0x080fe2000001001a */
[----:B------:R-:W-:Y:S01]  /*12e0*/  FFMA.FTZ R64, R124, R64, R159 ;  /* 0x000000407c407223 */ /* 0x000fe2000001009f */
[-C--:B------:R-:W-:Y:S01]  /*12f0*/  FMUL.FTZ R159, R114, R152.reuse ;  /* 0x00000098729f7220 */ /* 0x080fe20000410000 */
[----:B------:R-:W-:Y:S01]  /*1300*/  FADD.FTZ R9, R152, R9 ;  /* 0x0000000998097221 */ /* 0x000fe20000010000 */
[----:B------:R-:W-:Y:S01]  /*1310*/  FFMA.FTZ R2, R69, R152, R2 ;  /* 0x0000009845027223 */ /* 0x000fe20000010002 */
[----:B------:R-:W-:Y:S01]  /*1320*/  FFMA.FTZ R152, R0, R145, RZ ;  /* 0x0000009100987223 */ /* 0x000fe200000100ff */
[----:B------:R-:W-:Y:S01]  /*1330*/  FADD.FTZ R55, R58, R55 ;  /* 0x000000373a377221 */ /* 0x000fe20000010000 */
[----:B------:R-:W-:Y:S02]  /*1340*/  HADD2.F32 R158, -RZ, R70.H1_H1 ;  /* 0x30000046ff9e7230 */ /* 0x000fe40000004100 */
[----:B------:R-:W-:Y:S01]  /*1350*/  FADD.FTZ R23, R67, R23 ;  /* 0x0000001743177221 */ /* 0x000fe20000010000 */
[----:B------:R-:W-:Y:S01]  /*1360*/  FFMA.FTZ R152, R147, R56, R152 ;  /* 0x0000003893987223 */ /* 0x000fe20000010098 */
[----:B------:R-:W-:Y:S01]  /*1370*/  FADD.FTZ R70, R148, R55 ;  /* 0x0000003794467221 */ /* 0x000fe20000010000 */
[----:B------:R-:W-:Y:S01]  /*1380*/  FFMA.FTZ R24, R65, R67, R24 ;  /* 0x0000004341187223 */ /* 0x000fe20000010018 */
[----:B------:R-:W-:-:S02]  /*1390*/  HADD2.F32 R67, -RZ, R74.H0_H0 ;  /* 0x2000004aff437230 */ /* 0x000fc40000004100 */
[----:B------:R-:W-:Y:S02]  /*13a0*/  HADD2.F32 R54, -RZ, R74.H1_H1 ;  /* 0x3000004aff367230 */ /* 0x000fe40000004100 */
[----:B------:R-:W-:Y:S01]  /*13b0*/  FMUL.FTZ R74, R53, UR16 ;  /* 0x00000010354a7c20 */ /* 0x000fe20008410000 */
[----:B------:R-:W-:Y:S01]  /*13c0*/  FFMA.FTZ R55, R149, R60, R152 ;  /* 0x0000003c95377223 */ /* 0x000fe20000010098 */
[----:B------:R-:W-:Y:S01]  /*13d0*/  FADD.FTZ R53, R59, R70 ;  /* 0x000000463b357221 */ /* 0x000fe20000010000 */
[----:B------:R-:W-:Y:S02]  /*13e0*/  FMUL.FTZ R70, R113, R158 ;  /* 0x0000009e71467220 */ /* 0x000fe40000410000 */
[----:B------:R-:W-:Y:S01]  /*13f0*/  FFMA.FTZ R152, R146, R144, R55 ;  /* 0x0000009092987223 */ /* 0x000fe20000010037 */
[----:B------:R-:W-:Y:S01]  /*1400*/  FADD.FTZ R53, R53, R66 ;  /* 0x0000004235357221 */ /* 0x000fe20000010000 */
[----:B------:R-:W-:Y:S01]  /*1410*/  FADD.FTZ R13, R54, R13 ;  /* 0x0000000d360d7221 */ /* 0x000fe20000010000 */
[-C--:B------:R-:W-:Y:S01]  /*1420*/  FFMA.FTZ R17, R74, R54.reuse, R17 ;  /* 0x000000364a117223 */ /* 0x080fe20000010011 */
[----:B------:R-:W-:Y:S01]  /*1430*/  FFMA.FTZ R70, R121, R54, R70 ;  /* 0x0000003679467223 */ /* 0x000fe20000010046 */
[----:B------:R-:W-:Y:S01]  /*1440*/  FFMA.FTZ R152, R61, R57, R152 ;  /* 0x000000393d987223 */ /* 0x000fe20000010098 */
[----:B------:R-:W-:Y:S01]  /*1450*/  FADD.FTZ R53, R53, R64 ;  /* 0x0000004035357221 */ /* 0x000fe20000010000 */
[----:B------:R-:W-:-:S02]  /*1460*/  HADD2.F32 R54, -RZ, R71.H0_H0 ;  /* 0x20000047ff367230 */ /* 0x000fc40000004100 */
[----:B------:R-:W-:Y:S01]  /*1470*/  FFMA.FTZ R152, R153, R62, R152 ;  /* 0x0000003e99987223 */ /* 0x000fe20000010098 */
[----:B------:R-:W-:Y:S01]  /*1480*/  FADD.FTZ R164, R53, R72 ;  /* 0x0000004835a47221 */ /* 0x000fe20000010000 */
[----:B------:R-:W-:Y:S02]  /*1490*/  HADD2.F32 R55, -RZ, R71.H1_H1 ;  /* 0x30000047ff377230 */ /* 0x000fe40000004100 */
[----:B------:R-:W-:Y:S01]  /*14a0*/  FADD.FTZ R14, R67, R14 ;  /* 0x0000000e430e7221 */ /* 0x000fe20000010000 */
[--C-:B------:R-:W-:Y:S02]  /*14b0*/  HADD2.F32 R53, -RZ, R75.reuse.H0_H0 ;  /* 0x2000004bff357230 */ /* 0x100fe40000004100 */
[-C--:B------:R-:W-:Y:S01]  /*14c0*/  FFMA.FTZ R18, R69, R67.reuse, R18 ;  /* 0x0000004345127223 */ /* 0x080fe20000010012 */
[----:B------:R-:W-:Y:S01]  /*14d0*/  FMUL.FTZ R71, R112, R54 ;  /* 0x0000003670477220 */ /* 0x000fe20000410000 */
[----:B------:R-:W-:Y:S01]  /*14e0*/  FFMA.FTZ R67, R122, R67, R159 ;  /* 0x000000437a437223 */ /* 0x000fe2000001009f */
[----:B------:R-:W-:Y:S01]  /*14f0*/  FFMA.FTZ R162, R151, R58, R152 ;  /* 0x0000003a97a27223 */ /* 0x000fe20000010098 */
[----:B------:R-:W-:Y:S01]  /*1500*/  MOV R159, 0x400 ;  /* 0x00000400009f7802 */ /* 0x000fe20000000f00 */
[----:B------:R-:W-:Y:S01]  /*1510*/  FFMA.FTZ R152, R120, R53, R71 ;  /* 0x0000003578987223 */ /* 0x000fe20000010047 */
[----:B------:R-:W-:Y:S01]  /*1520*/  FADD.FTZ R71, R164, R67 ;  /* 0x00000043a4477221 */ /* 0x000fe20000010000 */
[----:B------:R-:W-:Y:S01]  /*1530*/  FFMA.FTZ R164, R155, R148, R162 ;  /* 0x000000949ba47223 */ /* 0x000fe200000100a2 */
[----:B------:R-:W-:Y:S01]  /*1540*/  HADD2.F32 R160, -RZ, R75.H1_H1 ;  /* 0x3000004bffa07230 */ /* 0x000fe20000004100 */
[----:B0-----:R-:W-:Y:S01]  /*1550*/  LEA R154, R154, R159, 0x18 ;  /* 0x0000009f9a9a7211 */ /* 0x001fe200078ec0ff */
[----:B------:R-:W-:Y:S01]  /*1560*/  FMUL.FTZ R162, R111, R55 ;  /* 0x000000376fa27220 */ /* 0x000fe20000410000 */
[----:B------:R-:W-:Y:S01]  /*1570*/  FFMA.FTZ R159, R63, R59, R164 ;  /* 0x0000003b3f9f7223 */ /* 0x000fe200000100a4 */
[----:B------:R-:W-:-:S02]  /*1580*/  FADD.FTZ R71, R71, R70 ;  /* 0x0000004647477221 */ /* 0x000fc40000010000 */
[----:B------:R-:W-:Y:S01]  /*1590*/  FFMA.FTZ R75, R119, R160, R162 ;  /* 0x000000a0774b7223 */ /* 0x000fe200000100a2 */
[----:B------:R-:W-:Y:S01]  /*15a0*/  FFMA.FTZ R162, R68, R66, R159 ;  /* 0x0000004244a27223 */ /* 0x000fe2000001009f */
[----:B------:R-:W-:-:S03]  /*15b0*/  FADD.FTZ R164, R71, R152 ;  /* 0x0000009847a47221 */ /* 0x000fc60000010000 */
[----:B------:R-:W-:Y:S01]  /*15c0*/  FFMA.FTZ R162, R65, R64, R162 ;  /* 0x0000004041a27223 */ /* 0x000fe200000100a2 */
[----:B------:R-:W-:Y:S01]  /*15d0*/  FMUL.FTZ R71, R52, UR16 ;  /* 0x0000001034477c20 */ /* 0x000fe20008410000 */
[----:B------:R-:W-:Y:S02]  /*15e0*/  FADD.FTZ R52, R164, R75 ;  /* 0x0000004ba4347221 */ /* 0x000fe40000010000 */
[----:B------:R-:W-:Y:S01]  /*15f0*/  FFMA.FTZ R162, R73, R72, R162 ;  /* 0x0000004849a27223 */ /* 0x000fe200000100a2 */
[----:B------:R-:W-:Y:S01]  /*1600*/  FADD.FTZ R12, R53, R12 ;  /* 0x0000000c350c7221 */ /* 0x000fe20000010000 */
[----:B------:R-:W-:Y:S02]  /*1610*/  FFMA.FTZ R16, R71, R53, R16 ;  /* 0x0000003547107223 */ /* 0x000fe40000010010 */
[----:B------:R-:W-:Y:S01]  /*1620*/  FFMA.FTZ R159, R69, R67, R162 ;  /* 0x00000043459f7223 */ /* 0x000fe200000100a2 */
[----:B------:R-:W0:Y:S03]  /*1630*/  SHFL.DOWN PT, R53, R52, 0x10, 0x1f ;  /* 0x0a001f0034357f89 */ /* 0x000e2600000e0000 */
[----:B------:R-:W-:Y:S01]  /*1640*/  FFMA.FTZ R162, R74, R70, R159 ;  /* 0x000000464aa27223 */ /* 0x000fe2000001009f */
[----:B------:R-:W-:-:S03]  /*1650*/  FMUL.FTZ R150, R150, UR16 ;  /* 0x0000001096967c20 */ /* 0x000fc60008410000 */
        /* <DEDUP_REMOVED lines=15> */
[----:B------:R-:W-:Y:S01]  /*1750*/  LOP3.LUT P4, RZ, R10, 0x1f, RZ, 0xc0, !PT ;  /* 0x0000001f0aff7812 */ /* 0x000fe2000788c0ff */
[----:B0-----:R-:W-:-:S05]  /*1760*/  FADD.FTZ R165, R163, R165 ;  /* 0x000000a5a3a57221 */ /* 0x001fca0000010000 */
[----:B------:R-:W0:Y:S01]  /*1770*/  SHFL.DOWN PT, R53, R165, 0x1, 0x1f ;  /* 0x08201f00a5357f89 */ /* 0x000e2200000e0000 */
[----:B------:R-:W-:Y:S01]  /*1780*/  PLOP3.LUT P0, PT, PT, PT, PT, 0x80, 0x8 ;  /* 0x000000000008781c */ /* 0x000fe20003f0f070 */
[----:B------:R-:W-:-:S05]  /*1790*/  FADD.FTZ R11, R160, R11 ;  /* 0x0000000ba00b7221 */ /* 0x000fca0000010000 */
[----:B------:R-:W-:Y:S01]  /*17a0*/  @!P4 PLOP3.LUT P0, PT, P3, PT, PT, 0x80, 0x8 ;  /* 0x000000000008c81c */ /* 0x000fe20001f0f070 */
[----:B------:R-:W-:Y:S01]  /*17b0*/  FFMA.FTZ R15, R150, R160, R15 ;  /* 0x000000a0960f7223 */ /* 0x000fe2000001000f */
[----:B-1----:R-:W-:-:S05]  /*17c0*/  FADD.FTZ R159, R52, R159 ;  /* 0x0000009f349f7221 */ /* 0x002fca0000010000 */
[----:B------:R-:W1:Y:S01]  /*17d0*/  SHFL.DOWN PT, R160, R159, 0x1, 0x1f ;  /* 0x08201f009fa07f89 */ /* 0x000e6200000e0000 */
[C---:B------:R-:W-:Y:S02]  /*17e0*/  IADD3 R162, PT, PT, R154.reuse, 0x2020, RZ ;  /* 0x000020209aa27810 */ /* 0x040fe40007ffe0ff */
[----:B------:R-:W-:Y:S01]  /*17f0*/  ISETP.NE.U32.AND P1, PT, RZ, UR28, PT ;  /* 0x0000001cff007c0c */ /* 0x000fe2000bf25070 */
[----:B0-----:R-:W-:Y:S01]  /*1800*/  FADD.FTZ R52, R165, R53 ;  /* 0x00000035a5347221 */ /* 0x001fe20000010000 */
[----:B------:R-:W-:Y:S02]  /*1810*/  @!P4 MOV R53, R162 ;  /* 0x000000a20035c202 */ /* 0x000fe40000000f00 */
[----:B------:R-:W-:Y:S02]  /*1820*/  @!P0 IADD3 R53, PT, PT, R154, 0x2000, RZ ;  /* 0x000020009a358810 */ /* 0x000fe40007ffe0ff */
[----:B------:R-:W-:Y:S01]  /*1830*/  ISETP.NE.AND.EX P0, PT, RZ, UR29, PT, P1 ;  /* 0x0000001dff007c0c */ /* 0x000fe2000bf05310 */
[----:B------:R-:W-:Y:S01]  /*1840*/  FADD.FTZ R8, R158, R8 ;  /* 0x000000089e087221 */ /* 0x000fe20000010000 */
[----:B------:R-:W-:Y:S01]  /*1850*/  @!P4 MOV R163, R53 ;  /* 0x0000003500a3c202 */ /* 0x000fe20000000f00 */
[----:B------:R-:W-:Y:S01]  /*1860*/  FFMA.FTZ R3, R74, R158, R3 ;  /* 0x0000009e4a037223 */ /* 0x000fe20000010003 */
[----:B-1----:R-:W-:-:S09]  /*1870*/  FADD.FTZ R53, R159, R160 ;  /* 0x000000a09f357221 */ /* 0x002fd20000010000 */
[----:B------:R-:W0:Y:S01]  /*1880*/  @P0 LDC.64 R158, c[0x0][0x3b8] ;  /* 0x0000ee00ff9e0b82 */ /* 0x000e220000000a00 */
[----:B------:R-:W-:-:S04]  /*1890*/  ISETP.NE.U32.AND P1, PT, RZ, UR22, PT ;  /* 0x00000016ff007c0c */ /* 0x000fc8000bf25070 */
[----:B------:R-:W-:Y:S01]  /*18a0*/  ISETP.NE.AND.EX P1, PT, RZ, UR23, PT, P1 ;  /* 0x00000017ff007c0c */ /* 0x000fe2000bf25310 */
[----:B0-----:R-:W-:Y:S02]  /*18b0*/  @P0 IMAD.WIDE.U32 R160, R143, 0x8, R158 ;  /* 0x000000088fa00825 */ /* 0x001fe400078e009e */
[----:B------:R-:W0:Y:S01]  /*18c0*/  @P0 LDC.64 R158, c[0x0][0x3b8] ;  /* 0x0000ee00ff9e0b82 */ /* 0x000e220000000a00 */
[----:B------:R-:W-:Y:S02]  /*18d0*/  @!P4 LEA R163, R110, R163, 0x3 ;  /* 0x000000a36ea3c211 */ /* 0x000fe400078e18ff */
[----:B------:R1:W5:Y:S04]  /*18e0*/  @P0 LDG.E.64 R156, desc[UR20][R160.64] ;  /* 0x00000014a09c0981 */ /* 0x000368000c1e1b00 */
[----:B------:R2:W-:Y:S03]  /*18f0*/  @!P4 STS.64 [R163], R52 ;  /* 0x00000034a300c388 */ /* 0x0005e60000000a00 */
[----:B-1----:R-:W1:Y:S08]  /*1900*/  @P1 LDC.64 R160, c[0x0][0x438] ;  /* 0x00010e00ffa01b82 */ /* 0x002e700000000a00 */
[----:B--2---:R-:W2:Y:S01]  /*1910*/  @P1 LDC.64 R52, c[0x0][0x438] ;  /* 0x00010e00ff341b82 */ /* 0x004ea20000000a00 */
[----:B0-----:R-:W-:-:S07]  /*1920*/  @P0 IMAD.WIDE.U32 R164, R108, 0x8, R158 ;  /* 0x000000086ca40825 */ /* 0x001fce00078e009e */
[----:B------:R-:W0:Y:S01]  /*1930*/  LDC.64 R158, c[0x0][0x3b0] ;  /* 0x0000ec00ff9e7b82 */ /* 0x000e220000000a00 */
[----:B------:R1:W5:Y:S02]  /*1940*/  @P0 LDG.E.64 R76, desc[UR20][R164.64] ;  /* 0x00000014a44c0981 */ /* 0x000364000c1e1b00 */
[----:B-1----:R-:W-:-:S04]  /*1950*/  @P1 IMAD.WIDE.U32 R164, R143, 0x10, R160 ;  /* 0x000000108fa41825 */ /* 0x002fc800078e00a0 */
[----:B--2---:R-:W-:Y:S01]  /*1960*/  @P1 IMAD.WIDE.U32 R52, R108, 0x10, R52 ;  /* 0x000000106c341825 */ /* 0x004fe200078e0034 */
[----:B------:R-:W5:Y:S04]  /*1970*/  @P1 LDG.E.128 R32, desc[UR20][R164.64] ;  /* 0x00000014a4201981 */ /* 0x000f68000c1e1d00 */
[----:B------:R1:W5:Y:S01]  /*1980*/  @P1 LDG.E.128 R36, desc[UR20][R52.64] ;  /* 0x0000001434241981 */ /* 0x000362000c1e1d00 */
[----:B0-----:R-:W-:-:S04]  /*1990*/  IMAD.WIDE.U32 R160, R143, 0x8, R158 ;  /* 0x000000088fa07825 */ /* 0x001fc800078e009e */
[----:B------:R-:W-:Y:S02]  /*19a0*/  IMAD.WIDE.U32 R158, R108, 0x8, R158 ;  /* 0x000000086c9e7825 */ /* 0x000fe400078e009e */
[----:B------:R-:W5:Y:S04]  /*19b0*/  LDG.E.64 R160, desc[UR20][R160.64] ;  /* 0x00000014a0a07981 */ /* 0x000f68000c1e1b00 */
[----:B------:R-:W5:Y:S01]  /*19c0*/  LDG.E.64 R158, desc[UR20][R158.64] ;  /* 0x000000149e9e7981 */ /* 0x000f62000c1e1b00 */
[----:B------:R-:W-:Y:S01]  /*19d0*/  @!P3 IADD3 R162, PT, PT, R154, 0x2000, RZ ;  /* 0x000020009aa2b810 */ /* 0x000fe20007ffe0ff */
[----:B------:R-:W-:Y:S01]  /*19e0*/  FADD.FTZ R7, R54, R7 ;  /* 0x0000000736077221 */ /* 0x000fe20000010000 */
[----:B------:R-:W-:Y:S01]  /*19f0*/  FFMA.FTZ R4, R71, R54, R4 ;  /* 0x0000003647047223 */ /* 0x000fe20000010004 */
[----:B------:R-:W-:Y:S01]  /*1a00*/  FADD.FTZ R6, R55, R6 ;  /* 0x0000000637067221 */ /* 0x000fe20000010000 */
[----:B------:R-:W-:Y:S01]  /*1a10*/  FFMA.FTZ R5, R150, R55, R5 ;  /* 0x0000003796057223 */ /* 0x000fe20000010005 */
[----:B------:R-:W-:Y:S06]  /*1a20*/  BAR.SYNC.DEFER_BLOCKING 0x0 ;  /* 0x0000000000007b1d */ /* 0x000fec0000010000 */
[----:B-1----:R-:W0:Y:S02]  /*1a30*/  LDS.128 R52, [R162] ;  /* 0x00000000a2347984 */ /* 0x002e240000000c00 */
[----:B0-----:R-:W-:Y:S01]  /*1a40*/  FADD.FTZ R163, RZ, R52 ;  /* 0x00000034ffa37221 */ /* 0x001fe20000010000 */
[----:B------:R-:W-:-:S04]  /*1a50*/  FADD.FTZ R52, RZ, R53 ;  /* 0x00000035ff347221 */ /* 0x000fc80000010000 */
[----:B------:R-:W-:Y:S01]  /*1a60*/  FADD.FTZ R164, R55, R52 ;  /* 0x0000003437a47221 */ /* 0x000fe20000010000 */
[C---:B------:R-:W-:Y:S02]  /*1a70*/  IADD3 R52, PT, PT, R154.reuse, 0x2030, RZ ;  /* 0x000020309a347810 */ /* 0x040fe40007ffe0ff */
[----:B------:R-:W-:Y:S01]  /*1a80*/  @!P3 IADD3 R52, PT, PT, R154, 0x2010, RZ ;  /* 0x000020109a34b810 */ /* 0x000fe20007ffe0ff */
[----:B------:R-:W-:-:S05]  /*1a90*/  FADD.FTZ R163, R54, R163 ;  /* 0x000000a336a37221 */ /* 0x000fca0000010000 */
[----:B------:R-:W0:Y:S01]  /*1aa0*/  LDS.128 R52, [R52] ;  /* 0x0000000034347984 */ /* 0x000e220000000c00 */
[----:B------:R-:W-:-:S04]  /*1ab0*/  UISETP.NE.U32.AND UP0, UPT, UR28, URZ, UPT ;  /* 0x000000ff1c00728c */ /* 0x000fc8000bf05070 */
[----:B------:R-:W-:Y:S02]  /*1ac0*/  UISETP.NE.AND.EX UP0, UPT, UR29, URZ, UPT, UP0 ;  /* 0x000000ff1d00728c */ /* 0x000fe4000bf05300 */
[----:B------:R-:W-:-:S04]  /*1ad0*/  UIADD3 UR4, UPT, UPT, UR4, UR26, URZ ;  /* 0x0000001a04047290 */ /* 0x000fc8000fffe0ff */
[----:B------:R-:W-:Y:S01]  /*1ae0*/  UISETP.GE.AND UP1, UPT, UR4, UR27, UPT ;  /* 0x0000001b0400728c */ /* 0x000fe2000bf26270 */
[----:B0-----:R-:W-:-:S04]  /*1af0*/  FADD.FTZ R164, R164, R53 ;  /* 0x00000035a4a47221 */ /* 0x001fc80000010000 */
[----:B------:R-:W-:Y:S01]  /*1b00*/  FADD.FTZ R55, R55, R164 ;  /* 0x000000a437377221 */ /* 0x000fe20000010000 */
[----:B------:R-:W-:-:S03]  /*1b10*/  FADD.FTZ R163, R163, R52 ;  /* 0x00000034a3a37221 */ /* 0x000fc60000010000 */
[----:B------:R-:W-:Y:S01]  /*1b20*/  FMUL.FTZ R55, R55, UR25 ;  /* 0x0000001937377c20 */ /* 0x000fe20008410000 */
[----:B------:R-:W-:-:S04]  /*1b30*/  FADD.FTZ R54, R54, R163 ;  /* 0x000000a336367221 */ /* 0x000fc80000010000 */
[----:B------:R-:W-:Y:S01]  /*1b40*/  R2UR UR17, R55 ;  /* 0x00000000371172ca */ /* 0x000fe200000e0000 */
[----:B------:R-:W-:-:S05]  /*1b50*/  FMUL.FTZ R54, R54, UR25 ;  /* 0x0000001936367c20 */ /* 0x000fca0008410000 */
[----:B------:R-:W-:Y:S01]  /*1b60*/  FSEL R154, R54, RZ, !P2 ;  /* 0x000000ff369a7208 */ /* 0x000fe20005000000 */
[----:B------:R-:W-:Y:S08]  /*1b70*/  BRA.U UP0, `(.L_x_364) ;  /* 0x0000000d00f47547 */ /* 0x000ff0000b800000 */
        /* <DEDUP_REMOVED lines=57> */
[----:B------:R-:W-:Y:S02]  /*1f10*/  F2FP.F16.F32.PACK_AB R55, R55, R54 ;  /* 0x000000363737723e */ /* 0x000fe400000000ff */
[----:B------:R-:W-:Y:S02]  /*1f20*/  F2FP.F16.F32.PACK_AB R54, R61, R52 ;  /* 0x000000343d36723e */ /* 0x000fe400000000ff */
[----:B------:R-:W-:Y:S02]  /*1f30*/  F2FP.F16.F32.PACK_AB R53, R144, R53 ;  /* 0x000000359035723e */ /* 0x000fe400000000ff */
[----:B------:R-:W-:Y:S01]  /*1f40*/  F2FP.F16.F32.PACK_AB R52, R57, R0 ;  /* 0x000000003934723e */ /* 0x000fe200000000ff */
[----:B------:R-:W-:Y:S06]  /*1f50*/  BRA `(.L_x_367) ;  /* 0x00000020003c7947 */ /* 0x000fec0003800000 */
.L_x_366:
        /* <DEDUP_REMOVED lines=25> */
[----:B------:R-:W-:Y:S01]  /*20f0*/  F2FP.F16.F32.PACK_AB R47, R47, R44 ;  /* 0x0000002c2f2f723e */ /* 0x000fe200000000ff */
[----:B------:R-:W-:Y:S01]  /*2100*/  FMUL.FTZ R149, R149, UR16 ;  /* 0x0000001095957c20 */ /* 0x000fe20008410000 */
[----:B------:R-:W-:Y:S01]  /*2110*/  LOP3.LUT P4, RZ, R161, 0xff0000, RZ, 0xc0, !PT ;  /* 0x00ff0000a1ff7812 */ /* 0x000fe2000788c0ff */
[----:B------:R-:W-:Y:S01]  /*2120*/  FMUL.FTZ R44, R57, UR16 ;  /* 0x00000010392c7c20 */ /* 0x000fe20008410000 */
[----:B------:R-:W-:Y:S01]  /*2130*/  LOP3.LUT P6, RZ, R161, 0xff, RZ, 0xc0, !PT ;  /* 0x000000ffa1ff7812 */ /* 0x000fe200078cc0ff */
[----:B------:R-:W-:Y:S01]  /*2140*/  FMUL.FTZ R147, R147, UR16 ;  /* 0x0000001093937c20 */ /* 0x000fe20008410000 */
[C---:B------:R-:W-:Y:S01]  /*2150*/  LOP3.LUT P5, RZ, R161.reuse, 0xff00, RZ, 0xc0, !PT ;  /* 0x0000ff00a1ff7812 */ /* 0x040fe200078ac0ff */
[----:B------:R-:W-:Y:S01]  /*2160*/  FMUL.FTZ R0, R0, UR16 ;  /* 0x0000001000007c20 */ /* 0x000fe20008410000 */
[----:B------:R-:W-:Y:S01]  /*2170*/  ISETP.GE.U32.AND.EX P2, PT, R161, 0x1000000, PT, P2 ;  /* 0x01000000a100780c */ /* 0x000fe20003f46120 */
        /* <DEDUP_REMOVED lines=19> */
[----:B------:R-:W-:-:S02]  /*22b0*/  F2FP.F16.F32.PACK_AB R54, R54, R53 ;  /* 0x000000353636723e */ /* 0x000fc400000000ff */
[----:B------:R-:W-:Y:S02]  /*22c0*/  F2FP.F16.F32.PACK_AB R44, R147, R0 ;  /* 0x00000000932c723e */ /* 0x000fe400000000ff */
[----:B------:R-:W-:Y:S02]  /*22d0*/  F2FP.F16.F32.PACK_AB R53, R61, R58 ;  /* 0x0000003a3d35723e */ /* 0x000fe400000000ff */
[----:B------:R-:W-:Y:S01]  /*22e0*/  F2FP.F16.F32.PACK_AB R52, R57, R56 ;  /* 0x000000383934723e */ /* 0x000fe200000000ff */
[----:B------:R-:W-:Y:S06]  /*22f0*/  BRA `(.L_x_367) ;  /* 0x0000001c00547947 */ /* 0x000fec0003800000 */
.L_x_365:
        /* <DEDUP_REMOVED lines=11> */
[--C-:B-----5:R-:W-:Y:S02]  /*23b0*/  HADD2.F32 R0, -RZ, R35.reuse.H0_H0 ;  /* 0x20000023ff007230 */ /* 0x120fe40000004100 */
[----:B------:R-:W-:Y:S01]  /*23c0*/  FFMA.FTZ R53, R146, UR17, R154 ;  /* 0x0000001192357c23 */ /* 0x000fe2000801009a */
[----:B------:R-:W-:Y:S01]  /*23d0*/  FADD.FTZ R151, R58, -R151 ;  /* 0x800000973a977221 */ /* 0x000fe20000010000 */
[----:B------:R-:W-:-:S02]  /*23e0*/  HADD2.F32 R52, -RZ, R35.H1_H1 ;  /* 0x30000023ff347230 */ /* 0x000fc40000004100 */
[----:B------:R-:W-:Y:S01]  /*23f0*/  FADD.FTZ R155, R148, -R155 ;  /* 0x8000009b949b7221 */ /* 0x000fe20000010000 */
[--C-:B------:R-:W-:Y:S01]  /*2400*/  FFMA.FTZ R149, R149, UR17, R154.reuse ;  /* 0x0000001195957c23 */ /* 0x100fe2000801009a */
[----:B------:R-:W-:Y:S01]  /*2410*/  FFMA.FTZ R153, R153, UR17, R154 ;  /* 0x0000001199997c23 */ /* 0x000fe2000801009a */
[----:B------:R-:W-:Y:S01]  /*2420*/  FADD.FTZ R144, R144, -R53 ;  /* 0x8000003590907221 */ /* 0x000fe20000010000 */
[----:B------:R-:W-:Y:S01]  /*2430*/  FFMA.FTZ R54, R151, UR16, R0 ;  /* 0x0000001097367c23 */ /* 0x000fe20008010000 */
[----:B------:R-:W-:Y:S01]  /*2440*/  FFMA.FTZ R58, R155, UR16, R52 ;  /* 0x000000109b3a7c23 */ /* 0x000fe20008010034 */
[--C-:B------:R-:W-:Y:S02]  /*2450*/  HADD2.F32 R0, -RZ, R34.reuse.H0_H0 ;  /* 0x20000022ff007230 */ /* 0x100fe40000004100 */
[----:B------:R-:W-:Y:S01]  /*2460*/  FADD.FTZ R60, R60, -R149 ;  /* 0x800000953c3c7221 */ /* 0x000fe20000010000 */
[----:B------:R-:W-:Y:S02]  /*2470*/  HADD2.F32 R53, -RZ, R33.H0_H0 ;  /* 0x20000021ff357230 */ /* 0x000fe40000004100 */
[----:B------:R-:W-:Y:S01]  /*2480*/  FADD.FTZ R153, R62, -R153 ;  /* 0x800000993e997221 */ /* 0x000fe20000010000 */
[----:B------:R-:W-:-:S02]  /*2490*/  HADD2.F32 R52, -RZ, R34.H1_H1 ;  /* 0x30000022ff347230 */ /* 0x000fc40000004100 */
[----:B------:R-:W-:Y:S01]  /*24a0*/  FFMA.FTZ R147, R147, UR17, R154 ;  /* 0x0000001193937c23 */ /* 0x000fe2000801009a */
[----:B------:R-:W-:Y:S01]  /*24b0*/  FFMA.FTZ R57, R57, UR16, R0 ;  /* 0x0000001039397c23 */ /* 0x000fe20008010000 */
[----:B------:R-:W-:Y:S01]  /*24c0*/  FFMA.FTZ R60, R60, UR16, R53 ;  /* 0x000000103c3c7c23 */ /* 0x000fe20008010035 */
[----:B------:R-:W-:Y:S02]  /*24d0*/  HADD2.F32 R55, -RZ, R33.H1_H1 ;  /* 0x30000021ff377230 */ /* 0x000fe40000004100 */
[----:B------:R-:W-:Y:S01]  /*24e0*/  FFMA.FTZ R52, R153, UR16, R52 ;  /* 0x0000001099347c23 */ /* 0x000fe20008010034 */
[--C-:B------:R-:W-:Y:S02]  /*24f0*/  HADD2.F32 R0, -RZ, R32.reuse.H0_H0 ;  /* 0x20000020ff007230 */ /* 0x100fe40000004100 */
[----:B------:R-:W-:Y:S01]  /*2500*/  FADD.FTZ R56, R56, -R147 ;  /* 0x8000009338387221 */ /* 0x000fe20000010000 */
[----:B------:R-:W-:Y:S01]  /*2510*/  HADD2.F32 R53, -RZ, R32.H1_H1 ;  /* 0x30000020ff357230 */ /* 0x000fe20000004100 */
[----:B------:R-:W-:Y:S01]  /*2520*/  ISETP.GE.U32.AND P2, PT, R160, RZ, PT ;  /* 0x000000ffa000720c */ /* 0x000fe20003f46070 */
[----:B------:R-:W-:Y:S01]  /*2530*/  FMUL.FTZ R54, R54, UR8 ;  /* 0x0000000836367c20 */ /* 0x000fe20008410000 */
[----:B------:R-:W-:Y:S01]  /*2540*/  LOP3.LUT P4, RZ, R161, 0xff0000, RZ, 0xc0, !PT ;  /* 0x00ff0000a1ff7812 */ /* 0x000fe2000788c0ff */
[----:B------:R-:W-:Y:S01]  /*2550*/  FMUL.FTZ R58, R58, UR8 ;  /* 0x000000083a3a7c20 */ /* 0x000fe20008410000 */
[----:B------:R-:W-:Y:S01]  /*2560*/  FMUL.FTZ R57, R57, UR8 ;  /* 0x0000000839397c20 */ /* 0x000fe20008410000 */
[----:B------:R-:W-:Y:S01]  /*2570*/  FMUL.FTZ R52, R52, UR8 ;  /* 0x0000000834347c20 */ /* 0x000fe20008410000 */
[----:B------:R-:W-:Y:S01]  /*2580*/  FFMA.FTZ R55, R144, UR16, R55 ;  /* 0x0000001090377c23 */ /* 0x000fe20008010037 */
[----:B------:R-:W-:Y:S01]  /*2590*/  FFMA.FTZ R0, R145, UR16, R0 ;  /* 0x0000001091007c23 */ /* 0x000fe20008010000 */
[----:B------:R-:W-:Y:S01]  /*25a0*/  FFMA.FTZ R53, R56, UR16, R53 ;  /* 0x0000001038357c23 */ /* 0x000fe20008010035 */
[C---:B------:R-:W-:Y:S01]  /*25b0*/  LOP3.LUT P5, RZ, R161.reuse, 0xff, RZ, 0xc0, !PT ;  /* 0x000000ffa1ff7812 */ /* 0x040fe200078ac0ff */
        /* <DEDUP_REMOVED lines=8> */
[----:B------:R-:W-:Y:S02]  /*2640*/  FSEL R54, R57, RZ, P5 ;  /* 0x000000ff39367208 */ /* 0x000fe40002800000 */
[----:B------:R-:W-:Y:S02]  /*2650*/  FSEL R145, R52, RZ, P6 ;  /* 0x000000ff34917208 */ /* 0x000fe40003000000 */
[C---:B------:R-:W-:Y:S02]  /*2660*/  LOP3.LUT P2, RZ, R160.reuse, 0xff0000, RZ, 0xc0, !PT ;  /* 0x00ff0000a0ff7812 */ /* 0x040fe4000784c0ff */
[C---:B------:R-:W-:Y:S02]  /*2670*/  LOP3.LUT P4, RZ, R160.reuse, 0xff000000, RZ, 0xc0, !PT ;  /* 0xff000000a0ff7812 */ /* 0x040fe4000788c0ff */
[C---:B------:R-:W-:Y:S02]  /*2680*/  LOP3.LUT P5, RZ, R160.reuse, 0xff, RZ, 0xc0, !PT ;  /* 0x000000ffa0ff7812 */ /* 0x040fe400078ac0ff */
[----:B------:R-:W-:-:S02]  /*2690*/  LOP3.LUT P6, RZ, R160, 0xff00, RZ, 0xc0, !PT ;  /* 0x0000ff00a0ff7812 */ /* 0x000fc400078cc0ff */
        /* <DEDUP_REMOVED lines=9> */
.L_x_368:
[--C-:B------:R-:W-:Y:S01]  /*2730*/  FFMA.FTZ R44, R61, UR17, R154.reuse ;  /* 0x000000113d2c7c23 */ /* 0x100fe2000801009a */
[--C-:B------:R-:W-:Y:S01]  /*2740*/  FFMA.FTZ R151, R151, UR17, R154.reuse ;  /* 0x0000001197977c23 */ /* 0x100fe2000801009a */
[----:B------:R-:W-:Y:S01]  /*2750*/  FFMA.FTZ R155, R155, UR17, R154 ;  /* 0x000000119b9b7c23 */ /* 0x000fe2000801009a */
[--C-:B-----5:R-:W-:Y:S02]  /*2760*/  HADD2.F32 R47, -RZ, R35.reuse.H0_H0 ;  /* 0x20000023ff2f7230 */ /* 0x120fe40000004100 */
[----:B------:R-:W-:Y:S01]  /*2770*/  FADD.FTZ R45, R57, -R44 ;  /* 0x8000002c392d7221 */ /* 0x000fe20000010000 */
[----:B------:R-:W-:Y:S01]  /*2780*/  FADD.FTZ R44, R58, -R151 ;  /* 0x800000973a2c7221 */ /* 0x000fe20000010000 */
[----:B------:R-:W-:Y:S02]  /*2790*/  HADD2.F32 R46, -RZ, R35.H1_H1 ;  /* 0x30000023ff2e7230 */ /* 0x000fe40000004100 */
[----:B------:R-:W-:Y:S01]  /*27a0*/  FADD.FTZ R155, R148, -R155 ;  /* 0x8000009b949b7221 */ /* 0x000fe20000010000 */
[--C-:B------:R-:W-:Y:S01]  /*27b0*/  FFMA.FTZ R147, R147, UR17, R154.reuse ;  /* 0x0000001193937c23 */ /* 0x100fe2000801009a */
[--C-:B------:R-:W-:Y:S01]  /*27c0*/  FFMA.FTZ R149, R149, UR17, R154.reuse ;  /* 0x0000001195957c23 */ /* 0x100fe2000801009a */
[----:B------:R-:W-:Y:S01]  /*27d0*/  FFMA.FTZ R153, R153, UR17, R154 ;  /* 0x0000001199997c23 */ /* 0x000fe2000801009a */
[----:B------:R-:W-:Y:S01]  /*27e0*/  FFMA.FTZ R44, R44, UR16, R47 ;  /* 0x000000102c2c7c23 */ /* 0x000fe2000801002f */
[----:B------:R-:W-:Y:S01]  /*27f0*/  FFMA.FTZ R47, R155, UR16, R46 ;  /* 0x000000109b2f7c23 */ /* 0x000fe2000801002e */
[----:B------:R-:W-:Y:S01]  /*2800*/  FADD.FTZ R147, R56, -R147 ;  /* 0x8000009338937221 */ /* 0x000fe20000010000 */
[----:B------:R-:W-:-:S02]  /*2810*/  HADD2.F32 R46, -RZ, R34.H0_H0 ;  /* 0x20000022ff2e7230 */ /* 0x000fc40000004100 */
[----:B------:R-:W-:Y:S01]  /*2820*/  FADD.FTZ R149, R60, -R149 ;  /* 0x800000953c957221 */ /* 0x000fe20000010000 */
[--C-:B------:R-:W-:Y:S02]  /*2830*/  HADD2.F32 R56, -RZ, R33.reuse.H0_H0 ;  /* 0x20000021ff387230 */ /* 0x100fe40000004100 */
[--C-:B------:R-:W-:Y:S01]  /*2840*/  FFMA.FTZ R57, R146, UR17, R154.reuse ;  /* 0x0000001192397c23 */ /* 0x100fe2000801009a */
[----:B------:R-:W-:Y:S02]  /*2850*/  HADD2.F32 R52, -RZ, R34.H1_H1 ;  /* 0x30000022ff347230 */ /* 0x000fe40000004100 */
[----:B------:R-:W-:Y:S01]  /*2860*/  FADD.FTZ R153, R62, -R153 ;  /* 0x800000993e997221 */ /* 0x000fe20000010000 */
[----:B------:R-:W-:Y:S01]  /*2870*/  FFMA.FTZ R0, R0, UR17, R154 ;  /* 0x0000001100007c23 */ /* 0x000fe2000801009a */
[----:B------:R-:W-:Y:S02]  /*2880*/  HADD2.F32 R61, -RZ, R33.H1_H1 ;  /* 0x30000021ff3d7230 */ /* 0x000fe40000004100 */
[----:B------:R-:W-:Y:S01]  /*2890*/  FFMA.FTZ R45, R45, UR16, R46 ;  /* 0x000000102d2d7c23 */ /* 0x000fe2000801002e */
[----:B------:R-:W-:Y:S01]  /*28a0*/  FADD.FTZ R144, R144, -R57 ;  /* 0x8000003990907221 */ /* 0x000fe20000010000 */
[----:B------:R-:W-:Y:S01]  /*28b0*/  FFMA.FTZ R149, R149, UR16, R56 ;  /* 0x0000001095957c23 */ /* 0x000fe20008010038 */
[----:B------:R-:W-:Y:S01]  /*28c0*/  FFMA.FTZ R46, R153, UR16, R52 ;  /* 0x00000010992e7c23 */ /* 0x000fe20008010034 */
[--C-:B------:R-:W-:Y:S01]  /*28d0*/  HADD2.F32 R57, -RZ, R32.reuse.H0_H0 ;  /* 0x20000020ff397230 */ /* 0x100fe20000004100 */
[----:B------:R-:W-:Y:S01]  /*28e0*/  ISETP.GE.U32.AND P2, PT, R160, RZ, PT ;  /* 0x000000ffa000720c */ /* 0x000fe20003f46070 */
[----:B------:R-:W-:-:S02]  /*28f0*/  HADD2.F32 R56, -RZ, R32.H1_H1 ;  /* 0x30000020ff387230 */ /* 0x000fc40000004100 */
[----:B------:R-:W-:Y:S01]  /*2900*/  FADD.FTZ R0, R145, -R0 ;  /* 0x8000000091007221 */ /* 0x000fe20000010000 */
[----:B------:R-:W-:Y:S01]  /*2910*/  FFMA.FTZ R144, R144, UR16, R61 ;  /* 0x0000001090907c23 */ /* 0x000fe2000801003d */
[----:B------:R-:W-:Y:S01]  /*2920*/  FMUL.FTZ R55, R47, UR8 ;  /* 0x000000082f377c20 */ /* 0x000fe20008410000 */
[----:B------:R-:W-:Y:S01]  /*2930*/  FMUL.FTZ R52, R44, UR8 ;  /* 0x000000082c347c20 */ /* 0x000fe20008410000 */
[----:B------:R-:W-:Y:S01]  /*2940*/  FMUL.FTZ R53, R45, UR8 ;  /* 0x000000082d357c20 */ /* 0x000fe20008410000 */
[----:B------:R-:W-:Y:S01]  /*2950*/  FMUL.FTZ R54, R46, UR8 ;  /* 0x000000082e367c20 */ /* 0x000fe20008410000 */
[C---:B------:R-:W-:Y:S01]  /*2960*/  LOP3.LUT P4, RZ, R161.reuse, 0xff0000, RZ, 0xc0, !PT ;  /* 0x00ff0000a1ff7812 */ /* 0x040fe2000788c0ff */
[----:B------:R-:W-:Y:S01]  /*2970*/  FFMA.FTZ R0, R0, UR16, R57 ;  /* 0x0000001000007c23 */ /* 0x000fe20008010039 */
[----:B------:R-:W-:Y:S01]  /*2980*/  LOP3.LUT P5, RZ, R161, 0xff, RZ, 0xc0, !PT ;  /* 0x000000ffa1ff7812 */ /* 0x000fe200078ac0ff */
[----:B------:R-:W-:Y:S01]  /*2990*/  FFMA.FTZ R147, R147, UR16, R56 ;  /* 0x0000001093937c23 */ /* 0x000fe20008010038 */
[----:B------:R-:W-:Y:S01]  /*29a0*/  ISETP.GE.U32.AND.EX P2, PT, R161, 0x1000000, PT, P2 ;  /* 0x01000000a100780c */ /* 0x000fe20003f46120 */
[----:B------:R-:W-:Y:S01]  /*29b0*/  FMUL.FTZ R58, R149, UR8 ;  /* 0x00000008953a7c20 */ /* 0x000fe20008410000 */
[----:B------:R-:W-:Y:S01]  /*29c0*/  LOP3.LUT P6, RZ, R161, 0xff00, RZ, 0xc0, !PT ;  /* 0x0000ff00a1ff7812 */ /* 0x000fe200078cc0ff */
[----:B------:R-:W-:Y:S01]  /*29d0*/  FMUL.FTZ R56, R0, UR8 ;  /* 0x0000000800387c20 */ /* 0x000fe20008410000 */
[----:B------:R-:W-:Y:S01]  /*29e0*/  F2FP.F16.F32.PACK_AB R46, R46, R45 ;  /* 0x0000002d2e2e723e */ /* 0x000fe200000000ff */
[----:B------:R-:W-:Y:S01]  /*29f0*/  FMUL.FTZ R57, R147, UR8 ;  /* 0x0000000893397c20 */ /* 0x000fe20008410000 */
[C---:B------:R-:W-:Y:S01]  /*2a00*/  F2FP.F16.F32.PACK_AB R45, R144.reuse, R149 ;  /* 0x00000095902d723e */ /* 0x040fe200000000ff */
[----:B------:R-:W-:Y:S01]  /*2a10*/  FMUL.FTZ R144, R144, UR8 ;  /* 0x0000000890907c20 */ /* 0x000fe20008410000 */
[----:B------:R-:W-:-:S02]  /*2a20*/  FSEL R55, R55, RZ, P2 ;  /* 0x000000ff37377208 */ /* 0x000fc40001000000 */
[----:B------:R-:W-:Y:S02]  /*2a30*/  FSEL R52, R52, RZ, P4 ;  /* 0x000000ff34347208 */ /* 0x000fe40002000000 */
[----:B------:R-:W-:Y:S02]  /*2a40*/  FSEL R53, R53, RZ, P5 ;  /* 0x000000ff35357208 */ /* 0x000fe40002800000 */
[----:B------:R-:W-:Y:S02]  /*2a50*/  FSEL R54, R54, RZ, P6 ;  /* 0x000000ff36367208 */ /* 0x000fe40003000000 */
[C---:B------:R-:W-:Y:S02]  /*2a60*/  LOP3.LUT P2, RZ, R160.reuse, 0xff0000, RZ, 0xc0, !PT ;  /* 0x00ff0000a0ff7812 */ /* 0x040fe4000784c0ff */
[C---:B------:R-:W-:Y:S02]  /*2a70*/  LOP3.LUT P4, RZ, R160.reuse, 0xff000000, RZ, 0xc0, !PT ;  /* 0xff000000a0ff7812 */ /* 0x040fe4000788c0ff */
[----:B------:R-:W-:-:S02]  /*2a80*/  LOP3.LUT P5, RZ, R160, 0xff, RZ, 0xc0, !PT ;  /* 0x000000ffa0ff7812 */ /* 0x000fc400078ac0ff */
[----:B------:R-:W-:Y:S02]  /*2a90*/  LOP3.LUT P6, RZ, R160, 0xff00, RZ, 0xc0, !PT ;  /* 0x0000ff00a0ff7812 */ /* 0x000fe400078cc0ff */
[----:B------:R-:W-:Y:S02]  /*2aa0*/  FSEL R58, R58, RZ, P2 ;  /* 0x000000ff3a3a7208 */ /* 0x000fe40001000000 */
[----:B------:R-:W-:Y:S02]  /*2ab0*/  FSEL R61, R144, RZ, P4 ;  /* 0x000000ff903d7208 */ /* 0x000fe40002000000 */
[----:B------:R-:W-:Y:S02]  /*2ac0*/  FSEL R56, R56, RZ, P5 ;  /* 0x000000ff38387208 */ /* 0x000fe40002800000 */
[----:B------:R-:W-:Y:S02]  /*2ad0*/  FSEL R57, R57, RZ, P6 ;  /* 0x000000ff39397208 */ /* 0x000fe40003000000 */
[----:B------:R-:W-:-:S02]  /*2ae0*/  F2FP.F16.F32.PACK_AB R47, R47, R44 ;  /* 0x0000002c2f2f723e */ /* 0x000fc400000000ff */
[----:B------:R-:W-:Y:S02]  /*2af0*/  F2FP.F16.F32.PACK_AB R55, R55, R52 ;  /* 0x000000343737723e */ /* 0x000fe400000000ff */
[----:B------:R-:W-:Y:S02]  /*2b00*/  F2FP.F16.F32.PACK_AB R54, R54, R53 ;  /* 0x000000353636723e */ /* 0x000fe400000000ff */
[----:B------:R-:W-:Y:S02]  /*2b10*/  F2FP.F16.F32.PACK_AB R44, R147, R0 ;  /* 0x00000000932c723e */ /* 0x000fe400000000ff */
[----:B------:R-:W-:Y:S02]  /*2b20*/  F2FP.F16.F32.PACK_AB R53, R61, R58 ;  /* 0x0000003a3d35723e */ /* 0x000fe400000000ff */
[----:B------:R-:W-:Y:S01]  /*2b30*/  F2FP.F16.F32.PACK_AB R52, R57, R56 ;  /* 0x000000383934723e */ /* 0x000fe200000000ff */
[----:B------:R-:W-:Y:S06]  /*2b40*/  BRA `(.L_x_367) ;  /* 0x0000001400407947 */ /* 0x000fec0003800000 */
.L_x_364:
        /* <DEDUP_REMOVED lines=21> */
[--C-:B------:R-:W-:Y:S01]  /*2ca0*/  FFMA.FTZ R153, R153, UR17, R154.reuse ;  /* 0x0000001199997c23 */ /* 0x100fe2000801009a */
        /* <DEDUP_REMOVED lines=10> */
[--C-:B------:R-:W-:Y:S01]  /*2d50*/  FFMA.FTZ R147, R147, UR17, R154.reuse ;  /* 0x0000001193937c23 */ /* 0x100fe2000801009a */
[----:B------:R-:W-:Y:S01]  /*2d60*/  FMUL.FTZ R149, R149, UR8 ;  /* 0x0000000895957c20 */ /* 0x000fe20008410000 */
[----:B------:R-:W-:Y:S01]  /*2d70*/  LOP3.LUT P4, RZ, R161, 0xff0000, RZ, 0xc0, !PT ;  /* 0x00ff0000a1ff7812 */ /* 0x000fe2000788c0ff */
[----:B------:R-:W-:Y:S01]  /*2d80*/  FMUL.FTZ R153, R153, UR16 ;  /* 0x0000001099997c20 */ /* 0x000fe20008410000 */
[----:B------:R-:W-:Y:S01]  /*2d90*/  ISETP.GE.U32.AND.EX P2, PT, R157, 0x1000000, PT, P2 ;  /* 0x010000009d00780c */ /* 0x000fe20003f46120 */
[----:B------:R-:W-:Y:S01]  /*2da0*/  FADD.FTZ R57, R144, -R57 ;  /* 0x8000003990397221 */ /* 0x000fe20000010000 */
[----:B------:R-:W-:Y:S01]  /*2db0*/  LOP3.LUT P5, RZ, R160, 0xff0000, RZ, 0xc0, !PT ;  /* 0x00ff0000a0ff7812 */ /* 0x000fe200078ac0ff */
[----:B------:R-:W-:Y:S01]  /*2dc0*/  FFMA.FTZ R0, R0, UR17, R154 ;  /* 0x0000001100007c23 */ /* 0x000fe2000801009a */
[----:B------:R-:W-:Y:S01]  /*2dd0*/  FADD.FTZ R147, R56, -R147 ;  /* 0x8000009338937221 */ /* 0x000fe20000010000 */
[----:B------:R-:W-:Y:S01]  /*2de0*/  FSEL R48, R151, RZ, P4 ;  /* 0x000000ff97307208 */ /* 0x000fe20002000000 */
[----:B------:R-:W-:Y:S01]  /*2df0*/  FMUL.FTZ R153, R153, UR8 ;  /* 0x0000000899997c20 */ /* 0x000fe20008410000 */
[----:B------:R-:W-:Y:S01]  /*2e00*/  FSEL R51, R155, RZ, P2 ;  /* 0x000000ff9b337208 */ /* 0x000fe20001000000 */
[----:B------:R-:W-:Y:S01]  /*2e10*/  FMUL.FTZ R57, R57, UR16 ;  /* 0x0000001039397c20 */ /* 0x000fe20008410000 */
[----:B------:R-:W-:Y:S01]  /*2e20*/  FSEL R56, R149, RZ, P5 ;  /* 0x000000ff95387208 */ /* 0x000fe20002800000 */
[----:B------:R-:W-:Y:S01]  /*2e30*/  FADD.FTZ R145, R145, -R0 ;  /* 0x8000000091917221 */ /* 0x000fe20000010000 */
        /* <DEDUP_REMOVED lines=13> */
[----:B------:R-:W-:Y:S02]  /*2f10*/  LOP3.LUT P6, RZ, R161, 0xff00, RZ, 0xc0, !PT ;  /* 0x0000ff00a1ff7812 */ /* 0x000fe400078cc0ff */
[----:B------:R-:W-:Y:S02]  /*2f20*/  LOP3.LUT P4, RZ, R160, 0xff000000, RZ, 0xc0, !PT ;  /* 0xff000000a0ff7812 */ /* 0x000fe4000788c0ff */
[----:B------:R-:W-:Y:S02]  /*2f30*/  LOP3.LUT P5, RZ, R156, 0xff000000, RZ, 0xc0, !PT ;  /* 0xff0000009cff7812 */ /* 0x000fe400078ac0ff */
[----:B------:R-:W-:-:S02]  /*2f40*/  F2FP.F16.F32.PACK_AB R50, R50, R53 ;  /* 0x000000353232723e */ /* 0x000fc400000000ff */
[----:B------:R-:W-:Y:S02]  /*2f50*/  FSEL R54, R153, RZ, P6 ;  /* 0x000000ff99367208 */ /* 0x000fe40003000000 */
[C---:B------:R-:W-:Y:S02]  /*2f60*/  FSEL R149, R57.reuse, RZ, P4 ;  /* 0x000000ff39957208 */ /* 0x040fe40002000000 */
[----:B------:R-:W-:Y:S02]  /*2f70*/  FSEL R53, R57, RZ, P5 ;  /* 0x000000ff39357208 */ /* 0x000fe40002800000 */
[C---:B------:R-:W-:Y:S02]  /*2f80*/  LOP3.LUT P6, RZ, R160.reuse, 0xff00, RZ, 0xc0, !PT ;  /* 0x0000ff00a0ff7812 */ /* 0x040fe400078cc0ff */
[----:B------:R-:W-:Y:S02]  /*2f90*/  LOP3.LUT P2, RZ, R160, 0xff, RZ, 0xc0, !PT ;  /* 0x000000ffa0ff7812 */ /* 0x000fe4000784c0ff */
[----:B------:R-:W-:-:S02]  /*2fa0*/  LOP3.LUT P4, RZ, R156, 0xff00, RZ, 0xc0, !PT ;  /* 0x0000ff009cff7812 */ /* 0x000fc4000788c0ff */
[----:B------:R-:W-:Y:S02]  /*2fb0*/  LOP3.LUT P5, RZ, R156, 0xff, RZ, 0xc0, !PT ;  /* 0x000000ff9cff7812 */ /* 0x000fe400078ac0ff */
[----:B------:R-:W-:Y:S02]  /*2fc0*/  F2FP.F16.F32.PACK_AB R51, R51, R52 ;  /* 0x000000343333723e */ /* 0x000fe400000000ff */
[----:B------:R-:W-:Y:S02]  /*2fd0*/  F2FP.F16.F32.PACK_AB R55, R55, R48 ;  /* 0x000000303737723e */ /* 0x000fe400000000ff */
[C---:B------:R-:W-:Y:S02]  /*2fe0*/  FSEL R61, R147.reuse, RZ, P6 ;  /* 0x000000ff933d7208 */ /* 0x040fe40003000000 */
[----:B------:R-:W-:Y:S02]  /*2ff0*/  FSEL R57, R147, RZ, P4 ;  /* 0x000000ff93397208 */ /* 0x000fe40002000000 */
[----:B------:R-:W-:-:S02]  /*3000*/  FSEL R48, R145, RZ, P5 ;  /* 0x000000ff91307208 */ /* 0x000fc40002800000 */
[----:B------:R-:W-:Y:S02]  /*3010*/  FSEL R52, R145, RZ, P2 ;  /* 0x000000ff91347208 */ /* 0x000fe40001000000 */
[----:B------:R-:W-:Y:S02]  /*3020*/  F2FP.F16.F32.PACK_AB R54, R54, R49 ;  /* 0x000000313636723e */ /* 0x000fe400000000ff */
[----:B------:R-:W-:Y:S02]  /*3030*/  F2FP.F16.F32.PACK_AB R49, R53, R0 ;  /* 0x000000003531723e */ /* 0x000fe400000000ff */
[----:B------:R-:W-:Y:S02]  /*3040*/  F2FP.F16.F32.PACK_AB R53, R149, R56 ;  /* 0x000000389535723e */ /* 0x000fe400000000ff */
[----:B------:R-:W-:Y:S02]  /*3050*/  F2FP.F16.F32.PACK_AB R48, R57, R48 ;  /* 0x000000303930723e */ /* 0x000fe400000000ff */
[----:B------:R-:W-:Y:S01]  /*3060*/  F2FP.F16.F32.PACK_AB R52, R61, R52 ;  /* 0x000000343d34723e */ /* 0x000fe200000000ff */
[----:B------:R-:W-:Y:S06]  /*3070*/  BRA `(.L_x_367) ;  /* 0x0000000c00f47947 */ /* 0x000fec0003800000 */
.L_x_370:
        /* <DEDUP_REMOVED lines=9> */
[----:B------:R-:W-:Y:S01]  /*3110*/  FADD.FTZ R53, R62, -R153 ;  /* 0x800000993e357221 */ /* 0x000fe20000010000 */
[----:B------:R-:W-:Y:S01]  /*3120*/  FMUL.FTZ R46, R46, UR16 ;  /* 0x000000102e2e7c20 */ /* 0x000fe20008410000 */
[----:B-----5:R-:W-:Y:S01]  /*3130*/  LOP3.LUT P6, RZ, R161, 0xff0000, RZ, 0xc0, !PT ;  /* 0x00ff0000a1ff7812 */ /* 0x020fe200078cc0ff */
[----:B------:R-:W-:Y:S01]  /*3140*/  FMUL.FTZ R51, R47, UR8 ;  /* 0x000000082f337c20 */ /* 0x000fe20008410000 */
[----:B------:R-:W-:Y:S01]  /*3150*/  ISETP.GE.U32.AND P2, PT, R160, RZ, PT ;  /* 0x000000ffa000720c */ /* 0x000fe20003f46070 */
[----:B------:R-:W-:Y:S01]  /*3160*/  FMUL.FTZ R52, R52, UR16 ;  /* 0x0000001034347c20 */ /* 0x000fe20008410000 */
[----:B------:R-:W-:Y:S01]  /*3170*/  ISETP.GE.U32.AND P4, PT, R156, RZ, PT ;  /* 0x000000ff9c00720c */ /* 0x000fe20003f86070 */
[----:B------:R-:W-:Y:S01]  /*3180*/  FADD.FTZ R149, R60, -R149 ;  /* 0x800000953c957221 */ /* 0x000fe20000010000 */
[----:B------:R-:W-:Y:S01]  /*3190*/  FMUL.FTZ R48, R46, UR8 ;  /* 0x000000082e307c20 */ /* 0x000fe20008410000 */
[----:B------:R-:W-:Y:S01]  /*31a0*/  FMUL.FTZ R53, R53, UR16 ;  /* 0x0000001035357c20 */ /* 0x000fe20008410000 */
[----:B------:R-:W-:Y:S01]  /*31b0*/  FSEL R44, R51, RZ, P6 ;  /* 0x000000ff332c7208 */ /* 0x000fe20003000000 */
[----:B------:R-:W-:Y:S01]  /*31c0*/  FMUL.FTZ R45, R52, UR8 ;  /* 0x00000008342d7c20 */ /* 0x000fe20008410000 */
[----:B------:R-:W-:Y:S01]  /*31d0*/  ISETP.GE.U32.AND.EX P2, PT, R161, 0x1000000, PT, P2 ;  /* 0x01000000a100780c */ /* 0x000fe20003f46120 */
[----:B------:R-:W-:Y:S01]  /*31e0*/  FMUL.FTZ R149, R149, UR16 ;  /* 0x0000001095957c20 */ /* 0x000fe20008410000 */
[----:B------:R-:W-:Y:S01]  /*31f0*/  LOP3.LUT P5, RZ, R157, 0xff0000, RZ, 0xc0, !PT ;  /* 0x00ff00009dff7812 */ /* 0x000fe200078ac0ff */
[--C-:B------:R-:W-:Y:S01]  /*3200*/  FFMA.FTZ R57, R146, UR17, R154.reuse ;  /* 0x0000001192397c23 */ /* 0x100fe2000801009a */
[----:B------:R-:W-:Y:S01]  /*3210*/  LOP3.LUT P6, RZ, R161, 0xff, RZ, 0xc0, !PT ;  /* 0x000000ffa1ff7812 */ /* 0x000fe200078cc0ff */
[--C-:B------:R-:W-:Y:S01]  /*3220*/  FFMA.FTZ R147, R147, UR17, R154.reuse ;  /* 0x0000001193937c23 */ /* 0x100fe2000801009a */
[----:B------:R-:W-:Y:S01]  /*3230*/  ISETP.GE.U32.AND.EX P4, PT, R157, 0x1000000, PT, P4 ;  /* 0x010000009d00780c */ /* 0x000fe20003f86140 */
[----:B------:R-:W-:Y:S01]  /*3240*/  FFMA.FTZ R0, R0, UR17, R154 ;  /* 0x0000001100007c23 */ /* 0x000fe2000801009a */
[----:B------:R-:W-:Y:S01]  /*3250*/  F2FP.F16.F32.PACK_AB R47, R46, R47 ;  /* 0x0000002f2e2f723e */ /* 0x000fe200000000ff */
[----:B------:R-:W-:Y:S01]  /*3260*/  FADD.FTZ R57, R144, -R57 ;  /* 0x8000003990397221 */ /* 0x000fe20000010000 */
[----:B------:R-:W-:Y:S01]  /*3270*/  FSEL R55, R48, RZ, P2 ;  /* 0x000000ff30377208 */ /* 0x000fe20001000000 */
[C---:B------:R-:W-:Y:S01]  /*3280*/  FMUL.FTZ R50, R53.reuse, UR8 ;  /* 0x0000000835327c20 */ /* 0x040fe20008410000 */
[----:B------:R-:W-:Y:S01]  /*3290*/  F2FP.F16.F32.PACK_AB R46, R53, R52 ;  /* 0x00000034352e723e */ /* 0x000fe200000000ff */
[----:B------:R-:W-:Y:S01]  /*32a0*/  FMUL.FTZ R52, R149, UR8 ;  /* 0x0000000895347c20 */ /* 0x000fe20008410000 */
[----:B------:R-:W-:Y:S01]  /*32b0*/  FSEL R51, R51, RZ, P5 ;  /* 0x000000ff33337208 */ /* 0x000fe20002800000 */
[----:B------:R-:W-:Y:S01]  /*32c0*/  FADD.FTZ R56, R56, -R147 ;  /* 0x8000009338387221 */ /* 0x000fe20000010000 */
[----:B------:R-:W-:Y:S01]  /*32d0*/  FSEL R48, R48, RZ, P4 ;  /* 0x000000ff30307208 */ /* 0x000fe20002000000 */
[----:B------:R-:W-:Y:S01]  /*32e0*/  FADD.FTZ R0, R145, -R0 ;  /* 0x8000000091007221 */ /* 0x000fe20000010000 */
[----:B------:R-:W-:Y:S01]  /*32f0*/  FSEL R49, R45, RZ, P6 ;  /* 0x000000ff2d317208 */ /* 0x000fe20003000000 */
[----:B------:R-:W-:Y:S01]  /*3300*/  FMUL.FTZ R53, R56, UR16 ;  /* 0x0000001038357c20 */ /* 0x000fe20008410000 */
[----:B------:R-:W-:Y:S01]  /*3310*/  LOP3.LUT P6, RZ, R160, 0xff0000, RZ, 0xc0, !PT ;  /* 0x00ff0000a0ff7812 */ /* 0x000fe200078cc0ff */
[----:B------:R-:W-:Y:S01]  /*3320*/  FMUL.FTZ R0, R0, UR16 ;  /* 0x0000001000007c20 */ /* 0x000fe20008410000 */
[----:B------:R-:W-:-:S02]  /*3330*/  LOP3.LUT P2, RZ, R161, 0xff00, RZ, 0xc0, !PT ;  /* 0x0000ff00a1ff7812 */ /* 0x000fc4000784c0ff */
[C---:B------:R-:W-:Y:S02]  /*3340*/  LOP3.LUT P5, RZ, R157.reuse, 0xff, RZ, 0xc0, !PT ;  /* 0x000000ff9dff7812 */ /* 0x040fe400078ac0ff */
[----:B------:R-:W-:Y:S02]  /*3350*/  LOP3.LUT P4, RZ, R157, 0xff00, RZ, 0xc0, !PT ;  /* 0x0000ff009dff7812 */ /* 0x000fe4000788c0ff */
[----:B------:R-:W-:Y:S01]  /*3360*/  F2FP.F16.F32.PACK_AB R51, R48, R51 ;  /* 0x000000333033723e */ /* 0x000fe200000000ff */
[----:B------:R-:W-:Y:S01]  /*3370*/  FMUL.FTZ R48, R57, UR16 ;  /* 0x0000001039307c20 */ /* 0x000fe20008410000 */
[----:B------:R-:W-:Y:S02]  /*3380*/  FSEL R58, R52, RZ, P6 ;  /* 0x000000ff343a7208 */ /* 0x000fe40003000000 */
[----:B------:R-:W-:Y:S01]  /*3390*/  LOP3.LUT P6, RZ, R156, 0xff0000, RZ, 0xc0, !PT ;  /* 0x00ff00009cff7812 */ /* 0x000fe200078cc0ff */
[----:B------:R-:W-:Y:S01]  /*33a0*/  FMUL.FTZ R57, R48, UR8 ;  /* 0x0000000830397c20 */ /* 0x000fe20008410000 */
[----:B------:R-:W-:-:S02]  /*33b0*/  FSEL R54, R50, RZ, P2 ;  /* 0x000000ff32367208 */ /* 0x000fc40001000000 */
[----:B------:R-:W-:Y:S02]  /*33c0*/  FSEL R45, R45, RZ, P5 ;  /* 0x000000ff2d2d7208 */ /* 0x000fe40002800000 */
[----:B------:R-:W-:Y:S02]  /*33d0*/  FSEL R50, R50, RZ, P4 ;  /* 0x000000ff32327208 */ /* 0x000fe40002000000 */
[----:B------:R-:W-:Y:S02]  /*33e0*/  LOP3.LUT P5, RZ, R160, 0xff000000, RZ, 0xc0, !PT ;  /* 0xff000000a0ff7812 */ /* 0x000fe400078ac0ff */
[----:B------:R-:W-:Y:S02]  /*33f0*/  FSEL R56, R52, RZ, P6 ;  /* 0x000000ff34387208 */ /* 0x000fe40003000000 */
[----:B------:R-:W-:Y:S02]  /*3400*/  LOP3.LUT P6, RZ, R156, 0xff000000, RZ, 0xc0, !PT ;  /* 0xff0000009cff7812 */ /* 0x000fe400078cc0ff */
[----:B------:R-:W-:-:S02]  /*3410*/  F2FP.F16.F32.PACK_AB R50, R50, R45 ;  /* 0x0000002d3232723e */ /* 0x000fc400000000ff */
[----:B------:R-:W-:Y:S02]  /*3420*/  F2FP.F16.F32.PACK_AB R55, R55, R44 ;  /* 0x0000002c3737723e */ /* 0x000fe400000000ff */
[----:B------:R-:W-:Y:S01]  /*3430*/  F2FP.F16.F32.PACK_AB R45, R48, R149 ;  /* 0x00000095302d723e */ /* 0x000fe200000000ff */
[----:B------:R-:W-:Y:S01]  /*3440*/  FMUL.FTZ R48, R53, UR8 ;  /* 0x0000000835307c20 */ /* 0x000fe20008410000 */
[----:B------:R-:W-:Y:S02]  /*3450*/  FSEL R145, R57, RZ, P5 ;  /* 0x000000ff39917208 */ /* 0x000fe40002800000 */
[----:B------:R-:W-:Y:S01]  /*3460*/  F2FP.F16.F32.PACK_AB R44, R53, R0 ;  /* 0x00000000352c723e */ /* 0x000fe200000000ff */
[----:B------:R-:W-:Y:S01]  /*3470*/  FMUL.FTZ R0, R0, UR8 ;  /* 0x0000000800007c20 */ /* 0x000fe20008410000 */
[----:B------:R-:W-:Y:S02]  /*3480*/  LOP3.LUT P2, RZ, R160, 0xff00, RZ, 0xc0, !PT ;  /* 0x0000ff00a0ff7812 */ /* 0x000fe4000784c0ff */
[----:B------:R-:W-:-:S02]  /*3490*/  LOP3.LUT P5, RZ, R156, 0xff00, RZ, 0xc0, !PT ;  /* 0x0000ff009cff7812 */ /* 0x000fc400078ac0ff */
[----:B------:R-:W-:Y:S02]  /*34a0*/  FSEL R53, R57, RZ, P6 ;  /* 0x000000ff39357208 */ /* 0x000fe40003000000 */
[----:B------:R-:W-:Y:S02]  /*34b0*/  LOP3.LUT P4, RZ, R160, 0xff, RZ, 0xc0, !PT ;  /* 0x000000ffa0ff7812 */ /* 0x000fe4000788c0ff */
[----:B------:R-:W-:Y:S02]  /*34c0*/  LOP3.LUT P6, RZ, R156, 0xff, RZ, 0xc0, !PT ;  /* 0x000000ff9cff7812 */ /* 0x000fe400078cc0ff */
        /* <DEDUP_REMOVED lines=10> */
.L_x_369:
[----:B------:R-:W-:Y:S01]  /*3570*/  UMOV UR5, UR10 ;  /* 0x0000000a00057c82 */ /* 0x000fe20008000000 */
[----:B------:R-:W-:Y:S01]  /*3580*/  UMOV UR6, UR11 ;  /* 0x0000000b00067c82 */ /* 0x000fe20008000000 */
[----:B------:R-:W-:-:S04]  /*3590*/  UISETP.NE.U32.AND UP0, UPT, UR5, URZ, UPT ;  /* 0x000000ff0500728c */ /* 0x000fc8000bf05070 */
[----:B------:R-:W-:-:S09]  /*35a0*/  UISETP.NE.AND.EX UP0, UPT, UR6, URZ, UPT, UP0 ;  /* 0x000000ff0600728c */ /* 0x000fd2000bf05300 */
[----:B------:R-:W-:Y:S05]  /*35b0*/  BRA.U UP0, `(.L_x_371) ;  /* 0x00000005004c7547 */ /* 0x000fea000b800000 */
[--C-:B------:R-:W-:Y:S01]  /*35c0*/  FFMA.FTZ R151, R151, UR17, R154.reuse ;  /* 0x0000001197977c23 */ /* 0x100fe2000801009a */
[--C-:B-----5:R-:W-:Y:S02]  /*35d0*/  HADD2.F32 R50, -RZ, R35.reuse.H0_H0 ;  /* 0x20000023ff327230 */ /* 0x120fe40000004100 */
[--C-:B------:R-:W-:Y:S01]  /*35e0*/  FFMA.FTZ R48, R61, UR17, R154.reuse ;  /* 0x000000113d307c23 */ /* 0x100fe2000801009a */
[----:B------:R-:W-:Y:S02]  /*35f0*/  HADD2.F32 R49, -RZ, R34.H0_H0 ;  /* 0x20000022ff317230 */ /* 0x000fe40000004100 */
[----:B------:R-:W-:Y:S01]  /*3600*/  FADD.FTZ R151, R58, -R151 ;  /* 0x800000973a977221 */ /* 0x000fe20000010000 */
[----:B------:R-:W-:Y:S01]  /*3610*/  FFMA.FTZ R147, R147, UR17, R154 ;  /* 0x0000001193937c23 */ /* 0x000fe2000801009a */
[----:B------:R-:W-:Y:S01]  /*3620*/  FADD.FTZ R48, R57, -R48 ;  /* 0x8000003039307221 */ /* 0x000fe20000010000 */
[----:B------:R-:W-:Y:S01]  /*3630*/  FFMA.FTZ R155, R155, UR17, R154 ;  /* 0x000000119b9b7c23 */ /* 0x000fe2000801009a */
[----:B------:R-:W-:Y:S01]  /*3640*/  FFMA.FTZ R151, R151, UR16, R50 ;  /* 0x0000001097977c23 */ /* 0x000fe20008010032 */
[----:B------:R-:W-:Y:S01]  /*3650*/  FFMA.FTZ R149, R149, UR17, R154 ;  /* 0x0000001195957c23 */ /* 0x000fe2000801009a */
[----:B------:R-:W-:-:S02]  /*3660*/  HADD2.F32 R52, -RZ, R35.H1_H1 ;  /* 0x30000023ff347230 */ /* 0x000fc40000004100 */
[----:B------:R-:W-:Y:S01]  /*3670*/  FADD.FTZ R147, R56, -R147 ;  /* 0x8000009338937221 */ /* 0x000fe20000010000 */
[----:B------:R-:W-:Y:S01]  /*3680*/  FMUL.FTZ R151, R151, UR8 ;  /* 0x0000000897977c20 */ /* 0x000fe20008410000 */
[----:B------:R-:W-:Y:S01]  /*3690*/  FADD.FTZ R155, R148, -R155 ;  /* 0x8000009b949b7221 */ /* 0x000fe20000010000 */
[----:B------:R-:W-:Y:S01]  /*36a0*/  FFMA.FTZ R48, R48, UR16, R49 ;  /* 0x0000001030307c23 */ /* 0x000fe20008010031 */
[----:B------:R-:W-:Y:S01]  /*36b0*/  LOP3.LUT P6, RZ, R161, 0xff0000, RZ, 0xc0, !PT ;  /* 0x00ff0000a1ff7812 */ /* 0x000fe200078cc0ff */
[--C-:B------:R-:W-:Y:S02]  /*36c0*/  HADD2.F32 R56, -RZ, R33.reuse.H0_H0 ;  /* 0x20000021ff387230 */ /* 0x100fe40000004100 */
[----:B------:R-:W-:Y:S01]  /*36d0*/  FFMA.FTZ R153, R153, UR17, R154 ;  /* 0x0000001199997c23 */ /* 0x000fe2000801009a */
[----:B------:R-:W-:Y:S01]  /*36e0*/  FADD.FTZ R149, R60, -R149 ;  /* 0x800000953c957221 */ /* 0x000fe20000010000 */
[----:B------:R-:W-:Y:S01]  /*36f0*/  FFMA.FTZ R52, R155, UR16, R52 ;  /* 0x000000109b347c23 */ /* 0x000fe20008010034 */
[----:B------:R-:W-:Y:S01]  /*3700*/  HADD2.F32 R50, -RZ, R34.H1_H1 ;  /* 0x30000022ff327230 */ /* 0x000fe20000004100 */
[----:B------:R-:W-:Y:S01]  /*3710*/  FSEL R55, R151, RZ, P6 ;  /* 0x000000ff97377208 */ /* 0x000fe20003000000 */
[----:B------:R-:W-:Y:S01]  /*3720*/  FMUL.FTZ R53, R48, UR8 ;  /* 0x0000000830357c20 */ /* 0x000fe20008410000 */
[----:B------:R-:W-:Y:S01]  /*3730*/  FADD.FTZ R153, R62, -R153 ;  /* 0x800000993e997221 */ /* 0x000fe20000010000 */
[----:B------:R-:W-:Y:S01]  /*3740*/  ISETP.GE.U32.AND P2, PT, R160, RZ, PT ;  /* 0x000000ffa000720c */ /* 0x000fe20003f46070 */
[----:B------:R-:W-:Y:S01]  /*3750*/  FFMA.FTZ R149, R149, UR16, R56 ;  /* 0x0000001095957c23 */ /* 0x000fe20008010038 */
[----:B------:R-:W-:Y:S01]  /*3760*/  LOP3.LUT P6, RZ, R161, 0xff, RZ, 0xc0, !PT ;  /* 0x000000ffa1ff7812 */ /* 0x000fe200078cc0ff */
[----:B------:R-:W-:Y:S01]  /*3770*/  FFMA.FTZ R57, R146, UR17, R154 ;  /* 0x0000001192397c23 */ /* 0x000fe2000801009a */
[----:B------:R-:W-:Y:S01]  /*3780*/  ISETP.GE.U32.AND P4, PT, R156, RZ, PT ;  /* 0x000000ff9c00720c */ /* 0x000fe20003f86070 */
[----:B------:R-:W-:Y:S01]  /*3790*/  FMUL.FTZ R51, R52, UR8 ;  /* 0x0000000834337c20 */ /* 0x000fe20008410000 */
[----:B------:R-:W-:Y:S01]  /*37a0*/  FFMA.FTZ R50, R153, UR16, R50 ;  /* 0x0000001099327c23 */ /* 0x000fe20008010032 */
[----:B------:R-:W-:Y:S01]  /*37b0*/  ISETP.GE.U32.AND.EX P2, PT, R161, 0x1000000, PT, P2 ;  /* 0x01000000a100780c */ /* 0x000fe20003f46120 */
[----:B------:R-:W-:Y:S01]  /*37c0*/  FMUL.FTZ R149, R149, UR8 ;  /* 0x0000000895957c20 */ /* 0x000fe20008410000 */
[----:B------:R-:W-:Y:S01]  /*37d0*/  FSEL R54, R53, RZ, P6 ;  /* 0x000000ff35367208 */ /* 0x000fe20003000000 */
[----:B------:R-:W-:Y:S01]  /*37e0*/  FFMA.FTZ R0, R0, UR17, R154 ;  /* 0x0000001100007c23 */ /* 0x000fe2000801009a */
[C---:B------:R-:W-:Y:S01]  /*37f0*/  LOP3.LUT P5, RZ, R157.reuse, 0xff0000, RZ, 0xc0, !PT ;  /* 0x00ff00009dff7812 */ /* 0x040fe200078ac0ff */
[----:B------:R-:W-:Y:S01]  /*3800*/  HADD2.F32 R61, -RZ, R33.H1_H1 ;  /* 0x30000021ff3d7230 */ /* 0x000fe20000004100 */
[----:B------:R-:W-:Y:S01]  /*3810*/  ISETP.GE.U32.AND.EX P4, PT, R157, 0x1000000, PT, P4 ;  /* 0x010000009d00780c */ /* 0x000fe20003f86140 */
[----:B------:R-:W-:Y:S01]  /*3820*/  FADD.FTZ R144, R144, -R57 ;  /* 0x8000003990907221 */ /* 0x000fe20000010000 */
[----:B------:R-:W-:Y:S01]  /*3830*/  LOP3.LUT P6, RZ, R160, 0xff0000, RZ, 0xc0, !PT ;  /* 0x00ff0000a0ff7812 */ /* 0x000fe200078cc0ff */
[----:B------:R-:W-:Y:S01]  /*3840*/  FMUL.FTZ R50, R50, UR8 ;  /* 0x0000000832327c20 */ /* 0x000fe20008410000 */
[----:B------:R-:W-:Y:S01]  /*3850*/  FSEL R48, R51, RZ, P2 ;  /* 0x000000ff33307208 */ /* 0x000fe20001000000 */
[--C-:B------:R-:W-:Y:S01]  /*3860*/  HADD2.F32 R57, -RZ, R32.reuse.H0_H0 ;  /* 0x20000020ff397230 */ /* 0x100fe20000004100 */
[----:B------:R-:W-:Y:S01]  /*3870*/  FSEL R52, R151, RZ, P5 ;  /* 0x000000ff97347208 */ /* 0x000fe20002800000 */
[----:B------:R-:W-:Y:S01]  /*3880*/  FADD.FTZ R0, R145, -R0 ;  /* 0x8000000091007221 */ /* 0x000fe20000010000 */
[----:B------:R-:W-:Y:S01]  /*3890*/  LOP3.LUT P2, RZ, R161, 0xff00, RZ, 0xc0, !PT ;  /* 0x0000ff00a1ff7812 */ /* 0x000fe2000784c0ff */
[----:B------:R-:W-:Y:S01]  /*38a0*/  FFMA.FTZ R61, R144, UR16, R61 ;  /* 0x00000010903d7c23 */ /* 0x000fe2000801003d */
[----:B------:R-:W-:Y:S01]  /*38b0*/  FSEL R51, R51, RZ, P4 ;  /* 0x000000ff33337208 */ /* 0x000fe20002000000 */
[----:B------:R-:W-:Y:S01]  /*38c0*/  HADD2.F32 R56, -RZ, R32.H1_H1 ;  /* 0x30000020ff387230 */ /* 0x000fe20000004100 */
[----:B------:R-:W-:Y:S01]  /*38d0*/  FSEL R58, R149, RZ, P6 ;  /* 0x000000ff953a7208 */ /* 0x000fe20003000000 */
[----:B------:R-:W-:Y:S01]  /*38e0*/  FFMA.FTZ R57, R0, UR16, R57 ;  /* 0x0000001000397c23 */ /* 0x000fe20008010039 */
[----:B------:R-:W-:Y:S01]  /*38f0*/  LOP3.LUT P5, RZ, R157, 0xff, RZ, 0xc0, !PT ;  /* 0x000000ff9dff7812 */ /* 0x000fe200078ac0ff */
[----:B------:R-:W-:Y:S01]  /*3900*/  FMUL.FTZ R61, R61, UR8 ;  /* 0x000000083d3d7c20 */ /* 0x000fe20008410000 */
[----:B------:R-:W-:Y:S01]  /*3910*/  LOP3.LUT P4, RZ, R157, 0xff00, RZ, 0xc0, !PT ;  /* 0x0000ff009dff7812 */ /* 0x000fe2000788c0ff */
[----:B------:R-:W-:Y:S01]  /*3920*/  FFMA.FTZ R56, R147, UR16, R56 ;  /* 0x0000001093387c23 */ /* 0x000fe20008010038 */
[----:B------:R-:W-:-:S02]  /*3930*/  LOP3.LUT P6, RZ, R156, 0xff0000, RZ, 0xc0, !PT ;  /* 0x00ff00009cff7812 */ /* 0x000fc400078cc0ff */
[----:B------:R-:W-:Y:S01]  /*3940*/  FSEL R49, R50, RZ, P2 ;  /* 0x000000ff32317208 */ /* 0x000fe20001000000 */
[----:B------:R-:W-:Y:S01]  /*3950*/  FMUL.FTZ R56, R56, UR8 ;  /* 0x0000000838387c20 */ /* 0x000fe20008410000 */
[----:B------:R-:W-:Y:S02]  /*3960*/  FSEL R53, R53, RZ, P5 ;  /* 0x000000ff35357208 */ /* 0x000fe40002800000 */
[----:B------:R-:W-:Y:S02]  /*3970*/  FSEL R50, R50, RZ, P4 ;  /* 0x000000ff32327208 */ /* 0x000fe40002000000 */
[----:B------:R-:W-:Y:S02]  /*3980*/  FSEL R0, R149, RZ, P6 ;  /* 0x000000ff95007208 */ /* 0x000fe40003000000 */
[----:B------:R-:W-:Y:S02]  /*3990*/  LOP3.LUT P6, RZ, R156, 0xff000000, RZ, 0xc0, !PT ;  /* 0xff0000009cff7812 */ /* 0x000fe400078cc0ff */
[----:B------:R-:W-:-:S02]  /*39a0*/  LOP3.LUT P5, RZ, R160, 0xff000000, RZ, 0xc0, !PT ;  /* 0xff000000a0ff7812 */ /* 0x000fc400078ac0ff */
[----:B------:R-:W-:Y:S01]  /*39b0*/  F2FP.F16.F32.PACK_AB R51, R51, R52 ;  /* 0x000000343333723e */ /* 0x000fe200000000ff */
[----:B------:R-:W-:Y:S01]  /*39c0*/  FMUL.FTZ R52, R57, UR8 ;  /* 0x0000000839347c20 */ /* 0x000fe20008410000 */
[----:B------:R-:W-:Y:S02]  /*39d0*/  F2FP.F16.F32.PACK_AB R50, R50, R53 ;  /* 0x000000353232723e */ /* 0x000fe400000000ff */
[C---:B------:R-:W-:Y:S02]  /*39e0*/  FSEL R53, R61.reuse, RZ, P6 ;  /* 0x000000ff3d357208 */ /* 0x040fe40003000000 */
[----:B------:R-:W-:Y:S02]  /*39f0*/  FSEL R145, R61, RZ, P5 ;  /* 0x000000ff3d917208 */ /* 0x000fe40002800000 */
[----:B------:R-:W-:Y:S02]  /*3a00*/  LOP3.LUT P6, RZ, R156, 0xff, RZ, 0xc0, !PT ;  /* 0x000000ff9cff7812 */ /* 0x000fe400078cc0ff */
[----:B------:R-:W-:-:S02]  /*3a10*/  LOP3.LUT P2, RZ, R160, 0xff00, RZ, 0xc0, !PT ;  /* 0x0000ff00a0ff7812 */ /* 0x000fc4000784c0ff */
[----:B------:R-:W-:Y:S02]  /*3a20*/  LOP3.LUT P4, RZ, R160, 0xff, RZ, 0xc0, !PT ;  /* 0x000000ffa0ff7812 */ /* 0x000fe4000788c0ff */
[----:B------:R-:W-:Y:S02]  /*3a30*/  LOP3.LUT P5, RZ, R156, 0xff00, RZ, 0xc0, !PT ;  /* 0x0000ff009cff7812 */ /* 0x000fe400078ac0ff */
[----:B------:R-:W-:Y:S02]  /*3a40*/  F2FP.F16.F32.PACK_AB R55, R48, R55 ;  /* 0x000000373037723e */ /* 0x000fe400000000ff */
[----:B------:R-:W-:Y:S02]  /*3a50*/  FSEL R48, R52, RZ, P6 ;  /* 0x000000ff34307208 */ /* 0x000fe40003000000 */
[C---:B------:R-:W-:Y:S02]  /*3a60*/  FSEL R61, R56.reuse, RZ, P2 ;  /* 0x000000ff383d7208 */ /* 0x040fe40001000000 */
        /* <DEDUP_REMOVED lines=8> */
.L_x_371:
[--C-:B------:R-:W-:Y:S01]  /*3af0*/  FFMA.FTZ R151, R151, UR17, R154.reuse ;  /* 0x0000001197977c23 */ /* 0x100fe2000801009a */
[--C-:B------:R-:W-:Y:S01]  /*3b00*/  FFMA.FTZ R155, R155, UR17, R154.reuse ;  /* 0x000000119b9b7c23 */ /* 0x100fe2000801009a */
[--C-:B-----5:R-:W-:Y:S02]  /*3b10*/  HADD2.F32 R47, -RZ, R35.reuse.H0_H0 ;  /* 0x20000023ff2f7230 */ /* 0x120fe40000004100 */
[--C-:B------:R-:W-:Y:S01]  /*3b20*/  FFMA.FTZ R44, R61, UR17, R154.reuse ;  /* 0x000000113d2c7c23 */ /* 0x100fe2000801009a */
[----:B------:R-:W-:Y:S01]  /*3b30*/  FADD.FTZ R52, R58, -R151 ;  /* 0x800000973a347221 */ /* 0x000fe20000010000 */
[----:B------:R-:W-:Y:S02]  /*3b40*/  HADD2.F32 R48, -RZ, R35.H1_H1 ;  /* 0x30000023ff307230 */ /* 0x000fe40000004100 */
[----:B------:R-:W-:Y:S01]  /*3b50*/  FADD.FTZ R155, R148, -R155 ;  /* 0x8000009b949b7221 */ /* 0x000fe20000010000 */
[--C-:B------:R-:W-:Y:S02]  /*3b60*/  HADD2.F32 R45, -RZ, R34.reuse.H0_H0 ;  /* 0x20000022ff2d7230 */ /* 0x100fe40000004100 */
[----:B------:R-:W-:Y:S01]  /*3b70*/  FFMA.FTZ R52, R52, UR16, R47 ;  /* 0x0000001034347c23 */ /* 0x000fe2000801002f */
[----:B------:R-:W-:Y:S01]  /*3b80*/  FFMA.FTZ R147, R147, UR17, R154 ;  /* 0x0000001193937c23 */ /* 0x000fe2000801009a */
[----:B------:R-:W-:Y:S01]  /*3b90*/  FADD.FTZ R44, R57, -R44 ;  /* 0x8000002c392c7221 */ /* 0x000fe20000010000 */
[--C-:B------:R-:W-:Y:S01]  /*3ba0*/  FFMA.FTZ R153, R153, UR17, R154.reuse ;  /* 0x0000001199997c23 */ /* 0x100fe2000801009a */
[----:B------:R-:W-:Y:S01]  /*3bb0*/  FFMA.FTZ R149, R149, UR17, R154 ;  /* 0x0000001195957c23 */ /* 0x000fe2000801009a */
[----:B------:R-:W-:Y:S01]  /*3bc0*/  FFMA.FTZ R47, R155, UR16, R48 ;  /* 0x000000109b2f7c23 */ /* 0x000fe20008010030 */
[----:B------:R-:W-:Y:S01]  /*3bd0*/  FFMA.FTZ R57, R146, UR17, R154 ;  /* 0x0000001192397c23 */ /* 0x000fe2000801009a */
[----:B------:R-:W-:-:S02]  /*3be0*/  HADD2.F32 R49, -RZ, R34.H1_H1 ;  /* 0x30000022ff317230 */ /* 0x000fc40000004100 */
[----:B------:R-:W-:Y:S01]  /*3bf0*/  FMUL.FTZ R48, R52, UR8 ;  /* 0x0000000834307c20 */ /* 0x000fe20008410000 */
[----:B------:R-:W-:Y:S01]  /*3c00*/  FADD.FTZ R147, R56, -R147 ;  /* 0x8000009338937221 */ /* 0x000fe20000010000 */
[----:B------:R-:W-:Y:S01]  /*3c10*/  FADD.FTZ R46, R62, -R153 ;  /* 0x800000993e2e7221 */ /* 0x000fe20000010000 */
[----:B------:R-:W-:Y:S01]  /*3c20*/  FFMA.FTZ R45, R44, UR16, R45 ;  /* 0x000000102c2d7c23 */ /* 0x000fe2000801002d */
[----:B------:R-:W-:Y:S01]  /*3c30*/  LOP3.LUT P6, RZ, R161, 0xff0000, RZ, 0xc0, !PT ;  /* 0x00ff0000a1ff7812 */ /* 0x000fe200078cc0ff */
[----:B------:R-:W-:Y:S01]  /*3c40*/  FFMA.FTZ R0, R0, UR17, R154 ;  /* 0x0000001100007c23 */ /* 0x000fe2000801009a */
[----:B------:R-:W-:Y:S01]  /*3c50*/  ISETP.GE.U32.AND P2, PT, R160, RZ, PT ;  /* 0x000000ffa000720c */ /* 0x000fe20003f46070 */
[----:B------:R-:W-:Y:S01]  /*3c60*/  HADD2.F32 R56, -RZ, R33.H0_H0 ;  /* 0x20000021ff387230 */ /* 0x000fe20000004100 */
[----:B------:R-:W-:Y:S01]  /*3c70*/  ISETP.GE.U32.AND P4, PT, R156, RZ, PT ;  /* 0x000000ff9c00720c */ /* 0x000fe20003f86070 */
[----:B------:R-:W-:Y:S01]  /*3c80*/  FADD.FTZ R149, R60, -R149 ;  /* 0x800000953c957221 */ /* 0x000fe20000010000 */
[----:B------:R-:W-:Y:S01]  /*3c90*/  FADD.FTZ R144, R144, -R57 ;  /* 0x8000003990907221 */ /* 0x000fe20000010000 */
[----:B------:R-:W-:Y:S01]  /*3ca0*/  FMUL.FTZ R51, R47, UR8 ;  /* 0x000000082f337c20 */ /* 0x000fe20008410000 */
[----:B------:R-:W-:-:S02]  /*3cb0*/  HADD2.F32 R57, -RZ, R32.H0_H0 ;  /* 0x20000020ff397230 */ /* 0x000fc40000004100 */
[----:B------:R-:W-:Y:S01]  /*3cc0*/  FFMA.FTZ R46, R46, UR16, R49 ;  /* 0x000000102e2e7c23 */ /* 0x000fe20008010031 */
[----:B------:R-:W-:Y:S01]  /*3cd0*/  FSEL R44, R48, RZ, P6 ;  /* 0x000000ff302c7208 */ /* 0x000fe20003000000 */
[----:B------:R-:W-:Y:S01]  /*3ce0*/  FMUL.FTZ R53, R45, UR8 ;  /* 0x000000082d357c20 */ /* 0x000fe20008410000 */
[----:B------:R-:W-:Y:S01]  /*3cf0*/  ISETP.GE.U32.AND.EX P2, PT, R161, 0x1000000, PT, P2 ;  /* 0x01000000a100780c */ /* 0x000fe20003f46120 */
[----:B------:R-:W-:Y:S01]  /*3d00*/  FADD.FTZ R0, R145, -R0 ;  /* 0x8000000091007221 */ /* 0x000fe20000010000 */
[----:B------:R-:W-:Y:S01]  /*3d10*/  LOP3.LUT P5, RZ, R157, 0xff0000, RZ, 0xc0, !PT ;  /* 0x00ff00009dff7812 */ /* 0x000fe200078ac0ff */
[----:B------:R-:W-:Y:S01]  /*3d20*/  FFMA.FTZ R149, R149, UR16, R56 ;  /* 0x0000001095957c23 */ /* 0x000fe20008010038 */
[----:B------:R-:W-:Y:S01]  /*3d30*/  LOP3.LUT P6, RZ, R161, 0xff, RZ, 0xc0, !PT ;  /* 0x000000ffa1ff7812 */ /* 0x000fe200078cc0ff */
[----:B------:R-:W-:Y:S01]  /*3d40*/  HADD2.F32 R61, -RZ, R33.H1_H1 ;  /* 0x30000021ff3d7230 */ /* 0x000fe20000004100 */
[----:B------:R-:W-:Y:S01]  /*3d50*/  ISETP.GE.U32.AND.EX P4, PT, R157, 0x1000000, PT, P4 ;  /* 0x010000009d00780c */ /* 0x000fe20003f86140 */
[----:B------:R-:W-:Y:S01]  /*3d60*/  FMUL.FTZ R50, R46, UR8 ;  /* 0x000000082e327c20 */ /* 0x000fe20008410000 */
[----:B------:R-:W-:Y:S01]  /*3d70*/  FSEL R55, R51, RZ, P2 ;  /* 0x000000ff33377208 */ /* 0x000fe20001000000 */
[----:B------:R-:W-:-:S02]  /*3d80*/  HADD2.F32 R56, -RZ, R32.H1_H1 ;  /* 0x30000020ff387230 */ /* 0x000fc40000004100 */
[----:B------:R-:W-:Y:S01]  /*3d90*/  FFMA.FTZ R0, R0, UR16, R57 ;  /* 0x0000001000007c23 */ /* 0x000fe20008010039 */
[----:B------:R-:W-:Y:S01]  /*3da0*/  FSEL R48, R48, RZ, P5 ;  /* 0x000000ff30307208 */ /* 0x000fe20002800000 */
[----:B------:R-:W-:Y:S01]  /*3db0*/  FMUL.FTZ R57, R149, UR8 ;  /* 0x0000000895397c20 */ /* 0x000fe20008410000 */
[----:B------:R-:W-:Y:S01]  /*3dc0*/  LOP3.LUT P2, RZ, R161, 0xff00, RZ, 0xc0, !PT ;  /* 0x0000ff00a1ff7812 */ /* 0x000fe2000784c0ff */
[----:B------:R-:W-:Y:S01]  /*3dd0*/  FFMA.FTZ R144, R144, UR16, R61 ;  /* 0x0000001090907c23 */ /* 0x000fe2000801003d */
[----:B------:R-:W-:Y:S01]  /*3de0*/  FSEL R51, R51, RZ, P4 ;  /* 0x000000ff33337208 */ /* 0x000fe20002000000 */
[----:B------:R-:W-:Y:S01]  /*3df0*/  FFMA.FTZ R147, R147, UR16, R56 ;  /* 0x0000001093937c23 */ /* 0x000fe20008010038 */
[----:B------:R-:W-:Y:S02]  /*3e00*/  FSEL R54, R53, RZ, P6 ;  /* 0x000000ff35367208 */ /* 0x000fe40003000000 */
[C---:B------:R-:W-:Y:S02]  /*3e10*/  LOP3.LUT P5, RZ, R157.reuse, 0xff, RZ, 0xc0, !PT ;  /* 0x000000ff9dff7812 */ /* 0x040fe400078ac0ff */
[----:B------:R-:W-:-:S02]  /*3e20*/  LOP3.LUT P4, RZ, R157, 0xff00, RZ, 0xc0, !PT ;  /* 0x0000ff009dff7812 */ /* 0x000fc4000788c0ff */
[----:B------:R-:W-:Y:S02]  /*3e30*/  LOP3.LUT P6, RZ, R160, 0xff0000, RZ, 0xc0, !PT ;  /* 0x00ff0000a0ff7812 */ /* 0x000fe400078cc0ff */
[C---:B------:R-:W-:Y:S02]  /*3e40*/  FSEL R49, R50.reuse, RZ, P2 ;  /* 0x000000ff32317208 */ /* 0x040fe40001000000 */
[----:B------:R-:W-:Y:S02]  /*3e50*/  FSEL R53, R53, RZ, P5 ;  /* 0x000000ff35357208 */ /* 0x000fe40002800000 */
[----:B------:R-:W-:Y:S02]  /*3e60*/  FSEL R50, R50, RZ, P4 ;  /* 0x000000ff32327208 */ /* 0x000fe40002000000 */
[----:B------:R-:W-:Y:S02]  /*3e70*/  FSEL R56, R57, RZ, P6 ;  /* 0x000000ff39387208 */ /* 0x000fe40003000000 */
[----:B------:R-:W-:-:S02]  /*3e80*/  LOP3.LUT P6, RZ, R156, 0xff0000, RZ, 0xc0, !PT ;  /* 0x00ff00009cff7812 */ /* 0x000fc400078cc0ff */
[----:B------:R-:W-:Y:S02]  /*3e90*/  F2FP.F16.F32.PACK_AB R46, R46, R45 ;  /* 0x0000002d2e2e723e */ /* 0x000fe400000000ff */
[C---:B------:R-:W-:Y:S01]  /*3ea0*/  F2FP.F16.F32.PACK_AB R45, R144.reuse, R149 ;  /* 0x00000095902d723e */ /* 0x040fe200000000ff */
[----:B------:R-:W-:Y:S01]  /*3eb0*/  FMUL.FTZ R144, R144, UR8 ;  /* 0x0000000890907c20 */ /* 0x000fe20008410000 */
[----:B------:R-:W-:Y:S02]  /*3ec0*/  F2FP.F16.F32.PACK_AB R50, R50, R53 ;  /* 0x000000353232723e */ /* 0x000fe400000000ff */
[----:B------:R-:W-:Y:S02]  /*3ed0*/  LOP3.LUT P5, RZ, R160, 0xff000000, RZ, 0xc0, !PT ;  /* 0xff000000a0ff7812 */ /* 0x000fe400078ac0ff */
[----:B------:R-:W-:Y:S02]  /*3ee0*/  FSEL R53, R57, RZ, P6 ;  /* 0x000000ff39357208 */ /* 0x000fe40003000000 */
[----:B------:R-:W-:-:S02]  /*3ef0*/  LOP3.LUT P6, RZ, R156, 0xff000000, RZ, 0xc0, !PT ;  /* 0xff0000009cff7812 */ /* 0x000fc400078cc0ff */
[----:B------:R-:W-:Y:S01]  /*3f00*/  F2FP.F16.F32.PACK_AB R51, R51, R48 ;  /* 0x000000303333723e */ /* 0x000fe200000000ff */
[----:B------:R-:W-:Y:S01]  /*3f10*/  FMUL.FTZ R48, R147, UR8 ;  /* 0x0000000893307c20 */ /* 0x000fe20008410000 */
[----:B------:R-:W-:Y:S02]  /*3f20*/  F2FP.F16.F32.PACK_AB R55, R55, R44 ;  /* 0x0000002c3737723e */ /* 0x000fe400000000ff */
        /* <DEDUP_REMOVED lines=8> */
[----:B------:R-:W-:Y:S02]  /*3fb0*/  F2FP.F16.F32.PACK_AB R47, R47, R52 ;  /* 0x000000342f2f723e */ /* 0x000fe400000000ff */
[C---:B------:R-:W-:Y:S02]  /*3fc0*/  FSEL R57, R48.reuse, RZ, P2 ;  /* 0x000000ff30397208 */ /* 0x040fe40001000000 */
[----:B------:R-:W-:-:S02]  /*3fd0*/  FSEL R61, R48, RZ, P5 ;  /* 0x000000ff303d7208 */ /* 0x000fc40002800000 */
[C---:B------:R-:W-:Y:S02]  /*3fe0*/  FSEL R48, R0.reuse, RZ, P6 ;  /* 0x000000ff00307208 */ /* 0x040fe40003000000 */
[----:B------:R-:W-:Y:S02]  /*3ff0*/  FSEL R52, R0, RZ, P4 ;  /* 0x000000ff00347208 */ /* 0x000fe40002000000 */
[----:B------:R-:W-:Y:S02]  /*4000*/  F2FP.F16.F32.PACK_AB R54, R49, R54 ;  /* 0x000000363136723e */ /* 0x000fe400000000ff */
[----:B------:R-:W-:Y:S02]  /*4010*/  F2FP.F16.F32.PACK_AB R49, R144, R53 ;  /* 0x000000359031723e */ /* 0x000fe400000000ff */
[----:B------:R-:W-:Y:S02]  /*4020*/  F2FP.F16.F32.PACK_AB R53, R145, R56 ;  /* 0x000000389135723e */ /* 0x000fe400000000ff */
[----:B------:R-:W-:-:S02]  /*4030*/  F2FP.F16.F32.PACK_AB R48, R61, R48 ;  /* 0x000000303d30723e */ /* 0x000fc400000000ff */
[----:B------:R-:W-:-:S07]  /*4040*/  F2FP.F16.F32.PACK_AB R52, R57, R52 ;  /* 0x000000343934723e */ /* 0x000fce00000000ff */
.L_x_367:
        /* <DEDUP_REMOVED lines=14> */
[--C-:B------:R-:W-:Y:S01]  /*4130*/  FFMA.FTZ R71, R71, UR17, R154.reuse ;  /* 0x0000001147477c23 */ /* 0x100fe2000801009a */
[--C-:B------:R-:W-:Y:S01]  /*4140*/  FFMA.FTZ R0, R69, UR17, R154.reuse ;  /* 0x0000001145007c23 */ /* 0x100fe2000801009a */
[--C-:B------:R-:W-:Y:S01]  /*4150*/  FFMA.FTZ R150, R150, UR17, R154.reuse ;  /* 0x0000001196967c23 */ /* 0x100fe2000801009a */
[--C-:B0-----:R-:W-:Y:S02]  /*4160*/  HADD2.F32 R46, -RZ, R39.reuse.H0_H0 ;  /* 0x20000027ff2e7230 */ /* 0x101fe40000004100 */
[----:B------:R-:W-:Y:S01]  /*4170*/  FADD.FTZ R71, R152, -R71 ;  /* 0x8000004798477221 */ /* 0x000fe20000010000 */
[----:B------:R-:W-:Y:S01]  /*4180*/  FFMA.FTZ R47, R74, UR17, R154 ;  /* 0x000000114a2f7c23 */ /* 0x000fe2000801009a */
[----:B------:R-:W-:Y:S02]  /*4190*/  HADD2.F32 R49, -RZ, R39.H1_H1 ;  /* 0x30000027ff317230 */ /* 0x000fe40000004100 */
[----:B------:R-:W-:Y:S01]  /*41a0*/  FADD.FTZ R0, R67, -R0 ;  /* 0x8000000043007221 */ /* 0x000fe20000010000 */
[----:B------:R-:W-:-:S02]  /*41b0*/  HADD2.F32 R45, -RZ, R38.H0_H0 ;  /* 0x20000026ff2d7230 */ /* 0x000fc40000004100 */
[----:B------:R-:W-:Y:S01]  /*41c0*/  FADD.FTZ R150, R75, -R150 ;  /* 0x800000964b967221 */ /* 0x000fe20000010000 */
[----:B------:R-:W-:Y:S01]  /*41d0*/  FFMA.FTZ R71, R71, UR16, R46 ;  /* 0x0000001047477c23 */ /* 0x000fe2000801002e */
[----:B------:R-:W-:Y:S02]  /*41e0*/  HADD2.F32 R44, -RZ, R38.H1_H1 ;  /* 0x30000026ff2c7230 */ /* 0x000fe40000004100 */
[----:B------:R-:W-:Y:S01]  /*41f0*/  FADD.FTZ R47, R70, -R47 ;  /* 0x8000002f462f7221 */ /* 0x000fe20000010000 */
[----:B------:R-:W-:Y:S01]  /*4200*/  FFMA.FTZ R150, R150, UR16, R49 ;  /* 0x0000001096967c23 */ /* 0x000fe20008010031 */
[----:B------:R-:W-:Y:S01]  /*4210*/  FFMA.FTZ R46, R0, UR16, R45 ;  /* 0x00000010002e7c23 */ /* 0x000fe2000801002d */
[----:B------:R-:W-:Y:S01]  /*4220*/  FMUL.FTZ R0, R71, UR8 ;  /* 0x0000000847007c20 */ /* 0x000fe20008410000 */
[----:B------:R-:W-:Y:S01]  /*4230*/  ISETP.GE.U32.AND P1, PT, R158, RZ, PT ;  /* 0x000000ff9e00720c */ /* 0x000fe20003f26070 */
[----:B------:R-:W-:Y:S01]  /*4240*/  FFMA.FTZ R51, R47, UR16, R44 ;  /* 0x000000102f337c23 */ /* 0x000fe2000801002c */
[----:B------:R-:W-:Y:S01]  /*4250*/  ISETP.GE.U32.AND P4, PT, R76, RZ, PT ;  /* 0x000000ff4c00720c */ /* 0x000fe20003f86070 */
[----:B------:R-:W-:Y:S01]  /*4260*/  FMUL.FTZ R44, R150, UR8 ;  /* 0x00000008962c7c20 */ /* 0x000fe20008410000 */
[----:B------:R-:W-:Y:S01]  /*4270*/  LOP3.LUT P6, RZ, R159, 0xff0000, RZ, 0xc0, !PT ;  /* 0x00ff00009fff7812 */ /* 0x000fe200078cc0ff */
[--C-:B------:R-:W-:Y:S01]  /*4280*/  FFMA.FTZ R65, R65, UR17, R154.reuse ;  /* 0x0000001141417c23 */ /* 0x100fe2000801009a */
[----:B------:R-:W-:Y:S01]  /*4290*/  LOP3.LUT P5, RZ, R77, 0xff0000, RZ, 0xc0, !PT ;  /* 0x00ff00004dff7812 */ /* 0x000fe200078ac0ff */
[--C-:B------:R-:W-:Y:S01]  /*42a0*/  FFMA.FTZ R73, R73, UR17, R154.reuse ;  /* 0x0000001149497c23 */ /* 0x100fe2000801009a */
[----:B------:R-:W-:Y:S01]  /*42b0*/  ISETP.GE.U32.AND.EX P1, PT, R159, 0x1000000, PT, P1 ;  /* 0x010000009f00780c */ /* 0x000fe20003f26110 */
[----:B------:R-:W-:Y:S01]  /*42c0*/  FADD.FTZ R65, R64, -R65 ;  /* 0x8000004140417221 */ /* 0x000fe20000010000 */
[----:B------:R-:W-:Y:S01]  /*42d0*/  ISETP.GE.U32.AND.EX P4, PT, R77, 0x1000000, PT, P4 ;  /* 0x010000004d00780c */ /* 0x000fe20003f86140 */
[----:B------:R-:W-:Y:S01]  /*42e0*/  FADD.FTZ R73, R72, -R73 ;  /* 0x8000004948497221 */ /* 0x000fe20000010000 */
[----:B------:R-:W-:Y:S01]  /*42f0*/  FSEL R55, R0, RZ, P6 ;  /* 0x000000ff00377208 */ /* 0x000fe20003000000 */
[--C-:B------:R-:W-:Y:S01]  /*4300*/  FFMA.FTZ R47, R68, UR17, R154.reuse ;  /* 0x00000011442f7c23 */ /* 0x100fe2000801009a */
[----:B------:R-:W-:Y:S01]  /*4310*/  FSEL R52, R0, RZ, P5 ;  /* 0x000000ff00347208 */ /* 0x000fe20002800000 */
[----:B------:R-:W-:Y:S01]  /*4320*/  FMUL.FTZ R0, R46, UR8 ;  /* 0x000000082e007c20 */ /* 0x000fe20008410000 */
[----:B------:R-:W-:Y:S01]  /*4330*/  LOP3.LUT P6, RZ, R159, 0xff, RZ, 0xc0, !PT ;  /* 0x000000ff9fff7812 */ /* 0x000fe200078cc0ff */
[----:B------:R-:W-:Y:S01]  /*4340*/  FFMA.FTZ R154, R63, UR17, R154 ;  /* 0x000000113f9a7c23 */ /* 0x000fe2000801009a */
[----:B------:R-:W-:Y:S01]  /*4350*/  LOP3.LUT P5, RZ, R77, 0xff, RZ, 0xc0, !PT ;  /* 0x000000ff4dff7812 */ /* 0x000fe200078ac0ff */
[----:B------:R-:W-:Y:S01]  /*4360*/  HADD2.F32 R45, -RZ, R36.H0_H0 ;  /* 0x20000024ff2d7230 */ /* 0x000fe20000004100 */
[C---:B------:R-:W-:Y:S01]  /*4370*/  FSEL R60, R44.reuse, RZ, P1 ;  /* 0x000000ff2c3c7208 */ /* 0x040fe20000800000 */
[----:B------:R-:W-:Y:S01]  /*4380*/  FADD.FTZ R154, R59, -R154 ;  /* 0x8000009a3b9a7221 */ /* 0x000fe20000010000 */
[----:B------:R-:W-:Y:S01]  /*4390*/  FSEL R67, R44, RZ, P4 ;  /* 0x000000ff2c437208 */ /* 0x000fe20002000000 */
[----:B------:R-:W-:Y:S01]  /*43a0*/  FMUL.FTZ R44, R51, UR8 ;  /* 0x00000008332c7c20 */ /* 0x000fe20008410000 */
[----:B------:R-:W-:Y:S01]  /*43b0*/  LOP3.LUT P1, RZ, R159, 0xff00, RZ, 0xc0, !PT ;  /* 0x0000ff009fff7812 */ /* 0x000fe2000782c0ff */
[----:B------:R-:W-:Y:S01]  /*43c0*/  FADD.FTZ R47, R66, -R47 ;  /* 0x8000002f422f7221 */ /* 0x000fe20000010000 */
[----:B------:R-:W-:Y:S01]  /*43d0*/  LOP3.LUT P4, RZ, R77, 0xff00, RZ, 0xc0, !PT ;  /* 0x0000ff004dff7812 */ /* 0x000fe2000788c0ff */
[----:B------:R-:W-:Y:S01]  /*43e0*/  FFMA.FTZ R154, R154, UR16, R45 ;  /* 0x000000109a9a7c23 */ /* 0x000fe2000801002d */
[----:B------:R-:W-:-:S02]  /*43f0*/  FSEL R54, R0, RZ, P6 ;  /* 0x000000ff00367208 */ /* 0x000fc40003000000 */
[----:B------:R-:W-:Y:S01]  /*4400*/  FSEL R50, R0, RZ, P5 ;  /* 0x000000ff00327208 */ /* 0x000fe20002800000 */
[--C-:B------:R-:W-:Y:S01]  /*4410*/  HADD2.F32 R0, -RZ, R37.reuse.H0_H0 ;  /* 0x20000025ff007230 */ /* 0x100fe20000004100 */
[C---:B------:R-:W-:Y:S02]  /*4420*/  FSEL R49, R44.reuse, RZ, P1 ;  /* 0x000000ff2c317208 */ /* 0x040fe40000800000 */
[----:B------:R-:W-:Y:S01]  /*4430*/  FSEL R61, R44, RZ, P4 ;  /* 0x000000ff2c3d7208 */ /* 0x000fe20002000000 */
[----:B------:R-:W-:Y:S02]  /*4440*/  HADD2.F32 R44, -RZ, R37.H1_H1 ;  /* 0x30000025ff2c7230 */ /* 0x000fe40000004100 */
[----:B------:R-:W-:Y:S01]  /*4450*/  FFMA.FTZ R65, R65, UR16, R0 ;  /* 0x0000001041417c23 */ /* 0x000fe20008010000 */
[----:B------:R-:W-:Y:S01]  /*4460*/  LOP3.LUT P6, RZ, R158, 0xff0000, RZ, 0xc0, !PT ;  /* 0x00ff00009eff7812 */ /* 0x000fe200078cc0ff */
[----:B------:R-:W-:Y:S01]  /*4470*/  HADD2.F32 R0, -RZ, R36.H1_H1 ;  /* 0x30000024ff007230 */ /* 0x000fe20000004100 */
[----:B------:R-:W-:Y:S01]  /*4480*/  F2FP.F16.F32.PACK_AB R55, R60, R55 ;  /* 0x000000373c37723e */ /* 0x000fe200000000ff */
[----:B------:R-:W-:Y:S01]  /*4490*/  FFMA.FTZ R48, R73, UR16, R44 ;  /* 0x0000001049307c23 */ /* 0x000fe2000801002c */
[----:B------:R-:W-:Y:S01]  /*44a0*/  FMUL.FTZ R44, R65, UR8 ;  /* 0x00000008412c7c20 */ /* 0x000fe20008410000 */
[C---:B------:R-:W-:Y:S01]  /*44b0*/  LOP3.LUT P5, RZ, R158.reuse, 0xff000000, RZ, 0xc0, !PT ;  /* 0xff0000009eff7812 */ /* 0x040fe200078ac0ff */
[----:B------:R-:W-:Y:S01]  /*44c0*/  FFMA.FTZ R53, R47, UR16, R0 ;  /* 0x000000102f357c23 */ /* 0x000fe20008010000 */
[----:B------:R-:W-:-:S02]  /*44d0*/  LOP3.LUT P1, RZ, R158, 0xff00, RZ, 0xc0, !PT ;  /* 0x0000ff009eff7812 */ /* 0x000fc4000782c0ff */
[----:B------:R-:W-:Y:S01]  /*44e0*/  FSEL R58, R44, RZ, P6 ;  /* 0x000000ff2c3a7208 */ /* 0x000fe20003000000 */
[C---:B------:R-:W-:Y:S01]  /*44f0*/  FMUL.FTZ R0, R53.reuse, UR8 ;  /* 0x0000000835007c20 */ /* 0x040fe20008410000 */
[----:B------:R-:W-:Y:S02]  /*4500*/  LOP3.LUT P6, RZ, R76, 0xff0000, RZ, 0xc0, !PT ;  /* 0x00ff00004cff7812 */ /* 0x000fe400078cc0ff */
[C---:B------:R-:W-:Y:S01]  /*4510*/  F2FP.F16.F32.PACK_AB R45, R48.reuse, R65 ;  /* 0x00000041302d723e */ /* 0x040fe200000000ff */
[----:B------:R-:W-:Y:S01]  /*4520*/  FMUL.FTZ R48, R48, UR8 ;  /* 0x0000000830307c20 */ /* 0x000fe20008410000 */
[----:B------:R-:W-:Y:S02]  /*4530*/  FSEL R60, R44, RZ, P6 ;  /* 0x000000ff2c3c7208 */ /* 0x000fe40003000000 */
[----:B------:R-:W-:Y:S02]  /*4540*/  LOP3.LUT P6, RZ, R76, 0xff000000, RZ, 0xc0, !PT ;  /* 0xff0000004cff7812 */ /* 0x000fe400078cc0ff */
[----:B------:R-:W-:Y:S01]  /*4550*/  F2FP.F16.F32.PACK_AB R44, R53, R154 ;  /* 0x0000009a352c723e */ /* 0x000fe200000000ff */
[----:B------:R-:W-:Y:S01]  /*4560*/  FMUL.FTZ R154, R154, UR8 ;  /* 0x000000089a9a7c20 */ /* 0x000fe20008410000 */
[----:B------:R-:W-:-:S02]  /*4570*/  FSEL R63, R48, RZ, P5 ;  /* 0x000000ff303f7208 */ /* 0x000fc40002800000 */
[----:B------:R-:W-:Y:S02]  /*4580*/  FSEL R53, R48, RZ, P6 ;  /* 0x000000ff30357208 */ /* 0x000fe40003000000 */
[----:B------:R-:W-:Y:S02]  /*4590*/  LOP3.LUT P4, RZ, R158, 0xff, RZ, 0xc0, !PT ;  /* 0x000000ff9eff7812 */ /* 0x000fe4000788c0ff */
[C---:B------:R-:W-:Y:S02]  /*45a0*/  LOP3.LUT P5, RZ, R76.reuse, 0xff00, RZ, 0xc0, !PT ;  /* 0x0000ff004cff7812 */ /* 0x040fe400078ac0ff */
[----:B------:R-:W-:Y:S02]  /*45b0*/  LOP3.LUT P6, RZ, R76, 0xff, RZ, 0xc0, !PT ;  /* 0x000000ff4cff7812 */ /* 0x000fe400078cc0ff */
[----:B------:R-:W-:Y:S02]  /*45c0*/  F2FP.F16.F32.PACK_AB R46, R51, R46 ;  /* 0x0000002e332e723e */ /* 0x000fe400000000ff */
[----:B------:R-:W-:-:S02]  /*45d0*/  F2FP.F16.F32.PACK_AB R51, R67, R52 ;  /* 0x000000344333723e */ /* 0x000fc400000000ff */
[----:B------:R-:W-:Y:S02]  /*45e0*/  F2FP.F16.F32.PACK_AB R50, R61, R50 ;  /* 0x000000323d32723e */ /* 0x000fe400000000ff */
[C---:B------:R-:W-:Y:S02]  /*45f0*/  FSEL R59, R0.reuse, RZ, P1 ;  /* 0x000000ff003b7208 */ /* 0x040fe40000800000 */
[----:B------:R-:W-:Y:S02]  /*4600*/  FSEL R61, R0, RZ, P5 ;  /* 0x000000ff003d7208 */ /* 0x000fe40002800000 */
[C---:B------:R-:W-:Y:S02]  /*4610*/  FSEL R48, R154.reuse, RZ, P6 ;  /* 0x000000ff9a307208 */ /* 0x040fe40003000000 */
        /* <DEDUP_REMOVED lines=8> */
.L_x_374:
[--C-:B------:R-:W-:Y:S01]  /*46a0*/  FFMA.FTZ R150, R150, UR17, R154.reuse ;  /* 0x0000001196967c23 */ /* 0x100fe2000801009a */
[--C-:B0-----:R-:W-:Y:S02]  /*46b0*/  HADD2.F32 R53, -RZ, R39.reuse.H1_H1 ;  /* 0x30000027ff357230 */ /* 0x101fe40000004100 */
[----:B------:R-:W-:Y:S01]  /*46c0*/  FFMA.FTZ R51, R74, UR17, R154 ;  /* 0x000000114a337c23 */ /* 0x000fe2000801009a */
[----:B------:R-:W-:Y:S02]  /*46d0*/  HADD2.F32 R48, -RZ, R38.H1_H1 ;  /* 0x30000026ff307230 */ /* 0x000fe40000004100 */
[----:B------:R-:W-:Y:S01]  /*46e0*/  FADD.FTZ R150, R75, -R150 ;  /* 0x800000964b967221 */ /* 0x000fe20000010000 */
[----:B------:R-:W-:Y:S01]  /*46f0*/  ISETP.GE.U32.AND P1, PT, R158, RZ, PT ;  /* 0x000000ff9e00720c */ /* 0x000fe20003f26070 */
[----:B------:R-:W-:Y:S01]  /*4700*/  FADD.FTZ R51, R70, -R51 ;  /* 0x8000003346337221 */ /* 0x000fe20000010000 */
[----:B------:R-:W-:Y:S01]  /*4710*/  ISETP.GE.U32.AND P4, PT, R76, RZ, PT ;  /* 0x000000ff4c00720c */ /* 0x000fe20003f86070 */
[----:B------:R-:W-:Y:S01]  /*4720*/  FFMA.FTZ R53, R150, UR16, R53 ;  /* 0x0000001096357c23 */ /* 0x000fe20008010035 */
[----:B------:R-:W-:Y:S01]  /*4730*/  FFMA.FTZ R71, R71, UR17, R154 ;  /* 0x0000001147477c23 */ /* 0x000fe2000801009a */
[----:B------:R-:W-:Y:S01]  /*4740*/  ISETP.GE.U32.AND.EX P1, PT, R159, 0x1000000, PT, P1 ;  /* 0x010000009f00780c */ /* 0x000fe20003f26110 */
[----:B------:R-:W-:-:S02]  /*4750*/  HADD2.F32 R50, -RZ, R39.H0_H0 ;  /* 0x20000027ff327230 */ /* 0x000fc40000004100 */
[----:B------:R-:W-:Y:S01]  /*4760*/  FMUL.FTZ R53, R53, UR8 ;  /* 0x0000000835357c20 */ /* 0x000fe20008410000 */
[----:B------:R-:W-:Y:S01]  /*4770*/  FFMA.FTZ R48, R51, UR16, R48 ;  /* 0x0000001033307c23 */ /* 0x000fe20008010030 */
[----:B------:R-:W-:Y:S01]  /*4780*/  ISETP.GE.U32.AND.EX P4, PT, R77, 0x1000000, PT, P4 ;  /* 0x010000004d00780c */ /* 0x000fe20003f86140 */
[----:B------:R-:W-:Y:S01]  /*4790*/  FADD.FTZ R71, R152, -R71 ;  /* 0x8000004798477221 */ /* 0x000fe20000010000 */
[----:B------:R-:W-:Y:S01]  /*47a0*/  FFMA.FTZ R0, R69, UR17, R154 ;  /* 0x0000001145007c23 */ /* 0x000fe2000801009a */
[C---:B------:R-:W-:Y:S01]  /*47b0*/  FSEL R60, R53.reuse, RZ, P1 ;  /* 0x000000ff353c7208 */ /* 0x040fe20000800000 */
[----:B------:R-:W-:Y:S01]  /*47c0*/  FMUL.FTZ R48, R48, UR8 ;  /* 0x0000000830307c20 */ /* 0x000fe20008410000 */
[----:B------:R-:W-:Y:S01]  /*47d0*/  FSEL R53, R53, RZ, P4 ;  /* 0x000000ff35357208 */ /* 0x000fe20002000000 */
[----:B------:R-:W-:Y:S02]  /*47e0*/  HADD2.F32 R49, -RZ, R38.H0_H0 ;  /* 0x20000026ff317230 */ /* 0x000fe40000004100 */
[----:B------:R-:W-:Y:S01]  /*47f0*/  FFMA.FTZ R50, R71, UR16, R50 ;  /* 0x0000001047327c23 */ /* 0x000fe20008010032 */
[----:B------:R-:W-:Y:S01]  /*4800*/  LOP3.LUT P1, RZ, R159, 0xff00, RZ, 0xc0, !PT ;  /* 0x0000ff009fff7812 */ /* 0x000fe2000782c0ff */
[----:B------:R-:W-:Y:S01]  /*4810*/  FADD.FTZ R0, R67, -R0 ;  /* 0x8000000043007221 */ /* 0x000fe20000010000 */
[----:B------:R-:W-:Y:S01]  /*4820*/  LOP3.LUT P4, RZ, R77, 0xff00, RZ, 0xc0, !PT ;  /* 0x0000ff004dff7812 */ /* 0x000fe2000788c0ff */
[--C-:B------:R-:W-:Y:S01]  /*4830*/  FFMA.FTZ R65, R65, UR17, R154.reuse ;  /* 0x0000001141417c23 */ /* 0x100fe2000801009a */
[----:B------:R-:W-:Y:S01]  /*4840*/  FMUL.FTZ R50, R50, UR8 ;  /* 0x0000000832327c20 */ /* 0x000fe20008410000 */
[----:B------:R-:W-:Y:S01]  /*4850*/  FSEL R61, R48, RZ, P1 ;  /* 0x000000ff303d7208 */ /* 0x000fe20000800000 */
[----:B------:R-:W-:Y:S01]  /*4860*/  FFMA.FTZ R0, R0, UR16, R49 ;  /* 0x0000001000007c23 */ /* 0x000fe20008010031 */
[----:B------:R-:W-:Y:S01]  /*4870*/  FSEL R67, R48, RZ, P4 ;  /* 0x000000ff30437208 */ /* 0x000fe20002000000 */
[----:B------:R-:W-:Y:S01]  /*4880*/  HADD2.F32 R48, -RZ, R37.H0_H0 ;  /* 0x20000025ff307230 */ /* 0x000fe20000004100 */
[----:B------:R-:W-:Y:S01]  /*4890*/  LOP3.LUT P6, RZ, R159, 0xff0000, RZ, 0xc0, !PT ;  /* 0x00ff00009fff7812 */ /* 0x000fe200078cc0ff */
[----:B------:R-:W-:Y:S01]  /*48a0*/  FADD.FTZ R65, R64, -R65 ;  /* 0x8000004140417221 */ /* 0x000fe20000010000 */
[----:B------:R-:W-:Y:S01]  /*48b0*/  LOP3.LUT P5, RZ, R77, 0xff0000, RZ, 0xc0, !PT ;  /* 0x00ff00004dff7812 */ /* 0x000fe200078ac0ff */
[----:B------:R-:W-:Y:S01]  /*48c0*/  FMUL.FTZ R0, R0, UR8 ;  /* 0x0000000800007c20 */ /* 0x000fe20008410000 */
[----:B------:R-:W-:Y:S01]  /*48d0*/  FSEL R55, R50, RZ, P6 ;  /* 0x000000ff32377208 */ /* 0x000fe20003000000 */
[----:B------:R-:W-:Y:S01]  /*48e0*/  FFMA.FTZ R51, R68, UR17, R154 ;  /* 0x0000001144337c23 */ /* 0x000fe2000801009a */
[----:B------:R-:W-:Y:S01]  /*48f0*/  FSEL R52, R50, RZ, P5 ;  /* 0x000000ff32347208 */ /* 0x000fe20002800000 */
[----:B------:R-:W-:Y:S01]  /*4900*/  FFMA.FTZ R65, R65, UR16, R48 ;  /* 0x0000001041417c23 */ /* 0x000fe20008010030 */
[----:B------:R-:W-:Y:S01]  /*4910*/  LOP3.LUT P6, RZ, R159, 0xff, RZ, 0xc0, !PT ;  /* 0x000000ff9fff7812 */ /* 0x000fe200078cc0ff */
[----:B------:R-:W-:Y:S01]  /*4920*/  FFMA.FTZ R73, R73, UR17, R154 ;  /* 0x0000001149497c23 */ /* 0x000fe2000801009a */
[----:B------:R-:W-:Y:S01]  /*4930*/  LOP3.LUT P5, RZ, R77, 0xff, RZ, 0xc0, !PT ;  /* 0x000000ff4dff7812 */ /* 0x000fe200078ac0ff */
[----:B------:R-:W-:-:S02]  /*4940*/  HADD2.F32 R48, -RZ, R36.H1_H1 ;  /* 0x30000024ff307230 */ /* 0x000fc40000004100 */
[----:B------:R-:W-:Y:S01]  /*4950*/  FADD.FTZ R51, R66, -R51 ;  /* 0x8000003342337221 */ /* 0x000fe20000010000 */
[C---:B------:R-:W-:Y:S01]  /*4960*/  FSEL R54, R0.reuse, RZ, P6 ;  /* 0x000000ff00367208 */ /* 0x040fe20003000000 */
[----:B------:R-:W-:Y:S01]  /*4970*/  HADD2.F32 R50, -RZ, R37.H1_H1 ;  /* 0x30000025ff327230 */ /* 0x000fe20000004100 */
[----:B------:R-:W-:Y:S01]  /*4980*/  FSEL R58, R0, RZ, P5 ;  /* 0x000000ff003a7208 */ /* 0x000fe20002800000 */
[----:B------:R-:W-:Y:S01]  /*4990*/  FMUL.FTZ R65, R65, UR8 ;  /* 0x0000000841417c20 */ /* 0x000fe20008410000 */
[----:B------:R-:W-:Y:S01]  /*49a0*/  LOP3.LUT P6, RZ, R158, 0xff0000, RZ, 0xc0, !PT ;  /* 0x00ff00009eff7812 */ /* 0x000fe200078cc0ff */
[----:B------:R-:W-:Y:S01]  /*49b0*/  FFMA.FTZ R0, R63, UR17, R154 ;  /* 0x000000113f007c23 */ /* 0x000fe2000801009a */
[----:B------:R-:W-:Y:S01]  /*49c0*/  FADD.FTZ R73, R72, -R73 ;  /* 0x8000004948497221 */ /* 0x000fe20000010000 */
[----:B------:R-:W-:Y:S01]  /*49d0*/  FFMA.FTZ R48, R51, UR16, R48 ;  /* 0x0000001033307c23 */ /* 0x000fe20008010030 */
[----:B------:R-:W-:Y:S01]  /*49e0*/  HADD2.F32 R49, -RZ, R36.H0_H0 ;  /* 0x20000024ff317230 */ /* 0x000fe20000004100 */
[----:B------:R-:W-:Y:S01]  /*49f0*/  F2FP.F16.F32.PACK_AB R51, R53, R52 ;  /* 0x000000343533723e */ /* 0x000fe200000000ff */
[----:B------:R-:W-:Y:S01]  /*4a00*/  FADD.FTZ R0, R59, -R0 ;  /* 0x800000003b007221 */ /* 0x000fe20000010000 */
[----:B------:R-:W-:Y:S01]  /*4a10*/  FFMA.FTZ R50, R73, UR16, R50 ;  /* 0x0000001049327c23 */ /* 0x000fe20008010032 */
[----:B------:R-:W-:Y:S01]  /*4a20*/  FSEL R53, R65, RZ, P6 ;  /* 0x000000ff41357208 */ /* 0x000fe20003000000 */
[----:B------:R-:W-:Y:S01]  /*4a30*/  FMUL.FTZ R48, R48, UR8 ;  /* 0x0000000830307c20 */ /* 0x000fe20008410000 */
[----:B------:R-:W-:Y:S01]  /*4a40*/  LOP3.LUT P6, RZ, R76, 0xff0000, RZ, 0xc0, !PT ;  /* 0x00ff00004cff7812 */ /* 0x000fe200078cc0ff */
[----:B------:R-:W-:Y:S01]  /*4a50*/  FFMA.FTZ R0, R0, UR16, R49 ;  /* 0x0000001000007c23 */ /* 0x000fe20008010031 */
[----:B------:R-:W-:Y:S01]  /*4a60*/  FMUL.FTZ R52, R50, UR8 ;  /* 0x0000000832347c20 */ /* 0x000fe20008410000 */
[----:B------:R-:W-:-:S02]  /*4a70*/  LOP3.LUT P5, RZ, R158, 0xff000000, RZ, 0xc0, !PT ;  /* 0xff0000009eff7812 */ /* 0x000fc400078ac0ff */
[----:B------:R-:W-:Y:S01]  /*4a80*/  FSEL R49, R65, RZ, P6 ;  /* 0x000000ff41317208 */ /* 0x000fe20003000000 */
[----:B------:R-:W-:Y:S01]  /*4a90*/  FMUL.FTZ R0, R0, UR8 ;  /* 0x0000000800007c20 */ /* 0x000fe20008410000 */
[----:B------:R-:W-:Y:S02]  /*4aa0*/  LOP3.LUT P6, RZ, R76, 0xff000000, RZ, 0xc0, !PT ;  /* 0xff0000004cff7812 */ /* 0x000fe400078cc0ff */
[----:B------:R-:W-:Y:S02]  /*4ab0*/  F2FP.F16.F32.PACK_AB R50, R67, R58 ;  /* 0x0000003a4332723e */ /* 0x000fe400000000ff */
[----:B------:R-:W-:Y:S02]  /*4ac0*/  F2FP.F16.F32.PACK_AB R55, R60, R55 ;  /* 0x000000373c37723e */ /* 0x000fe400000000ff */
[----:B------:R-:W-:Y:S02]  /*4ad0*/  FSEL R58, R52, RZ, P5 ;  /* 0x000000ff343a7208 */ /* 0x000fe40002800000 */
[----:B------:R-:W-:-:S02]  /*4ae0*/  LOP3.LUT P1, RZ, R158, 0xff00, RZ, 0xc0, !PT ;  /* 0x0000ff009eff7812 */ /* 0x000fc4000782c0ff */
[----:B------:R-:W-:Y:S02]  /*4af0*/  LOP3.LUT P5, RZ, R76, 0xff00, RZ, 0xc0, !PT ;  /* 0x0000ff004cff7812 */ /* 0x000fe400078ac0ff */
[----:B------:R-:W-:Y:S02]  /*4b00*/  FSEL R60, R52, RZ, P6 ;  /* 0x000000ff343c7208 */ /* 0x000fe40003000000 */
[----:B------:R-:W-:Y:S02]  /*4b10*/  LOP3.LUT P4, RZ, R158, 0xff, RZ, 0xc0, !PT ;  /* 0x000000ff9eff7812 */ /* 0x000fe4000788c0ff */
[----:B------:R-:W-:Y:S02]  /*4b20*/  LOP3.LUT P6, RZ, R76, 0xff, RZ, 0xc0, !PT ;  /* 0x000000ff4cff7812 */ /* 0x000fe400078cc0ff */
[----:B------:R-:W-:Y:S02]  /*4b30*/  F2FP.F16.F32.PACK_AB R54, R61, R54 ;  /* 0x000000363d36723e */ /* 0x000fe400000000ff */
        /* <DEDUP_REMOVED lines=9> */
.L_x_373:
[----:B------:R-:W-:Y:S05]  /*4bd0*/  @!P2 BRA `(.L_x_376) ;  /* 0x00000004003ca947 */ /* 0x000fea0003800000 */
[--C-:B------:R-:W-:Y:S01]  /*4be0*/  FFMA.FTZ R71, R71, UR17, R154.reuse ;  /* 0x0000001147477c23 */ /* 0x100fe2000801009a */
[--C-:B------:R-:W-:Y:S01]  /*4bf0*/  FFMA.FTZ R150, R150, UR17, R154.reuse ;  /* 0x0000001196967c23 */ /* 0x100fe2000801009a */
[--C-:B------:R-:W-:Y:S01]  /*4c00*/  FFMA.FTZ R0, R69, UR17, R154.reuse ;  /* 0x0000001145007c23 */ /* 0x100fe2000801009a */
[----:B0-----:R-:W-:Y:S01]  /*4c10*/  FFMA.FTZ R45, R74, UR17, R154 ;  /* 0x000000114a2d7c23 */ /* 0x001fe2000801009a */
[----:B------:R-:W-:Y:S01]  /*4c20*/  FADD.FTZ R47, R152, -R71 ;  /* 0x80000047982f7221 */ /* 0x000fe20000010000 */
[----:B------:R-:W-:Y:S01]  /*4c30*/  FADD.FTZ R48, R75, -R150 ;  /* 0x800000964b307221 */ /* 0x000fe20000010000 */
[----:B------:R-:W-:Y:S01]  /*4c40*/  FADD.FTZ R46, R67, -R0 ;  /* 0x80000000432e7221 */ /* 0x000fe20000010000 */
[----:B------:R-:W-:Y:S01]  /*4c50*/  ISETP.GE.U32.AND P1, PT, R158, RZ, PT ;  /* 0x000000ff9e00720c */ /* 0x000fe20003f26070 */
[----:B------:R-:W-:Y:S01]  /*4c60*/  FMUL.FTZ R47, R47, UR16 ;  /* 0x000000102f2f7c20 */ /* 0x000fe20008410000 */
[----:B------:R-:W-:Y:S01]  /*4c70*/  FMUL.FTZ R48, R48, UR16 ;  /* 0x0000001030307c20 */ /* 0x000fe20008410000 */
[----:B------:R-:W-:Y:S01]  /*4c80*/  ISETP.GE.U32.AND P4, PT, R76, RZ, PT ;  /* 0x000000ff4c00720c */ /* 0x000fe20003f86070 */
[----:B------:R-:W-:Y:S01]  /*4c90*/  FADD.FTZ R45, R70, -R45 ;  /* 0x8000002d462d7221 */ /* 0x000fe20000010000 */
[----:B------:R-:W-:Y:S01]  /*4ca0*/  FMUL.FTZ R0, R47, UR8 ;  /* 0x000000082f007c20 */ /* 0x000fe20008410000 */
[--C-:B------:R-:W-:Y:S01]  /*4cb0*/  FFMA.FTZ R65, R65, UR17, R154.reuse ;  /* 0x0000001141417c23 */ /* 0x100fe2000801009a */
[----:B------:R-:W-:Y:S01]  /*4cc0*/  LOP3.LUT P6, RZ, R159, 0xff0000, RZ, 0xc0, !PT ;  /* 0x00ff00009fff7812 */ /* 0x000fe200078cc0ff */
[----:B------:R-:W-:Y:S01]  /*4cd0*/  FMUL.FTZ R44, R48, UR8 ;  /* 0x00000008302c7c20 */ /* 0x000fe20008410000 */
[----:B------:R-:W-:Y:S01]  /*4ce0*/  LOP3.LUT P5, RZ, R77, 0xff0000, RZ, 0xc0, !PT ;  /* 0x00ff00004dff7812 */ /* 0x000fe200078ac0ff */
[----:B------:R-:W-:Y:S01]  /*4cf0*/  FMUL.FTZ R46, R46, UR16 ;  /* 0x000000102e2e7c20 */ /* 0x000fe20008410000 */
[----:B------:R-:W-:Y:S01]  /*4d00*/  ISETP.GE.U32.AND.EX P1, PT, R159, 0x1000000, PT, P1 ;  /* 0x010000009f00780c */ /* 0x000fe20003f26110 */
[----:B------:R-:W-:Y:S01]  /*4d10*/  FMUL.FTZ R49, R45, UR16 ;  /* 0x000000102d317c20 */ /* 0x000fe20008410000 */
[----:B------:R-:W-:Y:S01]  /*4d20*/  ISETP.GE.U32.AND.EX P4, PT, R77, 0x1000000, PT, P4 ;  /* 0x010000004d00780c */ /* 0x000fe20003f86140 */
[--C-:B------:R-:W-:Y:S01]  /*4d30*/  FFMA.FTZ R45, R68, UR17, R154.reuse ;  /* 0x00000011442d7c23 */ /* 0x100fe2000801009a */
[----:B------:R-:W-:Y:S01]  /*4d40*/  FSEL R55, R0, RZ, P6 ;  /* 0x000000ff00377208 */ /* 0x000fe20003000000 */
[----:B------:R-:W-:Y:S01]  /*4d50*/  FADD.FTZ R65, R64, -R65 ;  /* 0x8000004140417221 */ /* 0x000fe20000010000 */
[----:B------:R-:W-:Y:S01]  /*4d60*/  FSEL R51, R0, RZ, P5 ;  /* 0x000000ff00337208 */ /* 0x000fe20002800000 */
[----:B------:R-:W-:Y:S01]  /*4d70*/  FMUL.FTZ R0, R46, UR8 ;  /* 0x000000082e007c20 */ /* 0x000fe20008410000 */
[C---:B------:R-:W-:Y:S01]  /*4d80*/  FSEL R52, R44.reuse, RZ, P1 ;  /* 0x000000ff2c347208 */ /* 0x040fe20000800000 */
[--C-:B------:R-:W-:Y:S01]  /*4d90*/  FFMA.FTZ R73, R73, UR17, R154.reuse ;  /* 0x0000001149497c23 */ /* 0x100fe2000801009a */
[----:B------:R-:W-:Y:S01]  /*4da0*/  FSEL R58, R44, RZ, P4 ;  /* 0x000000ff2c3a7208 */ /* 0x000fe20002000000 */
[----:B------:R-:W-:Y:S01]  /*4db0*/  FMUL.FTZ R44, R49, UR8 ;  /* 0x00000008312c7c20 */ /* 0x000fe20008410000 */
[----:B------:R-:W-:Y:S01]  /*4dc0*/  LOP3.LUT P6, RZ, R159, 0xff, RZ, 0xc0, !PT ;  /* 0x000000ff9fff7812 */ /* 0x000fe200078cc0ff */
[----:B------:R-:W-:Y:S01]  /*4dd0*/  FADD.FTZ R66, R66, -R45 ;  /* 0x8000002d42427221 */ /* 0x000fe20000010000 */
[----:B------:R-:W-:Y:S01]  /*4de0*/  LOP3.LUT P5, RZ, R77, 0xff, RZ, 0xc0, !PT ;  /* 0x000000ff4dff7812 */ /* 0x000fe200078ac0ff */
[----:B------:R-:W-:Y:S01]  /*4df0*/  FMUL.FTZ R45, R65, UR16 ;  /* 0x00000010412d7c20 */ /* 0x000fe20008410000 */
[----:B------:R-:W-:Y:S01]  /*4e00*/  LOP3.LUT P1, RZ, R159, 0xff00, RZ, 0xc0, !PT ;  /* 0x0000ff009fff7812 */ /* 0x000fe2000782c0ff */
[----:B------:R-:W-:Y:S01]  /*4e10*/  FFMA.FTZ R154, R63, UR17, R154 ;  /* 0x000000113f9a7c23 */ /* 0x000fe2000801009a */
[----:B------:R-:W-:-:S02]  /*4e20*/  LOP3.LUT P4, RZ, R77, 0xff00, RZ, 0xc0, !PT ;  /* 0x0000ff004dff7812 */ /* 0x000fc4000788c0ff */
[C---:B------:R-:W-:Y:S01]  /*4e30*/  FSEL R54, R0.reuse, RZ, P6 ;  /* 0x000000ff00367208 */ /* 0x040fe20003000000 */
[----:B------:R-:W-:Y:S01]  /*4e40*/  FADD.FTZ R154, R59, -R154 ;  /* 0x8000009a3b9a7221 */ /* 0x000fe20000010000 */
[----:B------:R-:W-:Y:S01]  /*4e50*/  FSEL R50, R0, RZ, P5 ;  /* 0x000000ff00327208 */ /* 0x000fe20002800000 */
[----:B------:R-:W-:Y:S01]  /*4e60*/  FADD.FTZ R0, R72, -R73 ;  /* 0x8000004948007221 */ /* 0x000fe20000010000 */
[C---:B------:R-:W-:Y:S02]  /*4e70*/  FSEL R61, R44.reuse, RZ, P1 ;  /* 0x000000ff2c3d7208 */ /* 0x040fe40000800000 */
[----:B------:R-:W-:Y:S01]  /*4e80*/  FSEL R53, R44, RZ, P4 ;  /* 0x000000ff2c357208 */ /* 0x000fe20002000000 */
[----:B------:R-:W-:Y:S01]  /*4e90*/  FMUL.FTZ R44, R45, UR8 ;  /* 0x000000082d2c7c20 */ /* 0x000fe20008410000 */
[----:B------:R-:W-:Y:S01]  /*4ea0*/  LOP3.LUT P6, RZ, R158, 0xff0000, RZ, 0xc0, !PT ;  /* 0x00ff00009eff7812 */ /* 0x000fe200078cc0ff */
[----:B------:R-:W-:Y:S01]  /*4eb0*/  FMUL.FTZ R0, R0, UR16 ;  /* 0x0000001000007c20 */ /* 0x000fe20008410000 */
[----:B------:R-:W-:-:S02]  /*4ec0*/  F2FP.F16.F32.PACK_AB R50, R53, R50 ;  /* 0x000000323532723e */ /* 0x000fc400000000ff */
[----:B------:R-:W-:Y:S02]  /*4ed0*/  FSEL R53, R44, RZ, P6 ;  /* 0x000000ff2c357208 */ /* 0x000fe40003000000 */
[----:B------:R-:W-:Y:S02]  /*4ee0*/  LOP3.LUT P6, RZ, R76, 0xff0000, RZ, 0xc0, !PT ;  /* 0x00ff00004cff7812 */ /* 0x000fe400078cc0ff */
[----:B------:R-:W-:Y:S01]  /*4ef0*/  F2FP.F16.F32.PACK_AB R55, R52, R55 ;  /* 0x000000373437723e */ /* 0x000fe200000000ff */
[----:B------:R-:W-:Y:S01]  /*4f00*/  FMUL.FTZ R52, R0, UR8 ;  /* 0x0000000800347c20 */ /* 0x000fe20008410000 */
[----:B------:R-:W-:Y:S01]  /*4f10*/  F2FP.F16.F32.PACK_AB R46, R49, R46 ;  /* 0x0000002e312e723e */ /* 0x000fe200000000ff */
[----:B------:R-:W-:Y:S01]  /*4f20*/  FMUL.FTZ R49, R66, UR16 ;  /* 0x0000001042317c20 */ /* 0x000fe20008410000 */
[----:B------:R-:W-:Y:S01]  /*4f30*/  F2FP.F16.F32.PACK_AB R45, R0, R45 ;  /* 0x0000002d002d723e */ /* 0x000fe200000000ff */
[----:B------:R-:W-:Y:S01]  /*4f40*/  FMUL.FTZ R0, R154, UR16 ;  /* 0x000000109a007c20 */ /* 0x000fe20008410000 */
[----:B------:R-:W-:-:S02]  /*4f50*/  F2FP.F16.F32.PACK_AB R51, R58, R51 ;  /* 0x000000333a33723e */ /* 0x000fc400000000ff */
[----:B------:R-:W-:Y:S02]  /*4f60*/  LOP3.LUT P5, RZ, R158, 0xff000000, RZ, 0xc0, !PT ;  /* 0xff0000009eff7812 */ /* 0x000fe400078ac0ff */
[----:B------:R-:W-:Y:S02]  /*4f70*/  FSEL R58, R44, RZ, P6 ;  /* 0x000000ff2c3a7208 */ /* 0x000fe40003000000 */
[----:B------:R-:W-:Y:S02]  /*4f80*/  LOP3.LUT P6, RZ, R76, 0xff000000, RZ, 0xc0, !PT ;  /* 0xff0000004cff7812 */ /* 0x000fe400078cc0ff */
[----:B------:R-:W-:Y:S01]  /*4f90*/  F2FP.F16.F32.PACK_AB R47, R48, R47 ;  /* 0x0000002f302f723e */ /* 0x000fe200000000ff */
[C---:B------:R-:W-:Y:S01]  /*4fa0*/  FMUL.FTZ R48, R49.reuse, UR8 ;  /* 0x0000000831307c20 */ /* 0x040fe20008410000 */
[----:B------:R-:W-:Y:S02]  /*4fb0*/  FSEL R60, R52, RZ, P5 ;  /* 0x000000ff343c7208 */ /* 0x000fe40002800000 */
[----:B------:R-:W-:Y:S01]  /*4fc0*/  F2FP.F16.F32.PACK_AB R44, R49, R0 ;  /* 0x00000000312c723e */ /* 0x000fe200000000ff */
[----:B------:R-:W-:Y:S01]  /*4fd0*/  FMUL.FTZ R0, R0, UR8 ;  /* 0x0000000800007c20 */ /* 0x000fe20008410000 */
        /* <DEDUP_REMOVED lines=15> */
.L_x_376:
[--C-:B------:R-:W-:Y:S01]  /*50d0*/  FFMA.FTZ R150, R150, UR17, R154.reuse ;  /* 0x0000001196967c23 */ /* 0x100fe2000801009a */
[--C-:B------:R-:W-:Y:S01]  /*50e0*/  FFMA.FTZ R71, R71, UR17, R154.reuse ;  /* 0x0000001147477c23 */ /* 0x100fe2000801009a */
[----:B------:R-:W-:Y:S01]  /*50f0*/  FFMA.FTZ R0, R69, UR17, R154 ;  /* 0x0000001145007c23 */ /* 0x000fe2000801009a */
[----:B------:R-:W-:Y:S01]  /*5100*/  ISETP.GE.U32.AND P1, PT, R158, RZ, PT ;  /* 0x000000ff9e00720c */ /* 0x000fe20003f26070 */
[----:B------:R-:W-:Y:S01]  /*5110*/  FADD.FTZ R150, R75, -R150 ;  /* 0x800000964b967221 */ /* 0x000fe20000010000 */
[----:B------:R-:W-:Y:S01]  /*5120*/  FADD.FTZ R71, R152, -R71 ;  /* 0x8000004798477221 */ /* 0x000fe20000010000 */
[----:B0-----:R-:W-:Y:S01]  /*5130*/  FFMA.FTZ R49, R74, UR17, R154 ;  /* 0x000000114a317c23 */ /* 0x001fe2000801009a */
[----:B------:R-:W-:Y:S01]  /*5140*/  FADD.FTZ R0, R67, -R0 ;  /* 0x8000000043007221 */ /* 0x000fe20000010000 */
[----:B------:R-:W-:Y:S01]  /*5150*/  FMUL.FTZ R150, R150, UR16 ;  /* 0x0000001096967c20 */ /* 0x000fe20008410000 */
[----:B------:R-:W-:Y:S01]  /*5160*/  FMUL.FTZ R71, R71, UR16 ;  /* 0x0000001047477c20 */ /* 0x000fe20008410000 */
[----:B------:R-:W-:Y:S01]  /*5170*/  ISETP.GE.U32.AND.EX P5, PT, R159, 0x1000000, PT, P1 ;  /* 0x010000009f00780c */ /* 0x000fe20003fa6110 */
[--C-:B------:R-:W-:Y:S01]  /*5180*/  FFMA.FTZ R65, R65, UR17, R154.reuse ;  /* 0x0000001141417c23 */ /* 0x100fe2000801009a */
[----:B------:R-:W-:Y:S01]  /*5190*/  FADD.FTZ R49, R70, -R49 ;  /* 0x8000003146317221 */ /* 0x000fe20000010000 */
[----:B------:R-:W-:Y:S01]  /*51a0*/  ISETP.GE.U32.AND P1, PT, R76, RZ, PT ;  /* 0x000000ff4c00720c */ /* 0x000fe20003f26070 */
[----:B------:R-:W-:Y:S01]  /*51b0*/  FMUL.FTZ R150, R150, UR8 ;  /* 0x0000000896967c20 */ /* 0x000fe20008410000 */
[----:B------:R-:W-:Y:S01]  /*51c0*/  FMUL.FTZ R71, R71, UR8 ;  /* 0x0000000847477c20 */ /* 0x000fe20008410000 */
[----:B------:R-:W-:Y:S01]  /*51d0*/  FMUL.FTZ R0, R0, UR16 ;  /* 0x0000001000007c20 */ /* 0x000fe20008410000 */
[----:B------:R-:W-:Y:S01]  /*51e0*/  FADD.FTZ R65, R64, -R65 ;  /* 0x8000004140417221 */ /* 0x000fe20000010000 */
[----:B------:R-:W-:Y:S01]  /*51f0*/  LOP3.LUT P6, RZ, R77, 0xff0000, RZ, 0xc0, !PT ;  /* 0x00ff00004dff7812 */ /* 0x000fe200078cc0ff */
[----:B------:R-:W-:Y:S01]  /*5200*/  FMUL.FTZ R49, R49, UR16 ;  /* 0x0000001031317c20 */ /* 0x000fe20008410000 */
[----:B------:R-:W-:Y:S01]  /*5210*/  ISETP.GE.U32.AND.EX P1, PT, R77, 0x1000000, PT, P1 ;  /* 0x010000004d00780c */ /* 0x000fe20003f26110 */
[----:B------:R-:W-:Y:S01]  /*5220*/  FMUL.FTZ R0, R0, UR8 ;  /* 0x0000000800007c20 */ /* 0x000fe20008410000 */
[C---:B------:R-:W-:Y:S01]  /*5230*/  FSEL R48, R150.reuse, RZ, P5 ;  /* 0x000000ff96307208 */ /* 0x040fe20002800000 */
[----:B------:R-:W-:Y:S01]  /*5240*/  FMUL.FTZ R49, R49, UR8 ;  /* 0x0000000831317c20 */ /* 0x000fe20008410000 */
[----:B------:R-:W-:Y:S01]  /*5250*/  LOP3.LUT P5, RZ, R159, 0xff, RZ, 0xc0, !PT ;  /* 0x000000ff9fff7812 */ /* 0x000fe200078ac0ff */
        /* <DEDUP_REMOVED lines=8> */
[----:B------:R-:W-:Y:S01]  /*52e0*/  FSEL R54, R0, RZ, P5 ;  /* 0x000000ff00367208 */ /* 0x000fe20002800000 */
[----:B------:R-:W-:Y:S01]  /*52f0*/  FMUL.FTZ R73, R73, UR16 ;  /* 0x0000001049497c20 */ /* 0x000fe20008410000 */
[----:B------:R-:W-:Y:S02]  /*5300*/  LOP3.LUT P4, RZ, R159, 0xff0000, RZ, 0xc0, !PT ;  /* 0x00ff00009fff7812 */ /* 0x000fe4000788c0ff */
[----:B------:R-:W-:Y:S01]  /*5310*/  LOP3.LUT P5, RZ, R158, 0xff0000, RZ, 0xc0, !PT ;  /* 0x00ff00009eff7812 */ /* 0x000fe200078ac0ff */
[----:B------:R-:W-:Y:S01]  /*5320*/  FMUL.FTZ R73, R73, UR8 ;  /* 0x0000000849497c20 */ /* 0x000fe20008410000 */
[C---:B------:R-:W-:Y:S02]  /*5330*/  FSEL R61, R49.reuse, RZ, P6 ;  /* 0x000000ff313d7208 */ /* 0x040fe40003000000 */
[----:B------:R-:W-:Y:S01]  /*5340*/  FSEL R67, R49, RZ, P1 ;  /* 0x000000ff31437208 */ /* 0x000fe20000800000 */
[--C-:B------:R-:W-:Y:S01]  /*5350*/  FFMA.FTZ R49, R68, UR17, R154.reuse ;  /* 0x0000001144317c23 */ /* 0x100fe2000801009a */
[----:B------:R-:W-:Y:S01]  /*5360*/  FFMA.FTZ R154, R63, UR17, R154 ;  /* 0x000000113f9a7c23 */ /* 0x000fe2000801009a */
[----:B------:R-:W-:-:S02]  /*5370*/  FSEL R55, R71, RZ, P4 ;  /* 0x000000ff47377208 */ /* 0x000fc40002000000 */
[----:B------:R-:W-:Y:S01]  /*5380*/  FSEL R53, R65, RZ, P5 ;  /* 0x000000ff41357208 */ /* 0x000fe20002800000 */
[----:B------:R-:W-:Y:S01]  /*5390*/  FADD.FTZ R49, R66, -R49 ;  /* 0x8000003142317221 */ /* 0x000fe20000010000 */
[----:B------:R-:W-:Y:S01]  /*53a0*/  LOP3.LUT P4, RZ, R77, 0xff, RZ, 0xc0, !PT ;  /* 0x000000ff4dff7812 */ /* 0x000fe2000788c0ff */
[----:B------:R-:W-:Y:S01]  /*53b0*/  FADD.FTZ R154, R59, -R154 ;  /* 0x8000009a3b9a7221 */ /* 0x000fe20000010000 */
[----:B------:R-:W-:Y:S01]  /*53c0*/  LOP3.LUT P5, RZ, R76, 0xff0000, RZ, 0xc0, !PT ;  /* 0x00ff00004cff7812 */ /* 0x000fe200078ac0ff */
[----:B------:R-:W-:Y:S01]  /*53d0*/  FMUL.FTZ R49, R49, UR16 ;  /* 0x0000001031317c20 */ /* 0x000fe20008410000 */
[----:B------:R-:W-:Y:S01]  /*53e0*/  FSEL R50, R0, RZ, P4 ;  /* 0x000000ff00327208 */ /* 0x000fe20002000000 */
[----:B------:R-:W-:Y:S01]  /*53f0*/  FMUL.FTZ R154, R154, UR16 ;  /* 0x000000109a9a7c20 */ /* 0x000fe20008410000 */
[----:B------:R-:W-:Y:S01]  /*5400*/  FSEL R65, R65, RZ, P5 ;  /* 0x000000ff41417208 */ /* 0x000fe20002800000 */
[----:B------:R-:W-:Y:S01]  /*5410*/  FMUL.FTZ R49, R49, UR8 ;  /* 0x0000000831317c20 */ /* 0x000fe20008410000 */
[----:B------:R-:W-:Y:S01]  /*5420*/  LOP3.LUT P4, RZ, R158, 0xff000000, RZ, 0xc0, !PT ;  /* 0xff0000009eff7812 */ /* 0x000fe2000788c0ff */
[----:B------:R-:W-:Y:S01]  /*5430*/  FMUL.FTZ R154, R154, UR8 ;  /* 0x000000089a9a7c20 */ /* 0x000fe20008410000 */
[----:B------:R-:W-:-:S02]  /*5440*/  LOP3.LUT P5, RZ, R76, 0xff000000, RZ, 0xc0, !PT ;  /* 0xff0000004cff7812 */ /* 0x000fc400078ac0ff */
[C---:B------:R-:W-:Y:S02]  /*5450*/  FSEL R0, R73.reuse, RZ, P4 ;  /* 0x000000ff49007208 */ /* 0x040fe40002000000 */
[----:B------:R-:W-:Y:S02]  /*5460*/  FSEL R58, R73, RZ, P5 ;  /* 0x000000ff493a7208 */ /* 0x000fe40002800000 */
[C---:B------:R-:W-:Y:S02]  /*5470*/  LOP3.LUT P6, RZ, R158.reuse, 0xff00, RZ, 0xc0, !PT ;  /* 0x0000ff009eff7812 */ /* 0x040fe400078cc0ff */
[----:B------:R-:W-:Y:S02]  /*5480*/  LOP3.LUT P1, RZ, R158, 0xff, RZ, 0xc0, !PT ;  /* 0x000000ff9eff7812 */ /* 0x000fe4000782c0ff */
[C---:B------:R-:W-:Y:S02]  /*5490*/  LOP3.LUT P4, RZ, R76.reuse, 0xff00, RZ, 0xc0, !PT ;  /* 0x0000ff004cff7812 */ /* 0x040fe4000788c0ff */
[----:B------:R-:W-:-:S02]  /*54a0*/  LOP3.LUT P5, RZ, R76, 0xff, RZ, 0xc0, !PT ;  /* 0x000000ff4cff7812 */ /* 0x000fc400078ac0ff */
[----:B------:R-:W-:Y:S02]  /*54b0*/  F2FP.F16.F32.PACK_AB R55, R48, R55 ;  /* 0x000000373037723e */ /* 0x000fe400000000ff */
[----:B------:R-:W-:Y:S02]  /*54c0*/  F2FP.F16.F32.PACK_AB R54, R61, R54 ;  /* 0x000000363d36723e */ /* 0x000fe400000000ff */
        /* <DEDUP_REMOVED lines=8> */
[----:B------:R-:W-:Y:S02]  /*5550*/  F2FP.F16.F32.PACK_AB R48, R61, R48 ;  /* 0x000000303d30723e */ /* 0x000fe400000000ff */
[----:B------:R-:W-:Y:S01]  /*5560*/  F2FP.F16.F32.PACK_AB R52, R59, R52 ;  /* 0x000000343b34723e */ /* 0x000fe200000000ff */
[----:B------:R-:W-:Y:S06]  /*5570*/  BRA `(.L_x_375) ;  /* 0x0000000c00c87947 */ /* 0x000fec0003800000 */
.L_x_372:
[----:B------:R-:W-:Y:S05]  /*5580*/  @!P1 BRA `(.L_x_377) ;  /* 0x0000000800049947 */ /* 0x000fea0003800000 */
[----:B------:R-:W-:Y:S05]  /*5590*/  @!P2 BRA `(.L_x_378) ;  /* 0x000000040008a947 */ /* 0x000fea0003800000 */
[--C-:B0-----:R-:W-:Y:S01]  /*55a0*/  FFMA.FTZ R47, R74, UR17, R154.reuse ;  /* 0x000000114a2f7c23 */ /* 0x101fe2000801009a */
[----:B------:R-:W-:Y:S02]  /*55b0*/  HADD2.F32 R44, -RZ, R38.H1_H1 ;  /* 0x30000026ff2c7230 */ /* 0x000fe40000004100 */
[--C-:B------:R-:W-:Y:S01]  /*55c0*/  FFMA.FTZ R0, R69, UR17, R154.reuse ;  /* 0x0000001145007c23 */ /* 0x100fe2000801009a */
[--C-:B------:R-:W-:Y:S01]  /*55d0*/  FFMA.FTZ R71, R71, UR17, R154.reuse ;  /* 0x0000001147477c23 */ /* 0x100fe2000801009a */
[----:B------:R-:W-:Y:S01]  /*55e0*/  FADD.FTZ R47, R70, -R47 ;  /* 0x8000002f462f7221 */ /* 0x000fe20000010000 */
[----:B------:R-:W-:Y:S01]  /*55f0*/  FFMA.FTZ R150, R150, UR17, R154 ;  /* 0x0000001196967c23 */ /* 0x000fe2000801009a */
[----:B------:R-:W-:Y:S01]  /*5600*/  LOP3.LUT P6, RZ, R159, 0xff00, RZ, 0xc0, !PT ;  /* 0x0000ff009fff7812 */ /* 0x000fe200078cc0ff */
[--C-:B------:R-:W-:Y:S02]  /*5610*/  HADD2.F32 R46, -RZ, R39.reuse.H0_H0 ;  /* 0x20000027ff2e7230 */ /* 0x100fe40000004100 */
[----:B------:R-:W-:Y:S01]  /*5620*/  FFMA.FTZ R61, R47, UR16, R44 ;  /* 0x000000102f3d7c23 */ /* 0x000fe2000801002c */
[----:B------:R-:W-:-:S02]  /*5630*/  HADD2.F32 R53, -RZ, R39.H1_H1 ;  /* 0x30000027ff357230 */ /* 0x000fc40000004100 */
[----:B------:R-:W-:Y:S01]  /*5640*/  FADD.FTZ R0, R67, -R0 ;  /* 0x8000000043007221 */ /* 0x000fe20000010000 */
[----:B------:R-:W-:Y:S02]  /*5650*/  HADD2.F32 R45, -RZ, R38.H0_H0 ;  /* 0x20000026ff2d7230 */ /* 0x000fe40000004100 */
[----:B------:R-:W-:Y:S01]  /*5660*/  FMUL.FTZ R44, R61, UR8 ;  /* 0x000000083d2c7c20 */ /* 0x000fe20008410000 */
[----:B------:R-:W-:Y:S01]  /*5670*/  FADD.FTZ R71, R152, -R71 ;  /* 0x8000004798477221 */ /* 0x000fe20000010000 */
[----:B------:R-:W-:Y:S01]  /*5680*/  FADD.FTZ R150, R75, -R150 ;  /* 0x800000964b967221 */ /* 0x000fe20000010000 */
[--C-:B------:R-:W-:Y:S01]  /*5690*/  FFMA.FTZ R65, R65, UR17, R154.reuse ;  /* 0x0000001141417c23 */ /* 0x100fe2000801009a */
[--C-:B------:R-:W-:Y:S01]  /*56a0*/  FFMA.FTZ R73, R73, UR17, R154.reuse ;  /* 0x0000001149497c23 */ /* 0x100fe2000801009a */
[----:B------:R-:W-:Y:S01]  /*56b0*/  FSEL R67, R44, RZ, P6 ;  /* 0x000000ff2c437208 */ /* 0x000fe20003000000 */
[--C-:B------:R-:W-:Y:S01]  /*56c0*/  FFMA.FTZ R44, R63, UR17, R154.reuse ;  /* 0x000000113f2c7c23 */ /* 0x100fe2000801009a */
[----:B------:R-:W-:Y:S01]  /*56d0*/  FFMA.FTZ R47, R68, UR17, R154 ;  /* 0x00000011442f7c23 */ /* 0x000fe2000801009a */
[----:B------:R-:W-:-:S02]  /*56e0*/  HADD2.F32 R52, -RZ, R37.H0_H0 ;  /* 0x20000025ff347230 */ /* 0x000fc40000004100 */
[----:B------:R-:W-:Y:S01]  /*56f0*/  FFMA.FTZ R71, R71, UR16, R46 ;  /* 0x0000001047477c23 */ /* 0x000fe2000801002e */
[----:B------:R-:W-:Y:S02]  /*5700*/  HADD2.F32 R58, -RZ, R37.H1_H1 ;  /* 0x30000025ff3a7230 */ /* 0x000fe40000004100 */
[----:B------:R-:W-:Y:S01]  /*5710*/  FFMA.FTZ R150, R150, UR16, R53 ;  /* 0x0000001096967c23 */ /* 0x000fe20008010035 */
[----:B------:R-:W-:Y:S01]  /*5720*/  FFMA.FTZ R60, R0, UR16, R45 ;  /* 0x00000010003c7c23 */ /* 0x000fe2000801002d */
[----:B------:R-:W-:Y:S01]  /*5730*/  FADD.FTZ R65, R64, -R65 ;  /* 0x8000004140417221 */ /* 0x000fe20000010000 */
[----:B------:R-:W-:Y:S01]  /*5740*/  FADD.FTZ R73, R72, -R73 ;  /* 0x8000004948497221 */ /* 0x000fe20000010000 */
[----:B------:R-:W-:Y:S01]  /*5750*/  ISETP.GE.U32.AND P1, PT, R158, RZ, PT ;  /* 0x000000ff9e00720c */ /* 0x000fe20003f26070 */
[--C-:B------:R-:W-:Y:S02]  /*5760*/  HADD2.F32 R45, -RZ, R36.reuse.H0_H0 ;  /* 0x20000024ff2d7230 */ /* 0x100fe40000004100 */
[----:B------:R-:W-:Y:S01]  /*5770*/  FADD.FTZ R44, R59, -R44 ;  /* 0x8000002c3b2c7221 */ /* 0x000fe20000010000 */
[----:B------:R-:W-:-:S02]  /*5780*/  HADD2.F32 R46, -RZ, R36.H1_H1 ;  /* 0x30000024ff2e7230 */ /* 0x000fc40000004100 */
[----:B------:R-:W-:Y:S01]  /*5790*/  FADD.FTZ R47, R66, -R47 ;  /* 0x8000002f422f7221 */ /* 0x000fe20000010000 */
[----:B------:R-:W-:Y:S01]  /*57a0*/  FMUL.FTZ R55, R150, UR8 ;  /* 0x0000000896377c20 */ /* 0x000fe20008410000 */
[----:B------:R-:W-:Y:S01]  /*57b0*/  FFMA.FTZ R52, R65, UR16, R52 ;  /* 0x0000001041347c23 */ /* 0x000fe20008010034 */
[----:B------:R-:W-:Y:S01]  /*57c0*/  FFMA.FTZ R73, R73, UR16, R58 ;  /* 0x0000001049497c23 */ /* 0x000fe2000801003a */
[----:B------:R-:W-:Y:S01]  /*57d0*/  ISETP.GE.U32.AND.EX P1, PT, R159, 0x1000000, PT, P1 ;  /* 0x010000009f00780c */ /* 0x000fe20003f26110 */
[----:B------:R-:W-:Y:S01]  /*57e0*/  FMUL.FTZ R0, R71, UR8 ;  /* 0x0000000847007c20 */ /* 0x000fe20008410000 */
[----:B------:R-:W-:Y:S01]  /*57f0*/  FMUL.FTZ R54, R60, UR8 ;  /* 0x000000083c367c20 */ /* 0x000fe20008410000 */
[C---:B------:R-:W-:Y:S01]  /*5800*/  LOP3.LUT P4, RZ, R159.reuse, 0xff0000, RZ, 0xc0, !PT ;  /* 0x00ff00009fff7812 */ /* 0x040fe2000788c0ff */
[----:B------:R-:W-:Y:S01]  /*5810*/  FFMA.FTZ R44, R44, UR16, R45 ;  /* 0x000000102c2c7c23 */ /* 0x000fe2000801002d */
[----:B------:R-:W-:Y:S01]  /*5820*/  LOP3.LUT P5, RZ, R159, 0xff, RZ, 0xc0, !PT ;  /* 0x000000ff9fff7812 */ /* 0x000fe200078ac0ff */
[----:B------:R-:W-:Y:S01]  /*5830*/  FFMA.FTZ R53, R47, UR16, R46 ;  /* 0x000000102f357c23 */ /* 0x000fe2000801002e */
[----:B------:R-:W-:Y:S01]  /*5840*/  FSEL R55, R55, RZ, P1 ;  /* 0x000000ff37377208 */ /* 0x000fe20000800000 */
[----:B------:R-:W-:Y:S01]  /*5850*/  FMUL.FTZ R59, R52, UR8 ;  /* 0x00000008343b7c20 */ /* 0x000fe20008410000 */
[C---:B------:R-:W-:Y:S01]  /*5860*/  F2FP.F16.F32.PACK_AB R45, R73.reuse, R52 ;  /* 0x00000034492d723e */ /* 0x040fe200000000ff */
[----:B------:R-:W-:Y:S01]  /*5870*/  FMUL.FTZ R73, R73, UR8 ;  /* 0x0000000849497c20 */ /* 0x000fe20008410000 */
[----:B------:R-:W-:Y:S01]  /*5880*/  LOP3.LUT P1, RZ, R158, 0xff0000, RZ, 0xc0, !PT ;  /* 0x00ff00009eff7812 */ /* 0x000fe2000782c0ff */
[----:B------:R-:W-:Y:S01]  /*5890*/  FMUL.FTZ R52, R44, UR8 ;  /* 0x000000082c347c20 */ /* 0x000fe20008410000 */
[----:B------:R-:W-:Y:S01]  /*58a0*/  FSEL R0, R0, RZ, P4 ;  /* 0x000000ff00007208 */ /* 0x000fe20002000000 */
[----:B------:R-:W-:Y:S01]  /*58b0*/  FMUL.FTZ R58, R53, UR8 ;  /* 0x00000008353a7c20 */ /* 0x000fe20008410000 */
[----:B------:R-:W-:-:S02]  /*58c0*/  FSEL R54, R54, RZ, P5 ;  /* 0x000000ff36367208 */ /* 0x000fc40002800000 */
[C---:B------:R-:W-:Y:S02]  /*58d0*/  LOP3.LUT P4, RZ, R158.reuse, 0xff000000, RZ, 0xc0, !PT ;  /* 0xff0000009eff7812 */ /* 0x040fe4000788c0ff */
[C---:B------:R-:W-:Y:S02]  /*58e0*/  LOP3.LUT P5, RZ, R158.reuse, 0xff, RZ, 0xc0, !PT ;  /* 0x000000ff9eff7812 */ /* 0x040fe400078ac0ff */
[----:B------:R-:W-:Y:S02]  /*58f0*/  LOP3.LUT P6, RZ, R158, 0xff00, RZ, 0xc0, !PT ;  /* 0x0000ff009eff7812 */ /* 0x000fe400078cc0ff */
[----:B------:R-:W-:Y:S02]  /*5900*/  F2FP.F16.F32.PACK_AB R44, R53, R44 ;  /* 0x0000002c352c723e */ /* 0x000fe400000000ff */
[----:B------:R-:W-:Y:S02]  /*5910*/  F2FP.F16.F32.PACK_AB R46, R61, R60 ;  /* 0x0000003c3d2e723e */ /* 0x000fe400000000ff */
[----:B------:R-:W-:-:S02]  /*5920*/  FSEL R53, R59, RZ, P1 ;  /* 0x000000ff3b357208 */ /* 0x000fc40000800000 */
[----:B------:R-:W-:Y:S02]  /*5930*/  FSEL R60, R73, RZ, P4 ;  /* 0x000000ff493c7208 */ /* 0x000fe40002000000 */
[----:B------:R-:W-:Y:S02]  /*5940*/  FSEL R52, R52, RZ, P5 ;  /* 0x000000ff34347208 */ /* 0x000fe40002800000 */
[----:B------:R-:W-:Y:S02]  /*5950*/  FSEL R59, R58, RZ, P6 ;  /* 0x000000ff3a3b7208 */ /* 0x000fe40003000000 */
[----:B------:R-:W-:Y:S02]  /*5960*/  F2FP.F16.F32.PACK_AB R47, R150, R71 ;  /* 0x00000047962f723e */ /* 0x000fe400000000ff */
[----:B------:R-:W-:Y:S02]  /*5970*/  F2FP.F16.F32.PACK_AB R55, R55, R0 ;  /* 0x000000003737723e */ /* 0x000fe400000000ff */
[----:B------:R-:W-:-:S02]  /*5980*/  F2FP.F16.F32.PACK_AB R54, R67, R54 ;  /* 0x000000364336723e */ /* 0x000fc400000000ff */
[----:B------:R-:W-:Y:S02]  /*5990*/  F2FP.F16.F32.PACK_AB R53, R60, R53 ;  /* 0x000000353c35723e */ /* 0x000fe400000000ff */
[----:B------:R-:W-:Y:S01]  /*59a0*/  F2FP.F16.F32.PACK_AB R52, R59, R52 ;  /* 0x000000343b34723e */ /* 0x000fe200000000ff */
[----:B------:R-:W-:Y:S06]  /*59b0*/  BRA `(.L_x_375) ;  /* 0x0000000800b87947 */ /* 0x000fec0003800000 */
.L_x_378:
        /* <DEDUP_REMOVED lines=9> */
[----:B------:R-:W-:Y:S02]  /*5a50*/  HADD2.F32 R52, -RZ, R39.H0_H0 ;  /* 0x20000027ff347230 */ /* 0x000fe40000004100 */
[----:B------:R-:W-:Y:S01]  /*5a60*/  FADD.FTZ R71, R152, -R71 ;  /* 0x8000004798477221 */ /* 0x000fe20000010000 */
[----:B------:R-:W-:-:S02]  /*5a70*/  HADD2.F32 R53, -RZ, R38.H0_H0 ;  /* 0x20000026ff357230 */ /* 0x000fc40000004100 */
[----:B------:R-:W-:Y:S01]  /*5a80*/  FADD.FTZ R154, R59, -R154 ;  /* 0x8000009a3b9a7221 */ /* 0x000fe20000010000 */
[----:B------:R-:W-:Y:S01]  /*5a90*/  FADD.FTZ R0, R67, -R0 ;  /* 0x8000000043007221 */ /* 0x000fe20000010000 */
[----:B------:R-:W-:Y:S02]  /*5aa0*/  HADD2.F32 R61, -RZ, R39.H1_H1 ;  /* 0x30000027ff3d7230 */ /* 0x000fe40000004100 */
[----:B------:R-:W-:Y:S01]  /*5ab0*/  FADD.FTZ R150, R75, -R150 ;  /* 0x800000964b967221 */ /* 0x000fe20000010000 */
[----:B------:R-:W-:Y:S02]  /*5ac0*/  HADD2.F32 R59, -RZ, R38.H1_H1 ;  /* 0x30000026ff3b7230 */ /* 0x000fe40000004100 */
[----:B------:R-:W-:Y:S01]  /*5ad0*/  FADD.FTZ R70, R70, -R55 ;  /* 0x8000003746467221 */ /* 0x000fe20000010000 */
[----:B------:R-:W-:Y:S01]  /*5ae0*/  FFMA.FTZ R71, R71, UR16, R52 ;  /* 0x0000001047477c23 */ /* 0x000fe20008010034 */
[----:B------:R-:W-:Y:S01]  /*5af0*/  FFMA.FTZ R54, R0, UR16, R53 ;  /* 0x0000001000367c23 */ /* 0x000fe20008010035 */
[----:B------:R-:W-:-:S02]  /*5b00*/  HADD2.F32 R52, -RZ, R37.H1_H1 ;  /* 0x30000025ff347230 */ /* 0x000fc40000004100 */
[----:B------:R-:W-:Y:S01]  /*5b10*/  FADD.FTZ R73, R72, -R73 ;  /* 0x8000004948497221 */ /* 0x000fe20000010000 */
[----:B------:R-:W-:Y:S01]  /*5b20*/  FFMA.FTZ R61, R150, UR16, R61 ;  /* 0x00000010963d7c23 */ /* 0x000fe2000801003d */
[----:B------:R-:W-:Y:S02]  /*5b30*/  HADD2.F32 R0, -RZ, R37.H0_H0 ;  /* 0x20000025ff007230 */ /* 0x000fe40000004100 */
[----:B------:R-:W-:Y:S01]  /*5b40*/  FFMA.FTZ R59, R70, UR16, R59 ;  /* 0x00000010463b7c23 */ /* 0x000fe2000801003b */
[--C-:B------:R-:W-:Y:S02]  /*5b50*/  HADD2.F32 R53, -RZ, R36.reuse.H0_H0 ;  /* 0x20000024ff357230 */ /* 0x100fe40000004100 */
[----:B------:R-:W-:Y:S01]  /*5b60*/  FADD.FTZ R65, R64, -R65 ;  /* 0x8000004140417221 */ /* 0x000fe20000010000 */
[----:B------:R-:W-:Y:S01]  /*5b70*/  HADD2.F32 R55, -RZ, R36.H1_H1 ;  /* 0x30000024ff377230 */ /* 0x000fe20000004100 */
[----:B------:R-:W-:Y:S01]  /*5b80*/  ISETP.GE.U32.AND P1, PT, R158, RZ, PT ;  /* 0x000000ff9e00720c */ /* 0x000fe20003f26070 */
        /* <DEDUP_REMOVED lines=33> */
.L_x_377:
[----:B------:R-:W-:Y:S05]  /*5da0*/  @!P2 BRA `(.L_x_379) ;  /* 0x0000000000e8a947 */ /* 0x000fea0003800000 */
[--C-:B------:R-:W-:Y:S01]  /*5db0*/  FFMA.FTZ R71, R71, UR17, R154.reuse ;  /* 0x0000001147477c23 */ /* 0x100fe2000801009a */
[--C-:B0-----:R-:W-:Y:S01]  /*5dc0*/  FFMA.FTZ R45, R74, UR17, R154.reuse ;  /* 0x000000114a2d7c23 */ /* 0x101fe2000801009a */
        /* <DEDUP_REMOVED lines=9> */
[----:B------:R-:W-:Y:S01]  /*5e60*/  ISETP.GE.U32.AND P1, PT, R158, RZ, PT ;  /* 0x000000ff9e00720c */ /* 0x000fe20003f26070 */
[----:B------:R-:W-:Y:S01]  /*5e70*/  FMUL.FTZ R45, R47, UR8 ;  /* 0x000000082f2d7c20 */ /* 0x000fe20008410000 */
[C---:B------:R-:W-:Y:S01]  /*5e80*/  LOP3.LUT P4, RZ, R159.reuse, 0xff0000, RZ, 0xc0, !PT ;  /* 0x00ff00009fff7812 */ /* 0x040fe2000788c0ff */
[----:B------:R-:W-:Y:S01]  /*5e90*/  FMUL.FTZ R46, R0, UR16 ;  /* 0x00000010002e7c20 */ /* 0x000fe20008410000 */
[----:B------:R-:W-:Y:S01]  /*5ea0*/  FMUL.FTZ R44, R150, UR8 ;  /* 0x00000008962c7c20 */ /* 0x000fe20008410000 */
[----:B------:R-:W-:Y:S01]  /*5eb0*/  ISETP.GE.U32.AND.EX P1, PT, R159, 0x1000000, PT, P1 ;  /* 0x010000009f00780c */ /* 0x000fe20003f26110 */
[--C-:B------:R-:W-:Y:S01]  /*5ec0*/  FFMA.FTZ R65, R65, UR17, R154.reuse ;  /* 0x0000001141417c23 */ /* 0x100fe2000801009a */
[----:B------:R-:W-:Y:S01]  /*5ed0*/  FSEL R62, R45, RZ, P4 ;  /* 0x000000ff2d3e7208 */ /* 0x000fe20002000000 */
[--C-:B------:R-:W-:Y:S01]  /*5ee0*/  FFMA.FTZ R73, R73, UR17, R154.reuse ;  /* 0x0000001149497c23 */ /* 0x100fe2000801009a */
[--C-:B------:R-:W-:Y:S01]  /*5ef0*/  FFMA.FTZ R45, R68, UR17, R154.reuse ;  /* 0x00000011442d7c23 */ /* 0x100fe2000801009a */
[----:B------:R-:W-:Y:S01]  /*5f00*/  FMUL.FTZ R0, R46, UR8 ;  /* 0x000000082e007c20 */ /* 0x000fe20008410000 */
[----:B------:R-:W-:Y:S01]  /*5f10*/  FFMA.FTZ R154, R63, UR17, R154 ;  /* 0x000000113f9a7c23 */ /* 0x000fe2000801009a */
[----:B------:R-:W-:Y:S01]  /*5f20*/  LOP3.LUT P6, RZ, R159, 0xff, RZ, 0xc0, !PT ;  /* 0x000000ff9fff7812 */ /* 0x000fe200078cc0ff */
[----:B------:R-:W-:Y:S01]  /*5f30*/  FADD.FTZ R65, R64, -R65 ;  /* 0x8000004140417221 */ /* 0x000fe20000010000 */
[----:B------:R-:W-:Y:S01]  /*5f40*/  FSEL R67, R44, RZ, P1 ;  /* 0x000000ff2c437208 */ /* 0x000fe20000800000 */
[----:B------:R-:W-:Y:S01]  /*5f50*/  FMUL.FTZ R44, R53, UR8 ;  /* 0x00000008352c7c20 */ /* 0x000fe20008410000 */
[----:B------:R-:W-:Y:S01]  /*5f60*/  FADD.FTZ R73, R72, -R73 ;  /* 0x8000004948497221 */ /* 0x000fe20000010000 */
[----:B------:R-:W-:Y:S01]  /*5f70*/  LOP3.LUT P5, RZ, R159, 0xff00, RZ, 0xc0, !PT ;  /* 0x0000ff009fff7812 */ /* 0x000fe200078ac0ff */
[----:B------:R-:W-:Y:S01]  /*5f80*/  FADD.FTZ R45, R66, -R45 ;  /* 0x8000002d422d7221 */ /* 0x000fe20000010000 */
[----:B------:R-:W-:Y:S01]  /*5f90*/  FADD.FTZ R154, R59, -R154 ;  /* 0x8000009a3b9a7221 */ /* 0x000fe20000010000 */
[----:B------:R-:W-:Y:S01]  /*5fa0*/  FSEL R60, R0, RZ, P6 ;  /* 0x000000ff003c7208 */ /* 0x000fe20003000000 */
[----:B------:R-:W-:Y:S01]  /*5fb0*/  FMUL.FTZ R65, R65, UR16 ;  /* 0x0000001041417c20 */ /* 0x000fe20008410000 */
[----:B------:R-:W-:Y:S01]  /*5fc0*/  FMUL.FTZ R0, R73, UR16 ;  /* 0x0000001049007c20 */ /* 0x000fe20008410000 */
[----:B------:R-:W-:Y:S01]  /*5fd0*/  FSEL R61, R44, RZ, P5 ;  /* 0x000000ff2c3d7208 */ /* 0x000fe20002800000 */
[----:B------:R-:W-:Y:S01]  /*5fe0*/  FMUL.FTZ R44, R154, UR16 ;  /* 0x000000109a2c7c20 */ /* 0x000fe20008410000 */
[----:B------:R-:W-:Y:S01]  /*5ff0*/  F2FP.F16.F32.PACK_AB R46, R53, R46 ;  /* 0x0000002e352e723e */ /* 0x000fe200000000ff */
[----:B------:R-:W-:Y:S01]  /*6000*/  FMUL.FTZ R53, R45, UR16 ;  /* 0x000000102d357c20 */ /* 0x000fe20008410000 */
[C---:B------:R-:W-:Y:S01]  /*6010*/  F2FP.F16.F32.PACK_AB R45, R0.reuse, R65 ;  /* 0x00000041002d723e */ /* 0x040fe200000000ff */
[----:B------:R-:W-:Y:S01]  /*6020*/  FMUL.FTZ R55, R0, UR8 ;  /* 0x0000000800377c20 */ /* 0x000fe20008410000 */
[----:B------:R-:W-:Y:S01]  /*6030*/  FMUL.FTZ R54, R65, UR8 ;  /* 0x0000000841367c20 */ /* 0x000fe20008410000 */
[----:B------:R-:W-:Y:S01]  /*6040*/  FMUL.FTZ R0, R44, UR8 ;  /* 0x000000082c007c20 */ /* 0x000fe20008410000 */
[----:B------:R-:W-:Y:S01]  /*6050*/  FMUL.FTZ R52, R53, UR8 ;  /* 0x0000000835347c20 */ /* 0x000fe20008410000 */
[----:B------:R-:W-:-:S02]  /*6060*/  LOP3.LUT P1, RZ, R158, 0xff0000, RZ, 0xc0, !PT ;  /* 0x00ff00009eff7812 */ /* 0x000fc4000782c0ff */
[C---:B------:R-:W-:Y:S02]  /*6070*/  LOP3.LUT P4, RZ, R158.reuse, 0xff000000, RZ, 0xc0, !PT ;  /* 0xff0000009eff7812 */ /* 0x040fe4000788c0ff */
[C---:B------:R-:W-:Y:S02]  /*6080*/  LOP3.LUT P6, RZ, R158.reuse, 0xff, RZ, 0xc0, !PT ;  /* 0x000000ff9eff7812 */ /* 0x040fe400078cc0ff */
[----:B------:R-:W-:Y:S02]  /*6090*/  LOP3.LUT P5, RZ, R158, 0xff00, RZ, 0xc0, !PT ;  /* 0x0000ff009eff7812 */ /* 0x000fe400078ac0ff */
[----:B------:R-:W-:Y:S02]  /*60a0*/  F2FP.F16.F32.PACK_AB R44, R53, R44 ;  /* 0x0000002c352c723e */ /* 0x000fe400000000ff */
        /* <DEDUP_REMOVED lines=8> */
[----:B------:R-:W-:Y:S01]  /*6130*/  F2FP.F16.F32.PACK_AB R52, R59, R0 ;  /* 0x000000003b34723e */ /* 0x000fe200000000ff */
[----:B------:R-:W-:Y:S06]  /*6140*/  BRA `(.L_x_375) ;  /* 0x0000000000d47947 */ /* 0x000fec0003800000 */
.L_x_379:
        /* <DEDUP_REMOVED lines=52> */
[----:B------:R-:W-:-:S07]  /*6490*/  F2FP.F16.F32.PACK_AB R52, R59, R52 ;  /* 0x000000343b34723e */ /* 0x000fce00000000ff */
.L_x_375:
        /* <DEDUP_REMOVED lines=70> */
.L_x_363:
        /* <DEDUP_REMOVED lines=28> */
.L_x_381:
        /* <DEDUP_REMOVED lines=12> */
.L_x_2773:


//--------------------- .text._ZN10layer_norm22ln_bwd_finalize_kernelINS_22Kernel_traits_finalizeILj2048E6__halfS2_S2_S2_fjLb0ELj1024ELj4ENS_18Kernel_traits_baseILj2048ES2_S2_S2_S2_fjLj1024EEEEELb0ELb0EEEvNS_9BwdParamsE --------------------------
	.section	.text._ZN10layer_norm22ln_bwd_finalize_kernelINS_22Kernel_traits_finalizeILj2048E6__halfS2_S2_S2_fjLb0ELj1024ELj4ENS_18Kernel_traits_baseILj2048ES2_S2_S2_S2_fjLj1024EEEEELb0ELb0EEEvNS_9BwdParamsE,"ax",@progbits
	.align	128
        .global         _ZN10layer_norm22ln_bwd_finalize_kernelINS_22Kernel_traits_finalizeILj2048E6__halfS2_S2_S2_fjLb0ELj1024ELj4ENS_18Kernel_traits_baseILj2048ES2_S2_S2_S2_fjLj1024EEEEELb0ELb0EEEvNS_9BwdParamsE
        .type           _ZN10layer_norm22ln_bwd_finalize_kernelINS_22Kernel_traits_finalizeILj2048E6__halfS2_S2_S2_fjLb0ELj1024ELj4ENS_18Kernel_traits_baseILj2048ES2_S2_S2_S2_fjLj1024EEEEELb0ELb0EEEvNS_9BwdParamsE,@function
        .size           _ZN10layer_norm22ln_bwd_finalize_kernelINS_22Kernel_traits_finalizeILj2048E6__halfS2_S2_S2_fjLb0ELj1024ELj4ENS_18Kernel_traits_baseILj2048ES2_S2_S2_S2_fjLj1024EEEEELb0ELb0EEEvNS_9BwdParamsE,(.L_x_2774 - _ZN10layer_norm22ln_bwd_finalize_kernelINS_22Kernel_traits_finalizeILj2048E6__halfS2_S2_S2_fjLb0ELj1024ELj4ENS_18Kernel_traits_baseILj2048ES2_S2_S2_S2_fjLj1024EEEEELb0ELb0EEEvNS_9BwdParamsE)
        .other          _ZN10layer_norm22ln_bwd_finalize_kernelINS_22Kernel_traits_finalizeILj2048E6__halfS2_S2_S2_fjLb0ELj1024ELj4ENS_18Kernel_traits_baseILj2048ES2_S2_S2_S2_fjLj1024EEEEELb0ELb0EEEvNS_9BwdParamsE,@"STO_CUDA_ENTRY STV_DEFAULT"
_ZN10layer_norm22ln_bwd_finalize_kernelINS_22Kernel_traits_finalizeILj2048E6__halfS2_S2_S2_fjLb0ELj1024ELj4ENS_18Kernel_traits_baseILj2048ES2_S2_S2_S2_fjLj1024EEEEELb0ELb0EEEvNS_9BwdParamsE:
.text._ZN10layer_norm22ln_bwd_finalize_kernelINS_22Kernel_traits_finalizeILj2048E6__halfS2_S2_S2_fjLb0ELj1024ELj4ENS_18Kernel_traits_baseILj2048ES2_S2_S2_S2_fjLj1024EEEEELb0ELb0EEEvNS_9BwdParamsE:
        /* <DEDUP_REMOVED lines=82> */
.L_x_386:
        /* <DEDUP_REMOVED lines=118> */
.L_x_385:
[----:B------:R-:W-:Y:S05]  /*0c80*/  BSYNC.RECONVERGENT B1 ;  /* 0x0000000000017941 */ /* 0x000fea0003800200 */
.L_x_384:
        /* <DEDUP_REMOVED lines=75> */
.L_x_388:
[----:B------:R-:W-:Y:S05]  /*1140*/  BSYNC.RECONVERGENT B1 ;  /* 0x0000000000017941 */ /* 0x000fea0003800200 */
.L_x_387:
        /* <DEDUP_REMOVED lines=37> */
.L_x_390:
[----:B------:R-:W-:Y:S05]  /*13a0*/  BSYNC.RECONVERGENT B1 ;  /* 0x0000000000017941 */ /* 0x000fea0003800200 */
.L_x_389:
[----:B------:R-:W-:Y:S05]  /*13b0*/  @!P1 BRA `(.L_x_383) ;  /* 0x0000000000409947 */ /* 0x000fea0003800000 */
[----:B------:R-:W0:Y:S01]  /*13c0*/  LDC.64 R10, c[0x0][0x440] ;  /* 0x00011000ff0a7b82 */ /* 0x000e220000000a00 */
[----:B------:R-:W-:Y:S01]  /*13d0*/  IMAD R59, R0, R56, R59 ;  /* 0x00000038003b7224 */ /* 0x000fe200078e023b */
[----:B------:R-:W-:Y:S02]  /*13e0*/  LOP3.LUT R8, R8, 0x1f, RZ, 0xc0, !PT ;  /* 0x0000001f08087812 */ /* 0x000fe400078ec0ff */
[----:B------:R-:W-:Y:S02]  /*13f0*/  IADD3 R9, PT, PT, -R9, RZ, RZ ;  /* 0x000000ff09097210 */ /* 0x000fe40007ffe1ff */
[----:B------:R-:W-:Y:S02]  /*1400*/  IADD3 R59, PT, PT, R8, R59, RZ ;  /* 0x0000003b083b7210 */ /* 0x000fe40007ffe0ff */
[----:B------:R-:W1:Y:S05]  /*1410*/  LDC.64 R12, c[0x0][0x448] ;  /* 0x00011200ff0c7b82 */ /* 0x000e6a0000000a00 */
.L_x_391:
        /* <DEDUP_REMOVED lines=10> */
.L_x_383:
[----:B------:R-:W-:Y:S05]  /*14c0*/  BSYNC.RECONVERGENT B0 ;  /* 0x0000000000007941 */ /* 0x000fea0003800200 */
.L_x_382:
        /* <DEDUP_REMOVED lines=54> */
[----:B-1----:R-:W-:Y:S02]  /*1830*/  F2FP.F16.F32.PACK_AB R7, R7, R6 ;  /* 0x000000060707723e */ /* 0x002fe400000000ff */
[----:B--2---:R-:W-:-:S03]  /*1840*/  F2FP.F16.F32.PACK_AB R9, R9, R8 ;  /* 0x000000080909723e */ /* 0x004fc600000000ff */
[----:B------:R-:W-:Y:S04]  /*1850*/  STG.E desc[UR6][R2.64], R7 ;  /* 0x0000000702007986 */ /* 0x000fe8000c101906 */
[----:B------:R-:W-:Y:S01]  /*1860*/  STG.E desc[UR6][R4.64], R9 ;  /* 0x0000000904007986 */ /* 0x000fe2000c101906 */
[----:B------:R-:W-:Y:S05]  /*1870*/  EXIT ;  /* 0x000000000000794d */ /* 0x000fea0003800000 */
.L_x_392:
        /* <DEDUP_REMOVED lines=16> */
.L_x_2774:


//--------------------- .text._ZN10layer_norm40ln_parallel_residual_bwd_finalize_kernelINS_22Kernel_traits_finalizeILj2048E6__halfS2_S2_S2_fjLb0ELj1024ELj4ENS_18Kernel_traits_baseILj2048ES2_S2_S2_S2_fjLj1024EEEEELb0EEEvNS_9BwdParamsE --------------------------
	.section	.text._ZN10layer_norm40ln_parallel_residual_bwd_finalize_kernelINS_22Kernel_traits_finalizeILj2048E6__halfS2_S2_S2_fjLb0ELj1024ELj4ENS_18Kernel_traits_baseILj2048ES2_S2_S2_S2_fjLj1024EEEEELb0EEEvNS_9BwdParamsE,"ax",@progbits
	.align	128
        .global         _ZN10layer_norm40ln_parallel_residual_bwd_finalize_kernelINS_22Kernel_traits_finalizeILj2048E6__halfS2_S2_S2_fjLb0ELj1024ELj4ENS_18Kernel_traits_baseILj2048ES2_S2_S2_S2_fjLj1024EEEEELb0EEEvNS_9BwdParamsE
        .type           _ZN10layer_norm40ln_parallel_residual_bwd_finalize_kernelINS_22Kernel_traits_finalizeILj2048E6__halfS2_S2_S2_fjLb0ELj1024ELj4ENS_18Kernel_traits_baseILj2048ES2_S2_S2_S2_fjLj1024EEEEELb0EEEvNS_9BwdParamsE,@function
        .size           _ZN10layer_norm40ln_parallel_residual_bwd_finalize_kernelINS_22Kernel_traits_finalizeILj2048E6__halfS2_S2_S2_fjLb0ELj1024ELj4ENS_18Kernel_traits_baseILj2048ES2_S2_S2_S2_fjLj1024EEEEELb0EEEvNS_9BwdParamsE,(.L_x_2775 - _ZN10layer_norm40ln_parallel_residual_bwd_finalize_kernelINS_22Kernel_traits_finalizeILj2048E6__halfS2_S2_S2_fjLb0ELj1024ELj4ENS_18Kernel_traits_baseILj2048ES2_S2_S2_S2_fjLj1024EEEEELb0EEEvNS_9BwdParamsE)
        .other          _ZN10layer_norm40ln_parallel_residual_bwd_finalize_kernelINS_22Kernel_traits_finalizeILj2048E6__halfS2_S2_S2_fjLb0ELj1024ELj4ENS_18Kernel_traits_baseILj2048ES2_S2_S2_S2_fjLj1024EEEEELb0EEEvNS_9BwdParamsE,@"STO_CUDA_ENTRY STV_DEFAULT"
_ZN10layer_norm40ln_parallel_residual_bwd_finalize_kernelINS_22Kernel_traits_finalizeILj2048E6__halfS2_S2_S2_fjLb0ELj1024ELj4ENS_18Kernel_traits_baseILj2048ES2_S2_S2_S2_fjLj1024EEEEELb0EEEvNS_9BwdParamsE:
.text._ZN10layer_norm40ln_parallel_residual_bwd_finalize_kernelINS_22Kernel_traits_finalizeILj2048E6__halfS2_S2_S2_fjLb0ELj1024ELj4ENS_18Kernel_traits_baseILj2048ES2_S2_S2_S2_fjLj1024EEEEELb0EEEvNS_9BwdParamsE:
        /* <DEDUP_REMOVED lines=60> */
.L_x_397:
        /* <DEDUP_REMOVED lines=112> */
.L_x_396:
[----:B------:R-:W-:Y:S05]  /*0ac0*/  BSYNC.RECONVERGENT B1 ;  /* 0x0000000000017941 */ /* 0x000fea0003800200 */
.L_x_395:
        /* <DEDUP_REMOVED lines=65> */
.L_x_399:
[----:B------:R-:W-:Y:S05]  /*0ee0*/  BSYNC.RECONVERGENT B1 ;  /* 0x0000000000017941 */ /* 0x000fea0003800200 */
.L_x_398:
        /* <DEDUP_REMOVED lines=36> */
.L_x_401:
[----:B------:R-:W-:Y:S05]  /*1130*/  BSYNC.RECONVERGENT B1 ;  /* 0x0000000000017941 */ /* 0x000fea0003800200 */
.L_x_400:
        /* <DEDUP_REMOVED lines=18> */
.L_x_394:
[----:B------:R-:W-:Y:S05]  /*1260*/  BSYNC.RECONVERGENT B0 ;  /* 0x0000000000007941 */ /* 0x000fea0003800200 */
.L_x_393:
        /* <DEDUP_REMOVED lines=84> */
[----:B------:R-:W-:Y:S02]  /*17b0*/  F2FP.F16.F32.PACK_AB R13, R13, R12 ;  /* 0x0000000c0d0d723e */ /* 0x000fe400000000ff */
[----:B--2---:R-:W-:Y:S01]  /*17c0*/  F2FP.F16.F32.PACK_AB R15, R15, R14 ;  /* 0x0000000e0f0f723e */ /* 0x004fe200000000ff */
[----:B0-----:R-:W-:Y:S02]  /*17d0*/  IMAD.WIDE.U32 R2, R8, 0x4, R2 ;  /* 0x0000000408027825 */ /* 0x001fe400078e0002 */
[----:B------:R-:W-:Y:S01]  /*17e0*/  STG.E desc[UR6][R6.64], R13 ;  /* 0x0000000d06007986 */ /* 0x000fe2000c101906 */
[----:B----4-:R-:W-:-:S03]  /*17f0*/  F2FP.F16.F32.PACK_AB R17, R17, R16 ;  /* 0x000000101111723e */ /* 0x010fc600000000ff */
[----:B------:R-:W-:Y:S01]  /*1800*/  STG.E desc[UR6][R10.64], R15 ;  /* 0x0000000f0a007986 */ /* 0x000fe2000c101906 */
[----:B-----5:R-:W-:-:S03]  /*1810*/  F2FP.F16.F32.PACK_AB R19, R19, R18 ;  /* 0x000000121313723e */ /* 0x020fc600000000ff */
[----:B------:R-:W-:Y:S04]  /*1820*/  STG.E desc[UR6][R4.64], R17 ;  /* 0x0000001104007986 */ /* 0x000fe8000c101906 */
[----:B------:R-:W-:Y:S01]  /*1830*/  STG.E desc[UR6][R2.64], R19 ;  /* 0x0000001302007986 */ /* 0x000fe2000c101906 */
[----:B------:R-:W-:Y:S05]  /*1840*/  EXIT ;  /* 0x000000000000794d */ /* 0x000fea0003800000 */
.L_x_402:
        /* <DEDUP_REMOVED lines=11> */
.L_x_2775:


//--------------------- .text._ZN10layer_norm31ln_parallel_residual_bwd_kernelINS_13Kernel_traitsI6__halfS2_S2_S2_fjLj2048ELj1ELj1ELj4ELj16ENS_18Kernel_traits_baseILj2048ES2_S2_S2_S2_fjLj128EEEEELb1ELb1ELb0EEEvNS_9BwdParamsE --------------------------
	.section	.text._ZN10layer_norm31ln_parallel_residual_bwd_kernelINS_13Kernel_traitsI6__halfS2_S2_S2_fjLj2048ELj1ELj1ELj4ELj16ENS_18Kernel_traits_baseILj2048ES2_S2_S2_S2_fjLj128EEEEELb1ELb1ELb0EEEvNS_9BwdParamsE,"ax",@progbits
	.align	128
        .global         _ZN10layer_norm31ln_parallel_residual_bwd_kernelINS_13Kernel_traitsI6__halfS2_S2_S2_fjLj2048ELj1ELj1ELj4ELj16ENS_18Kernel_traits_baseILj2048ES2_S2_S2_S2_fjLj128EEEEELb1ELb1ELb0EEEvNS_9BwdParamsE
        .type           _ZN10layer_norm31ln_parallel_residual_bwd_kernelINS_13Kernel_traitsI6__halfS2_S2_S2_fjLj2048ELj1ELj1ELj4ELj16ENS_18Kernel_traits_baseILj2048ES2_S2_S2_S2_fjLj128EEEEELb1ELb1ELb0EEEvNS_9BwdParamsE,@function
        .size           _ZN10layer_norm31ln_parallel_residual_bwd_kernelINS_13Kernel_traitsI6__halfS2_S2_S2_fjLj2048ELj1ELj1ELj4ELj16ENS_18Kernel_traits_baseILj2048ES2_S2_S2_S2_fjLj128EEEEELb1ELb1ELb0EEEvNS_9BwdParamsE,(.L_x_2776 - _ZN10layer_norm31ln_parallel_residual_bwd_kernelINS_13Kernel_traitsI6__halfS2_S2_S2_fjLj2048ELj1ELj1ELj4ELj16ENS_18Kernel_traits_baseILj2048ES2_S2_S2_S2_fjLj128EEEEELb1ELb1ELb0EEEvNS_9BwdParamsE)
        .other          _ZN10layer_norm31ln_parallel_residual_bwd_kernelINS_13Kernel_traitsI6__halfS2_S2_S2_fjLj2048ELj1ELj1ELj4ELj16ENS_18Kernel_traits_baseILj2048ES2_S2_S2_S2_fjLj128EEEEELb1ELb1ELb0EEEvNS_9BwdParamsE,@"STO_CUDA_ENTRY STV_DEFAULT"
_ZN10layer_norm31ln_parallel_residual_bwd_kernelINS_13Kernel_traitsI6__halfS2_S2_S2_fjLj2048ELj1ELj1ELj4ELj16ENS_18Kernel_traits_baseILj2048ES2_S2_S2_S2_fjLj128EEEEELb1ELb1ELb0EEEvNS_9BwdParamsE:
.text._ZN10layer_norm31ln_parallel_residual_bwd_kernelINS_13Kernel_traitsI6__halfS2_S2_S2_fjLj2048ELj1ELj1ELj4ELj16ENS_18Kernel_traits_baseILj2048ES2_S2_S2_S2_fjLj128EEEEELb1ELb1ELb0EEEvNS_9BwdParamsE:
        /* <DEDUP_REMOVED lines=56> */
[----:B------:R-:W-:Y:S02]  /*0380*/  UPLOP3.LUT UP1, UPT, UPT, UPT, UPT, 0x40, 0x4 ;  /* 0x000000000004789c */ /* 0x000fe40003f2e870 */
[----:B0-----:R-:W-:Y:S01]  /*0390*/  UISETP.NE.AND UP0, UPT, UR22, URZ, UPT ;  /* 0x000000ff1600728c */ /* 0x001fe2000bf05270 */
[----:B------:R-:W0:Y:S05]  /*03a0*/  LDCU UR28, c[0x0][0x408] ;  /* 0x00008100ff1c77ac */ /* 0x000e2a0008000800 */
[----:B------:R-:W-:Y:S01]  /*03b0*/  PLOP3.LUT P6, PT, PT, PT, UP0, 0x80, 0x8 ;  /* 0x000000000008781c */ /* 0x000fe20003fcf008 */
        /* <DEDUP_REMOVED lines=8> */
.L_x_430:
[----:B0-----:R-:W-:Y:S02]  /*0440*/  UIMAD.WIDE UR18, UR4, 0x4, UR14 ;  /* 0x00000004041278a5 */ /* 0x001fe4000f8e020e */
[----:B------:R-:W-:-:S04]  /*0450*/  UIMAD.WIDE UR16, UR4, 0x4, UR12 ;  /* 0x00000004041078a5 */ /* 0x000fc8000f8e020c */
[----:B---3--:R-:W-:Y:S02]  /*0460*/  MOV R72, UR18 ;  /* 0x0000001200487c02 */ /* 0x008fe40008000f00 */
[----:B------:R-:W-:Y:S02]  /*0470*/  MOV R73, UR19 ;  /* 0x0000001300497c02 */ /* 0x000fe40008000f00 */
[----:B------:R-:W-:Y:S02]  /*0480*/  MOV R74, UR16 ;  /* 0x00000010004a7c02 */ /* 0x000fe40008000f00 */
[----:B------:R-:W-:Y:S01]  /*0490*/  MOV R75, UR17 ;  /* 0x00000011004b7c02 */ /* 0x000fe20008000f00 */
[----:B------:R-:W2:Y:S04]  /*04a0*/  LDG.E R72, desc[UR20][R72.64] ;  /* 0x0000001448487981 */ /* 0x000ea8000c1e1900 */
[----:B------:R-:W3:Y:S01]  /*04b0*/  LDG.E R74, desc[UR20][R74.64] ;  /* 0x000000144a4a7981 */ /* 0x000ee2000c1e1900 */
[----:B-1----:R-:W-:Y:S01]  /*04c0*/  UIMAD UR5, UR4, UR8, URZ ;  /* 0x00000008040572a4 */ /* 0x002fe2000f8e02ff */
        /* <DEDUP_REMOVED lines=9> */
[----:B--2---:R-:W-:Y:S02]  /*0560*/  R2UR UR16, R72 ;  /* 0x00000000481072ca */ /* 0x004fe400000e0000 */
[----:B---3--:R-:W-:Y:S01]  /*0570*/  FSEL R101, R74, RZ, !P6 ;  /* 0x000000ff4a657208 */ /* 0x008fe20007000000 */
[----:B-----5:R-:W-:-:S12]  /*0580*/  @!P5 BRA `(.L_x_405) ;  /* 0x000000040090d947 */ /* 0x020fd80003800000 */
[----:B------:R-:W0:Y:S08]  /*0590*/  LDC.64 R8, c[0x0][0x3a8] ;  /* 0x0000ea00ff087b82 */ /* 0x000e300000000a00 */
[----:B------:R-:W1:Y:S08]  /*05a0*/  LDC.64 R12, c[0x0][0x428] ;  /* 0x00010a00ff0c7b82 */ /* 0x000e700000000a00 */
[----:B------:R-:W2:Y:S01]  /*05b0*/  LDC.64 R104, c[0x0][0x3b0] ;  /* 0x0000ec00ff687b82 */ /* 0x000ea20000000a00 */
[----:B0-----:R-:W-:-:S06]  /*05c0*/  IMAD.WIDE.U32 R8, R4, 0x10, R8 ;  /* 0x0000001004087825 */ /* 0x001fcc00078e0008 */
[----:B------:R-:W3:Y:S01]  /*05d0*/  LDG.E.128 R8, desc[UR20][R8.64] ;  /* 0x0000001408087981 */ /* 0x000ee2000c1e1d00 */
[----:B-1----:R-:W-:-:S06]  /*05e0*/  IMAD.WIDE.U32 R12, R4, 0x10, R12 ;  /* 0x00000010040c7825 */ /* 0x002fcc00078e000c */
[----:B------:R-:W3:Y:S01]  /*05f0*/  LDG.E.128 R12, desc[UR20][R12.64] ;  /* 0x000000140c0c7981 */ /* 0x000ee2000c1e1d00 */
[----:B----4-:R-:W-:Y:S01]  /*0600*/  ISETP.NE.U32.AND P0, PT, RZ, UR30, PT ;  /* 0x0000001eff007c0c */ /* 0x010fe2000bf05070 */
[----:B--2---:R-:W-:Y:S01]  /*0610*/  IMAD.WIDE.U32 R104, R4, 0x8, R104 ;  /* 0x0000000804687825 */ /* 0x004fe200078e0068 */
[----:B------:R-:W-:Y:S02]  /*0620*/  ISETP.NE.U32.AND P1, PT, RZ, UR26, PT ;  /* 0x0000001aff007c0c */ /* 0x000fe4000bf25070 */
[----:B------:R-:W-:Y:S02]  /*0630*/  ISETP.NE.AND.EX P0, PT, RZ, UR31, PT, P0 ;  /* 0x0000001fff007c0c */ /* 0x000fe4000bf05300 */
[----:B------:R-:W-:Y:S01]  /*0640*/  ISETP.NE.AND.EX P1, PT, RZ, UR27, PT, P1 ;  /* 0x0000001bff007c0c */ /* 0x000fe2000bf25310 */
[----:B------:R-:W5:Y:S10]  /*0650*/  LDG.E.64 R104, desc[UR20][R104.64] ;  /* 0x0000001468687981 */ /* 0x000f74000c1e1b00 */
[----:B------:R-:W0:Y:S08]  /*0660*/  @P0 LDC.64 R6, c[0x0][0x438] ;  /* 0x00010e00ff060b82 */ /* 0x000e300000000a00 */
[----:B------:R-:W1:Y:S01]  /*0670*/  @P1 LDC.64 R76, c[0x0][0x3b8] ;  /* 0x0000ee00ff4c1b82 */ /* 0x000e620000000a00 */
[----:B-----5:R-:W-:-:S02]  /*0680*/  HADD2.F32 R5, -RZ, R20.H0_H0 ;  /* 0x20000014ff057230 */ /* 0x020fc40000004100 */
[----:B0-----:R-:W-:-:S05]  /*0690*/  @P0 IMAD.WIDE.U32 R6, R4, 0x10, R6 ;  /* 0x0000001004060825 */ /* 0x001fca00078e0006 */
[----:B------:R0:W5:Y:S01]  /*06a0*/  @P0 LDG.E.128 R56, desc[UR20][R6.64] ;  /* 0x0000001406380981 */ /* 0x000162000c1e1d00 */
[----:B-1----:R-:W-:-:S05]  /*06b0*/  @P1 IMAD.WIDE.U32 R76, R4, 0x8, R76 ;  /* 0x00000008044c1825 */ /* 0x002fca00078e004c */
[----:B------:R1:W5:Y:S01]  /*06c0*/  @P1 LDG.E.64 R108, desc[UR20][R76.64] ;  /* 0x000000144c6c1981 */ /* 0x000362000c1e1b00 */
[----:B------:R-:W-:Y:S01]  /*06d0*/  HADD2.F32 R79, -RZ, R23.H1_H1 ;  /* 0x30000017ff4f7230 */ /* 0x000fe20000004100 */
[----:B------:R-:W-:Y:S01]  /*06e0*/  IADD3 R111, PT, PT, R4, 0x80, RZ ;  /* 0x00000080046f7810 */ /* 0x000fe20007ffe0ff */
[----:B---3--:R-:W-:-:S05]  /*06f0*/  HADD2.F32 R80, -RZ, R8.H0_H0 ;  /* 0x20000008ff507230 */ /* 0x008fca0000004100 */
[----:B------:R-:W-:Y:S01]  /*0700*/  FADD.FTZ R3, -R101, R80 ;  /* 0x0000005065037221 */ /* 0x000fe20000010100 */
[----:B------:R-:W-:Y:S02]  /*0710*/  HADD2.F32 R82, -RZ, R9.H0_H0 ;  /* 0x20000009ff527230 */ /* 0x000fe40000004100 */
[----:B0-----:R-:W-:Y:S02]  /*0720*/  HADD2.F32 R7, -RZ, R12.H0_H0 ;  /* 0x2000000cff077230 */ /* 0x001fe40000004100 */
[----:B------:R-:W-:Y:S01]  /*0730*/  FMUL.FTZ R3, R3, UR16 ;  /* 0x0000001003037c20 */ /* 0x000fe20008410000 */
[--C-:B------:R-:W-:Y:S02]  /*0740*/  HADD2.F32 R112, -RZ, R10.reuse.H0_H0 ;  /* 0x2000000aff707230 */ /* 0x100fe40000004100 */
[-C--:B------:R-:W-:Y:S01]  /*0750*/  FMUL.FTZ R6, R5, R7.reuse ;  /* 0x0000000705067220 */ /* 0x080fe20000410000 */
[----:B------:R-:W-:Y:S01]  /*0760*/  FADD.FTZ R40, R40, R7 ;  /* 0x0000000728287221 */ /* 0x000fe20000010000 */
[----:B------:R-:W-:Y:S01]  /*0770*/  FFMA.FTZ R24, R3, R7, R24 ;  /* 0x0000000703187223 */ /* 0x000fe20000010018 */
[----:B------:R-:W-:Y:S01]  /*0780*/  FADD.FTZ R7, -R101, R82 ;  /* 0x0000005265077221 */ /* 0x000fe20000010100 */
[----:B------:R-:W-:-:S02]  /*0790*/  HADD2.F32 R114, -RZ, R10.H1_H1 ;  /* 0x3000000aff727230 */ /* 0x000fc40000004100 */
[--C-:B------:R-:W-:Y:S02]  /*07a0*/  HADD2.F32 R74, -RZ, R11.reuse.H0_H0 ;  /* 0x2000000bff4a7230 */ /* 0x100fe40000004100 */
[----:B------:R-:W-:Y:S02]  /*07b0*/  HADD2.F32 R72, -RZ, R11.H1_H1 ;  /* 0x3000000bff487230 */ /* 0x000fe40000004100 */
[----:B------:R-:W-:Y:S01]  /*07c0*/  FMUL.FTZ R7, R7, UR16 ;  /* 0x0000001007077c20 */ /* 0x000fe20008410000 */
[----:B------:R-:W-:Y:S02]  /*07d0*/  HADD2.F32 R11, -RZ, R13.H0_H0 ;  /* 0x2000000dff0b7230 */ /* 0x000fe40000004100 */
[----:B------:R-:W-:Y:S02]  /*07e0*/  HADD2.F32 R10, -RZ, R21.H0_H0 ;  /* 0x20000015ff0a7230 */ /* 0x000fe40000004100 */
[----:B------:R-:W-:Y:S02]  /*07f0*/  HADD2.F32 R8, -RZ, R8.H1_H1 ;  /* 0x30000008ff087230 */ /* 0x000fe40000004100 */
[----:B------:R-:W-:Y:S01]  /*0800*/  FADD.FTZ R42, R42, R11 ;  /* 0x0000000b2a2a7221 */ /* 0x000fe20000010000 */
[-C--:B------:R-:W-:Y:S01]  /*0810*/  FFMA.FTZ R26, R7, R11.reuse, R26 ;  /* 0x0000000b071a7223 */ /* 0x080fe2000001001a */
[----:B------:R-:W-:Y:S01]  /*0820*/  FMUL.FTZ R10, R10, R11 ;  /* 0x0000000b0a0a7220 */ /* 0x000fe20000410000 */
[----:B------:R-:W-:Y:S01]  /*0830*/  FADD.FTZ R11, -R101, R112 ;  /* 0x00000070650b7221 */ /* 0x000fe20000010100 */
[----:B------:R-:W-:-:S02]  /*0840*/  HADD2.F32 R110, -RZ, R13.H1_H1 ;  /* 0x3000000dff6e7230 */ /* 0x000fc40000004100 */
[--C-:B------:R-:W-:Y:S02]  /*0850*/  HADD2.F32 R13, -RZ, R14.reuse.H0_H0 ;  /* 0x2000000eff0d7230 */ /* 0x100fe40000004100 */
[----:B------:R-:W-:Y:S02]  /*0860*/  HADD2.F32 R78, -RZ, R14.H1_H1 ;  /* 0x3000000eff4e7230 */ /* 0x000fe40000004100 */
[----:B------:R-:W-:Y:S01]  /*0870*/  FMUL.FTZ R11, R11, UR16 ;  /* 0x000000100b0b7c20 */ /* 0x000fe20008410000 */
[----:B------:R-:W-:Y:S02]  /*0880*/  HADD2.F32 R84, -RZ, R9.H1_H1 ;  /* 0x30000009ff547230 */ /* 0x000fe40000004100 */
[--C-:B------:R-:W-:Y:S02]  /*0890*/  HADD2.F32 R73, -RZ, R15.reuse.H0_H0 ;  /* 0x2000000fff497230 */ /* 0x100fe40000004100 */
[----:B-1----:R-:W-:Y:S02]  /*08a0*/  HADD2.F32 R76, -RZ, R15.H1_H1 ;  /* 0x3000000fff4c7230 */ /* 0x002fe40000004100 */
[----:B------:R-:W-:-:S02]  /*08b0*/  HADD2.F32 R14, -RZ, R22.H0_H0 ;  /* 0x20000016ff0e7230 */ /* 0x000fc40000004100 */
[C---:B------:R-:W-:Y:S01]  /*08c0*/  FADD.FTZ R8, -R101.reuse, R8 ;  /* 0x0000000865087221 */ /* 0x040fe20000010100 */
[----:B------:R-:W-:Y:S02]  /*08d0*/  HADD2.F32 R12, -RZ, R12.H1_H1 ;  /* 0x3000000cff0c7230 */ /* 0x000fe40000004100 */
[----:B------:R-:W-:Y:S01]  /*08e0*/  FADD.FTZ R80, -R101, R114 ;  /* 0x0000007265507221 */ /* 0x000fe20000010100 */
[----:B------:R-:W-:Y:S02]  /*08f0*/  HADD2.F32 R9, -RZ, R20.H1_H1 ;  /* 0x30000014ff097230 */ /* 0x000fe40000004100 */
[----:B------:R-:W-:Y:S02]  /*0900*/  HADD2.F32 R15, -RZ, R22.H1_H1 ;  /* 0x30000016ff0f7230 */ /* 0x000fe40000004100 */
[-C--:B------:R-:W-:Y:S01]  /*0910*/  FMUL.FTZ R14, R14, R13.reuse ;  /* 0x0000000d0e0e7220 */ /* 0x080fe20000410000 */
[----:B------:R-:W-:Y:S01]  /*0920*/  FADD.FTZ R44, R44, R13 ;  /* 0x0000000d2c2c7221 */ /* 0x000fe20000010000 */
[----:B------:R-:W-:Y:S01]  /*0930*/  FFMA.FTZ R28, R11, R13, R28 ;  /* 0x0000000d0b1c7223 */ /* 0x000fe2000001001c */
[----:B------:R-:W-:Y:S01]  /*0940*/  FMUL.FTZ R8, R8, UR16 ;  /* 0x0000001008087c20 */ /* 0x000fe20008410000 */
[----:B------:R-:W-:Y:S01]  /*0950*/  FMUL.FTZ R5, R9, R12 ;  /* 0x0000000c09057220 */ /* 0x000fe20000410000 */
[----:B------:R-:W-:Y:S01]  /*0960*/  FMUL.FTZ R13, R15, R78 ;  /* 0x0000004e0f0d7220 */ /* 0x000fe20000410000 */
[----:B------:R-:W-:Y:S01]  /*0970*/  FMUL.FTZ R80, R80, UR16 ;  /* 0x0000001050507c20 */ /* 0x000fe20008410000 */
[----:B------:R-:W-:Y:S01]  /*0980*/  FADD.FTZ R82, RZ, R6 ;  /* 0x00000006ff527221 */ /* 0x000fe20000010000 */
[----:B------:R-:W-:Y:S01]  /*0990*/  FFMA.FTZ R15, R3, R6, RZ ;  /* 0x00000006030f7223 */ /* 0x000fe200000100ff */
[----:B------:R-:W-:-:S02]  /*09a0*/  HADD2.F32 R9, -RZ, R21.H1_H1 ;  /* 0x30000015ff097230 */ /* 0x000fc40000004100 */
[----:B------:R-:W-:Y:S01]  /*09b0*/  FADD.FTZ R41, R41, R12 ;  /* 0x0000000c29297221 */ /* 0x000fe20000010000 */
[----:B------:R-:W-:Y:S01]  /*09c0*/  FFMA.FTZ R25, R8, R12, R25 ;  /* 0x0000000c08197223 */ /* 0x000fe20000010019 */
[----:B------:R-:W-:Y:S01]  /*09d0*/  FADD.FTZ R45, R45, R78 ;  /* 0x0000004e2d2d7221 */ /* 0x000fe20000010000 */
[----:B------:R-:W-:Y:S01]  /*09e0*/  FFMA.FTZ R29, R80, R78, R29 ;  /* 0x0000004e501d7223 */ /* 0x000fe2000001001d */
[----:B------:R-:W-:Y:S01]  /*09f0*/  FADD.FTZ R75, R82, R5 ;  /* 0x00000005524b7221 */ /* 0x000fe20000010000 */
[C---:B------:R-:W-:Y:S01]  /*0a00*/  FADD.FTZ R12, -R101.reuse, R84 ;  /* 0x00000054650c7221 */ /* 0x040fe20000010100 */
[----:B------:R-:W-:Y:S01]  /*0a10*/  FFMA.FTZ R78, R8, R5, R15 ;  /* 0x00000005084e7223 */ /* 0x000fe2000001000f */
[----:B------:R-:W-:Y:S01]  /*0a20*/  FADD.FTZ R81, -R101, R74 ;  /* 0x0000004a65517221 */ /* 0x000fe20000010100 */
[----:B------:R-:W-:Y:S01]  /*0a30*/  FMUL.FTZ R9, R9, R110 ;  /* 0x0000006e09097220 */ /* 0x000fe20000410000 */
[----:B------:R-:W-:Y:S01]  /*0a40*/  FADD.FTZ R74, R75, R10 ;  /* 0x0000000a4b4a7221 */ /* 0x000fe20000010000 */
[----:B------:R-:W-:Y:S01]  /*0a50*/  FMUL.FTZ R12, R12, UR16 ;  /* 0x000000100c0c7c20 */ /* 0x000fe20008410000 */
[----:B------:R-:W-:Y:S01]  /*0a60*/  FFMA.FTZ R75, R7, R10, R78 ;  /* 0x0000000a074b7223 */ /* 0x000fe2000001004e */
[----:B------:R-:W-:-:S02]  /*0a70*/  HADD2.F32 R84, -RZ, R23.H0_H0 ;  /* 0x20000017ff547230 */ /* 0x000fc40000004100 */
[----:B------:R-:W-:Y:S01]  /*0a80*/  FMUL.FTZ R81, R81, UR16 ;  /* 0x0000001051517c20 */ /* 0x000fe20008410000 */
[----:B------:R-:W-:Y:S01]  /*0a90*/  FADD.FTZ R77, R74, R9 ;  /* 0x000000094a4d7221 */ /* 0x000fe20000010000 */
[----:B------:R-:W-:Y:S01]  /*0aa0*/  FFMA.FTZ R74, R12, R9, R75 ;  /* 0x000000090c4a7223 */ /* 0x000fe2000001004b */
[----:B------:R-:W-:Y:S01]  /*0ab0*/  FADD.FTZ R46, R46, R73 ;  /* 0x000000492e2e7221 */ /* 0x000fe20000010000 */
[-C--:B------:R-:W-:Y:S01]  /*0ac0*/  FMUL.FTZ R15, R84, R73.reuse ;  /* 0x00000049540f7220 */ /* 0x080fe20000410000 */
[----:B------:R-:W-:Y:S01]  /*0ad0*/  FFMA.FTZ R30, R81, R73, R30 ;  /* 0x00000049511e7223 */ /* 0x000fe2000001001e */
[----:B------:R-:W-:Y:S01]  /*0ae0*/  FADD.FTZ R78, R77, R14 ;  /* 0x0000000e4d4e7221 */ /* 0x000fe20000010000 */
[----:B------:R-:W-:Y:S01]  /*0af0*/  FFMA.FTZ R73, R11, R14, R74 ;  /* 0x0000000e0b497223 */ /* 0x000fe2000001004a */
[----:B------:R-:W-:Y:S02]  /*0b00*/  FADD.FTZ R84, -R101, R72 ;  /* 0x0000004865547221 */ /* 0x000fe40000010100 */
        /* <DEDUP_REMOVED lines=11> */
[----:B------:R-:W-:-:S07]  /*0bc0*/  FFMA.FTZ R110, R84, R82, R73 ;  /* 0x00000052546e7223 */ /* 0x000fce0000010049 */
.L_x_405:
[----:B----4-:R-:W-:Y:S05]  /*0bd0*/  BSYNC.RECONVERGENT B0 ;  /* 0x0000000000007941 */ /* 0x010fea0003800200 */
.L_x_404:
        /* <DEDUP_REMOVED lines=9> */
[----:B------:R-:W-:Y:S01]  /*0c70*/  ISETP.NE.U32.AND P1, PT, RZ, UR26, PT ;  /* 0x0000001aff007c0c */ /* 0x000fe2000bf25070 */
[----:B--2---:R-:W-:Y:S01]  /*0c80*/  IMAD.WIDE.U32 R88, R111, 0x8, R88 ;  /* 0x000000086f587825 */ /* 0x004fe200078e0058 */
[----:B------:R-:W-:Y:S02]  /*0c90*/  ISETP.NE.U32.AND P0, PT, RZ, UR30, PT ;  /* 0x0000001eff007c0c */ /* 0x000fe4000bf05070 */
[----:B------:R-:W-:Y:S02]  /*0ca0*/  ISETP.NE.AND.EX P1, PT, RZ, UR27, PT, P1 ;  /* 0x0000001bff007c0c */ /* 0x000fe4000bf25310 */
[----:B------:R-:W-:Y:S01]  /*0cb0*/  ISETP.NE.AND.EX P0, PT, RZ, UR31, PT, P0 ;  /* 0x0000001fff007c0c */ /* 0x000fe2000bf05300 */
[----:B------:R-:W5:Y:S10]  /*0cc0*/  LDG.E.64 R88, desc[UR20][R88.64] ;  /* 0x0000001458587981 */ /* 0x000f74000c1e1b00 */
[----:B------:R-:W0:Y:S08]  /*0cd0*/  @P1 LDC.64 R86, c[0x0][0x3b8] ;  /* 0x0000ee00ff561b82 */ /* 0x000e300000000a00 */
[----:B------:R-:W1:Y:S01]  /*0ce0*/  @P0 LDC.64 R90, c[0x0][0x438] ;  /* 0x00010e00ff5a0b82 */ /* 0x000e620000000a00 */
[----:B-----5:R-:W-:-:S02]  /*0cf0*/  HADD2.F32 R85, -RZ, R16.H1_H1 ;  /* 0x30000010ff557230 */ /* 0x020fc40000004100 */
[----:B0-----:R-:W-:-:S05]  /*0d00*/  @P1 IMAD.WIDE.U32 R86, R111, 0x8, R86 ;  /* 0x000000086f561825 */ /* 0x001fca00078e0056 */
[----:B------:R0:W5:Y:S01]  /*0d10*/  @P1 LDG.E.64 R106, desc[UR20][R86.64] ;  /* 0x00000014566a1981 */ /* 0x000162000c1e1b00 */
[----:B-1----:R-:W-:-:S05]  /*0d20*/  @P0 IMAD.WIDE.U32 R90, R111, 0x10, R90 ;  /* 0x000000106f5a0825 */ /* 0x002fca00078e005a */
[----:B------:R1:W5:Y:S01]  /*0d30*/  @P0 LDG.E.128 R60, desc[UR20][R90.64] ;  /* 0x000000145a3c0981 */ /* 0x000362000c1e1d00 */
[----:B0-----:R-:W-:Y:S02]  /*0d40*/  HADD2.F32 R86, -RZ, R16.H0_H0 ;  /* 0x20000010ff567230 */ /* 0x001fe40000004100 */
[--C-:B---3--:R-:W-:Y:S02]  /*0d50*/  HADD2.F32 R94, -RZ, R73.reuse.H0_H0 ;  /* 0x20000049ff5e7230 */ /* 0x108fe40000004100 */
[----:B------:R-:W-:Y:S02]  /*0d60*/  HADD2.F32 R96, -RZ, R73.H1_H1 ;  /* 0x30000049ff607230 */ /* 0x000fe40000004100 */
[----:B------:R-:W-:Y:S02]  /*0d70*/  HADD2.F32 R92, -RZ, R72.H0_H0 ;  /* 0x20000048ff5c7230 */ /* 0x000fe40000004100 */
[--C-:B------:R-:W-:Y:S02]  /*0d80*/  HADD2.F32 R98, -RZ, R74.reuse.H0_H0 ;  /* 0x2000004aff627230 */ /* 0x100fe40000004100 */
[----:B------:R-:W-:-:S02]  /*0d90*/  HADD2.F32 R74, -RZ, R74.H1_H1 ;  /* 0x3000004aff4a7230 */ /* 0x000fc40000004100 */
[C---:B------:R-:W-:Y:S01]  /*0da0*/  FADD.FTZ R87, -R101.reuse, R94 ;  /* 0x0000005e65577221 */ /* 0x040fe20000010100 */
[C---:B------:R-:W-:Y:S01]  /*0db0*/  FADD.FTZ R94, -R101.reuse, R96 ;  /* 0x00000060655e7221 */ /* 0x040fe20000010100 */
[--C-:B------:R-:W-:Y:S02]  /*0dc0*/  HADD2.F32 R100, -RZ, R75.reuse.H0_H0 ;  /* 0x2000004bff647230 */ /* 0x100fe40000004100 */
[C---:B------:R-:W-:Y:S01]  /*0dd0*/  FADD.FTZ R83, -R101.reuse, R92 ;  /* 0x0000005c65537221 */ /* 0x040fe20000010100 */
[----:B------:R-:W-:Y:S02]  /*0de0*/  HADD2.F32 R102, -RZ, R75.H1_H1 ;  /* 0x3000004bff667230 */ /* 0x000fe40000004100 */
[C---:B------:R-:W-:Y:S01]  /*0df0*/  FADD.FTZ R93, -R101.reuse, R98 ;  /* 0x00000062655d7221 */ /* 0x040fe20000010100 */
[----:B------:R-:W-:Y:S01]  /*0e00*/  FADD.FTZ R98, -R101, R74 ;  /* 0x0000004a65627221 */ /* 0x000fe20000010100 */
[----:B----4-:R-:W-:Y:S02]  /*0e10*/  HADD2.F32 R75, -RZ, R76.H0_H0 ;  /* 0x2000004cff4b7230 */ /* 0x010fe40000004100 */
[----:B------:R-:W-:Y:S01]  /*0e20*/  FMUL.FTZ R87, R87, UR16 ;  /* 0x0000001057577c20 */ /* 0x000fe20008410000 */
[----:B-1----:R-:W-:-:S02]  /*0e30*/  HADD2.F32 R91, -RZ, R77.H0_H0 ;  /* 0x2000004dff5b7230 */ /* 0x002fc40000004100 */
[----:B------:R-:W-:Y:S02]  /*0e40*/  HADD2.F32 R92, -RZ, R17.H0_H0 ;  /* 0x20000011ff5c7230 */ /* 0x000fe40000004100 */
[----:B------:R-:W-:Y:S01]  /*0e50*/  FMUL.FTZ R94, R94, UR16 ;  /* 0x000000105e5e7c20 */ /* 0x000fe20008410000 */
[----:B------:R-:W-:Y:S02]  /*0e60*/  HADD2.F32 R72, -RZ, R72.H1_H1 ;  /* 0x30000048ff487230 */ /* 0x000fe40000004100 */
[----:B------:R-:W-:Y:S02]  /*0e70*/  HADD2.F32 R77, -RZ, R77.H1_H1 ;  /* 0x3000004dff4d7230 */ /* 0x000fe40000004100 */
[----:B------:R-:W-:Y:S02]  /*0e80*/  HADD2.F32 R74, -RZ, R17.H1_H1 ;  /* 0x30000011ff4a7230 */ /* 0x000fe40000004100 */
[----:B------:R-:W-:Y:S01]  /*0e90*/  FMUL.FTZ R83, R83, UR16 ;  /* 0x0000001053537c20 */ /* 0x000fe20008410000 */
[----:B------:R-:W-:-:S02]  /*0ea0*/  HADD2.F32 R76, -RZ, R76.H1_H1 ;  /* 0x3000004cff4c7230 */ /* 0x000fc40000004100 */
[----:B------:R-:W-:Y:S01]  /*0eb0*/  FMUL.FTZ R86, R86, R75 ;  /* 0x0000004b56567220 */ /* 0x000fe20000410000 */
[-C--:B------:R-:W-:Y:S01]  /*0ec0*/  FMUL.FTZ R92, R92, R91.reuse ;  /* 0x0000005b5c5c7220 */ /* 0x080fe20000410000 */
[----:B------:R-:W-:Y:S01]  /*0ed0*/  FADD.FTZ R50, R50, R91 ;  /* 0x0000005b32327221 */ /* 0x000fe20000010000 */
[----:B------:R-:W-:Y:S01]  /*0ee0*/  FFMA.FTZ R34, R87, R91, R34 ;  /* 0x0000005b57227223 */ /* 0x000fe20000010022 */
[----:B------:R-:W-:Y:S01]  /*0ef0*/  FADD.FTZ R90, -R101, R72 ;  /* 0x00000048655a7221 */ /* 0x000fe20000010100 */
[----:B------:R-:W-:Y:S02]  /*0f00*/  HADD2.F32 R95, -RZ, R78.H0_H0 ;  /* 0x2000004eff5f7230 */ /* 0x000fe40000004100 */
[-C--:B------:R-:W-:Y:S01]  /*0f10*/  FMUL.FTZ R91, R74, R77.reuse ;  /* 0x0000004d4a5b7220 */ /* 0x080fe20000410000 */
[----:B------:R-:W-:Y:S02]  /*0f20*/  HADD2.F32 R96, -RZ, R18.H0_H0 ;  /* 0x20000012ff607230 */ /* 0x000fe40000004100 */
[----:B------:R-:W-:Y:S01]  /*0f30*/  FADD.FTZ R51, R51, R77 ;  /* 0x0000004d33337221 */ /* 0x000fe20000010000 */
[----:B------:R-:W-:Y:S01]  /*0f40*/  FFMA.FTZ R35, R94, R77, R35 ;  /* 0x0000004d5e237223 */ /* 0x000fe20000010023 */
[----:B------:R-:W-:-:S02]  /*0f50*/  HADD2.F32 R78, -RZ, R78.H1_H1 ;  /* 0x3000004eff4e7230 */ /* 0x000fc40000004100 */
[----:B------:R-:W-:Y:S01]  /*0f60*/  FMUL.FTZ R93, R93, UR16 ;  /* 0x000000105d5d7c20 */ /* 0x000fe20008410000 */
[----:B------:R-:W-:Y:S02]  /*0f70*/  HADD2.F32 R77, -RZ, R18.H1_H1 ;  /* 0x30000012ff4d7230 */ /* 0x000fe40000004100 */
[----:B------:R-:W-:Y:S01]  /*0f80*/  FADD.FTZ R48, R48, R75 ;  /* 0x0000004b30307221 */ /* 0x000fe20000010000 */
[----:B------:R-:W-:Y:S01]  /*0f90*/  FFMA.FTZ R32, R83, R75, R32 ;  /* 0x0000004b53207223 */ /* 0x000fe20000010020 */
[----:B------:R-:W-:Y:S01]  /*0fa0*/  FMUL.FTZ R85, R85, R76 ;  /* 0x0000004c55557220 */ /* 0x000fe20000410000 */
[----:B------:R-:W-:Y:S01]  /*0fb0*/  FADD.FTZ R74, R103, R86 ;  /* 0x00000056674a7221 */ /* 0x000fe20000010000 */
[----:B------:R-:W-:Y:S01]  /*0fc0*/  FMUL.FTZ R90, R90, UR16 ;  /* 0x000000105a5a7c20 */ /* 0x000fe20008410000 */
[----:B------:R-:W-:Y:S01]  /*0fd0*/  FFMA.FTZ R75, R83, R86, R110 ;  /* 0x00000056534b7223 */ /* 0x000fe2000001006e */
[-C--:B------:R-:W-:Y:S01]  /*0fe0*/  FMUL.FTZ R96, R96, R95.reuse ;  /* 0x0000005f60607220 */ /* 0x080fe20000410000 */
[----:B------:R-:W-:Y:S01]  /*0ff0*/  FADD.FTZ R52, R52, R95 ;  /* 0x0000005f34347221 */ /* 0x000fe20000010000 */
[----:B------:R-:W-:Y:S01]  /*1000*/  FFMA.FTZ R36, R93, R95, R36 ;  /* 0x0000005f5d247223 */ /* 0x000fe20000010024 */
[----:B------:R-:W-:Y:S01]  /*1010*/  FMUL.FTZ R95, R77, R78 ;  /* 0x0000004e4d5f7220 */ /* 0x000fe20000410000 */
[----:B------:R-:W-:Y:S01]  /*1020*/  FADD.FTZ R77, R74, R85 ;  /* 0x000000554a4d7221 */ /* 0x000fe20000010000 */
[C---:B------:R-:W-:Y:S01]  /*1030*/  FFMA.FTZ R74, R90.reuse, R85, R75 ;  /* 0x000000555a4a7223 */ /* 0x040fe2000001004b */
[----:B------:R-:W-:Y:S01]  /*1040*/  FADD.FTZ R49, R49, R76 ;  /* 0x0000004c31317221 */ /* 0x000fe20000010000 */
[----:B------:R-:W-:Y:S01]  /*1050*/  FFMA.FTZ R33, R90, R76, R33 ;  /* 0x0000004c5a217223 */ /* 0x000fe20000010021 */
[----:B------:R-:W-:Y:S01]  /*1060*/  FADD.FTZ R76, R77, R92 ;  /* 0x0000005c4d4c7221 */ /* 0x000fe20000010000 */
[----:B------:R-:W-:Y:S01]  /*1070*/  FFMA.FTZ R75, R87, R92, R74 ;  /* 0x0000005c574b7223 */ /* 0x000fe2000001004a */
[----:B------:R-:W-:-:S02]  /*1080*/  FADD.FTZ R99, -R101, R100 ;  /* 0x0000006465637221 */ /* 0x000fc40000010100 */
[----:B------:R-:W-:Y:S01]  /*1090*/  FADD.FTZ R77, R76, R91 ;  /* 0x0000005b4c4d7221 */ /* 0x000fe20000010000 */
[----:B------:R-:W-:Y:S01]  /*10a0*/  FFMA.FTZ R74, R94, R91, R75 ;  /* 0x0000005b5e4a7223 */ /* 0x000fe2000001004b */
[----:B------:R-:W-:Y:S02]  /*10b0*/  HADD2.F32 R73, -RZ, R79.H0_H0 ;  /* 0x2000004fff497230 */ /* 0x000fe40000004100 */
[----:B------:R-:W-:Y:S01]  /*10c0*/  FMUL.FTZ R98, R98, UR16 ;  /* 0x0000001062627c20 */ /* 0x000fe20008410000 */
[----:B------:R-:W-:Y:S02]  /*10d0*/  HADD2.F32 R100, -RZ, R19.H0_H0 ;  /* 0x20000013ff647230 */ /* 0x000fe40000004100 */
[----:B------:R-:W-:Y:S01]  /*10e0*/  FADD.FTZ R76, R77, R96 ;  /* 0x000000604d4c7221 */ /* 0x000fe20000010000 */
[----:B------:R-:W-:Y:S01]  /*10f0*/  FFMA.FTZ R75, R93, R96, R74 ;  /* 0x000000605d4b7223 */ /* 0x000fe2000001004a */
[----:B------:R-:W-:Y:S02]  /*1100*/  HADD2.F32 R72, -RZ, R79.H1_H1 ;  /* 0x3000004fff487230 */ /* 0x000fe40000004100 */
[----:B------:R-:W-:Y:S01]  /*1110*/  FMUL.FTZ R99, R99, UR16 ;  /* 0x0000001063637c20 */ /* 0x000fe20008410000 */
[----:B------:R-:W-:-:S02]  /*1120*/  HADD2.F32 R79, -RZ, R19.H1_H1 ;  /* 0x30000013ff4f7230 */ /* 0x000fc40000004100 */
[----:B------:R-:W-:Y:S01]  /*1130*/  FADD.FTZ R102, -R101, R102 ;  /* 0x0000006665667221 */ /* 0x000fe20000010100 */
[----:B------:R-:W-:Y:S01]  /*1140*/  FMUL.FTZ R97, R100, R73 ;  /* 0x0000004964617220 */ /* 0x000fe20000410000 */
[----:B------:R-:W-:Y:S01]  /*1150*/  FADD.FTZ R76, R76, R95 ;  /* 0x0000005f4c4c7221 */ /* 0x000fe20000010000 */
[----:B------:R-:W-:Y:S01]  /*1160*/  FFMA.FTZ R74, R98, R95, R75 ;  /* 0x0000005f624a7223 */ /* 0x000fe2000001004b */
        /* <DEDUP_REMOVED lines=12> */
.L_x_407:
[----:B------:R-:W-:Y:S05]  /*1230*/  BSYNC.RECONVERGENT B0 ;  /* 0x0000000000007941 */ /* 0x000fea0003800200 */
.L_x_406:
        /* <DEDUP_REMOVED lines=32> */
.L_x_409:
[----:B------:R-:W-:Y:S05]  /*1440*/  BSYNC.RECONVERGENT B0 ;  /* 0x0000000000007941 */ /* 0x000fea0003800200 */
.L_x_408:
        /* <DEDUP_REMOVED lines=42> */
[----:B------:R-:W-:Y:S01]  /*16f0*/  LOP3.LUT P2, RZ, R105, 0xff, RZ, 0xc0, !PT ;  /* 0x000000ff69ff7812 */ /* 0x000fe2000784c0ff */
[----:B------:R-:W-:Y:S01]  /*1700*/  FADD.FTZ R73, R14, -R73 ;  /* 0x800000490e497221 */ /* 0x000fe20000010000 */
[--C-:B------:R-:W-:Y:S01]  /*1710*/  FFMA.FTZ R110, R80, UR9, R101.reuse ;  /* 0x00000009506e7c23 */ /* 0x100fe20008010065 */
[----:B------:R-:W-:Y:S01]  /*1720*/  FADD.FTZ R72, R15, -R72 ;  /* 0x800000480f487221 */ /* 0x000fe20000010000 */
[----:B------:R-:W-:Y:S01]  /*1730*/  FFMA.FTZ R77, R7, UR9, R101 ;  /* 0x00000009074d7c23 */ /* 0x000fe20008010065 */
[----:B------:R-:W-:Y:S01]  /*1740*/  FMUL.FTZ R73, R73, UR16 ;  /* 0x0000001049497c20 */ /* 0x000fe20008410000 */
[----:B------:R-:W-:Y:S01]  /*1750*/  FADD.FTZ R75, R82, -R75 ;  /* 0x8000004b524b7221 */ /* 0x000fe20000010000 */
[--C-:B------:R-:W-:Y:S01]  /*1760*/  FFMA.FTZ R76, R8, UR9, R101.reuse ;  /* 0x00000009084c7c23 */ /* 0x100fe20008010065 */
[----:B------:R-:W-:Y:S01]  /*1770*/  FADD.FTZ R110, R13, -R110 ;  /* 0x8000006e0d6e7221 */ /* 0x000fe20000010000 */
[----:B------:R-:W-:Y:S01]  /*1780*/  FMUL.FTZ R73, R73, UR28 ;  /* 0x0000001c49497c20 */ /* 0x000fe20008410000 */
[----:B------:R-:W-:Y:S01]  /*1790*/  FFMA.FTZ R78, R12, UR9, R101 ;  /* 0x000000090c4e7c23 */ /* 0x000fe20008010065 */
[----:B------:R-:W-:Y:S01]  /*17a0*/  FMUL.FTZ R72, R72, UR16 ;  /* 0x0000001048487c20 */ /* 0x000fe20008410000 */
[----:B------:R-:W-:Y:S01]  /*17b0*/  FADD.FTZ R77, R10, -R77 ;  /* 0x8000004d0a4d7221 */ /* 0x000fe20000010000 */
[----:B------:R-:W-:Y:S01]  /*17c0*/  FMUL.FTZ R75, R75, UR16 ;  /* 0x000000104b4b7c20 */ /* 0x000fe20008410000 */
[----:B------:R-:W-:Y:S01]  /*17d0*/  FSEL R74, R73, RZ, P2 ;  /* 0x000000ff494a7208 */ /* 0x000fe20001000000 */
[----:B------:R-:W-:Y:S01]  /*17e0*/  FFMA.FTZ R73, R3, UR9, R101 ;  /* 0x0000000903497c23 */ /* 0x000fe20008010065 */
[----:B------:R-:W-:Y:S01]  /*17f0*/  FADD.FTZ R76, R5, -R76 ;  /* 0x8000004c054c7221 */ /* 0x000fe20000010000 */
[----:B------:R-:W-:Y:S01]  /*1800*/  FMUL.FTZ R110, R110, UR16 ;  /* 0x000000106e6e7c20 */ /* 0x000fe20008410000 */
[----:B------:R-:W-:Y:S01]  /*1810*/  ISETP.GE.U32.AND P0, PT, R104, RZ, PT ;  /* 0x000000ff6800720c */ /* 0x000fe20003f06070 */
[----:B------:R-:W-:Y:S01]  /*1820*/  FADD.FTZ R78, R9, -R78 ;  /* 0x8000004e094e7221 */ /* 0x000fe20000010000 */
[----:B------:R-:W-:Y:S01]  /*1830*/  FADD.FTZ R73, R6, -R73 ;  /* 0x8000004906497221 */ /* 0x000fe20000010000 */
[----:B------:R-:W-:Y:S01]  /*1840*/  FMUL.FTZ R72, R72, UR28 ;  /* 0x0000001c48487c20 */ /* 0x000fe20008410000 */
[----:B------:R-:W-:Y:S01]  /*1850*/  LOP3.LUT P1, RZ, R105, 0xff0000, RZ, 0xc0, !PT ;  /* 0x00ff000069ff7812 */ /* 0x000fe2000782c0ff */
[----:B------:R-:W-:Y:S01]  /*1860*/  FMUL.FTZ R77, R77, UR16 ;  /* 0x000000104d4d7c20 */ /* 0x000fe20008410000 */
[----:B------:R-:W-:Y:S01]  /*1870*/  FMUL.FTZ R75, R75, UR28 ;  /* 0x0000001c4b4b7c20 */ /* 0x000fe20008410000 */
[----:B------:R-:W-:Y:S01]  /*1880*/  FMUL.FTZ R76, R76, UR16 ;  /* 0x000000104c4c7c20 */ /* 0x000fe20008410000 */
[----:B------:R-:W-:Y:S01]  /*1890*/  FMUL.FTZ R110, R110, UR28 ;  /* 0x0000001c6e6e7c20 */ /* 0x000fe20008410000 */
        /* <DEDUP_REMOVED lines=18> */
[----:B------:R-:W-:-:S02]  /*19c0*/  FSEL R76, R73, RZ, P3 ;  /* 0x000000ff494c7208 */ /* 0x000fc40001800000 */
[----:B------:R-:W-:Y:S02]  /*19d0*/  F2FP.F16.F32.PACK_AB R75, R75, R72 ;  /* 0x000000484b4b723e */ /* 0x000fe400000000ff */
[----:B------:R-:W-:Y:S02]  /*19e0*/  F2FP.F16.F32.PACK_AB R74, R103, R74 ;  /* 0x0000004a674a723e */ /* 0x000fe400000000ff */
[----:B------:R-:W-:Y:S02]  /*19f0*/  F2FP.F16.F32.PACK_AB R73, R79, R78 ;  /* 0x0000004e4f49723e */ /* 0x000fe400000000ff */
[----:B------:R-:W-:Y:S01]  /*1a00*/  F2FP.F16.F32.PACK_AB R72, R77, R76 ;  /* 0x0000004c4d48723e */ /* 0x000fe200000000ff */
[----:B------:R-:W-:Y:S06]  /*1a10*/  BRA `(.L_x_415) ;  /* 0x00000020003c7947 */ /* 0x000fec0003800000 */
.L_x_414:
        /* <DEDUP_REMOVED lines=11> */
[----:B------:R-:W-:Y:S01]  /*1ad0*/  FADD.FTZ R77, R13, -R76 ;  /* 0x8000004c0d4d7221 */ /* 0x000fe20000010000 */
[----:B------:R-:W-:Y:S01]  /*1ae0*/  FMUL.FTZ R75, R68, UR28 ;  /* 0x0000001c444b7c20 */ /* 0x000fe20008410000 */
[C---:B------:R-:W-:Y:S01]  /*1af0*/  FMUL.FTZ R72, R73.reuse, UR28 ;  /* 0x0000001c49487c20 */ /* 0x040fe20008410000 */
[----:B------:R-:W-:Y:S01]  /*1b00*/  F2FP.F16.F32.PACK_AB R71, R73, R68 ;  /* 0x000000444947723e */ /* 0x000fe200000000ff */
[--C-:B------:R-:W-:Y:S01]  /*1b10*/  FFMA.FTZ R73, R7, UR9, R101.reuse ;  /* 0x0000000907497c23 */ /* 0x100fe20008010065 */
[--C-:B------:R-:W-:Y:S01]  /*1b20*/  FFMA.FTZ R68, R8, UR9, R101.reuse ;  /* 0x0000000908447c23 */ /* 0x100fe20008010065 */
[----:B------:R-:W-:Y:S01]  /*1b30*/  FFMA.FTZ R69, R3, UR9, R101 ;  /* 0x0000000903457c23 */ /* 0x000fe20008010065 */
[----:B------:R-:W-:Y:S01]  /*1b40*/  FADD.FTZ R76, R9, -R70 ;  /* 0x80000046094c7221 */ /* 0x000fe20000010000 */
[----:B------:R-:W-:Y:S01]  /*1b50*/  FADD.FTZ R73, R10, -R73 ;  /* 0x800000490a497221 */ /* 0x000fe20000010000 */
[----:B------:R-:W-:Y:S01]  /*1b60*/  FADD.FTZ R70, R5, -R68 ;  /* 0x8000004405467221 */ /* 0x000fe20000010000 */
[----:B------:R-:W-:Y:S01]  /*1b70*/  FMUL.FTZ R110, R77, UR16 ;  /* 0x000000104d6e7c20 */ /* 0x000fe20008410000 */
[----:B------:R-:W-:Y:S01]  /*1b80*/  FADD.FTZ R69, R6, -R69 ;  /* 0x8000004506457221 */ /* 0x000fe20000010000 */
[----:B------:R-:W-:Y:S01]  /*1b90*/  ISETP.GE.U32.AND P0, PT, R104, RZ, PT ;  /* 0x000000ff6800720c */ /* 0x000fe20003f06070 */
[----:B------:R-:W-:Y:S01]  /*1ba0*/  FMUL.FTZ R73, R73, UR16 ;  /* 0x0000001049497c20 */ /* 0x000fe20008410000 */
[----:B------:R-:W-:Y:S01]  /*1bb0*/  FMUL.FTZ R78, R76, UR16 ;  /* 0x000000104c4e7c20 */ /* 0x000fe20008410000 */
[----:B------:R-:W-:Y:S01]  /*1bc0*/  FMUL.FTZ R77, R70, UR16 ;  /* 0x00000010464d7c20 */ /* 0x000fe20008410000 */
[----:B------:R-:W-:Y:S01]  /*1bd0*/  FMUL.FTZ R68, R69, UR16 ;  /* 0x0000001045447c20 */ /* 0x000fe20008410000 */
[C---:B------:R-:W-:Y:S01]  /*1be0*/  F2FP.F16.F32.PACK_AB R70, R110.reuse, R79 ;  /* 0x0000004f6e46723e */ /* 0x040fe200000000ff */
[----:B------:R-:W-:Y:S01]  /*1bf0*/  FMUL.FTZ R74, R79, UR28 ;  /* 0x0000001c4f4a7c20 */ /* 0x000fe20008410000 */
[C---:B------:R-:W-:Y:S01]  /*1c00*/  LOP3.LUT P1, RZ, R105.reuse, 0xff0000, RZ, 0xc0, !PT ;  /* 0x00ff000069ff7812 */ /* 0x040fe2000782c0ff */
[----:B------:R-:W-:Y:S01]  /*1c10*/  FMUL.FTZ R110, R110, UR28 ;  /* 0x0000001c6e6e7c20 */ /* 0x000fe20008410000 */
[----:B------:R-:W-:Y:S01]  /*1c20*/  LOP3.LUT P2, RZ, R105, 0xff, RZ, 0xc0, !PT ;  /* 0x000000ff69ff7812 */ /* 0x000fe2000784c0ff */
[----:B------:R-:W-:Y:S01]  /*1c30*/  FMUL.FTZ R76, R73, UR28 ;  /* 0x0000001c494c7c20 */ /* 0x000fe20008410000 */
[C---:B------:R-:W-:Y:S01]  /*1c40*/  LOP3.LUT P3, RZ, R105.reuse, 0xff00, RZ, 0xc0, !PT ;  /* 0x0000ff0069ff7812 */ /* 0x040fe2000786c0ff */
[----:B------:R-:W-:Y:S01]  /*1c50*/  FMUL.FTZ R79, R78, UR28 ;  /* 0x0000001c4e4f7c20 */ /* 0x000fe20008410000 */
[----:B------:R-:W-:-:S02]  /*1c60*/  ISETP.GE.U32.AND.EX P0, PT, R105, 0x1000000, PT, P0 ;  /* 0x010000006900780c */ /* 0x000fc40003f06100 */
[----:B------:R-:W-:Y:S01]  /*1c70*/  F2FP.F16.F32.PACK_AB R69, R78, R73 ;  /* 0x000000494e45723e */ /* 0x000fe200000000ff */
[----:B------:R-:W-:Y:S01]  /*1c80*/  FMUL.FTZ R73, R68, UR28 ;  /* 0x0000001c44497c20 */ /* 0x000fe20008410000 */
[----:B------:R-:W-:Y:S02]  /*1c90*/  FSEL R75, R75, RZ, P1 ;  /* 0x000000ff4b4b7208 */ /* 0x000fe40000800000 */
[C---:B------:R-:W-:Y:S01]  /*1ca0*/  F2FP.F16.F32.PACK_AB R68, R77.reuse, R68 ;  /* 0x000000444d44723e */ /* 0x040fe200000000ff */
[----:B------:R-:W-:Y:S01]  /*1cb0*/  FMUL.FTZ R77, R77, UR28 ;  /* 0x0000001c4d4d7c20 */ /* 0x000fe20008410000 */
[----:B------:R-:W-:Y:S02]  /*1cc0*/  LOP3.LUT P1, RZ, R104, 0xff0000, RZ, 0xc0, !PT ;  /* 0x00ff000068ff7812 */ /* 0x000fe4000782c0ff */
[----:B------:R-:W-:Y:S02]  /*1cd0*/  FSEL R72, R72, RZ, P0 ;  /* 0x000000ff48487208 */ /* 0x000fe40000000000 */
        /* <DEDUP_REMOVED lines=14> */
.L_x_413:
        /* <DEDUP_REMOVED lines=9> */
[--C-:B-----5:R-:W-:Y:S02]  /*1e50*/  HADD2.F32 R73, -RZ, R59.reuse.H0_H0 ;  /* 0x2000003bff497230 */ /* 0x120fe40000004100 */
[----:B------:R-:W-:Y:S01]  /*1e60*/  FADD.FTZ R78, R15, -R78 ;  /* 0x8000004e0f4e7221 */ /* 0x000fe20000010000 */
[----:B------:R-:W-:Y:S02]  /*1e70*/  HADD2.F32 R72, -RZ, R58.H0_H0 ;  /* 0x2000003aff487230 */ /* 0x000fe40000004100 */
[----:B------:R-:W-:Y:S01]  /*1e80*/  FADD.FTZ R77, R14, -R77 ;  /* 0x8000004d0e4d7221 */ /* 0x000fe20000010000 */
[----:B------:R-:W-:-:S02]  /*1e90*/  HADD2.F32 R75, -RZ, R59.H1_H1 ;  /* 0x3000003bff4b7230 */ /* 0x000fc40000004100 */
        /* <DEDUP_REMOVED lines=8> */
[--C-:B------:R-:W-:Y:S01]  /*1f20*/  FFMA.FTZ R112, R12, UR9, R101.reuse ;  /* 0x000000090c707c23 */ /* 0x100fe20008010065 */
[--C-:B------:R-:W-:Y:S01]  /*1f30*/  FFMA.FTZ R103, R3, UR9, R101.reuse ;  /* 0x0000000903677c23 */ /* 0x100fe20008010065 */
[----:B------:R-:W-:Y:S01]  /*1f40*/  FFMA.FTZ R110, R8, UR9, R101 ;  /* 0x00000009086e7c23 */ /* 0x000fe20008010065 */
[----:B------:R-:W-:-:S02]  /*1f50*/  HADD2.F32 R76, -RZ, R57.H0_H0 ;  /* 0x20000039ff4c7230 */ /* 0x000fc40000004100 */
[----:B------:R-:W-:Y:S01]  /*1f60*/  FADD.FTZ R111, R10, -R111 ;  /* 0x8000006f0a6f7221 */ /* 0x000fe20000010000 */
[----:B------:R-:W-:Y:S02]  /*1f70*/  HADD2.F32 R77, -RZ, R57.H1_H1 ;  /* 0x30000039ff4d7230 */ /* 0x000fe40000004100 */
[----:B------:R-:W-:Y:S01]  /*1f80*/  FADD.FTZ R112, R9, -R112 ;  /* 0x8000007009707221 */ /* 0x000fe20000010000 */
[--C-:B------:R-:W-:Y:S01]  /*1f90*/  HADD2.F32 R74, -RZ, R56.reuse.H0_H0 ;  /* 0x20000038ff4a7230 */ /* 0x100fe20000004100 */
[----:B------:R-:W-:Y:S01]  /*1fa0*/  ISETP.GE.U32.AND P0, PT, R104, RZ, PT ;  /* 0x000000ff6800720c */ /* 0x000fe20003f06070 */
[----:B------:R-:W-:Y:S02]  /*1fb0*/  HADD2.F32 R75, -RZ, R56.H1_H1 ;  /* 0x30000038ff4b7230 */ /* 0x000fe40000004100 */
[----:B------:R-:W-:Y:S01]  /*1fc0*/  FADD.FTZ R103, R6, -R103 ;  /* 0x8000006706677221 */ /* 0x000fe20000010000 */
[----:B------:R-:W-:Y:S01]  /*1fd0*/  FADD.FTZ R110, R5, -R110 ;  /* 0x8000006e056e7221 */ /* 0x000fe20000010000 */
[----:B------:R-:W-:Y:S01]  /*1fe0*/  FMUL.FTZ R73, R73, UR28 ;  /* 0x0000001c49497c20 */ /* 0x000fe20008410000 */
[----:B------:R-:W-:Y:S01]  /*1ff0*/  FFMA.FTZ R76, R111, UR16, R76 ;  /* 0x000000106f4c7c23 */ /* 0x000fe2000801004c */
[----:B------:R-:W-:Y:S01]  /*2000*/  LOP3.LUT P1, RZ, R105, 0xff0000, RZ, 0xc0, !PT ;  /* 0x00ff000069ff7812 */ /* 0x000fe2000782c0ff */
[----:B------:R-:W-:Y:S01]  /*2010*/  FMUL.FTZ R79, R79, UR28 ;  /* 0x0000001c4f4f7c20 */ /* 0x000fe20008410000 */
[----:B------:R-:W-:Y:S01]  /*2020*/  FFMA.FTZ R77, R112, UR16, R77 ;  /* 0x00000010704d7c23 */ /* 0x000fe2000801004d */
[----:B------:R-:W-:Y:S01]  /*2030*/  ISETP.GE.U32.AND.EX P0, PT, R105, 0x1000000, PT, P0 ;  /* 0x010000006900780c */ /* 0x000fe20003f06100 */
[----:B------:R-:W-:Y:S01]  /*2040*/  FMUL.FTZ R78, R78, UR28 ;  /* 0x0000001c4e4e7c20 */ /* 0x000fe20008410000 */
[----:B------:R-:W-:Y:S01]  /*2050*/  FMUL.FTZ R72, R72, UR28 ;  /* 0x0000001c48487c20 */ /* 0x000fe20008410000 */
[----:B------:R-:W-:Y:S01]  /*2060*/  FFMA.FTZ R74, R103, UR16, R74 ;  /* 0x00000010674a7c23 */ /* 0x000fe2000801004a */
[----:B------:R-:W-:Y:S01]  /*2070*/  FFMA.FTZ R75, R110, UR16, R75 ;  /* 0x000000106e4b7c23 */ /* 0x000fe2000801004b */
[C---:B------:R-:W-:Y:S01]  /*2080*/  LOP3.LUT P2, RZ, R105.reuse, 0xff, RZ, 0xc0, !PT ;  /* 0x000000ff69ff7812 */ /* 0x040fe2000784c0ff */
        /* <DEDUP_REMOVED lines=11> */
[C---:B------:R-:W-:Y:S02]  /*2140*/  LOP3.LUT P2, RZ, R104.reuse, 0xff00, RZ, 0xc0, !PT ;  /* 0x0000ff0068ff7812 */ /* 0x040fe4000784c0ff */
[----:B------:R-:W-:Y:S02]  /*2150*/  LOP3.LUT P3, RZ, R104, 0xff, RZ, 0xc0, !PT ;  /* 0x000000ff68ff7812 */ /* 0x000fe4000786c0ff */
        /* <DEDUP_REMOVED lines=9> */
.L_x_416:
[--C-:B------:R-:W-:Y:S01]  /*21f0*/  FFMA.FTZ R68, R81, UR9, R101.reuse ;  /* 0x0000000951447c23 */ /* 0x100fe20008010065 */
[----:B-----5:R-:W-:Y:S02]  /*2200*/  HADD2.F32 R69, -RZ, R59.H0_H0 ;  /* 0x2000003bff457230 */ /* 0x020fe40000004100 */
[--C-:B------:R-:W-:Y:S01]  /*2210*/  FFMA.FTZ R74, R80, UR9, R101.reuse ;  /* 0x00000009504a7c23 */ /* 0x100fe20008010065 */
[--C-:B------:R-:W-:Y:S02]  /*2220*/  HADD2.F32 R73, -RZ, R58.reuse.H1_H1 ;  /* 0x3000003aff497230 */ /* 0x100fe40000004100 */
[----:B------:R-:W-:Y:S01]  /*2230*/  FADD.FTZ R68, R15, -R68 ;  /* 0x800000440f447221 */ /* 0x000fe20000010000 */
[----:B------:R-:W-:Y:S01]  /*2240*/  FFMA.FTZ R71, R11, UR9, R101 ;  /* 0x000000090b477c23 */ /* 0x000fe20008010065 */
[----:B------:R-:W-:Y:S02]  /*2250*/  HADD2.F32 R70, -RZ, R57.H0_H0 ;  /* 0x20000039ff467230 */ /* 0x000fe40000004100 */
[----:B------:R-:W-:Y:S01]  /*2260*/  FADD.FTZ R74, R13, -R74 ;  /* 0x8000004a0d4a7221 */ /* 0x000fe20000010000 */
[----:B------:R-:W-:Y:S01]  /*2270*/  FFMA.FTZ R68, R68, UR16, R69 ;  /* 0x0000001044447c23 */ /* 0x000fe20008010045 */
[--C-:B------:R-:W-:Y:S01]  /*2280*/  FFMA.FTZ R69, R7, UR9, R101.reuse ;  /* 0x0000000907457c23 */ /* 0x100fe20008010065 */
[----:B------:R-:W-:Y:S01]  /*2290*/  FFMA.FTZ R75, R84, UR9, R101 ;  /* 0x00000009544b7c23 */ /* 0x000fe20008010065 */
[----:B------:R-:W-:-:S02]  /*22a0*/  HADD2.F32 R72, -RZ, R58.H0_H0 ;  /* 0x2000003aff487230 */ /* 0x000fc40000004100 */
[----:B------:R-:W-:Y:S01]  /*22b0*/  FADD.FTZ R71, R14, -R71 ;  /* 0x800000470e477221 */ /* 0x000fe20000010000 */
[----:B------:R-:W-:Y:S01]  /*22c0*/  FADD.FTZ R69, R10, -R69 ;  /* 0x800000450a457221 */ /* 0x000fe20000010000 */
[----:B------:R-:W-:Y:S01]  /*22d0*/  FFMA.FTZ R110, R74, UR16, R73 ;  /* 0x000000104a6e7c23 */ /* 0x000fe20008010049 */
[----:B------:R-:W-:Y:S02]  /*22e0*/  HADD2.F32 R76, -RZ, R59.H1_H1 ;  /* 0x3000003bff4c7230 */ /* 0x000fe40000004100 */
[----:B------:R-:W-:Y:S01]  /*22f0*/  FADD.FTZ R75, R82, -R75 ;  /* 0x8000004b524b7221 */ /* 0x000fe20000010000 */
[----:B------:R-:W-:Y:S01]  /*2300*/  FFMA.FTZ R73, R69, UR16, R70 ;  /* 0x0000001045497c23 */ /* 0x000fe20008010046 */
[--C-:B------:R-:W-:Y:S01]  /*2310*/  FFMA.FTZ R69, R3, UR9, R101.reuse ;  /* 0x0000000903457c23 */ /* 0x100fe20008010065 */
[----:B------:R-:W-:Y:S01]  /*2320*/  FFMA.FTZ R77, R71, UR16, R72 ;  /* 0x00000010474d7c23 */ /* 0x000fe20008010048 */
[----:B------:R-:W-:Y:S01]  /*2330*/  FFMA.FTZ R74, R12, UR9, R101 ;  /* 0x000000090c4a7c23 */ /* 0x000fe20008010065 */
[----:B------:R-:W-:-:S02]  /*2340*/  HADD2.F32 R70, -RZ, R56.H0_H0 ;  /* 0x20000038ff467230 */ /* 0x000fc40000004100 */
[----:B------:R-:W-:Y:S01]  /*2350*/  FFMA.FTZ R72, R8, UR9, R101 ;  /* 0x0000000908487c23 */ /* 0x000fe20008010065 */
[----:B------:R-:W-:Y:S01]  /*2360*/  FADD.FTZ R69, R6, -R69 ;  /* 0x8000004506457221 */ /* 0x000fe20000010000 */
[----:B------:R-:W-:Y:S01]  /*2370*/  FFMA.FTZ R79, R75, UR16, R76 ;  /* 0x000000104b4f7c23 */ /* 0x000fe2000801004c */
[----:B------:R-:W-:Y:S02]  /*2380*/  HADD2.F32 R76, -RZ, R57.H1_H1 ;  /* 0x30000039ff4c7230 */ /* 0x000fe40000004100 */
[----:B------:R-:W-:Y:S01]  /*2390*/  FADD.FTZ R75, R9, -R74 ;  /* 0x8000004a094b7221 */ /* 0x000fe20000010000 */
[----:B------:R-:W-:Y:S01]  /*23a0*/  ISETP.GE.U32.AND P0, PT, R104, RZ, PT ;  /* 0x000000ff6800720c */ /* 0x000fe20003f06070 */
[----:B------:R-:W-:Y:S02]  /*23b0*/  HADD2.F32 R74, -RZ, R56.H1_H1 ;  /* 0x30000038ff4a7230 */ /* 0x000fe40000004100 */
[----:B------:R-:W-:Y:S01]  /*23c0*/  FADD.FTZ R71, R5, -R72 ;  /* 0x8000004805477221 */ /* 0x000fe20000010000 */
[----:B------:R-:W-:Y:S01]  /*23d0*/  FFMA.FTZ R72, R69, UR16, R70 ;  /* 0x0000001045487c23 */ /* 0x000fe20008010046 */
[----:B------:R-:W-:Y:S01]  /*23e0*/  FMUL.FTZ R70, R79, UR28 ;  /* 0x0000001c4f467c20 */ /* 0x000fe20008410000 */
[----:B------:R-:W-:Y:S01]  /*23f0*/  ISETP.GE.U32.AND.EX P0, PT, R105, 0x1000000, PT, P0 ;  /* 0x010000006900780c */ /* 0x000fe20003f06100 */
[----:B------:R-:W-:Y:S01]  /*2400*/  FFMA.FTZ R76, R75, UR16, R76 ;  /* 0x000000104b4c7c23 */ /* 0x000fe2000801004c */
[----:B------:R-:W-:Y:S01]  /*2410*/  FFMA.FTZ R75, R71, UR16, R74 ;  /* 0x00000010474b7c23 */ /* 0x000fe2000801004a */
[----:B------:R-:W-:Y:S01]  /*2420*/  F2FP.F16.F32.PACK_AB R71, R79, R68 ;  /* 0x000000444f47723e */ /* 0x000fe200000000ff */
[----:B------:R-:W-:Y:S01]  /*2430*/  FMUL.FTZ R69, R68, UR28 ;  /* 0x0000001c44457c20 */ /* 0x000fe20008410000 */
[----:B------:R-:W-:Y:S01]  /*2440*/  FMUL.FTZ R68, R77, UR28 ;  /* 0x0000001c4d447c20 */ /* 0x000fe20008410000 */
[----:B------:R-:W-:Y:S01]  /*2450*/  FSEL R112, R70, RZ, P0 ;  /* 0x000000ff46707208 */ /* 0x000fe20000000000 */
[----:B------:R-:W-:Y:S01]  /*2460*/  FMUL.FTZ R74, R73, UR28 ;  /* 0x0000001c494a7c20 */ /* 0x000fe20008410000 */
[----:B------:R-:W-:-:S02]  /*2470*/  LOP3.LUT P1, RZ, R105, 0xff0000, RZ, 0xc0, !PT ;  /* 0x00ff000069ff7812 */ /* 0x000fc4000782c0ff */
[C---:B------:R-:W-:Y:S02]  /*2480*/  LOP3.LUT P2, RZ, R105.reuse, 0xff, RZ, 0xc0, !PT ;  /* 0x000000ff69ff7812 */ /* 0x040fe4000784c0ff */
[C---:B------:R-:W-:Y:S01]  /*2490*/  F2FP.F16.F32.PACK_AB R70, R110.reuse, R77 ;  /* 0x0000004d6e46723e */ /* 0x040fe200000000ff */
[----:B------:R-:W-:Y:S01]  /*24a0*/  FMUL.FTZ R110, R110, UR28 ;  /* 0x0000001c6e6e7c20 */ /* 0x000fe20008410000 */
[----:B------:R-:W-:Y:S01]  /*24b0*/  LOP3.LUT P3, RZ, R105, 0xff00, RZ, 0xc0, !PT ;  /* 0x0000ff0069ff7812 */ /* 0x000fe2000786c0ff */
[----:B------:R-:W-:Y:S01]  /*24c0*/  FMUL.FTZ R77, R76, UR28 ;  /* 0x0000001c4c4d7c20 */ /* 0x000fe20008410000 */
[----:B------:R-:W-:Y:S02]  /*24d0*/  FSEL R111, R69, RZ, P1 ;  /* 0x000000ff456f7208 */ /* 0x000fe40000800000 */
[----:B------:R-:W-:Y:S02]  /*24e0*/  FSEL R78, R68, RZ, P2 ;  /* 0x000000ff444e7208 */ /* 0x000fe40001000000 */
[----:B------:R-:W-:Y:S01]  /*24f0*/  F2FP.F16.F32.PACK_AB R69, R76, R73 ;  /* 0x000000494c45723e */ /* 0x000fe200000000ff */
[----:B------:R-:W-:Y:S01]  /*2500*/  FMUL.FTZ R73, R72, UR28 ;  /* 0x0000001c48497c20 */ /* 0x000fe20008410000 */
[C---:B------:R-:W-:Y:S01]  /*2510*/  F2FP.F16.F32.PACK_AB R68, R75.reuse, R72 ;  /* 0x000000484b44723e */ /* 0x040fe200000000ff */
[----:B------:R-:W-:Y:S01]  /*2520*/  FMUL.FTZ R75, R75, UR28 ;  /* 0x0000001c4b4b7c20 */ /* 0x000fe20008410000 */
[----:B------:R-:W-:-:S02]  /*2530*/  LOP3.LUT P1, RZ, R104, 0xff000000, RZ, 0xc0, !PT ;  /* 0xff00000068ff7812 */ /* 0x000fc4000782c0ff */
        /* <DEDUP_REMOVED lines=13> */
.L_x_412:
        /* <DEDUP_REMOVED lines=21> */
[----:B------:R-:W-:Y:S01]  /*2760*/  FMUL.FTZ R72, R65, UR28 ;  /* 0x0000001c41487c20 */ /* 0x000fe20008410000 */
[----:B------:R-:W-:Y:S01]  /*2770*/  FFMA.FTZ R65, R11, UR9, R101 ;  /* 0x000000090b417c23 */ /* 0x000fe20008010065 */
[----:B------:R-:W-:Y:S01]  /*2780*/  LOP3.LUT P2, RZ, R105, 0xff, RZ, 0xc0, !PT ;  /* 0x000000ff69ff7812 */ /* 0x000fe2000784c0ff */
[----:B------:R-:W-:Y:S01]  /*2790*/  FMUL.FTZ R73, R73, UR28 ;  /* 0x0000001c49497c20 */ /* 0x000fe20008410000 */
[----:B------:R-:W-:Y:S01]  /*27a0*/  FSEL R67, R66, RZ, P1 ;  /* 0x000000ff42437208 */ /* 0x000fe20000800000 */
[----:B------:R-:W-:Y:S01]  /*27b0*/  FADD.FTZ R65, R14, -R65 ;  /* 0x800000410e417221 */ /* 0x000fe20000010000 */
[----:B------:R-:W-:-:S02]  /*27c0*/  FSEL R64, R72, RZ, P0 ;  /* 0x000000ff48407208 */ /* 0x000fc40000000000 */
[----:B------:R-:W-:Y:S01]  /*27d0*/  ISETP.GE.U32.AND P0, PT, R104, RZ, PT ;  /* 0x000000ff6800720c */ /* 0x000fe20003f06070 */
[----:B------:R-:W-:Y:S01]  /*27e0*/  FMUL.FTZ R65, R65, UR16 ;  /* 0x0000001041417c20 */ /* 0x000fe20008410000 */
[----:B------:R-:W-:Y:S01]  /*27f0*/  F2FP.F16.F32.PACK_AB R67, R64, R67 ;  /* 0x000000434043723e */ /* 0x000fe200000000ff */
[----:B------:R-:W-:Y:S01]  /*2800*/  FFMA.FTZ R64, R80, UR9, R101 ;  /* 0x0000000950407c23 */ /* 0x000fe20008010065 */
[----:B------:R-:W-:Y:S01]  /*2810*/  LOP3.LUT P1, RZ, R105, 0xff0000, RZ, 0xc0, !PT ;  /* 0x00ff000069ff7812 */ /* 0x000fe2000782c0ff */
[----:B------:R-:W-:Y:S01]  /*2820*/  FMUL.FTZ R65, R65, UR28 ;  /* 0x0000001c41417c20 */ /* 0x000fe20008410000 */
[----:B------:R-:W-:Y:S01]  /*2830*/  ISETP.GE.U32.AND.EX P0, PT, R105, 0x1000000, PT, P0 ;  /* 0x010000006900780c */ /* 0x000fe20003f06100 */
[----:B------:R-:W-:Y:S01]  /*2840*/  FADD.FTZ R64, R13, -R64 ;  /* 0x800000400d407221 */ /* 0x000fe20000010000 */
[----:B------:R-:W-:Y:S02]  /*2850*/  LOP3.LUT P3, RZ, R109, 0xff, RZ, 0xc0, !PT ;  /* 0x000000ff6dff7812 */ /* 0x000fe4000786c0ff */
[----:B------:R-:W-:Y:S01]  /*2860*/  FSEL R75, R66, RZ, P1 ;  /* 0x000000ff424b7208 */ /* 0x000fe20000800000 */
[----:B------:R-:W-:Y:S01]  /*2870*/  FMUL.FTZ R64, R64, UR16 ;  /* 0x0000001040407c20 */ /* 0x000fe20008410000 */
[----:B------:R-:W-:-:S02]  /*2880*/  FSEL R72, R72, RZ, P0 ;  /* 0x000000ff48487208 */ /* 0x000fc40000000000 */
[----:B------:R-:W-:Y:S01]  /*2890*/  LOP3.LUT P1, RZ, R109, 0xff00, RZ, 0xc0, !PT ;  /* 0x0000ff006dff7812 */ /* 0x000fe2000782c0ff */
[----:B------:R-:W-:Y:S01]  /*28a0*/  FMUL.FTZ R64, R64, UR28 ;  /* 0x0000001c40407c20 */ /* 0x000fe20008410000 */
[----:B------:R-:W-:Y:S02]  /*28b0*/  LOP3.LUT P0, RZ, R105, 0xff00, RZ, 0xc0, !PT ;  /* 0x0000ff0069ff7812 */ /* 0x000fe4000780c0ff */
[C---:B------:R-:W-:Y:S02]  /*28c0*/  FSEL R74, R65.reuse, RZ, P2 ;  /* 0x000000ff414a7208 */ /* 0x040fe40001000000 */
[----:B------:R-:W-:Y:S02]  /*28d0*/  FSEL R66, R65, RZ, P3 ;  /* 0x000000ff41427208 */ /* 0x000fe40001800000 */
[----:B------:R-:W-:Y:S01]  /*28e0*/  F2FP.F16.F32.PACK_AB R75, R72, R75 ;  /* 0x0000004b484b723e */ /* 0x000fe200000000ff */
[----:B------:R-:W-:Y:S01]  /*28f0*/  FFMA.FTZ R72, R12, UR9, R101 ;  /* 0x000000090c487c23 */ /* 0x000fe20008010065 */
[----:B------:R-:W-:-:S02]  /*2900*/  FSEL R65, R64, RZ, P1 ;  /* 0x000000ff40417208 */ /* 0x000fc40000800000 */
[----:B------:R-:W-:Y:S01]  /*2910*/  FSEL R77, R64, RZ, P0 ;  /* 0x000000ff404d7208 */ /* 0x000fe20000000000 */
[--C-:B------:R-:W-:Y:S01]  /*2920*/  FFMA.FTZ R64, R8, UR9, R101.reuse ;  /* 0x0000000908407c23 */ /* 0x100fe20008010065 */
[----:B------:R-:W-:Y:S01]  /*2930*/  F2FP.F16.F32.PACK_AB R66, R65, R66 ;  /* 0x000000424142723e */ /* 0x000fe200000000ff */
[----:B------:R-:W-:Y:S01]  /*2940*/  FADD.FTZ R76, R9, -R72 ;  /* 0x80000048094c7221 */ /* 0x000fe20000010000 */
[----:B------:R-:W-:Y:S01]  /*2950*/  FFMA.FTZ R65, R3, UR9, R101 ;  /* 0x0000000903417c23 */ /* 0x000fe20008010065 */
[----:B------:R-:W-:Y:S01]  /*2960*/  FADD.FTZ R72, R5, -R64 ;  /* 0x8000004005487221 */ /* 0x000fe20000010000 */
[----:B------:R-:W-:Y:S01]  /*2970*/  LOP3.LUT P0, RZ, R104, 0xff0000, RZ, 0xc0, !PT ;  /* 0x00ff000068ff7812 */ /* 0x000fe2000780c0ff */
[----:B------:R-:W-:Y:S01]  /*2980*/  FMUL.FTZ R76, R76, UR16 ;  /* 0x000000104c4c7c20 */ /* 0x000fe20008410000 */
[----:B------:R-:W-:Y:S01]  /*2990*/  FADD.FTZ R64, R6, -R65 ;  /* 0x8000004106407221 */ /* 0x000fe20000010000 */
[----:B------:R-:W-:Y:S01]  /*29a0*/  LOP3.LUT P1, RZ, R108, 0xff0000, RZ, 0xc0, !PT ;  /* 0x00ff00006cff7812 */ /* 0x000fe2000782c0ff */
[----:B------:R-:W-:Y:S01]  /*29b0*/  FMUL.FTZ R72, R72, UR16 ;  /* 0x0000001048487c20 */ /* 0x000fe20008410000 */
[----:B------:R-:W-:Y:S01]  /*29c0*/  FMUL.FTZ R76, R76, UR28 ;  /* 0x0000001c4c4c7c20 */ /* 0x000fe20008410000 */
[----:B------:R-:W-:Y:S01]  /*29d0*/  LOP3.LUT P3, RZ, R104, 0xff000000, RZ, 0xc0, !PT ;  /* 0xff00000068ff7812 */ /* 0x000fe2000786c0ff */
[----:B------:R-:W-:Y:S01]  /*29e0*/  FMUL.FTZ R64, R64, UR16 ;  /* 0x0000001040407c20 */ /* 0x000fe20008410000 */
[----:B------:R-:W-:-:S02]  /*29f0*/  LOP3.LUT P2, RZ, R108, 0xff000000, RZ, 0xc0, !PT ;  /* 0xff0000006cff7812 */ /* 0x000fc4000784c0ff */
[----:B------:R-:W-:Y:S01]  /*2a00*/  F2FP.F16.F32.PACK_AB R74, R77, R74 ;  /* 0x0000004a4d4a723e */ /* 0x000fe200000000ff */
[----:B------:R-:W-:Y:S01]  /*2a10*/  FMUL.FTZ R77, R72, UR28 ;  /* 0x0000001c484d7c20 */ /* 0x000fe20008410000 */
[C---:B------:R-:W-:Y:S02]  /*2a20*/  FSEL R78, R73.reuse, RZ, P0 ;  /* 0x000000ff494e7208 */ /* 0x040fe40000000000 */
[----:B------:R-:W-:Y:S01]  /*2a30*/  FSEL R65, R73, RZ, P1 ;  /* 0x000000ff49417208 */ /* 0x000fe20000800000 */
[----:B------:R-:W-:Y:S01]  /*2a40*/  FMUL.FTZ R73, R64, UR28 ;  /* 0x0000001c40497c20 */ /* 0x000fe20008410000 */
[----:B------:R-:W-:Y:S02]  /*2a50*/  LOP3.LUT P0, RZ, R104, 0xff00, RZ, 0xc0, !PT ;  /* 0x0000ff0068ff7812 */ /* 0x000fe4000780c0ff */
[C---:B------:R-:W-:Y:S02]  /*2a60*/  FSEL R103, R76.reuse, RZ, P3 ;  /* 0x000000ff4c677208 */ /* 0x040fe40001800000 */
[----:B------:R-:W-:-:S02]  /*2a70*/  FSEL R72, R76, RZ, P2 ;  /* 0x000000ff4c487208 */ /* 0x000fc40001000000 */
[C---:B------:R-:W-:Y:S02]  /*2a80*/  LOP3.LUT P1, RZ, R108.reuse, 0xff00, RZ, 0xc0, !PT ;  /* 0x0000ff006cff7812 */ /* 0x040fe4000782c0ff */
        /* <DEDUP_REMOVED lines=11> */
.L_x_418:
        /* <DEDUP_REMOVED lines=17> */
[----:B------:R-:W-:Y:S01]  /*2c50*/  ISETP.GE.U32.AND P0, PT, R104, RZ, PT ;  /* 0x000000ff6800720c */ /* 0x000fe20003f06070 */
[----:B------:R-:W-:Y:S01]  /*2c60*/  FADD.FTZ R64, R13, -R64 ;  /* 0x800000400d407221 */ /* 0x000fe20000010000 */
[----:B------:R-:W-:Y:S01]  /*2c70*/  F2FP.F16.F32.PACK_AB R67, R66, R67 ;  /* 0x000000434243723e */ /* 0x000fe200000000ff */
[----:B------:R-:W-:Y:S01]  /*2c80*/  FMUL.FTZ R65, R65, UR16 ;  /* 0x0000001041417c20 */ /* 0x000fe20008410000 */
[C---:B------:R-:W-:Y:S01]  /*2c90*/  LOP3.LUT P3, RZ, R105.reuse, 0xff0000, RZ, 0xc0, !PT ;  /* 0x00ff000069ff7812 */ /* 0x040fe2000786c0ff */
[----:B------:R-:W-:Y:S01]  /*2ca0*/  FMUL.FTZ R66, R64, UR16 ;  /* 0x0000001040427c20 */ /* 0x000fe20008410000 */
[----:B------:R-:W-:Y:S01]  /*2cb0*/  ISETP.GE.U32.AND.EX P0, PT, R105, 0x1000000, PT, P0 ;  /* 0x010000006900780c */ /* 0x000fe20003f06100 */
[----:B------:R-:W-:Y:S01]  /*2cc0*/  FMUL.FTZ R64, R65, UR28 ;  /* 0x0000001c41407c20 */ /* 0x000fe20008410000 */
[----:B------:R-:W-:Y:S01]  /*2cd0*/  FSEL R75, R68, RZ, P3 ;  /* 0x000000ff444b7208 */ /* 0x000fe20001800000 */
[----:B------:R-:W-:Y:S01]  /*2ce0*/  FMUL.FTZ R68, R66, UR28 ;  /* 0x0000001c42447c20 */ /* 0x000fe20008410000 */
[----:B------:R-:W-:-:S02]  /*2cf0*/  FSEL R72, R69, RZ, P0 ;  /* 0x000000ff45487208 */ /* 0x000fc40000000000 */
[----:B------:R-:W-:Y:S02]  /*2d00*/  LOP3.LUT P2, RZ, R105, 0xff, RZ, 0xc0, !PT ;  /* 0x000000ff69ff7812 */ /* 0x000fe4000784c0ff */
[----:B------:R-:W-:Y:S02]  /*2d10*/  LOP3.LUT P1, RZ, R109, 0xff, RZ, 0xc0, !PT ;  /* 0x000000ff6dff7812 */ /* 0x000fe4000782c0ff */
[----:B------:R-:W-:Y:S01]  /*2d20*/  F2FP.F16.F32.PACK_AB R70, R66, R65 ;  /* 0x000000414246723e */ /* 0x000fe200000000ff */
[----:B------:R-:W-:Y:S01]  /*2d30*/  FFMA.FTZ R65, R7, UR9, R101 ;  /* 0x0000000907417c23 */ /* 0x000fe20008010065 */
[----:B------:R-:W-:Y:S02]  /*2d40*/  LOP3.LUT P0, RZ, R105, 0xff00, RZ, 0xc0, !PT ;  /* 0x0000ff0069ff7812 */ /* 0x000fe4000780c0ff */
[----:B------:R-:W-:Y:S01]  /*2d50*/  FSEL R66, R64, RZ, P1 ;  /* 0x000000ff40427208 */ /* 0x000fe20000800000 */
[----:B------:R-:W-:Y:S01]  /*2d60*/  FADD.FTZ R65, R10, -R65 ;  /* 0x800000410a417221 */ /* 0x000fe20000010000 */
[----:B------:R-:W-:Y:S01]  /*2d70*/  FSEL R74, R64, RZ, P2 ;  /* 0x000000ff404a7208 */ /* 0x000fe20001000000 */
[----:B------:R-:W-:Y:S01]  /*2d80*/  FFMA.FTZ R64, R12, UR9, R101 ;  /* 0x000000090c407c23 */ /* 0x000fe20008010065 */
[----:B------:R-:W-:-:S02]  /*2d90*/  FSEL R69, R68, RZ, P0 ;  /* 0x000000ff44457208 */ /* 0x000fc40000000000 */
[----:B------:R-:W-:Y:S01]  /*2da0*/  F2FP.F16.F32.PACK_AB R75, R72, R75 ;  /* 0x0000004b484b723e */ /* 0x000fe200000000ff */
[----:B------:R-:W-:Y:S01]  /*2db0*/  FADD.FTZ R72, R9, -R64 ;  /* 0x8000004009487221 */ /* 0x000fe20000010000 */
[----:B------:R-:W-:Y:S01]  /*2dc0*/  F2FP.F16.F32.PACK_AB R74, R69, R74 ;  /* 0x0000004a454a723e */ /* 0x000fe200000000ff */
[----:B------:R-:W-:Y:S01]  /*2dd0*/  FMUL.FTZ R69, R65, UR16 ;  /* 0x0000001041457c20 */ /* 0x000fe20008410000 */
[--C-:B------:R-:W-:Y:S01]  /*2de0*/  FFMA.FTZ R64, R8, UR9, R101.reuse ;  /* 0x0000000908407c23 */ /* 0x100fe20008010065 */
[----:B------:R-:W-:Y:S01]  /*2df0*/  FFMA.FTZ R65, R3, UR9, R101 ;  /* 0x0000000903417c23 */ /* 0x000fe20008010065 */
[----:B------:R-:W-:Y:S01]  /*2e00*/  LOP3.LUT P3, RZ, R109, 0xff00, RZ, 0xc0, !PT ;  /* 0x0000ff006dff7812 */ /* 0x000fe2000786c0ff */
[----:B------:R-:W-:Y:S01]  /*2e10*/  FMUL.FTZ R72, R72, UR16 ;  /* 0x0000001048487c20 */ /* 0x000fe20008410000 */
[----:B------:R-:W-:Y:S01]  /*2e20*/  FADD.FTZ R64, R5, -R64 ;  /* 0x8000004005407221 */ /* 0x000fe20000010000 */
[----:B------:R-:W-:Y:S01]  /*2e30*/  FADD.FTZ R65, R6, -R65 ;  /* 0x8000004106417221 */ /* 0x000fe20000010000 */
[----:B------:R-:W-:Y:S01]  /*2e40*/  FSEL R73, R68, RZ, P3 ;  /* 0x000000ff44497208 */ /* 0x000fe20001800000 */
[----:B------:R-:W-:Y:S01]  /*2e50*/  FMUL.FTZ R68, R69, UR28 ;  /* 0x0000001c45447c20 */ /* 0x000fe20008410000 */
[----:B------:R-:W-:Y:S01]  /*2e60*/  LOP3.LUT P0, RZ, R104, 0xff0000, RZ, 0xc0, !PT ;  /* 0x00ff000068ff7812 */ /* 0x000fe2000780c0ff */
[----:B------:R-:W-:Y:S01]  /*2e70*/  FMUL.FTZ R64, R64, UR16 ;  /* 0x0000001040407c20 */ /* 0x000fe20008410000 */
[----:B------:R-:W-:Y:S01]  /*2e80*/  LOP3.LUT P1, RZ, R108, 0xff0000, RZ, 0xc0, !PT ;  /* 0x00ff00006cff7812 */ /* 0x000fe2000782c0ff */
[----:B------:R-:W-:Y:S01]  /*2e90*/  FMUL.FTZ R65, R65, UR16 ;  /* 0x0000001041417c20 */ /* 0x000fe20008410000 */
[----:B------:R-:W-:Y:S01]  /*2ea0*/  FMUL.FTZ R77, R72, UR28 ;  /* 0x0000001c484d7c20 */ /* 0x000fe20008410000 */
[----:B------:R-:W-:-:S02]  /*2eb0*/  LOP3.LUT P3, RZ, R104, 0xff000000, RZ, 0xc0, !PT ;  /* 0xff00000068ff7812 */ /* 0x000fc4000786c0ff */
[----:B------:R-:W-:Y:S02]  /*2ec0*/  LOP3.LUT P2, RZ, R108, 0xff000000, RZ, 0xc0, !PT ;  /* 0xff0000006cff7812 */ /* 0x000fe4000784c0ff */
[----:B------:R-:W-:Y:S02]  /*2ed0*/  F2FP.F16.F32.PACK_AB R66, R73, R66 ;  /* 0x000000424942723e */ /* 0x000fe400000000ff */
[----:B------:R-:W-:Y:S02]  /*2ee0*/  FSEL R73, R68, RZ, P0 ;  /* 0x000000ff44497208 */ /* 0x000fe40000000000 */
[----:B------:R-:W-:Y:S01]  /*2ef0*/  F2FP.F16.F32.PACK_AB R69, R72, R69 ;  /* 0x000000454845723e */ /* 0x000fe200000000ff */
[----:B------:R-:W-:Y:S01]  /*2f00*/  FMUL.FTZ R72, R64, UR28 ;  /* 0x0000001c40487c20 */ /* 0x000fe20008410000 */
[----:B------:R-:W-:Y:S02]  /*2f10*/  FSEL R76, R68, RZ, P1 ;  /* 0x000000ff444c7208 */ /* 0x000fe40000800000 */
[----:B------:R-:W-:Y:S01]  /*2f20*/  F2FP.F16.F32.PACK_AB R68, R64, R65 ;  /* 0x000000414044723e */ /* 0x000fe200000000ff */
[----:B------:R-:W-:Y:S01]  /*2f30*/  FMUL.FTZ R65, R65, UR28 ;  /* 0x0000001c41417c20 */ /* 0x000fe20008410000 */
[----:B------:R-:W-:-:S02]  /*2f40*/  LOP3.LUT P0, RZ, R104, 0xff00, RZ, 0xc0, !PT ;  /* 0x0000ff0068ff7812 */ /* 0x000fc4000780c0ff */
[C---:B------:R-:W-:Y:S02]  /*2f50*/  LOP3.LUT P1, RZ, R108.reuse, 0xff00, RZ, 0xc0, !PT ;  /* 0x0000ff006cff7812 */ /* 0x040fe4000782c0ff */
[C---:B------:R-:W-:Y:S02]  /*2f60*/  FSEL R78, R77.reuse, RZ, P3 ;  /* 0x000000ff4d4e7208 */ /* 0x040fe40001800000 */
[----:B------:R-:W-:Y:S02]  /*2f70*/  FSEL R103, R77, RZ, P2 ;  /* 0x000000ff4d677208 */ /* 0x000fe40001000000 */
[----:B------:R-:W-:Y:S02]  /*2f80*/  LOP3.LUT P3, RZ, R108, 0xff, RZ, 0xc0, !PT ;  /* 0x000000ff6cff7812 */ /* 0x000fe4000786c0ff */
[----:B------:R-:W-:Y:S02]  /*2f90*/  LOP3.LUT P2, RZ, R104, 0xff, RZ, 0xc0, !PT ;  /* 0x000000ff68ff7812 */ /* 0x000fe4000784c0ff */
        /* <DEDUP_REMOVED lines=9> */
.L_x_417:
        /* <DEDUP_REMOVED lines=10> */
[----:B------:R-:W-:Y:S02]  /*30d0*/  HADD2.F32 R64, -RZ, R58.H0_H0 ;  /* 0x2000003aff407230 */ /* 0x000fe40000004100 */
[----:B------:R-:W-:Y:S01]  /*30e0*/  FADD.FTZ R75, R82, -R75 ;  /* 0x8000004b524b7221 */ /* 0x000fe20000010000 */
[----:B------:R-:W-:Y:S01]  /*30f0*/  FADD.FTZ R65, R14, -R65 ;  /* 0x800000410e417221 */ /* 0x000fe20000010000 */
[----:B------:R-:W-:-:S02]  /*3100*/  HADD2.F32 R73, -RZ, R59.H0_H0 ;  /* 0x2000003bff497230 */ /* 0x000fc40000004100 */
[----:B------:R-:W-:Y:S01]  /*3110*/  FADD.FTZ R72, R15, -R72 ;  /* 0x800000480f487221 */ /* 0x000fe20000010000 */
[----:B------:R-:W-:Y:S02]  /*3120*/  HADD2.F32 R67, -RZ, R58.H1_H1 ;  /* 0x3000003aff437230 */ /* 0x000fe40000004100 */
[----:B------:R-:W-:Y:S01]  /*3130*/  FADD.FTZ R66, R13, -R66 ;  /* 0x800000420d427221 */ /* 0x000fe20000010000 */
[----:B------:R-:W-:Y:S01]  /*3140*/  FFMA.FTZ R110, R75, UR16, R74 ;  /* 0x000000104b6e7c23 */ /* 0x000fe2000801004a */
[----:B------:R-:W-:Y:S01]  /*3150*/  FFMA.FTZ R78, R65, UR16, R64 ;  /* 0x00000010414e7c23 */ /* 0x000fe20008010040 */
[--C-:B------:R-:W-:Y:S01]  /*3160*/  FFMA.FTZ R75, R7, UR9, R101.reuse ;  /* 0x00000009074b7c23 */ /* 0x100fe20008010065 */
[----:B------:R-:W-:Y:S01]  /*3170*/  FFMA.FTZ R64, R12, UR9, R101 ;  /* 0x000000090c407c23 */ /* 0x000fe20008010065 */
[----:B------:R-:W-:Y:S01]  /*3180*/  ISETP.GE.U32.AND P0, PT, R104, RZ, PT ;  /* 0x000000ff6800720c */ /* 0x000fe20003f06070 */
[----:B------:R-:W-:Y:S01]  /*3190*/  FFMA.FTZ R103, R72, UR16, R73 ;  /* 0x0000001048677c23 */ /* 0x000fe20008010049 */
[----:B------:R-:W-:Y:S01]  /*31a0*/  FFMA.FTZ R65, R3, UR9, R101 ;  /* 0x0000000903417c23 */ /* 0x000fe20008010065 */
[----:B------:R-:W-:Y:S01]  /*31b0*/  ISETP.GE.U32.AND P1, PT, R108, RZ, PT ;  /* 0x000000ff6c00720c */ /* 0x000fe20003f26070 */
[----:B------:R-:W-:Y:S01]  /*31c0*/  FFMA.FTZ R79, R66, UR16, R67 ;  /* 0x00000010424f7c23 */ /* 0x000fe20008010043 */
[----:B------:R-:W-:-:S02]  /*31d0*/  HADD2.F32 R72, -RZ, R57.H0_H0 ;  /* 0x20000039ff487230 */ /* 0x000fc40000004100 */
[----:B------:R-:W-:Y:S01]  /*31e0*/  FMUL.FTZ R110, R110, UR28 ;  /* 0x0000001c6e6e7c20 */ /* 0x000fe20008410000 */
[--C-:B------:R-:W-:Y:S02]  /*31f0*/  HADD2.F32 R67, -RZ, R56.reuse.H0_H0 ;  /* 0x20000038ff437230 */ /* 0x100fe40000004100 */
[----:B------:R-:W-:Y:S01]  /*3200*/  FFMA.FTZ R66, R8, UR9, R101 ;  /* 0x0000000908427c23 */ /* 0x000fe20008010065 */
[----:B------:R-:W-:Y:S01]  /*3210*/  FADD.FTZ R75, R10, -R75 ;  /* 0x8000004b0a4b7221 */ /* 0x000fe20000010000 */
[----:B------:R-:W-:Y:S01]  /*3220*/  FADD.FTZ R74, R9, -R64 ;  /* 0x80000040094a7221 */ /* 0x000fe20000010000 */
[----:B------:R-:W-:Y:S01]  /*3230*/  ISETP.GE.U32.AND.EX P0, PT, R105, 0x1000000, PT, P0 ;  /* 0x010000006900780c */ /* 0x000fe20003f06100 */
[----:B------:R-:W-:Y:S01]  /*3240*/  FADD.FTZ R64, R6, -R65 ;  /* 0x8000004106407221 */ /* 0x000fe20000010000 */
[----:B------:R-:W-:Y:S01]  /*3250*/  FMUL.FTZ R103, R103, UR28 ;  /* 0x0000001c67677c20 */ /* 0x000fe20008410000 */
[----:B------:R-:W-:Y:S01]  /*3260*/  ISETP.GE.U32.AND.EX P1, PT, R109, 0x1000000, PT, P1 ;  /* 0x010000006d00780c */ /* 0x000fe20003f26110 */
[----:B------:R-:W-:Y:S01]  /*3270*/  HADD2.F32 R77, -RZ, R57.H1_H1 ;  /* 0x30000039ff4d7230 */ /* 0x000fe20000004100 */
[----:B------:R-:W-:Y:S01]  /*3280*/  LOP3.LUT P2, RZ, R105, 0xff0000, RZ, 0xc0, !PT ;  /* 0x00ff000069ff7812 */ /* 0x000fe2000784c0ff */
[----:B------:R-:W-:Y:S01]  /*3290*/  HADD2.F32 R73, -RZ, R56.H1_H1 ;  /* 0x30000038ff497230 */ /* 0x000fe20000004100 */
[----:B------:R-:W-:Y:S01]  /*32a0*/  LOP3.LUT P3, RZ, R109, 0xff0000, RZ, 0xc0, !PT ;  /* 0x00ff00006dff7812 */ /* 0x000fe2000786c0ff */
[----:B------:R-:W-:Y:S01]  /*32b0*/  FADD.FTZ R66, R5, -R66 ;  /* 0x8000004205427221 */ /* 0x000fe20000010000 */
[----:B------:R-:W-:Y:S01]  /*32c0*/  FFMA.FTZ R65, R75, UR16, R72 ;  /* 0x000000104b417c23 */ /* 0x000fe20008010048 */
[----:B------:R-:W-:Y:S01]  /*32d0*/  FSEL R112, R110, RZ, P0 ;  /* 0x000000ff6e707208 */ /* 0x000fe20000000000 */
[----:B------:R-:W-:Y:S01]  /*32e0*/  FMUL.FTZ R79, R79, UR28 ;  /* 0x0000001c4f4f7c20 */ /* 0x000fe20008410000 */
[----:B------:R-:W-:Y:S01]  /*32f0*/  FFMA.FTZ R64, R64, UR16, R67 ;  /* 0x0000001040407c23 */ /* 0x000fe20008010043 */
[----:B------:R-:W-:Y:S01]  /*3300*/  LOP3.LUT P0, RZ, R109, 0xff00, RZ, 0xc0, !PT ;  /* 0x0000ff006dff7812 */ /* 0x000fe2000780c0ff */
[----:B------:R-:W-:Y:S01]  /*3310*/  FMUL.FTZ R78, R78, UR28 ;  /* 0x0000001c4e4e7c20 */ /* 0x000fe20008410000 */
[----:B------:R-:W-:Y:S01]  /*3320*/  FSEL R72, R110, RZ, P1 ;  /* 0x000000ff6e487208 */ /* 0x000fe20000800000 */
[----:B------:R-:W-:Y:S01]  /*3330*/  FFMA.FTZ R77, R74, UR16, R77 ;  /* 0x000000104a4d7c23 */ /* 0x000fe2000801004d */
[C---:B------:R-:W-:Y:S01]  /*3340*/  FSEL R75, R103.reuse, RZ, P2 ;  /* 0x000000ff674b7208 */ /* 0x040fe20001000000 */
[----:B------:R-:W-:Y:S01]  /*3350*/  FFMA.FTZ R76, R66, UR16, R73 ;  /* 0x00000010424c7c23 */ /* 0x000fe20008010049 */
[----:B------:R-:W-:Y:S01]  /*3360*/  FSEL R67, R103, RZ, P3 ;  /* 0x000000ff67437208 */ /* 0x000fe20001800000 */
[----:B------:R-:W-:Y:S01]  /*3370*/  FMUL.FTZ R65, R65, UR28 ;  /* 0x0000001c41417c20 */ /* 0x000fe20008410000 */
[----:B------:R-:W-:Y:S01]  /*3380*/  LOP3.LUT P1, RZ, R105, 0xff00, RZ, 0xc0, !PT ;  /* 0x0000ff0069ff7812 */ /* 0x000fe2000782c0ff */
[----:B------:R-:W-:Y:S01]  /*3390*/  FMUL.FTZ R77, R77, UR28 ;  /* 0x0000001c4d4d7c20 */ /* 0x000fe20008410000 */
[----:B------:R-:W-:Y:S01]  /*33a0*/  LOP3.LUT P2, RZ, R105, 0xff, RZ, 0xc0, !PT ;  /* 0x000000ff69ff7812 */ /* 0x000fe2000784c0ff */
[----:B------:R-:W-:Y:S01]  /*33b0*/  FMUL.FTZ R76, R76, UR28 ;  /* 0x0000001c4c4c7c20 */ /* 0x000fe20008410000 */
[----:B------:R-:W-:-:S02]  /*33c0*/  LOP3.LUT P3, RZ, R109, 0xff, RZ, 0xc0, !PT ;  /* 0x000000ff6dff7812 */ /* 0x000fc4000786c0ff */
[C---:B------:R-:W-:Y:S02]  /*33d0*/  FSEL R73, R79.reuse, RZ, P0 ;  /* 0x000000ff4f497208 */ /* 0x040fe40000000000 */
[----:B------:R-:W-:Y:S02]  /*33e0*/  FSEL R79, R79, RZ, P1 ;  /* 0x000000ff4f4f7208 */ /* 0x000fe40000800000 */
[----:B------:R-:W-:Y:S02]  /*33f0*/  LOP3.LUT P0, RZ, R104, 0xff0000, RZ, 0xc0, !PT ;  /* 0x00ff000068ff7812 */ /* 0x000fe4000780c0ff */
[C---:B------:R-:W-:Y:S02]  /*3400*/  FSEL R74, R78.reuse, RZ, P2 ;  /* 0x000000ff4e4a7208 */ /* 0x040fe40001000000 */
[----:B------:R-:W-:Y:S02]  /*3410*/  FSEL R66, R78, RZ, P3 ;  /* 0x000000ff4e427208 */ /* 0x000fe40001800000 */
[----:B------:R-:W-:-:S02]  /*3420*/  LOP3.LUT P1, RZ, R108, 0xff0000, RZ, 0xc0, !PT ;  /* 0x00ff00006cff7812 */ /* 0x000fc4000782c0ff */
[----:B------:R-:W-:Y:S02]  /*3430*/  LOP3.LUT P3, RZ, R104, 0xff000000, RZ, 0xc0, !PT ;  /* 0xff00000068ff7812 */ /* 0x000fe4000786c0ff */
[----:B------:R-:W-:Y:S02]  /*3440*/  LOP3.LUT P2, RZ, R108, 0xff000000, RZ, 0xc0, !PT ;  /* 0xff0000006cff7812 */ /* 0x000fe4000784c0ff */
[----:B------:R-:W-:Y:S02]  /*3450*/  FSEL R78, R65, RZ, P0 ;  /* 0x000000ff414e7208 */ /* 0x000fe40000000000 */
[----:B------:R-:W-:Y:S02]  /*3460*/  F2FP.F16.F32.PACK_AB R67, R72, R67 ;  /* 0x000000434843723e */ /* 0x000fe400000000ff */
[----:B------:R-:W-:Y:S01]  /*3470*/  F2FP.F16.F32.PACK_AB R66, R73, R66 ;  /* 0x000000424942723e */ /* 0x000fe200000000ff */
        /* <DEDUP_REMOVED lines=17> */
[----:B------:R-:W-:Y:S01]  /*3590*/  F2FP.F16.F32.PACK_AB R72, R79, R76 ;  /* 0x0000004c4f48723e */ /* 0x000fe200000000ff */
[----:B------:R-:W-:Y:S06]  /*35a0*/  BRA `(.L_x_415) ;  /* 0x0000000400587947 */ /* 0x000fec0003800000 */
.L_x_419:
[--C-:B------:R-:W-:Y:S01]  /*35b0*/  FFMA.FTZ R66, R80, UR9, R101.reuse ;  /* 0x0000000950427c23 */ /* 0x100fe20008010065 */
[--C-:B------:R-:W-:Y:S01]  /*35c0*/  FFMA.FTZ R71, R84, UR9, R101.reuse ;  /* 0x0000000954477c23 */ /* 0x100fe20008010065 */
[--C-:B------:R-:W-:Y:S01]  /*35d0*/  FFMA.FTZ R65, R11, UR9, R101.reuse ;  /* 0x000000090b417c23 */ /* 0x100fe20008010065 */
[----:B------:R-:W-:Y:S01]  /*35e0*/  FFMA.FTZ R68, R81, UR9, R101 ;  /* 0x0000000951447c23 */ /* 0x000fe20008010065 */
[--C-:B-----5:R-:W-:Y:S02]  /*35f0*/  HADD2.F32 R67, -RZ, R58.reuse.H1_H1 ;  /* 0x3000003aff437230 */ /* 0x120fe40000004100 */
[----:B------:R-:W-:Y:S01]  /*3600*/  FADD.FTZ R66, R13, -R66 ;  /* 0x800000420d427221 */ /* 0x000fe20000010000 */
[----:B------:R-:W-:Y:S02]  /*3610*/  HADD2.F32 R70, -RZ, R59.H1_H1 ;  /* 0x3000003bff467230 */ /* 0x000fe40000004100 */
[----:B------:R-:W-:Y:S01]  /*3620*/  FADD.FTZ R71, R82, -R71 ;  /* 0x8000004752477221 */ /* 0x000fe20000010000 */
[----:B------:R-:W-:-:S02]  /*3630*/  HADD2.F32 R64, -RZ, R58.H0_H0 ;  /* 0x2000003aff407230 */ /* 0x000fc40000004100 */
[----:B------:R-:W-:Y:S01]  /*3640*/  FADD.FTZ R65, R14, -R65 ;  /* 0x800000410e417221 */ /* 0x000fe20000010000 */
[----:B------:R-:W-:Y:S02]  /*3650*/  HADD2.F32 R69, -RZ, R59.H0_H0 ;  /* 0x2000003bff457230 */ /* 0x000fe40000004100 */
[----:B------:R-:W-:Y:S01]  /*3660*/  FADD.FTZ R68, R15, -R68 ;  /* 0x800000440f447221 */ /* 0x000fe20000010000 */
[----:B------:R-:W-:Y:S01]  /*3670*/  FFMA.FTZ R75, R66, UR16, R67 ;  /* 0x00000010424b7c23 */ /* 0x000fe20008010043 */
[----:B------:R-:W-:Y:S01]  /*3680*/  FFMA.FTZ R77, R71, UR16, R70 ;  /* 0x00000010474d7c23 */ /* 0x000fe20008010046 */
[--C-:B------:R-:W-:Y:S01]  /*3690*/  FFMA.FTZ R66, R8, UR9, R101.reuse ;  /* 0x0000000908427c23 */ /* 0x100fe20008010065 */
[----:B------:R-:W-:Y:S01]  /*36a0*/  FFMA.FTZ R72, R65, UR16, R64 ;  /* 0x0000001041487c23 */ /* 0x000fe20008010040 */
[----:B------:R-:W-:Y:S01]  /*36b0*/  FFMA.FTZ R71, R7, UR9, R101 ;  /* 0x0000000907477c23 */ /* 0x000fe20008010065 */
[----:B------:R-:W-:Y:S01]  /*36c0*/  FFMA.FTZ R74, R68, UR16, R69 ;  /* 0x00000010444a7c23 */ /* 0x000fe20008010045 */
[--C-:B------:R-:W-:Y:S01]  /*36d0*/  FFMA.FTZ R64, R12, UR9, R101.reuse ;  /* 0x000000090c407c23 */ /* 0x100fe20008010065 */
[----:B------:R-:W-:Y:S01]  /*36e0*/  FFMA.FTZ R65, R3, UR9, R101 ;  /* 0x0000000903417c23 */ /* 0x000fe20008010065 */
[----:B------:R-:W-:-:S02]  /*36f0*/  HADD2.F32 R69, -RZ, R56.H1_H1 ;  /* 0x30000038ff457230 */ /* 0x000fc40000004100 */
[----:B------:R-:W-:Y:S01]  /*3700*/  FADD.FTZ R66, R5, -R66 ;  /* 0x8000004205427221 */ /* 0x000fe20000010000 */
[--C-:B------:R-:W-:Y:S02]  /*3710*/  HADD2.F32 R68, -RZ, R57.reuse.H0_H0 ;  /* 0x20000039ff447230 */ /* 0x100fe40000004100 */
[----:B------:R-:W-:Y:S01]  /*3720*/  FADD.FTZ R71, R10, -R71 ;  /* 0x800000470a477221 */ /* 0x000fe20000010000 */
[----:B------:R-:W-:Y:S01]  /*3730*/  FADD.FTZ R70, R9, -R64 ;  /* 0x8000004009467221 */ /* 0x000fe20000010000 */
[----:B------:R-:W-:Y:S01]  /*3740*/  FADD.FTZ R64, R6, -R65 ;  /* 0x8000004106407221 */ /* 0x000fe20000010000 */
[----:B------:R-:W-:Y:S02]  /*3750*/  HADD2.F32 R67, -RZ, R56.H0_H0 ;  /* 0x20000038ff437230 */ /* 0x000fe40000004100 */
[----:B------:R-:W-:Y:S01]  /*3760*/  FFMA.FTZ R65, R66, UR16, R69 ;  /* 0x0000001042417c23 */ /* 0x000fe20008010045 */
[----:B------:R-:W-:Y:S01]  /*3770*/  ISETP.GE.U32.AND P0, PT, R108, RZ, PT ;  /* 0x000000ff6c00720c */ /* 0x000fe20003f06070 */
[----:B------:R-:W-:-:S02]  /*3780*/  HADD2.F32 R73, -RZ, R57.H1_H1 ;  /* 0x30000039ff497230 */ /* 0x000fc40000004100 */
[----:B------:R-:W-:Y:S01]  /*3790*/  FFMA.FTZ R68, R71, UR16, R68 ;  /* 0x0000001047447c23 */ /* 0x000fe20008010044 */
[----:B------:R-:W-:Y:S01]  /*37a0*/  ISETP.GE.U32.AND P1, PT, R104, RZ, PT ;  /* 0x000000ff6800720c */ /* 0x000fe20003f26070 */
[----:B------:R-:W-:Y:S01]  /*37b0*/  FMUL.FTZ R66, R74, UR28 ;  /* 0x0000001c4a427c20 */ /* 0x000fe20008410000 */
[----:B------:R-:W-:Y:S01]  /*37c0*/  LOP3.LUT P2, RZ, R105, 0xff0000, RZ, 0xc0, !PT ;  /* 0x00ff000069ff7812 */ /* 0x000fe2000784c0ff */
[----:B------:R-:W-:Y:S01]  /*37d0*/  FFMA.FTZ R64, R64, UR16, R67 ;  /* 0x0000001040407c23 */ /* 0x000fe20008010043 */
[----:B------:R-:W-:Y:S01]  /*37e0*/  LOP3.LUT P3, RZ, R109, 0xff0000, RZ, 0xc0, !PT ;  /* 0x00ff00006dff7812 */ /* 0x000fe2000786c0ff */
[----:B------:R-:W-:Y:S01]  /*37f0*/  FFMA.FTZ R73, R70, UR16, R73 ;  /* 0x0000001046497c23 */ /* 0x000fe20008010049 */
[C---:B------:R-:W-:Y:S01]  /*3800*/  F2FP.F16.F32.PACK_AB R71, R77.reuse, R74 ;  /* 0x0000004a4d47723e */ /* 0x040fe200000000ff */
[----:B------:R-:W-:Y:S01]  /*3810*/  FMUL.FTZ R77, R77, UR28 ;  /* 0x0000001c4d4d7c20 */ /* 0x000fe20008410000 */
[----:B------:R-:W-:Y:S02]  /*3820*/  ISETP.GE.U32.AND.EX P0, PT, R109, 0x1000000, PT, P0 ;  /* 0x010000006d00780c */ /* 0x000fe40003f06100 */
[----:B------:R-:W-:-:S02]  /*3830*/  ISETP.GE.U32.AND.EX P1, PT, R105, 0x1000000, PT, P1 ;  /* 0x010000006900780c */ /* 0x000fc40003f26110 */
[C---:B------:R-:W-:Y:S02]  /*3840*/  FSEL R76, R66.reuse, RZ, P2 ;  /* 0x000000ff424c7208 */ /* 0x040fe40001000000 */
[----:B------:R-:W-:Y:S01]  /*3850*/  FSEL R67, R66, RZ, P3 ;  /* 0x000000ff42437208 */ /* 0x000fe20001800000 */
[----:B------:R-:W-:Y:S01]  /*3860*/  FMUL.FTZ R66, R72, UR28 ;  /* 0x0000001c48427c20 */ /* 0x000fe20008410000 */
[C---:B------:R-:W-:Y:S01]  /*3870*/  F2FP.F16.F32.PACK_AB R70, R75.reuse, R72 ;  /* 0x000000484b46723e */ /* 0x040fe200000000ff */
[----:B------:R-:W-:Y:S01]  /*3880*/  FMUL.FTZ R75, R75, UR28 ;  /* 0x0000001c4b4b7c20 */ /* 0x000fe20008410000 */
[----:B------:R-:W-:Y:S02]  /*3890*/  FSEL R72, R77, RZ, P0 ;  /* 0x000000ff4d487208 */ /* 0x000fe40000000000 */
[----:B------:R-:W-:Y:S02]  /*38a0*/  LOP3.LUT P2, RZ, R105, 0xff, RZ, 0xc0, !PT ;  /* 0x000000ff69ff7812 */ /* 0x000fe4000784c0ff */
[----:B------:R-:W-:-:S02]  /*38b0*/  FSEL R79, R77, RZ, P1 ;  /* 0x000000ff4d4f7208 */ /* 0x000fc40000800000 */
[----:B------:R-:W-:Y:S02]  /*38c0*/  LOP3.LUT P0, RZ, R105, 0xff00, RZ, 0xc0, !PT ;  /* 0x0000ff0069ff7812 */ /* 0x000fe4000780c0ff */
[C---:B------:R-:W-:Y:S02]  /*38d0*/  LOP3.LUT P1, RZ, R109.reuse, 0xff00, RZ, 0xc0, !PT ;  /* 0x0000ff006dff7812 */ /* 0x040fe4000782c0ff */
[----:B------:R-:W-:Y:S02]  /*38e0*/  LOP3.LUT P3, RZ, R109, 0xff, RZ, 0xc0, !PT ;  /* 0x000000ff6dff7812 */ /* 0x000fe4000786c0ff */
[----:B------:R-:W-:Y:S02]  /*38f0*/  FSEL R74, R66, RZ, P2 ;  /* 0x000000ff424a7208 */ /* 0x000fe40001000000 */
[C---:B------:R-:W-:Y:S02]  /*3900*/  FSEL R69, R75.reuse, RZ, P0 ;  /* 0x000000ff4b457208 */ /* 0x040fe40000000000 */
[----:B------:R-:W-:Y:S01]  /*3910*/  F2FP.F16.F32.PACK_AB R67, R72, R67 ;  /* 0x000000434843723e */ /* 0x000fe200000000ff */
[----:B------:R-:W-:Y:S01]  /*3920*/  FMUL.FTZ R72, R68, UR28 ;  /* 0x0000001c44487c20 */ /* 0x000fe20008410000 */
[----:B------:R-:W-:-:S02]  /*3930*/  FSEL R77, R75, RZ, P1 ;  /* 0x000000ff4b4d7208 */ /* 0x000fc40000800000 */
[----:B------:R-:W-:Y:S01]  /*3940*/  F2FP.F16.F32.PACK_AB R75, R79, R76 ;  /* 0x0000004c4f4b723e */ /* 0x000fe200000000ff */
[----:B------:R-:W-:Y:S01]  /*3950*/  FMUL.FTZ R76, R73, UR28 ;  /* 0x0000001c494c7c20 */ /* 0x000fe20008410000 */
[----:B------:R-:W-:Y:S02]  /*3960*/  LOP3.LUT P0, RZ, R104, 0xff0000, RZ, 0xc0, !PT ;  /* 0x00ff000068ff7812 */ /* 0x000fe4000780c0ff */
[----:B------:R-:W-:Y:S02]  /*3970*/  LOP3.LUT P1, RZ, R108, 0xff0000, RZ, 0xc0, !PT ;  /* 0x00ff00006cff7812 */ /* 0x000fe4000782c0ff */
[----:B------:R-:W-:Y:S02]  /*3980*/  FSEL R66, R66, RZ, P3 ;  /* 0x000000ff42427208 */ /* 0x000fe40001800000 */
[----:B------:R-:W-:Y:S02]  /*3990*/  F2FP.F16.F32.PACK_AB R74, R69, R74 ;  /* 0x0000004a454a723e */ /* 0x000fe400000000ff */
[----:B------:R-:W-:-:S02]  /*39a0*/  LOP3.LUT P3, RZ, R104, 0xff000000, RZ, 0xc0, !PT ;  /* 0xff00000068ff7812 */ /* 0x000fc4000786c0ff */
[----:B------:R-:W-:Y:S02]  /*39b0*/  LOP3.LUT P2, RZ, R108, 0xff000000, RZ, 0xc0, !PT ;  /* 0xff0000006cff7812 */ /* 0x000fe4000784c0ff */
[----:B------:R-:W-:Y:S02]  /*39c0*/  F2FP.F16.F32.PACK_AB R69, R73, R68 ;  /* 0x000000444945723e */ /* 0x000fe400000000ff */
[C---:B------:R-:W-:Y:S02]  /*39d0*/  FSEL R73, R72.reuse, RZ, P0 ;  /* 0x000000ff48497208 */ /* 0x040fe40000000000 */
[----:B------:R-:W-:Y:S01]  /*39e0*/  FSEL R78, R72, RZ, P1 ;  /* 0x000000ff484e7208 */ /* 0x000fe20000800000 */
[C---:B------:R-:W-:Y:S01]  /*39f0*/  FMUL.FTZ R72, R65.reuse, UR28 ;  /* 0x0000001c41487c20 */ /* 0x040fe20008410000 */
[----:B------:R-:W-:Y:S01]  /*3a00*/  F2FP.F16.F32.PACK_AB R68, R65, R64 ;  /* 0x000000404144723e */ /* 0x000fe200000000ff */
[----:B------:R-:W-:Y:S01]  /*3a10*/  FMUL.FTZ R64, R64, UR28 ;  /* 0x0000001c40407c20 */ /* 0x000fe20008410000 */
[----:B------:R-:W-:-:S02]  /*3a20*/  LOP3.LUT P0, RZ, R104, 0xff00, RZ, 0xc0, !PT ;  /* 0x0000ff0068ff7812 */ /* 0x000fc4000780c0ff */
[----:B------:R-:W-:Y:S02]  /*3a30*/  LOP3.LUT P1, RZ, R108, 0xff00, RZ, 0xc0, !PT ;  /* 0x0000ff006cff7812 */ /* 0x000fe4000782c0ff */
[C---:B------:R-:W-:Y:S02]  /*3a40*/  FSEL R110, R76.reuse, RZ, P3 ;  /* 0x000000ff4c6e7208 */ /* 0x040fe40001800000 */
[----:B------:R-:W-:Y:S02]  /*3a50*/  FSEL R65, R76, RZ, P2 ;  /* 0x000000ff4c417208 */ /* 0x000fe40001000000 */
[----:B------:R-:W-:Y:S02]  /*3a60*/  LOP3.LUT P3, RZ, R108, 0xff, RZ, 0xc0, !PT ;  /* 0x000000ff6cff7812 */ /* 0x000fe4000786c0ff */
[----:B------:R-:W-:Y:S02]  /*3a70*/  LOP3.LUT P2, RZ, R104, 0xff, RZ, 0xc0, !PT ;  /* 0x000000ff68ff7812 */ /* 0x000fe4000784c0ff */
[----:B------:R-:W-:-:S02]  /*3a80*/  F2FP.F16.F32.PACK_AB R66, R77, R66 ;  /* 0x000000424d42723e */ /* 0x000fc400000000ff */
[C---:B------:R-:W-:Y:S02]  /*3a90*/  FSEL R77, R72.reuse, RZ, P0 ;  /* 0x000000ff484d7208 */ /* 0x040fe40000000000 */
[----:B------:R-:W-:Y:S02]  /*3aa0*/  FSEL R79, R72, RZ, P1 ;  /* 0x000000ff484f7208 */ /* 0x000fe40000800000 */
[C---:B------:R-:W-:Y:S02]  /*3ab0*/  FSEL R76, R64.reuse, RZ, P3 ;  /* 0x000000ff404c7208 */ /* 0x040fe40001800000 */
[----:B------:R-:W-:Y:S02]  /*3ac0*/  FSEL R72, R64, RZ, P2 ;  /* 0x000000ff40487208 */ /* 0x000fe40001000000 */
[----:B------:R-:W-:Y:S02]  /*3ad0*/  F2FP.F16.F32.PACK_AB R65, R65, R78 ;  /* 0x0000004e4141723e */ /* 0x000fe400000000ff */
[----:B------:R-:W-:-:S02]  /*3ae0*/  F2FP.F16.F32.PACK_AB R73, R110, R73 ;  /* 0x000000496e49723e */ /* 0x000fc400000000ff */
[----:B------:R-:W-:Y:S02]  /*3af0*/  F2FP.F16.F32.PACK_AB R64, R79, R76 ;  /* 0x0000004c4f40723e */ /* 0x000fe400000000ff */
[----:B------:R-:W-:-:S07]  /*3b00*/  F2FP.F16.F32.PACK_AB R72, R77, R72 ;  /* 0x000000484d48723e */ /* 0x000fce00000000ff */
.L_x_415:
        /* <DEDUP_REMOVED lines=14> */
.L_x_411:
[----:B------:R-:W-:Y:S05]  /*3bf0*/  BSYNC.RECONVERGENT B0 ;  /* 0x0000000000007941 */ /* 0x000fea0003800200 */
.L_x_410:
        /* <DEDUP_REMOVED lines=12> */
[--C-:B0-----:R-:W-:Y:S01]  /*3cc0*/  FFMA.FTZ R64, R99, UR9, R101.reuse ;  /* 0x0000000963407c23 */ /* 0x101fe20008010065 */
[--C-:B-----5:R-:W-:Y:S02]  /*3cd0*/  HADD2.F32 R65, -RZ, R63.reuse.H0_H0 ;  /* 0x2000003fff417230 */ /* 0x120fe40000004100 */
[--C-:B------:R-:W-:Y:S01]  /*3ce0*/  FFMA.FTZ R67, R102, UR9, R101.reuse ;  /* 0x0000000966437c23 */ /* 0x100fe20008010065 */
[----:B------:R-:W-:Y:S01]  /*3cf0*/  FFMA.FTZ R66, R98, UR9, R101 ;  /* 0x0000000962427c23 */ /* 0x000fe20008010065 */
[----:B------:R-:W-:Y:S01]  /*3d00*/  FADD.FTZ R64, R97, -R64 ;  /* 0x8000004061407221 */ /* 0x000fe20000010000 */
[----:B------:R-:W-:Y:S02]  /*3d10*/  HADD2.F32 R69, -RZ, R63.H1_H1 ;  /* 0x3000003fff457230 */ /* 0x000fe40000004100 */
[----:B------:R-:W-:Y:S01]  /*3d20*/  FADD.FTZ R68, R100, -R67 ;  /* 0x8000004364447221 */ /* 0x000fe20000010000 */
[--C-:B------:R-:W-:Y:S02]  /*3d30*/  HADD2.F32 R67, -RZ, R62.reuse.H1_H1 ;  /* 0x3000003eff437230 */ /* 0x100fe40000004100 */
[----:B------:R-:W-:Y:S01]  /*3d40*/  FFMA.FTZ R72, R64, UR16, R65 ;  /* 0x0000001040487c23 */ /* 0x000fe20008010041 */
[----:B------:R-:W-:Y:S01]  /*3d50*/  FFMA.FTZ R65, R93, UR9, R101 ;  /* 0x000000095d417c23 */ /* 0x000fe20008010065 */
[----:B------:R-:W-:-:S02]  /*3d60*/  HADD2.F32 R64, -RZ, R62.H0_H0 ;  /* 0x2000003eff407230 */ /* 0x000fc40000004100 */
[----:B------:R-:W-:Y:S01]  /*3d70*/  FADD.FTZ R66, R95, -R66 ;  /* 0x800000425f427221 */ /* 0x000fe20000010000 */
[--C-:B------:R-:W-:Y:S02]  /*3d80*/  HADD2.F32 R71, -RZ, R61.reuse.H1_H1 ;  /* 0x3000003dff477230 */ /* 0x100fe40000004100 */
[----:B------:R-:W-:Y:S01]  /*3d90*/  FADD.FTZ R65, R96, -R65 ;  /* 0x8000004160417221 */ /* 0x000fe20000010000 */
[----:B------:R-:W-:Y:S01]  /*3da0*/  FFMA.FTZ R77, R68, UR16, R69 ;  /* 0x00000010444d7c23 */ /* 0x000fe20008010045 */
[----:B------:R-:W-:Y:S01]  /*3db0*/  FFMA.FTZ R73, R66, UR16, R67 ;  /* 0x0000001042497c23 */ /* 0x000fe20008010043 */
[--C-:B------:R-:W-:Y:S01]  /*3dc0*/  FFMA.FTZ R66, R94, UR9, R101.reuse ;  /* 0x000000095e427c23 */ /* 0x100fe20008010065 */
[----:B------:R-:W-:Y:S01]  /*3dd0*/  FFMA.FTZ R70, R65, UR16, R64 ;  /* 0x0000001041467c23 */ /* 0x000fe20008010040 */
[----:B------:R-:W-:Y:S01]  /*3de0*/  FFMA.FTZ R65, R87, UR9, R101 ;  /* 0x0000000957417c23 */ /* 0x000fe20008010065 */
[----:B------:R-:W-:Y:S02]  /*3df0*/  HADD2.F32 R67, -RZ, R61.H0_H0 ;  /* 0x2000003dff437230 */ /* 0x000fe40000004100 */
[----:B------:R-:W-:Y:S01]  /*3e00*/  FADD.FTZ R66, R91, -R66 ;  /* 0x800000425b427221 */ /* 0x000fe20000010000 */
[----:B------:R-:W-:Y:S01]  /*3e10*/  LOP3.LUT P2, RZ, R89, 0xff0000, RZ, 0xc0, !PT ;  /* 0x00ff000059ff7812 */ /* 0x000fe2000784c0ff */
[----:B------:R-:W-:Y:S01]  /*3e20*/  FADD.FTZ R64, R92, -R65 ;  /* 0x800000415c407221 */ /* 0x000fe20000010000 */
[----:B------:R-:W-:Y:S01]  /*3e30*/  FFMA.FTZ R65, R83, UR9, R101 ;  /* 0x0000000953417c23 */ /* 0x000fe20008010065 */
[----:B------:R-:W-:Y:S01]  /*3e40*/  FFMA.FTZ R68, R66, UR16, R71 ;  /* 0x0000001042447c23 */ /* 0x000fe20008010047 */
[----:B------:R-:W-:Y:S01]  /*3e50*/  FMUL.FTZ R71, R72, UR28 ;  /* 0x0000001c48477c20 */ /* 0x000fe20008410000 */
[----:B------:R-:W-:Y:S01]  /*3e60*/  FFMA.FTZ R69, R64, UR16, R67 ;  /* 0x0000001040457c23 */ /* 0x000fe20008010043 */
[----:B------:R-:W-:-:S02]  /*3e70*/  HADD2.F32 R67, -RZ, R60.H0_H0 ;  /* 0x2000003cff437230 */ /* 0x000fc40000004100 */
[----:B------:R-:W-:Y:S01]  /*3e80*/  FADD.FTZ R64, R86, -R65 ;  /* 0x8000004156407221 */ /* 0x000fe20000010000 */
[----:B------:R-:W-:Y:S01]  /*3e90*/  LOP3.LUT P3, RZ, R107, 0xff0000, RZ, 0xc0, !PT ;  /* 0x00ff00006bff7812 */ /* 0x000fe2000786c0ff */
[----:B------:R-:W-:Y:S01]  /*3ea0*/  FFMA.FTZ R66, R90, UR9, R101 ;  /* 0x000000095a427c23 */ /* 0x000fe20008010065 */
[C---:B------:R-:W-:Y:S01]  /*3eb0*/  FSEL R75, R71.reuse, RZ, P2 ;  /* 0x000000ff474b7208 */ /* 0x040fe20001000000 */
[----:B------:R-:W-:Y:S01]  /*3ec0*/  FFMA.FTZ R64, R64, UR16, R67 ;  /* 0x0000001040407c23 */ /* 0x000fe20008010043 */
[----:B------:R-:W-:Y:S01]  /*3ed0*/  FSEL R67, R71, RZ, P3 ;  /* 0x000000ff47437208 */ /* 0x000fe20001800000 */
[----:B------:R-:W-:Y:S01]  /*3ee0*/  HADD2.F32 R65, -RZ, R60.H1_H1 ;  /* 0x3000003cff417230 */ /* 0x000fe20000004100 */
[----:B------:R-:W-:Y:S01]  /*3ef0*/  ISETP.GE.U32.AND P2, PT, R88, RZ, PT ;  /* 0x000000ff5800720c */ /* 0x000fe20003f46070 */
[----:B------:R-:W-:Y:S01]  /*3f00*/  FADD.FTZ R66, R85, -R66 ;  /* 0x8000004255427221 */ /* 0x000fe20000010000 */
[----:B------:R-:W-:Y:S01]  /*3f10*/  ISETP.GE.U32.AND P3, PT, R106, RZ, PT ;  /* 0x000000ff6a00720c */ /* 0x000fe20003f66070 */
[----:B------:R-:W-:Y:S01]  /*3f20*/  FMUL.FTZ R74, R77, UR28 ;  /* 0x0000001c4d4a7c20 */ /* 0x000fe20008410000 */
[----:B------:R-:W-:Y:S01]  /*3f30*/  ISETP.GE.U32.AND.EX P2, PT, R89, 0x1000000, PT, P2 ;  /* 0x010000005900780c */ /* 0x000fe20003f46120 */
[----:B------:R-:W-:Y:S01]  /*3f40*/  FFMA.FTZ R65, R66, UR16, R65 ;  /* 0x0000001042417c23 */ /* 0x000fe20008010041 */
[----:B------:R-:W-:Y:S01]  /*3f50*/  ISETP.GE.U32.AND.EX P3, PT, R107, 0x1000000, PT, P3 ;  /* 0x010000006b00780c */ /* 0x000fe20003f66130 */
[----:B------:R-:W-:Y:S01]  /*3f60*/  FMUL.FTZ R66, R70, UR28 ;  /* 0x0000001c46427c20 */ /* 0x000fe20008410000 */
[----:B------:R-:W-:-:S02]  /*3f70*/  F2FP.F16.F32.PACK_AB R71, R77, R72 ;  /* 0x000000484d47723e */ /* 0x000fc400000000ff */
[C---:B------:R-:W-:Y:S02]  /*3f80*/  FSEL R76, R74.reuse, RZ, P2 ;  /* 0x000000ff4a4c7208 */ /* 0x040fe40001000000 */
[----:B------:R-:W-:Y:S02]  /*3f90*/  FSEL R72, R74, RZ, P3 ;  /* 0x000000ff4a487208 */ /* 0x000fe40001800000 */
[----:B------:R-:W-:Y:S02]  /*3fa0*/  LOP3.LUT P2, RZ, R89, 0xff, RZ, 0xc0, !PT ;  /* 0x000000ff59ff7812 */ /* 0x000fe4000784c0ff */
[----:B------:R-:W-:Y:S02]  /*3fb0*/  LOP3.LUT P3, RZ, R107, 0xff, RZ, 0xc0, !PT ;  /* 0x000000ff6bff7812 */ /* 0x000fe4000786c0ff */
[C---:B------:R-:W-:Y:S01]  /*3fc0*/  F2FP.F16.F32.PACK_AB R70, R73.reuse, R70 ;  /* 0x000000464946723e */ /* 0x040fe200000000ff */
[----:B------:R-:W-:Y:S01]  /*3fd0*/  FMUL.FTZ R73, R73, UR28 ;  /* 0x0000001c49497c20 */ /* 0x000fe20008410000 */
[----:B------:R-:W-:-:S02]  /*3fe0*/  F2FP.F16.F32.PACK_AB R67, R72, R67 ;  /* 0x000000434843723e */ /* 0x000fc400000000ff */
[C---:B------:R-:W-:Y:S02]  /*3ff0*/  FSEL R74, R66.reuse, RZ, P2 ;  /* 0x000000ff424a7208 */ /* 0x040fe40001000000 */
[----:B------:R-:W-:Y:S01]  /*4000*/  FSEL R72, R66, RZ, P3 ;  /* 0x000000ff42487208 */ /* 0x000fe20001800000 */
[----:B------:R-:W-:Y:S01]  /*4010*/  FMUL.FTZ R66, R69, UR28 ;  /* 0x0000001c45427c20 */ /* 0x000fe20008410000 */
[----:B------:R-:W-:Y:S02]  /*4020*/  LOP3.LUT P2, RZ, R89, 0xff00, RZ, 0xc0, !PT ;  /* 0x0000ff0059ff7812 */ /* 0x000fe4000784c0ff */
[----:B------:R-:W-:Y:S02]  /*4030*/  LOP3.LUT P3, RZ, R107, 0xff00, RZ, 0xc0, !PT ;  /* 0x0000ff006bff7812 */ /* 0x000fe4000786c0ff */
[C---:B------:R-:W-:Y:S02]  /*4040*/  FSEL R103, R73.reuse, RZ, P2 ;  /* 0x000000ff49677208 */ /* 0x040fe40001000000 */
[----:B------:R-:W-:-:S02]  /*4050*/  FSEL R111, R73, RZ, P3 ;  /* 0x000000ff496f7208 */ /* 0x000fc40001800000 */
[----:B------:R-:W-:Y:S02]  /*4060*/  LOP3.LUT P2, RZ, R88, 0xff0000, RZ, 0xc0, !PT ;  /* 0x00ff000058ff7812 */ /* 0x000fe4000784c0ff */
[----:B------:R-:W-:Y:S02]  /*4070*/  LOP3.LUT P3, RZ, R106, 0xff0000, RZ, 0xc0, !PT ;  /* 0x00ff00006aff7812 */ /* 0x000fe4000786c0ff */
[C---:B------:R-:W-:Y:S01]  /*4080*/  F2FP.F16.F32.PACK_AB R69, R68.reuse, R69 ;  /* 0x000000454445723e */ /* 0x040fe200000000ff */
[----:B------:R-:W-:Y:S01]  /*4090*/  FMUL.FTZ R68, R68, UR28 ;  /* 0x0000001c44447c20 */ /* 0x000fe20008410000 */
[C---:B------:R-:W-:Y:S02]  /*40a0*/  FSEL R73, R66.reuse, RZ, P2 ;  /* 0x000000ff42497208 */ /* 0x040fe40001000000 */
        /* <DEDUP_REMOVED lines=8> */
[----:B------:R-:W-:Y:S01]  /*4130*/  F2FP.F16.F32.PACK_AB R68, R65, R64 ;  /* 0x000000404144723e */ /* 0x000fe200000000ff */
[----:B------:R-:W-:Y:S01]  /*4140*/  FMUL.FTZ R64, R64, UR28 ;  /* 0x0000001c40407c20 */ /* 0x000fe20008410000 */
[----:B------:R-:W-:-:S02]  /*4150*/  FSEL R77, R66, RZ, P2 ;  /* 0x000000ff424d7208 */ /* 0x000fc40001000000 */
[----:B------:R-:W-:Y:S02]  /*4160*/  FSEL R79, R66, RZ, P3 ;  /* 0x000000ff424f7208 */ /* 0x000fe40001800000 */
[----:B------:R-:W-:Y:S02]  /*4170*/  LOP3.LUT P2, RZ, R106, 0xff, RZ, 0xc0, !PT ;  /* 0x000000ff6aff7812 */ /* 0x000fe4000784c0ff */
[----:B------:R-:W-:Y:S02]  /*4180*/  LOP3.LUT P3, RZ, R88, 0xff, RZ, 0xc0, !PT ;  /* 0x000000ff58ff7812 */ /* 0x000fe4000786c0ff */
[----:B------:R-:W-:Y:S02]  /*4190*/  F2FP.F16.F32.PACK_AB R75, R76, R75 ;  /* 0x0000004b4c4b723e */ /* 0x000fe400000000ff */
[----:B------:R-:W-:Y:S02]  /*41a0*/  F2FP.F16.F32.PACK_AB R66, R111, R72 ;  /* 0x000000486f42723e */ /* 0x000fe400000000ff */
        /* <DEDUP_REMOVED lines=8> */
.L_x_424:
[--C-:B0-----:R-:W-:Y:S01]  /*4230*/  FFMA.FTZ R73, R102, UR9, R101.reuse ;  /* 0x0000000966497c23 */ /* 0x101fe20008010065 */
[--C-:B------:R-:W-:Y:S01]  /*4240*/  FFMA.FTZ R65, R93, UR9, R101.reuse ;  /* 0x000000095d417c23 */ /* 0x100fe20008010065 */
[----:B------:R-:W-:Y:S01]  /*4250*/  FFMA.FTZ R66, R99, UR9, R101 ;  /* 0x0000000963427c23 */ /* 0x000fe20008010065 */
[--C-:B-----5:R-:W-:Y:S02]  /*4260*/  HADD2.F32 R72, -RZ, R63.reuse.H1_H1 ;  /* 0x3000003fff487230 */ /* 0x120fe40000004100 */
[----:B------:R-:W-:Y:S01]  /*4270*/  FADD.FTZ R73, R100, -R73 ;  /* 0x8000004964497221 */ /* 0x000fe20000010000 */
[----:B------:R-:W-:Y:S02]  /*4280*/  HADD2.F32 R64, -RZ, R62.H0_H0 ;  /* 0x2000003eff407230 */ /* 0x000fe40000004100 */
[----:B------:R-:W-:Y:S01]  /*4290*/  FADD.FTZ R65, R96, -R65 ;  /* 0x8000004160417221 */ /* 0x000fe20000010000 */
[----:B------:R-:W-:Y:S02]  /*42a0*/  HADD2.F32 R67, -RZ, R63.H0_H0 ;  /* 0x2000003fff437230 */ /* 0x000fe40000004100 */
[----:B------:R-:W-:Y:S01]  /*42b0*/  FADD.FTZ R66, R97, -R66 ;  /* 0x8000004261427221 */ /* 0x000fe20000010000 */
[----:B------:R-:W-:Y:S01]  /*42c0*/  FFMA.FTZ R79, R73, UR16, R72 ;  /* 0x00000010494f7c23 */ /* 0x000fe20008010048 */
[----:B------:R-:W-:Y:S01]  /*42d0*/  FFMA.FTZ R74, R65, UR16, R64 ;  /* 0x00000010414a7c23 */ /* 0x000fe20008010040 */
[--C-:B------:R-:W-:Y:S01]  /*42e0*/  FFMA.FTZ R72, R98, UR9, R101.reuse ;  /* 0x0000000962487c23 */ /* 0x100fe20008010065 */
[----:B------:R-:W-:Y:S01]  /*42f0*/  ISETP.GE.U32.AND P2, PT, R106, RZ, PT ;  /* 0x000000ff6a00720c */ /* 0x000fe20003f46070 */
[----:B------:R-:W-:Y:S01]  /*4300*/  FFMA.FTZ R64, R94, UR9, R101 ;  /* 0x000000095e407c23 */ /* 0x000fe20008010065 */
[----:B------:R-:W-:Y:S01]  /*4310*/  FFMA.FTZ R78, R66, UR16, R67 ;  /* 0x00000010424e7c23 */ /* 0x000fe20008010043 */
[--C-:B------:R-:W-:Y:S01]  /*4320*/  FFMA.FTZ R65, R83, UR9, R101.reuse ;  /* 0x0000000953417c23 */ /* 0x100fe20008010065 */
[----:B------:R-:W-:Y:S01]  /*4330*/  FMUL.FTZ R79, R79, UR28 ;  /* 0x0000001c4f4f7c20 */ /* 0x000fe20008410000 */
[----:B------:R-:W-:Y:S01]  /*4340*/  FFMA.FTZ R73, R87, UR9, R101 ;  /* 0x0000000957497c23 */ /* 0x000fe20008010065 */
[----:B------:R-:W-:Y:S01]  /*4350*/  FADD.FTZ R76, R95, -R72 ;  /* 0x800000485f4c7221 */ /* 0x000fe20000010000 */
[----:B------:R-:W-:Y:S01]  /*4360*/  ISETP.GE.U32.AND.EX P2, PT, R107, 0x1000000, PT, P2 ;  /* 0x010000006b00780c */ /* 0x000fe20003f46120 */
[----:B------:R-:W-:-:S02]  /*4370*/  HADD2.F32 R67, -RZ, R60.H0_H0 ;  /* 0x2000003cff437230 */ /* 0x000fc40000004100 */
[----:B------:R-:W-:Y:S01]  /*4380*/  FADD.FTZ R72, R91, -R64 ;  /* 0x800000405b487221 */ /* 0x000fe20000010000 */
[----:B------:R-:W-:Y:S01]  /*4390*/  FADD.FTZ R64, R86, -R65 ;  /* 0x8000004156407221 */ /* 0x000fe20000010000 */
[----:B------:R-:W-:Y:S01]  /*43a0*/  FMUL.FTZ R78, R78, UR28 ;  /* 0x0000001c4e4e7c20 */ /* 0x000fe20008410000 */
[--C-:B------:R-:W-:Y:S01]  /*43b0*/  HADD2.F32 R66, -RZ, R61.reuse.H0_H0 ;  /* 0x2000003dff427230 */ /* 0x100fe20000004100 */
[----:B------:R-:W-:Y:S01]  /*43c0*/  LOP3.LUT P3, RZ, R107, 0xff0000, RZ, 0xc0, !PT ;  /* 0x00ff00006bff7812 */ /* 0x000fe2000786c0ff */
[----:B------:R-:W-:Y:S01]  /*43d0*/  FADD.FTZ R73, R92, -R73 ;  /* 0x800000495c497221 */ /* 0x000fe20000010000 */
[----:B------:R-:W-:Y:S01]  /*43e0*/  FSEL R110, R79, RZ, P2 ;  /* 0x000000ff4f6e7208 */ /* 0x000fe20001000000 */
[----:B------:R-:W-:Y:S01]  /*43f0*/  HADD2.F32 R77, -RZ, R62.H1_H1 ;  /* 0x3000003eff4d7230 */ /* 0x000fe20000004100 */
[----:B------:R-:W-:Y:S01]  /*4400*/  ISETP.GE.U32.AND P2, PT, R88, RZ, PT ;  /* 0x000000ff5800720c */ /* 0x000fe20003f46070 */
[----:B------:R-:W-:Y:S01]  /*4410*/  FFMA.FTZ R64, R64, UR16, R67 ;  /* 0x0000001040407c23 */ /* 0x000fe20008010043 */
[----:B------:R-:W-:Y:S01]  /*4420*/  FSEL R67, R78, RZ, P3 ;  /* 0x000000ff4e437208 */ /* 0x000fe20001800000 */
[----:B------:R-:W-:Y:S01]  /*4430*/  FFMA.FTZ R73, R73, UR16, R66 ;  /* 0x0000001049497c23 */ /* 0x000fe20008010042 */
[C---:B------:R-:W-:Y:S01]  /*4440*/  LOP3.LUT P3, RZ, R89.reuse, 0xff0000, RZ, 0xc0, !PT ;  /* 0x00ff000059ff7812 */ /* 0x040fe2000786c0ff */
[----:B------:R-:W-:Y:S01]  /*4450*/  FFMA.FTZ R66, R90, UR9, R101 ;  /* 0x000000095a427c23 */ /* 0x000fe20008010065 */
[----:B------:R-:W-:Y:S01]  /*4460*/  ISETP.GE.U32.AND.EX P2, PT, R89, 0x1000000, PT, P2 ;  /* 0x010000005900780c */ /* 0x000fe20003f46120 */
[----:B------:R-:W-:-:S02]  /*4470*/  HADD2.F32 R75, -RZ, R61.H1_H1 ;  /* 0x3000003dff4b7230 */ /* 0x000fc40000004100 */
[----:B------:R-:W-:Y:S01]  /*4480*/  FFMA.FTZ R76, R76, UR16, R77 ;  /* 0x000000104c4c7c23 */ /* 0x000fe2000801004d */
[----:B------:R-:W-:Y:S01]  /*4490*/  HADD2.F32 R65, -RZ, R60.H1_H1 ;  /* 0x3000003cff417230 */ /* 0x000fe20000004100 */
[----:B------:R-:W-:Y:S01]  /*44a0*/  F2FP.F16.F32.PACK_AB R67, R110, R67 ;  /* 0x000000436e43723e */ /* 0x000fe200000000ff */
[----:B------:R-:W-:Y:S01]  /*44b0*/  FMUL.FTZ R74, R74, UR28 ;  /* 0x0000001c4a4a7c20 */ /* 0x000fe20008410000 */
[----:B------:R-:W-:Y:S01]  /*44c0*/  FSEL R77, R78, RZ, P3 ;  /* 0x000000ff4e4d7208 */ /* 0x000fe20001800000 */
[----:B------:R-:W-:Y:S01]  /*44d0*/  FADD.FTZ R66, R85, -R66 ;  /* 0x8000004255427221 */ /* 0x000fe20000010000 */
        /* <DEDUP_REMOVED lines=17> */
[----:B------:R-:W-:Y:S02]  /*45f0*/  LOP3.LUT P2, RZ, R106, 0xff0000, RZ, 0xc0, !PT ;  /* 0x00ff00006aff7812 */ /* 0x000fe4000784c0ff */
[C---:B------:R-:W-:Y:S02]  /*4600*/  FSEL R78, R73.reuse, RZ, P3 ;  /* 0x000000ff494e7208 */ /* 0x040fe40001800000 */
[----:B------:R-:W-:Y:S02]  /*4610*/  FSEL R73, R73, RZ, P2 ;  /* 0x000000ff49497208 */ /* 0x000fe40001000000 */
[----:B------:R-:W-:-:S02]  /*4620*/  LOP3.LUT P3, RZ, R88, 0xff000000, RZ, 0xc0, !PT ;  /* 0xff00000058ff7812 */ /* 0x000fc4000786c0ff */
[----:B------:R-:W-:Y:S02]  /*4630*/  LOP3.LUT P2, RZ, R106, 0xff000000, RZ, 0xc0, !PT ;  /* 0xff0000006aff7812 */ /* 0x000fe4000784c0ff */
[----:B------:R-:W-:Y:S02]  /*4640*/  F2FP.F16.F32.PACK_AB R75, R110, R77 ;  /* 0x0000004d6e4b723e */ /* 0x000fe400000000ff */
        /* <DEDUP_REMOVED lines=17> */
.L_x_423:
[----:B0-----:R-:W0:Y:S02]  /*4760*/  LDC.64 R64, c[0x0][0x478] ;  /* 0x00011e00ff407b82 */ /* 0x001e240000000a00 */
[----:B0-----:R-:W-:-:S04]  /*4770*/  ISETP.NE.U32.AND P1, PT, R64, RZ, PT ;  /* 0x000000ff4000720c */ /* 0x001fc80003f25070 */
[----:B------:R-:W-:-:S13]  /*4780*/  ISETP.NE.AND.EX P1, PT, R65, RZ, PT, P1 ;  /* 0x000000ff4100720c */ /* 0x000fda0003f25310 */
[----:B------:R-:W-:Y:S05]  /*4790*/  @!P1 BRA `(.L_x_426) ;  /* 0x00000004003c9947 */ /* 0x000fea0003800000 */
[--C-:B------:R-:W-:Y:S01]  /*47a0*/  FFMA.FTZ R65, R102, UR9, R101.reuse ;  /* 0x0000000966417c23 */ /* 0x100fe20008010065 */
[--C-:B------:R-:W-:Y:S01]  /*47b0*/  FFMA.FTZ R64, R99, UR9, R101.reuse ;  /* 0x0000000963407c23 */ /* 0x100fe20008010065 */
[----:B------:R-:W-:Y:S01]  /*47c0*/  ISETP.GE.U32.AND P2, PT, R88, RZ, PT ;  /* 0x000000ff5800720c */ /* 0x000fe20003f46070 */
[----:B------:R-:W-:Y:S01]  /*47d0*/  FFMA.FTZ R67, R93, UR9, R101 ;  /* 0x000000095d437c23 */ /* 0x000fe20008010065 */
[----:B------:R-:W-:Y:S01]  /*47e0*/  FADD.FTZ R65, R100, -R65 ;  /* 0x8000004164417221 */ /* 0x000fe20000010000 */
[----:B-----5:R-:W-:Y:S01]  /*47f0*/  ISETP.GE.U32.AND P3, PT, R106, RZ, PT ;  /* 0x000000ff6a00720c */ /* 0x020fe20003f66070 */
[----:B------:R-:W-:Y:S01]  /*4800*/  FADD.FTZ R64, R97, -R64 ;  /* 0x8000004061407221 */ /* 0x000fe20000010000 */
[----:B------:R-:W-:Y:S01]  /*4810*/  ISETP.GE.U32.AND.EX P2, PT, R89, 0x1000000, PT, P2 ;  /* 0x010000005900780c */ /* 0x000fe20003f46120 */
[----:B------:R-:W-:Y:S01]  /*4820*/  FMUL.FTZ R66, R65, UR16 ;  /* 0x0000001041427c20 */ /* 0x000fe20008410000 */
[----:B------:R-:W-:Y:S01]  /*4830*/  ISETP.GE.U32.AND.EX P3, PT, R107, 0x1000000, PT, P3 ;  /* 0x010000006b00780c */ /* 0x000fe20003f66130 */
[----:B------:R-:W-:Y:S01]  /*4840*/  FMUL.FTZ R71, R64, UR16 ;  /* 0x0000001040477c20 */ /* 0x000fe20008410000 */
[----:B------:R-:W-:Y:S01]  /*4850*/  FADD.FTZ R70, R96, -R67 ;  /* 0x8000004360467221 */ /* 0x000fe20000010000 */
[----:B------:R-:W-:Y:S01]  /*4860*/  FMUL.FTZ R65, R66, UR28 ;  /* 0x0000001c42417c20 */ /* 0x000fe20008410000 */
[----:B------:R-:W-:Y:S01]  /*4870*/  FFMA.FTZ R69, R87, UR9, R101 ;  /* 0x0000000957457c23 */ /* 0x000fe20008010065 */
[----:B------:R-:W-:Y:S01]  /*4880*/  FMUL.FTZ R64, R71, UR28 ;  /* 0x0000001c47407c20 */ /* 0x000fe20008410000 */
[----:B------:R-:W-:Y:S01]  /*4890*/  FMUL.FTZ R70, R70, UR16 ;  /* 0x0000001046467c20 */ /* 0x000fe20008410000 */
[----:B------:R-:W-:Y:S01]  /*48a0*/  F2FP.F16.F32.PACK_AB R71, R66, R71 ;  /* 0x000000474247723e */ /* 0x000fe200000000ff */
[----:B------:R-:W-:Y:S01]  /*48b0*/  FADD.FTZ R69, R92, -R69 ;  /* 0x800000455c457221 */ /* 0x000fe20000010000 */
[C---:B------:R-:W-:Y:S01]  /*48c0*/  FSEL R68, R65.reuse, RZ, P2 ;  /* 0x000000ff41447208 */ /* 0x040fe20001000000 */
[----:B------:R-:W-:Y:S01]  /*48d0*/  FFMA.FTZ R66, R90, UR9, R101 ;  /* 0x000000095a427c23 */ /* 0x000fe20008010065 */
[----:B------:R-:W-:Y:S01]  /*48e0*/  FSEL R72, R65, RZ, P3 ;  /* 0x000000ff41487208 */ /* 0x000fe20001800000 */
[----:B------:R-:W-:Y:S01]  /*48f0*/  FMUL.FTZ R69, R69, UR16 ;  /* 0x0000001045457c20 */ /* 0x000fe20008410000 */
[----:B------:R-:W-:-:S02]  /*4900*/  LOP3.LUT P2, RZ, R107, 0xff0000, RZ, 0xc0, !PT ;  /* 0x00ff00006bff7812 */ /* 0x000fc4000784c0ff */
[C---:B------:R-:W-:Y:S02]  /*4910*/  LOP3.LUT P3, RZ, R89.reuse, 0xff0000, RZ, 0xc0, !PT ;  /* 0x00ff000059ff7812 */ /* 0x040fe4000786c0ff */
[C---:B------:R-:W-:Y:S02]  /*4920*/  FSEL R67, R64.reuse, RZ, P2 ;  /* 0x000000ff40437208 */ /* 0x040fe40001000000 */
[----:B------:R-:W-:Y:S01]  /*4930*/  FSEL R75, R64, RZ, P3 ;  /* 0x000000ff404b7208 */ /* 0x000fe20001800000 */
[----:B------:R-:W-:Y:S01]  /*4940*/  FFMA.FTZ R64, R98, UR9, R101 ;  /* 0x0000000962407c23 */ /* 0x000fe20008010065 */
[----:B------:R-:W-:Y:S02]  /*4950*/  LOP3.LUT P2, RZ, R89, 0xff, RZ, 0xc0, !PT ;  /* 0x000000ff59ff7812 */ /* 0x000fe4000784c0ff */
[----:B------:R-:W-:Y:S01]  /*4960*/  LOP3.LUT P3, RZ, R107, 0xff, RZ, 0xc0, !PT ;  /* 0x000000ff6bff7812 */ /* 0x000fe2000786c0ff */
[----:B------:R-:W-:Y:S01]  /*4970*/  FADD.FTZ R65, R95, -R64 ;  /* 0x800000405f417221 */ /* 0x000fe20000010000 */
[----:B------:R-:W-:Y:S01]  /*4980*/  FMUL.FTZ R64, R70, UR28 ;  /* 0x0000001c46407c20 */ /* 0x000fe20008410000 */
[----:B------:R-:W-:-:S02]  /*4990*/  F2FP.F16.F32.PACK_AB R67, R72, R67 ;  /* 0x000000434843723e */ /* 0x000fc400000000ff */
[----:B------:R-:W-:Y:S01]  /*49a0*/  FMUL.FTZ R65, R65, UR16 ;  /* 0x0000001041417c20 */ /* 0x000fe20008410000 */
[----:B------:R-:W-:Y:S02]  /*49b0*/  F2FP.F16.F32.PACK_AB R75, R68, R75 ;  /* 0x0000004b444b723e */ /* 0x000fe400000000ff */
[C---:B------:R-:W-:Y:S02]  /*49c0*/  FSEL R74, R64.reuse, RZ, P2 ;  /* 0x000000ff404a7208 */ /* 0x040fe40001000000 */
[----:B------:R-:W-:Y:S01]  /*49d0*/  FSEL R72, R64, RZ, P3 ;  /* 0x000000ff40487208 */ /* 0x000fe20001800000 */
[--C-:B------:R-:W-:Y:S01]  /*49e0*/  FFMA.FTZ R64, R94, UR9, R101.reuse ;  /* 0x000000095e407c23 */ /* 0x100fe20008010065 */
[C---:B------:R-:W-:Y:S01]  /*49f0*/  F2FP.F16.F32.PACK_AB R70, R65.reuse, R70 ;  /* 0x000000464146723e */ /* 0x040fe200000000ff */
[----:B------:R-:W-:Y:S01]  /*4a00*/  FMUL.FTZ R65, R65, UR28 ;  /* 0x0000001c41417c20 */ /* 0x000fe20008410000 */
[----:B------:R-:W-:Y:S01]  /*4a10*/  LOP3.LUT P2, RZ, R89, 0xff00, RZ, 0xc0, !PT ;  /* 0x0000ff0059ff7812 */ /* 0x000fe2000784c0ff */
[----:B------:R-:W-:Y:S01]  /*4a20*/  FADD.FTZ R68, R91, -R64 ;  /* 0x800000405b447221 */ /* 0x000fe20000010000 */
[----:B------:R-:W-:Y:S01]  /*4a30*/  LOP3.LUT P3, RZ, R107, 0xff00, RZ, 0xc0, !PT ;  /* 0x0000ff006bff7812 */ /* 0x000fe2000786c0ff */
[----:B------:R-:W-:Y:S01]  /*4a40*/  FMUL.FTZ R64, R69, UR28 ;  /* 0x0000001c45407c20 */ /* 0x000fe20008410000 */
[----:B------:R-:W-:Y:S01]  /*4a50*/  FSEL R103, R65, RZ, P2 ;  /* 0x000000ff41677208 */ /* 0x000fe20001000000 */
[----:B------:R-:W-:Y:S01]  /*4a60*/  FFMA.FTZ R101, R83, UR9, R101 ;  /* 0x0000000953657c23 */ /* 0x000fe20008010065 */
[----:B------:R-:W-:Y:S01]  /*4a70*/  FSEL R111, R65, RZ, P3 ;  /* 0x000000ff416f7208 */ /* 0x000fe20001800000 */
        /* <DEDUP_REMOVED lines=8> */
[----:B------:R-:W-:Y:S01]  /*4b00*/  FADD.FTZ R64, R86, -R101 ;  /* 0x8000006556407221 */ /* 0x000fe20000010000 */
[----:B------:R-:W-:-:S02]  /*4b10*/  LOP3.LUT P2, RZ, R88, 0xff000000, RZ, 0xc0, !PT ;  /* 0xff00000058ff7812 */ /* 0x000fc4000784c0ff */
[----:B------:R-:W-:Y:S01]  /*4b20*/  LOP3.LUT P3, RZ, R106, 0xff000000, RZ, 0xc0, !PT ;  /* 0xff0000006aff7812 */ /* 0x000fe2000786c0ff */
[----:B------:R-:W-:Y:S01]  /*4b30*/  FMUL.FTZ R64, R64, UR16 ;  /* 0x0000001040407c20 */ /* 0x000fe20008410000 */
[----:B------:R-:W-:Y:S01]  /*4b40*/  F2FP.F16.F32.PACK_AB R69, R66, R69 ;  /* 0x000000454245723e */ /* 0x000fe200000000ff */
[----:B------:R-:W-:Y:S01]  /*4b50*/  FMUL.FTZ R66, R65, UR28 ;  /* 0x0000001c41427c20 */ /* 0x000fe20008410000 */
[C---:B------:R-:W-:Y:S02]  /*4b60*/  FSEL R110, R68.reuse, RZ, P2 ;  /* 0x000000ff446e7208 */ /* 0x040fe40001000000 */
[----:B------:R-:W-:Y:S02]  /*4b70*/  FSEL R101, R68, RZ, P3 ;  /* 0x000000ff44657208 */ /* 0x000fe40001800000 */
[----:B------:R-:W-:Y:S02]  /*4b80*/  LOP3.LUT P2, RZ, R88, 0xff00, RZ, 0xc0, !PT ;  /* 0x0000ff0058ff7812 */ /* 0x000fe4000784c0ff */
[----:B------:R-:W-:-:S02]  /*4b90*/  LOP3.LUT P3, RZ, R106, 0xff00, RZ, 0xc0, !PT ;  /* 0x0000ff006aff7812 */ /* 0x000fc4000786c0ff */
[----:B------:R-:W-:Y:S01]  /*4ba0*/  F2FP.F16.F32.PACK_AB R68, R65, R64 ;  /* 0x000000404144723e */ /* 0x000fe200000000ff */
[----:B------:R-:W-:Y:S01]  /*4bb0*/  FMUL.FTZ R64, R64, UR28 ;  /* 0x0000001c40407c20 */ /* 0x000fe20008410000 */
[C---:B------:R-:W-:Y:S02]  /*4bc0*/  FSEL R77, R66.reuse, RZ, P2 ;  /* 0x000000ff424d7208 */ /* 0x040fe40001000000 */
[----:B------:R-:W-:Y:S02]  /*4bd0*/  FSEL R79, R66, RZ, P3 ;  /* 0x000000ff424f7208 */ /* 0x000fe40001800000 */
[----:B------:R-:W-:Y:S02]  /*4be0*/  LOP3.LUT P2, RZ, R106, 0xff, RZ, 0xc0, !PT ;  /* 0x000000ff6aff7812 */ /* 0x000fe4000784c0ff */
[----:B------:R-:W-:Y:S02]  /*4bf0*/  LOP3.LUT P3, RZ, R88, 0xff, RZ, 0xc0, !PT ;  /* 0x000000ff58ff7812 */ /* 0x000fe4000786c0ff */
[----:B------:R-:W-:-:S02]  /*4c00*/  F2FP.F16.F32.PACK_AB R66, R111, R72 ;  /* 0x000000486f42723e */ /* 0x000fc400000000ff */
[C---:B------:R-:W-:Y:S02]  /*4c10*/  FSEL R76, R64.reuse, RZ, P2 ;  /* 0x000000ff404c7208 */ /* 0x040fe40001000000 */
[----:B------:R-:W-:Y:S02]  /*4c20*/  FSEL R72, R64, RZ, P3 ;  /* 0x000000ff40487208 */ /* 0x000fe40001800000 */
[----:B------:R-:W-:Y:S02]  /*4c30*/  F2FP.F16.F32.PACK_AB R74, R103, R74 ;  /* 0x0000004a674a723e */ /* 0x000fe400000000ff */
[----:B------:R-:W-:Y:S02]  /*4c40*/  F2FP.F16.F32.PACK_AB R65, R101, R78 ;  /* 0x0000004e6541723e */ /* 0x000fe400000000ff */
[----:B------:R-:W-:Y:S02]  /*4c50*/  F2FP.F16.F32.PACK_AB R73, R110, R73 ;  /* 0x000000496e49723e */ /* 0x000fe400000000ff */
[----:B------:R-:W-:-:S02]  /*4c60*/  F2FP.F16.F32.PACK_AB R64, R79, R76 ;  /* 0x0000004c4f40723e */ /* 0x000fc400000000ff */
[----:B------:R-:W-:Y:S01]  /*4c70*/  F2FP.F16.F32.PACK_AB R72, R77, R72 ;  /* 0x000000484d48723e */ /* 0x000fe200000000ff */
[----:B------:R-:W-:Y:S06]  /*4c80*/  BRA `(.L_x_425) ;  /* 0x0000001400147947 */ /* 0x000fec0003800000 */
.L_x_426:
[--C-:B------:R-:W-:Y:S01]  /*4c90*/  FFMA.FTZ R64, R99, UR9, R101.reuse ;  /* 0x0000000963407c23 */ /* 0x100fe20008010065 */
[----:B------:R-:W-:Y:S01]  /*4ca0*/  FFMA.FTZ R65, R102, UR9, R101 ;  /* 0x0000000966417c23 */ /* 0x000fe20008010065 */
[----:B------:R-:W-:Y:S02]  /*4cb0*/  LOP3.LUT P3, RZ, R89, 0xff0000, RZ, 0xc0, !PT ;  /* 0x00ff000059ff7812 */ /* 0x000fe4000786c0ff */
[----:B------:R-:W-:Y:S01]  /*4cc0*/  FADD.FTZ R64, R97, -R64 ;  /* 0x8000004061407221 */ /* 0x000fe20000010000 */
[----:B------:R-:W-:Y:S01]  /*4cd0*/  FADD.FTZ R65, R100, -R65 ;  /* 0x8000004164417221 */ /* 0x000fe20000010000 */
[----:B-----5:R-:W-:Y:S02]  /*4ce0*/  LOP3.LUT P2, RZ, R107, 0xff0000, RZ, 0xc0, !PT ;  /* 0x00ff00006bff7812 */ /* 0x020fe4000784c0ff */
[----:B------:R-:W-:Y:S01]  /*4cf0*/  FMUL.FTZ R64, R64, UR16 ;  /* 0x0000001040407c20 */ /* 0x000fe20008410000 */
[----:B------:R-:W-:Y:S01]  /*4d00*/  FMUL.FTZ R66, R65, UR16 ;  /* 0x0000001041427c20 */ /* 0x000fe20008410000 */
[----:B------:R-:W-:-:S02]  /*4d10*/  FFMA.FTZ R65, R93, UR9, R101 ;  /* 0x000000095d417c23 */ /* 0x000fc40008010065 */
[----:B------:R-:W-:Y:S01]  /*4d20*/  FMUL.FTZ R64, R64, UR28 ;  /* 0x0000001c40407c20 */ /* 0x000fe20008410000 */
[----:B------:R-:W-:Y:S01]  /*4d30*/  FMUL.FTZ R66, R66, UR28 ;  /* 0x0000001c42427c20 */ /* 0x000fe20008410000 */
[----:B------:R-:W-:-:S03]  /*4d40*/  FADD.FTZ R65, R96, -R65 ;  /* 0x8000004160417221 */ /* 0x000fc60000010000 */
[----:B------:R-:W-:Y:S01]  /*4d50*/  FSEL R75, R64, RZ, P3 ;  /* 0x000000ff404b7208 */ /* 0x000fe20001800000 */
[----:B------:R-:W-:Y:S01]  /*4d60*/  FMUL.FTZ R65, R65, UR16 ;  /* 0x0000001041417c20 */ /* 0x000fe20008410000 */
[----:B------:R-:W-:Y:S02]  /*4d70*/  ISETP.GE.U32.AND P3, PT, R106, RZ, PT ;  /* 0x000000ff6a00720c */ /* 0x000fe40003f66070 */
[----:B------:R-:W-:Y:S01]  /*4d80*/  FSEL R67, R64, RZ, P2 ;  /* 0x000000ff40437208 */ /* 0x000fe20001000000 */
[----:B------:R-:W-:Y:S01]  /*4d90*/  FFMA.FTZ R64, R98, UR9, R101 ;  /* 0x0000000962407c23 */ /* 0x000fe20008010065 */
[----:B------:R-:W-:Y:S02]  /*4da0*/  ISETP.GE.U32.AND P2, PT, R88, RZ, PT ;  /* 0x000000ff5800720c */ /* 0x000fe40003f46070 */
[----:B------:R-:W-:Y:S02]  /*4db0*/  ISETP.GE.U32.AND.EX P3, PT, R107, 0x1000000, PT, P3 ;  /* 0x010000006b00780c */ /* 0x000fe40003f66130 */
[----:B------:R-:W-:-:S02]  /*4dc0*/  ISETP.GE.U32.AND.EX P2, PT, R89, 0x1000000, PT, P2 ;  /* 0x010000005900780c */ /* 0x000fc40003f46120 */
[C---:B------:R-:W-:Y:S02]  /*4dd0*/  FSEL R72, R66.reuse, RZ, P3 ;  /* 0x000000ff42487208 */ /* 0x040fe40001800000 */
[----:B------:R-:W-:Y:S02]  /*4de0*/  FSEL R66, R66, RZ, P2 ;  /* 0x000000ff42427208 */ /* 0x000fe40001000000 */
[----:B------:R-:W-:Y:S02]  /*4df0*/  LOP3.LUT P2, RZ, R89, 0xff, RZ, 0xc0, !PT ;  /* 0x000000ff59ff7812 */ /* 0x000fe4000784c0ff */
[----:B------:R-:W-:Y:S01]  /*4e00*/  F2FP.F16.F32.PACK_AB R75, R66, R75 ;  /* 0x0000004b424b723e */ /* 0x000fe200000000ff */
[----:B------:R-:W-:Y:S01]  /*4e10*/  FADD.FTZ R66, R95, -R64 ;  /* 0x800000405f427221 */ /* 0x000fe20000010000 */
[----:B------:R-:W-:Y:S01]  /*4e20*/  FMUL.FTZ R64, R65, UR28 ;  /* 0x0000001c41407c20 */ /* 0x000fe20008410000 */
[----:B------:R-:W-:Y:S01]  /*4e30*/  FFMA.FTZ R65, R87, UR9, R101 ;  /* 0x0000000957417c23 */ /* 0x000fe20008010065 */
[----:B------:R-:W-:Y:S01]  /*4e40*/  LOP3.LUT P3, RZ, R107, 0xff, RZ, 0xc0, !PT ;  /* 0x000000ff6bff7812 */ /* 0x000fe2000786c0ff */
[----:B------:R-:W-:Y:S01]  /*4e50*/  FMUL.FTZ R66, R66, UR16 ;  /* 0x0000001042427c20 */ /* 0x000fe20008410000 */
[----:B------:R-:W-:Y:S01]  /*4e60*/  F2FP.F16.F32.PACK_AB R67, R72, R67 ;  /* 0x000000434843723e */ /* 0x000fe200000000ff */
[----:B------:R-:W-:Y:S01]  /*4e70*/  FADD.FTZ R65, R92, -R65 ;  /* 0x800000415c417221 */ /* 0x000fe20000010000 */
[----:B------:R-:W-:Y:S01]  /*4e80*/  FSEL R74, R64, RZ, P2 ;  /* 0x000000ff404a7208 */ /* 0x000fe20001000000 */
[----:B------:R-:W-:Y:S01]  /*4e90*/  FMUL.FTZ R73, R66, UR28 ;  /* 0x0000001c42497c20 */ /* 0x000fe20008410000 */
[--C-:B------:R-:W-:Y:S01]  /*4ea0*/  FFMA.FTZ R66, R94, UR9, R101.reuse ;  /* 0x000000095e427c23 */ /* 0x100fe20008010065 */
[----:B------:R-:W-:Y:S01]  /*4eb0*/  LOP3.LUT P2, RZ, R89, 0xff00, RZ, 0xc0, !PT ;  /* 0x0000ff0059ff7812 */ /* 0x000fe2000784c0ff */
[----:B------:R-:W-:Y:S01]  /*4ec0*/  FMUL.FTZ R65, R65, UR16 ;  /* 0x0000001041417c20 */ /* 0x000fe20008410000 */
[----:B------:R-:W-:Y:S01]  /*4ed0*/  FSEL R72, R64, RZ, P3 ;  /* 0x000000ff40487208 */ /* 0x000fe20001800000 */
[----:B------:R-:W-:Y:S01]  /*4ee0*/  FADD.FTZ R66, R91, -R66 ;  /* 0x800000425b427221 */ /* 0x000fe20000010000 */
[----:B------:R-:W-:Y:S01]  /*4ef0*/  LOP3.LUT P3, RZ, R107, 0xff00, RZ, 0xc0, !PT ;  /* 0x0000ff006bff7812 */ /* 0x000fe2000786c0ff */
[--C-:B------:R-:W-:Y:S01]  /*4f00*/  FFMA.FTZ R64, R90, UR9, R101.reuse ;  /* 0x000000095a407c23 */ /* 0x100fe20008010065 */
[----:B------:R-:W-:Y:S01]  /*4f10*/  FSEL R103, R73, RZ, P2 ;  /* 0x000000ff49677208 */ /* 0x000fe20001000000 */
[----:B------:R-:W-:Y:S01]  /*4f20*/  FMUL.FTZ R65, R65, UR28 ;  /* 0x0000001c41417c20 */ /* 0x000fe20008410000 */
[----:B------:R-:W-:Y:S01]  /*4f30*/  LOP3.LUT P2, RZ, R88, 0xff0000, RZ, 0xc0, !PT ;  /* 0x00ff000058ff7812 */ /* 0x000fe2000784c0ff */
[----:B------:R-:W-:Y:S01]  /*4f40*/  FMUL.FTZ R66, R66, UR16 ;  /* 0x0000001042427c20 */ /* 0x000fe20008410000 */
[----:B------:R-:W-:Y:S01]  /*4f50*/  FSEL R111, R73, RZ, P3 ;  /* 0x000000ff496f7208 */ /* 0x000fe20001800000 */
[----:B------:R-:W-:Y:S01]  /*4f60*/  FADD.FTZ R64, R85, -R64 ;  /* 0x8000004055407221 */ /* 0x000fe20000010000 */
[----:B------:R-:W-:Y:S01]  /*4f70*/  LOP3.LUT P3, RZ, R106, 0xff0000, RZ, 0xc0, !PT ;  /* 0x00ff00006aff7812 */ /* 0x000fe2000786c0ff */
[----:B------:R-:W-:Y:S01]  /*4f80*/  FFMA.FTZ R101, R83, UR9, R101 ;  /* 0x0000000953657c23 */ /* 0x000fe20008010065 */
[C---:B------:R-:W-:Y:S01]  /*4f90*/  FSEL R73, R65.reuse, RZ, P2 ;  /* 0x000000ff41497208 */ /* 0x040fe20001000000 */
[----:B------:R-:W-:Y:S01]  /*4fa0*/  FMUL.FTZ R66, R66, UR28 ;  /* 0x0000001c42427c20 */ /* 0x000fe20008410000 */
[----:B------:R-:W-:Y:S01]  /*4fb0*/  FSEL R65, R65, RZ, P3 ;  /* 0x000000ff41417208 */ /* 0x000fe20001800000 */
[----:B------:R-:W-:Y:S01]  /*4fc0*/  FMUL.FTZ R64, R64, UR16 ;  /* 0x0000001040407c20 */ /* 0x000fe20008410000 */
[----:B------:R-:W-:Y:S01]  /*4fd0*/  LOP3.LUT P2, RZ, R88, 0xff000000, RZ, 0xc0, !PT ;  /* 0xff00000058ff7812 */ /* 0x000fe2000784c0ff */
[----:B------:R-:W-:Y:S01]  /*4fe0*/  FADD.FTZ R101, R86, -R101 ;  /* 0x8000006556657221 */ /* 0x000fe20000010000 */
[----:B------:R-:W-:Y:S01]  /*4ff0*/  LOP3.LUT P3, RZ, R106, 0xff000000, RZ, 0xc0, !PT ;  /* 0xff0000006aff7812 */ /* 0x000fe2000786c0ff */
[----:B------:R-:W-:Y:S01]  /*5000*/  FMUL.FTZ R64, R64, UR28 ;  /* 0x0000001c40407c20 */ /* 0x000fe20008410000 */
[C---:B------:R-:W-:Y:S01]  /*5010*/  FSEL R76, R66.reuse, RZ, P2 ;  /* 0x000000ff424c7208 */ /* 0x040fe20001000000 */
[----:B------:R-:W-:Y:S01]  /*5020*/  FMUL.FTZ R101, R101, UR16 ;  /* 0x0000001065657c20 */ /* 0x000fe20008410000 */
[----:B------:R-:W-:-:S02]  /*5030*/  FSEL R78, R66, RZ, P3 ;  /* 0x000000ff424e7208 */ /* 0x000fc40001800000 */
[----:B------:R-:W-:Y:S01]  /*5040*/  LOP3.LUT P2, RZ, R88, 0xff00, RZ, 0xc0, !PT ;  /* 0x0000ff0058ff7812 */ /* 0x000fe2000784c0ff */
[----:B------:R-:W-:Y:S01]  /*5050*/  FMUL.FTZ R101, R101, UR28 ;  /* 0x0000001c65657c20 */ /* 0x000fe20008410000 */
[----:B------:R-:W-:Y:S02]  /*5060*/  LOP3.LUT P3, RZ, R106, 0xff00, RZ, 0xc0, !PT ;  /* 0x0000ff006aff7812 */ /* 0x000fe4000786c0ff */
[C---:B------:R-:W-:Y:S02]  /*5070*/  FSEL R77, R64.reuse, RZ, P2 ;  /* 0x000000ff404d7208 */ /* 0x040fe40001000000 */
[----:B------:R-:W-:Y:S02]  /*5080*/  FSEL R79, R64, RZ, P3 ;  /* 0x000000ff404f7208 */ /* 0x000fe40001800000 */
[----:B------:R-:W-:Y:S02]  /*5090*/  LOP3.LUT P2, RZ, R106, 0xff, RZ, 0xc0, !PT ;  /* 0x000000ff6aff7812 */ /* 0x000fe4000784c0ff */
[----:B------:R-:W-:-:S02]  /*50a0*/  LOP3.LUT P3, RZ, R88, 0xff, RZ, 0xc0, !PT ;  /* 0x000000ff58ff7812 */ /* 0x000fc4000786c0ff */
[----:B------:R-:W-:Y:S02]  /*50b0*/  F2FP.F16.F32.PACK_AB R66, R111, R72 ;  /* 0x000000486f42723e */ /* 0x000fe400000000ff */
[C---:B------:R-:W-:Y:S02]  /*50c0*/  FSEL R64, R101.reuse, RZ, P2 ;  /* 0x000000ff65407208 */ /* 0x040fe40001000000 */
[----:B------:R-:W-:Y:S02]  /*50d0*/  FSEL R72, R101, RZ, P3 ;  /* 0x000000ff65487208 */ /* 0x000fe40001800000 */
[----:B------:R-:W-:Y:S02]  /*50e0*/  F2FP.F16.F32.PACK_AB R74, R103, R74 ;  /* 0x0000004a674a723e */ /* 0x000fe400000000ff */
[----:B------:R-:W-:Y:S02]  /*50f0*/  F2FP.F16.F32.PACK_AB R65, R78, R65 ;  /* 0x000000414e41723e */ /* 0x000fe400000000ff */
[----:B------:R-:W-:-:S02]  /*5100*/  F2FP.F16.F32.PACK_AB R73, R76, R73 ;  /* 0x000000494c49723e */ /* 0x000fc400000000ff */
[----:B------:R-:W-:Y:S02]  /*5110*/  F2FP.F16.F32.PACK_AB R64, R79, R64 ;  /* 0x000000404f40723e */ /* 0x000fe400000000ff */
[----:B------:R-:W-:Y:S01]  /*5120*/  F2FP.F16.F32.PACK_AB R72, R77, R72 ;  /* 0x000000484d48723e */ /* 0x000fe200000000ff */
[----:B------:R-:W-:Y:S06]  /*5130*/  BRA `(.L_x_425) ;  /* 0x0000000c00e87947 */ /* 0x000fec0003800000 */
.L_x_422:
[----:B------:R-:W-:-:S04]  /*5140*/  UISETP.NE.U32.AND UP0, UPT, UR30, URZ, UPT ;  /* 0x000000ff1e00728c */ /* 0x000fc8000bf05070 */
[----:B------:R-:W-:-:S09]  /*5150*/  UISETP.NE.AND.EX UP0, UPT, UR31, URZ, UPT, UP0 ;  /* 0x000000ff1f00728c */ /* 0x000fd2000bf05300 */
[----:B------:R-:W-:Y:S05]  /*5160*/  BRA.U !UP0, `(.L_x_427) ;  /* 0x0000000908107547 */ /* 0x000fea000b800000 */
[----:B0-----:R-:W0:Y:S02]  /*5170*/  LDC.64 R72, c[0x0][0x478] ;  /* 0x00011e00ff487b82 */ /* 0x001e240000000a00 */
[----:B0-----:R-:W-:-:S04]  /*5180*/  ISETP.NE.U32.AND P1, PT, R72, RZ, PT ;  /* 0x000000ff4800720c */ /* 0x001fc80003f25070 */
[----:B------:R-:W-:-:S13]  /*5190*/  ISETP.NE.AND.EX P1, PT, R73, RZ, PT, P1 ;  /* 0x000000ff4900720c */ /* 0x000fda0003f25310 */
[----:B------:R-:W-:Y:S05]  /*51a0*/  @!P1 BRA `(.L_x_428) ;  /* 0x0000000400089947 */ /* 0x000fea0003800000 */
[--C-:B------:R-:W-:Y:S01]  /*51b0*/  FFMA.FTZ R68, R99, UR9, R101.reuse ;  /* 0x0000000963447c23 */ /* 0x100fe20008010065 */
[----:B-----5:R-:W-:Y:S02]  /*51c0*/  HADD2.F32 R69, -RZ, R63.H0_H0 ;  /* 0x2000003fff457230 */ /* 0x020fe40000004100 */
        /* <DEDUP_REMOVED lines=8> */
[----:B------:R-:W-:-:S02]  /*5250*/  HADD2.F32 R70, -RZ, R61.H0_H0 ;  /* 0x2000003dff467230 */ /* 0x000fc40000004100 */
[----:B------:R-:W-:Y:S01]  /*5260*/  FFMA.FTZ R77, R71, UR16, R72 ;  /* 0x00000010474d7c23 */ /* 0x000fe20008010048 */
[----:B------:R-:W-:Y:S02]  /*5270*/  HADD2.F32 R73, -RZ, R62.H1_H1 ;  /* 0x3000003eff497230 */ /* 0x000fe40000004100 */
[----:B------:R-:W-:Y:S01]  /*5280*/  FADD.FTZ R69, R92, -R69 ;  /* 0x800000455c457221 */ /* 0x000fe20000010000 */
[----:B------:R-:W-:Y:S02]  /*5290*/  HADD2.F32 R76, -RZ, R63.H1_H1 ;  /* 0x3000003fff4c7230 */ /* 0x000fe40000004100 */
[----:B------:R-:W-:Y:S01]  /*52a0*/  FADD.FTZ R74, R95, -R74 ;  /* 0x8000004a5f4a7221 */ /* 0x000fe20000010000 */
[----:B------:R-:W-:Y:S01]  /*52b0*/  FFMA.FTZ R71, R83, UR9, R101 ;  /* 0x0000000953477c23 */ /* 0x000fe20008010065 */
[----:B------:R-:W-:Y:S01]  /*52c0*/  FADD.FTZ R75, R100, -R75 ;  /* 0x8000004b644b7221 */ /* 0x000fe20000010000 */
[----:B------:R-:W-:Y:S01]  /*52d0*/  FFMA.FTZ R69, R69, UR16, R70 ;  /* 0x0000001045457c23 */ /* 0x000fe20008010046 */
[----:B------:R-:W-:Y:S01]  /*52e0*/  FFMA.FTZ R72, R90, UR9, R101 ;  /* 0x000000095a487c23 */ /* 0x000fe20008010065 */
[----:B------:R-:W-:-:S02]  /*52f0*/  HADD2.F32 R70, -RZ, R60.H0_H0 ;  /* 0x2000003cff467230 */ /* 0x000fc40000004100 */
[----:B------:R-:W-:Y:S01]  /*5300*/  FFMA.FTZ R110, R74, UR16, R73 ;  /* 0x000000104a6e7c23 */ /* 0x000fe20008010049 */
[----:B------:R-:W-:Y:S01]  /*5310*/  FADD.FTZ R71, R86, -R71 ;  /* 0x8000004756477221 */ /* 0x000fe20000010000 */
[----:B------:R-:W-:Y:S01]  /*5320*/  FFMA.FTZ R79, R75, UR16, R76 ;  /* 0x000000104b4f7c23 */ /* 0x000fe2000801004c */
[----:B------:R-:W-:Y:S01]  /*5330*/  FFMA.FTZ R74, R94, UR9, R101 ;  /* 0x000000095e4a7c23 */ /* 0x000fe20008010065 */
[----:B------:R-:W-:Y:S01]  /*5340*/  ISETP.GE.U32.AND P2, PT, R88, RZ, PT ;  /* 0x000000ff5800720c */ /* 0x000fe20003f46070 */
[----:B------:R-:W-:Y:S01]  /*5350*/  FADD.FTZ R73, R85, -R72 ;  /* 0x8000004855497221 */ /* 0x000fe20000010000 */
[----:B------:R-:W-:Y:S01]  /*5360*/  FFMA.FTZ R72, R71, UR16, R70 ;  /* 0x0000001047487c23 */ /* 0x000fe20008010046 */
[----:B------:R-:W-:Y:S02]  /*5370*/  HADD2.F32 R76, -RZ, R61.H1_H1 ;  /* 0x3000003dff4c7230 */ /* 0x000fe40000004100 */
[----:B------:R-:W-:Y:S01]  /*5380*/  FADD.FTZ R75, R91, -R74 ;  /* 0x8000004a5b4b7221 */ /* 0x000fe20000010000 */
[----:B------:R-:W-:Y:S01]  /*5390*/  FMUL.FTZ R70, R79, UR28 ;  /* 0x0000001c4f467c20 */ /* 0x000fe20008410000 */
[----:B------:R-:W-:Y:S01]  /*53a0*/  HADD2.F32 R74, -RZ, R60.H1_H1 ;  /* 0x3000003cff4a7230 */ /* 0x000fe20000004100 */
[----:B------:R-:W-:Y:S01]  /*53b0*/  ISETP.GE.U32.AND.EX P2, PT, R89, 0x1000000, PT, P2 ;  /* 0x010000005900780c */ /* 0x000fe20003f46120 */
[----:B------:R-:W-:Y:S01]  /*53c0*/  FFMA.FTZ R78, R75, UR16, R76 ;  /* 0x000000104b4e7c23 */ /* 0x000fe2000801004c */
[----:B------:R-:W-:Y:S01]  /*53d0*/  F2FP.F16.F32.PACK_AB R71, R79, R68 ;  /* 0x000000444f47723e */ /* 0x000fe200000000ff */
[----:B------:R-:W-:Y:S01]  /*53e0*/  FMUL.FTZ R68, R68, UR28 ;  /* 0x0000001c44447c20 */ /* 0x000fe20008410000 */
[----:B------:R-:W-:Y:S01]  /*53f0*/  LOP3.LUT P3, RZ, R89, 0xff0000, RZ, 0xc0, !PT ;  /* 0x00ff000059ff7812 */ /* 0x000fe2000786c0ff */
[----:B------:R-:W-:Y:S01]  /*5400*/  FFMA.FTZ R75, R73, UR16, R74 ;  /* 0x00000010494b7c23 */ /* 0x000fe2000801004a */
[----:B------:R-:W-:Y:S01]  /*5410*/  FSEL R112, R70, RZ, P2 ;  /* 0x000000ff46707208 */ /* 0x000fe20001000000 */
[----:B------:R-:W-:Y:S01]  /*5420*/  FMUL.FTZ R73, R77, UR28 ;  /* 0x0000001c4d497c20 */ /* 0x000fe20008410000 */
[C---:B------:R-:W-:Y:S01]  /*5430*/  F2FP.F16.F32.PACK_AB R70, R110.reuse, R77 ;  /* 0x0000004d6e46723e */ /* 0x040fe200000000ff */
        /* <DEDUP_REMOVED lines=14> */
[C---:B------:R-:W-:Y:S02]  /*5520*/  LOP3.LUT P2, RZ, R88.reuse, 0xff, RZ, 0xc0, !PT ;  /* 0x000000ff58ff7812 */ /* 0x040fe4000784c0ff */
[----:B------:R-:W-:-:S02]  /*5530*/  LOP3.LUT P3, RZ, R88, 0xff00, RZ, 0xc0, !PT ;  /* 0x0000ff0058ff7812 */ /* 0x000fc4000786c0ff */
[----:B------:R-:W-:Y:S02]  /*5540*/  F2FP.F16.F32.PACK_AB R68, R75, R72 ;  /* 0x000000484b44723e */ /* 0x000fe400000000ff */
        /* <DEDUP_REMOVED lines=8> */
.L_x_428:
[--C-:B------:R-:W-:Y:S01]  /*55d0*/  FFMA.FTZ R79, R102, UR9, R101.reuse ;  /* 0x00000009664f7c23 */ /* 0x100fe20008010065 */
[--C-:B------:R-:W-:Y:S01]  /*55e0*/  FFMA.FTZ R74, R98, UR9, R101.reuse ;  /* 0x00000009624a7c23 */ /* 0x100fe20008010065 */
[----:B-----5:R-:W-:Y:S02]  /*55f0*/  HADD2.F32 R78, -RZ, R63.H1_H1 ;  /* 0x3000003fff4e7230 */ /* 0x020fe40000004100 */
[----:B------:R-:W-:Y:S01]  /*5600*/  FFMA.FTZ R73, R93, UR9, R101 ;  /* 0x000000095d497c23 */ /* 0x000fe20008010065 */
[--C-:B------:R-:W-:Y:S02]  /*5610*/  HADD2.F32 R75, -RZ, R62.reuse.H1_H1 ;  /* 0x3000003eff4b7230 */ /* 0x100fe40000004100 */
[----:B------:R-:W-:Y:S01]  /*5620*/  FADD.FTZ R79, R100, -R79 ;  /* 0x8000004f644f7221 */ /* 0x000fe20000010000 */
[----:B------:R-:W-:Y:S01]  /*5630*/  FADD.FTZ R74, R95, -R74 ;  /* 0x8000004a5f4a7221 */ /* 0x000fe20000010000 */
[----:B------:R-:W-:Y:S01]  /*5640*/  FFMA.FTZ R76, R99, UR9, R101 ;  /* 0x00000009634c7c23 */ /* 0x000fe20008010065 */
[----:B------:R-:W-:-:S02]  /*5650*/  HADD2.F32 R72, -RZ, R62.H0_H0 ;  /* 0x2000003eff487230 */ /* 0x000fc40000004100 */
[----:B------:R-:W-:Y:S01]  /*5660*/  FADD.FTZ R73, R96, -R73 ;  /* 0x8000004960497221 */ /* 0x000fe20000010000 */
[----:B------:R-:W-:Y:S01]  /*5670*/  FFMA.FTZ R110, R79, UR16, R78 ;  /* 0x000000104f6e7c23 */ /* 0x000fe2000801004e */
[----:B------:R-:W-:Y:S02]  /*5680*/  HADD2.F32 R77, -RZ, R63.H0_H0 ;  /* 0x2000003fff4d7230 */ /* 0x000fe40000004100 */
[----:B------:R-:W-:Y:S01]  /*5690*/  FFMA.FTZ R79, R74, UR16, R75 ;  /* 0x000000104a4f7c23 */ /* 0x000fe2000801004b */
[----:B------:R-:W-:Y:S01]  /*56a0*/  FADD.FTZ R76, R97, -R76 ;  /* 0x8000004c614c7221 */ /* 0x000fe20000010000 */
[--C-:B------:R-:W-:Y:S01]  /*56b0*/  FFMA.FTZ R75, R87, UR9, R101.reuse ;  /* 0x00000009574b7c23 */ /* 0x100fe20008010065 */
[----:B------:R-:W-:Y:S01]  /*56c0*/  FFMA.FTZ R78, R73, UR16, R72 ;  /* 0x00000010494e7c23 */ /* 0x000fe20008010048 */
[----:B------:R-:W-:Y:S02]  /*56d0*/  HADD2.F32 R74, -RZ, R61.H0_H0 ;  /* 0x2000003dff4a7230 */ /* 0x000fe40000004100 */
[----:B------:R-:W-:Y:S01]  /*56e0*/  FFMA.FTZ R73, R83, UR9, R101 ;  /* 0x0000000953497c23 */ /* 0x000fe20008010065 */
[----:B------:R-:W-:Y:S01]  /*56f0*/  FFMA.FTZ R103, R76, UR16, R77 ;  /* 0x000000104c677c23 */ /* 0x000fe2000801004d */
[----:B------:R-:W-:Y:S01]  /*5700*/  FADD.FTZ R75, R92, -R75 ;  /* 0x8000004b5c4b7221 */ /* 0x000fe20000010000 */
[----:B------:R-:W-:Y:S01]  /*5710*/  ISETP.GE.U32.AND P2, PT, R88, RZ, PT ;  /* 0x000000ff5800720c */ /* 0x000fe20003f46070 */
[----:B------:R-:W-:Y:S01]  /*5720*/  FFMA.FTZ R76, R94, UR9, R101 ;  /* 0x000000095e4c7c23 */ /* 0x000fe20008010065 */
[----:B------:R-:W-:-:S02]  /*5730*/  HADD2.F32 R72, -RZ, R60.H0_H0 ;  /* 0x2000003cff487230 */ /* 0x000fc40000004100 */
[----:B------:R-:W-:Y:S01]  /*5740*/  FADD.FTZ R73, R86, -R73 ;  /* 0x8000004956497221 */ /* 0x000fe20000010000 */
[----:B------:R-:W-:Y:S01]  /*5750*/  FFMA.FTZ R75, R75, UR16, R74 ;  /* 0x000000104b4b7c23 */ /* 0x000fe2000801004a */
[----:B------:R-:W-:Y:S01]  /*5760*/  FMUL.FTZ R103, R103, UR28 ;  /* 0x0000001c67677c20 */ /* 0x000fe20008410000 */
[----:B------:R-:W-:Y:S01]  /*5770*/  FMUL.FTZ R110, R110, UR28 ;  /* 0x0000001c6e6e7c20 */ /* 0x000fe20008410000 */
[----:B------:R-:W-:Y:S02]  /*5780*/  HADD2.F32 R77, -RZ, R61.H1_H1 ;  /* 0x3000003dff4d7230 */ /* 0x000fe40000004100 */
[----:B------:R-:W-:Y:S01]  /*5790*/  FFMA.FTZ R74, R90, UR9, R101 ;  /* 0x000000095a4a7c23 */ /* 0x000fe20008010065 */
[----:B------:R-:W-:Y:S01]  /*57a0*/  LOP3.LUT P3, RZ, R89, 0xff0000, RZ, 0xc0, !PT ;  /* 0x00ff000059ff7812 */ /* 0x000fe2000786c0ff */
[----:B------:R-:W-:Y:S01]  /*57b0*/  FADD.FTZ R76, R91, -R76 ;  /* 0x8000004c5b4c7221 */ /* 0x000fe20000010000 */
[----:B------:R-:W-:Y:S01]  /*57c0*/  ISETP.GE.U32.AND.EX P2, PT, R89, 0x1000000, PT, P2 ;  /* 0x010000005900780c */ /* 0x000fe20003f46120 */
[----:B------:R-:W-:Y:S01]  /*57d0*/  FFMA.FTZ R72, R73, UR16, R72 ;  /* 0x0000001049487c23 */ /* 0x000fe20008010048 */
[----:B------:R-:W-:-:S02]  /*57e0*/  HADD2.F32 R73, -RZ, R60.H1_H1 ;  /* 0x3000003cff497230 */ /* 0x000fc40000004100 */
[----:B------:R-:W-:Y:S01]  /*57f0*/  FADD.FTZ R74, R85, -R74 ;  /* 0x8000004a554a7221 */ /* 0x000fe20000010000 */
[----:B------:R-:W-:Y:S01]  /*5800*/  FSEL R103, R103, RZ, P3 ;  /* 0x000000ff67677208 */ /* 0x000fe20001800000 */
[----:B------:R-:W-:Y:S01]  /*5810*/  FMUL.FTZ R78, R78, UR28 ;  /* 0x0000001c4e4e7c20 */ /* 0x000fe20008410000 */
[----:B------:R-:W-:Y:S01]  /*5820*/  FMUL.FTZ R79, R79, UR28 ;  /* 0x0000001c4f4f7c20 */ /* 0x000fe20008410000 */
[----:B------:R-:W-:Y:S01]  /*5830*/  FSEL R110, R110, RZ, P2 ;  /* 0x000000ff6e6e7208 */ /* 0x000fe20001000000 */
[----:B------:R-:W-:Y:S01]  /*5840*/  FFMA.FTZ R76, R76, UR16, R77 ;  /* 0x000000104c4c7c23 */ /* 0x000fe2000801004d */
[C---:B------:R-:W-:Y:S01]  /*5850*/  LOP3.LUT P3, RZ, R89.reuse, 0xff, RZ, 0xc0, !PT ;  /* 0x000000ff59ff7812 */ /* 0x040fe2000786c0ff */
[----:B------:R-:W-:Y:S01]  /*5860*/  FFMA.FTZ R73, R74, UR16, R73 ;  /* 0x000000104a497c23 */ /* 0x000fe20008010049 */
[----:B------:R-:W-:Y:S01]  /*5870*/  LOP3.LUT P2, RZ, R89, 0xff00, RZ, 0xc0, !PT ;  /* 0x0000ff0059ff7812 */ /* 0x000fe2000784c0ff */
[----:B------:R-:W-:Y:S01]  /*5880*/  FMUL.FTZ R75, R75, UR28 ;  /* 0x0000001c4b4b7c20 */ /* 0x000fe20008410000 */
[----:B------:R-:W-:Y:S01]  /*5890*/  FSEL R78, R78, RZ, P3 ;  /* 0x000000ff4e4e7208 */ /* 0x000fe20001800000 */
[----:B------:R-:W-:Y:S01]  /*58a0*/  FMUL.FTZ R74, R76, UR28 ;  /* 0x0000001c4c4a7c20 */ /* 0x000fe20008410000 */
        /* <DEDUP_REMOVED lines=11> */
[----:B------:R-:W-:Y:S02]  /*5960*/  F2FP.F16.F32.PACK_AB R75, R110, R103 ;  /* 0x000000676e4b723e */ /* 0x000fe400000000ff */
[----:B------:R-:W-:Y:S02]  /*5970*/  F2FP.F16.F32.PACK_AB R74, R101, R78 ;  /* 0x0000004e654a723e */ /* 0x000fe400000000ff */
[----:B------:R-:W-:Y:S02]  /*5980*/  F2FP.F16.F32.PACK_AB R73, R79, R76 ;  /* 0x0000004c4f49723e */ /* 0x000fe400000000ff */
[----:B------:R-:W-:Y:S01]  /*5990*/  F2FP.F16.F32.PACK_AB R72, R77, R72 ;  /* 0x000000484d48723e */ /* 0x000fe200000000ff */
[----:B------:R-:W-:Y:S06]  /*59a0*/  BRA `(.L_x_425) ;  /* 0x0000000400cc7947 */ /* 0x000fec0003800000 */
.L_x_427:
        /* <DEDUP_REMOVED lines=9> */
[----:B------:R-:W-:Y:S01]  /*5a40*/  FADD.FTZ R68, R97, -R68 ;  /* 0x8000004461447221 */ /* 0x000fe20000010000 */
[----:B------:R-:W-:Y:S01]  /*5a50*/  FFMA.FTZ R69, R93, UR9, R101 ;  /* 0x000000095d457c23 */ /* 0x000fe20008010065 */
[C---:B------:R-:W-:Y:S01]  /*5a60*/  ISETP.GE.U32.AND.EX P2, PT, R89.reuse, 0x1000000, PT, P2 ;  /* 0x010000005900780c */ /* 0x040fe20003f46120 */
[----:B------:R-:W-:Y:S01]  /*5a70*/  FMUL.FTZ R71, R70, UR16 ;  /* 0x0000001046477c20 */ /* 0x000fe20008410000 */
[----:B------:R-:W-:Y:S01]  /*5a80*/  FMUL.FTZ R68, R68, UR16 ;  /* 0x0000001044447c20 */ /* 0x000fe20008410000 */
[----:B------:R-:W-:Y:S01]  /*5a90*/  FADD.FTZ R69, R96, -R69 ;  /* 0x8000004560457221 */ /* 0x000fe20000010000 */
[----:B------:R-:W-:Y:S01]  /*5aa0*/  LOP3.LUT P3, RZ, R89, 0xff0000, RZ, 0xc0, !PT ;  /* 0x00ff000059ff7812 */ /* 0x000fe2000786c0ff */
[C---:B------:R-:W-:Y:S01]  /*5ab0*/  FMUL.FTZ R75, R71.reuse, UR28 ;  /* 0x0000001c474b7c20 */ /* 0x040fe20008410000 */
[----:B------:R-:W-:Y:S01]  /*5ac0*/  FMUL.FTZ R72, R68, UR28 ;  /* 0x0000001c44487c20 */ /* 0x000fe20008410000 */
[----:B------:R-:W-:Y:S01]  /*5ad0*/  F2FP.F16.F32.PACK_AB R71, R71, R68 ;  /* 0x000000444747723e */ /* 0x000fe200000000ff */
[--C-:B------:R-:W-:Y:S01]  /*5ae0*/  FFMA.FTZ R68, R98, UR9, R101.reuse ;  /* 0x0000000962447c23 */ /* 0x100fe20008010065 */
[----:B------:R-:W-:Y:S01]  /*5af0*/  FMUL.FTZ R73, R69, UR16 ;  /* 0x0000001045497c20 */ /* 0x000fe20008410000 */
[----:B------:R-:W-:Y:S01]  /*5b00*/  FFMA.FTZ R69, R87, UR9, R101 ;  /* 0x0000000957457c23 */ /* 0x000fe20008010065 */
[----:B------:R-:W-:Y:S01]  /*5b10*/  FADD.FTZ R77, R91, -R76 ;  /* 0x8000004c5b4d7221 */ /* 0x000fe20000010000 */
[----:B------:R-:W-:Y:S01]  /*5b20*/  FADD.FTZ R68, R95, -R68 ;  /* 0x800000445f447221 */ /* 0x000fe20000010000 */
[----:B------:R-:W-:Y:S01]  /*5b30*/  FSEL R75, R75, RZ, P2 ;  /* 0x000000ff4b4b7208 */ /* 0x000fe20001000000 */
[----:B------:R-:W-:Y:S01]  /*5b40*/  FADD.FTZ R70, R92, -R69 ;  /* 0x800000455c467221 */ /* 0x000fe20000010000 */
[--C-:B------:R-:W-:Y:S01]  /*5b50*/  FFMA.FTZ R69, R83, UR9, R101.reuse ;  /* 0x0000000953457c23 */ /* 0x100fe20008010065 */
[----:B------:R-:W-:Y:S01]  /*5b60*/  FMUL.FTZ R78, R68, UR16 ;  /* 0x00000010444e7c20 */ /* 0x000fe20008410000 */
[----:B------:R-:W-:Y:S01]  /*5b70*/  FFMA.FTZ R68, R90, UR9, R101 ;  /* 0x000000095a447c23 */ /* 0x000fe20008010065 */
[----:B------:R-:W-:Y:S01]  /*5b80*/  FMUL.FTZ R74, R73, UR28 ;  /* 0x0000001c494a7c20 */ /* 0x000fe20008410000 */
[C---:B------:R-:W-:Y:S01]  /*5b90*/  LOP3.LUT P2, RZ, R89.reuse, 0xff, RZ, 0xc0, !PT ;  /* 0x000000ff59ff7812 */ /* 0x040fe2000784c0ff */
[----:B------:R-:W-:Y:S01]  /*5ba0*/  FMUL.FTZ R76, R70, UR16 ;  /* 0x00000010464c7c20 */ /* 0x000fe20008410000 */
[----:B------:R-:W-:Y:S01]  /*5bb0*/  FSEL R72, R72, RZ, P3 ;  /* 0x000000ff48487208 */ /* 0x000fe20001800000 */
[----:B------:R-:W-:Y:S01]  /*5bc0*/  FMUL.FTZ R79, R78, UR28 ;  /* 0x0000001c4e4f7c20 */ /* 0x000fe20008410000 */
[----:B------:R-:W-:Y:S01]  /*5bd0*/  FADD.FTZ R69, R86, -R69 ;  /* 0x8000004556457221 */ /* 0x000fe20000010000 */
[----:B------:R-:W-:Y:S01]  /*5be0*/  LOP3.LUT P3, RZ, R89, 0xff00, RZ, 0xc0, !PT ;  /* 0x0000ff0059ff7812 */ /* 0x000fe2000786c0ff */
[----:B------:R-:W-:Y:S01]  /*5bf0*/  FMUL.FTZ R101, R77, UR16 ;  /* 0x000000104d657c20 */ /* 0x000fe20008410000 */
[----:B------:R-:W-:Y:S01]  /*5c00*/  F2FP.F16.F32.PACK_AB R70, R78, R73 ;  /* 0x000000494e46723e */ /* 0x000fe200000000ff */
[----:B------:R-:W-:Y:S01]  /*5c10*/  FADD.FTZ R73, R85, -R68 ;  /* 0x8000004455497221 */ /* 0x000fe20000010000 */
[----:B------:R-:W-:Y:S01]  /*5c20*/  FSEL R74, R74, RZ, P2 ;  /* 0x000000ff4a4a7208 */ /* 0x000fe20001000000 */
[----:B------:R-:W-:Y:S01]  /*5c30*/  FMUL.FTZ R78, R76, UR28 ;  /* 0x0000001c4c4e7c20 */ /* 0x000fe20008410000 */
[----:B------:R-:W-:Y:S01]  /*5c40*/  FMUL.FTZ R68, R69, UR16 ;  /* 0x0000001045447c20 */ /* 0x000fe20008410000 */
[C---:B------:R-:W-:Y:S01]  /*5c50*/  LOP3.LUT P2, RZ, R88.reuse, 0xff0000, RZ, 0xc0, !PT ;  /* 0x00ff000058ff7812 */ /* 0x040fe2000784c0ff */
[----:B------:R-:W-:Y:S01]  /*5c60*/  FMUL.FTZ R69, R101, UR28 ;  /* 0x0000001c65457c20 */ /* 0x000fe20008410000 */
        /* <DEDUP_REMOVED lines=9> */
[----:B------:R-:W-:Y:S02]  /*5d00*/  F2FP.F16.F32.PACK_AB R69, R101, R76 ;  /* 0x0000004c6545723e */ /* 0x000fe400000000ff */
[----:B------:R-:W-:Y:S02]  /*5d10*/  F2FP.F16.F32.PACK_AB R68, R77, R68 ;  /* 0x000000444d44723e */ /* 0x000fe400000000ff */
[----:B------:R-:W-:Y:S02]  /*5d20*/  FSEL R76, R73, RZ, P2 ;  /* 0x000000ff494c7208 */ /* 0x000fe40001000000 */
[----:B------:R-:W-:-:S02]  /*5d30*/  FSEL R77, R78, RZ, P3 ;  /* 0x000000ff4e4d7208 */ /* 0x000fc40001800000 */
[----:B------:R-:W-:Y:S02]  /*5d40*/  F2FP.F16.F32.PACK_AB R75, R75, R72 ;  /* 0x000000484b4b723e */ /* 0x000fe400000000ff */
[----:B------:R-:W-:Y:S02]  /*5d50*/  F2FP.F16.F32.PACK_AB R74, R103, R74 ;  /* 0x0000004a674a723e */ /* 0x000fe400000000ff */
[----:B------:R-:W-:Y:S02]  /*5d60*/  F2FP.F16.F32.PACK_AB R73, R110, R79 ;  /* 0x0000004f6e49723e */ /* 0x000fe400000000ff */
[----:B------:R-:W-:Y:S01]  /*5d70*/  F2FP.F16.F32.PACK_AB R72, R77, R76 ;  /* 0x0000004c4d48723e */ /* 0x000fe200000000ff */
[----:B------:R-:W-:Y:S06]  /*5d80*/  BRA `(.L_x_425) ;  /* 0x0000000000d47947 */ /* 0x000fec0003800000 */
.L_x_429:
        /* <DEDUP_REMOVED lines=15> */
[--C-:B------:R-:W-:Y:S01]  /*5e80*/  FFMA.FTZ R76, R98, UR9, R101.reuse ;  /* 0x00000009624c7c23 */ /* 0x100fe20008010065 */
[----:B------:R-:W-:Y:S01]  /*5e90*/  FFMA.FTZ R78, R94, UR9, R101 ;  /* 0x000000095e4e7c23 */ /* 0x000fe20008010065 */
[----:B------:R-:W-:-:S02]  /*5ea0*/  FSEL R75, R72, RZ, P3 ;  /* 0x000000ff484b7208 */ /* 0x000fc40001800000 */
[----:B------:R-:W-:Y:S01]  /*5eb0*/  LOP3.LUT P3, RZ, R89, 0xff, RZ, 0xc0, !PT ;  /* 0x000000ff59ff7812 */ /* 0x000fe2000786c0ff */
[----:B------:R-:W-:Y:S01]  /*5ec0*/  FADD.FTZ R77, R95, -R76 ;  /* 0x8000004c5f4d7221 */ /* 0x000fe20000010000 */
[----:B------:R-:W-:Y:S01]  /*5ed0*/  FSEL R72, R74, RZ, P2 ;  /* 0x000000ff4a487208 */ /* 0x000fe20001000000 */
[--C-:B------:R-:W-:Y:S01]  /*5ee0*/  FFMA.FTZ R76, R90, UR9, R101.reuse ;  /* 0x000000095a4c7c23 */ /* 0x100fe20008010065 */
[----:B------:R-:W-:Y:S01]  /*5ef0*/  FSEL R74, R73, RZ, P3 ;  /* 0x000000ff494a7208 */ /* 0x000fe20001800000 */
[--C-:B------:R-:W-:Y:S01]  /*5f00*/  FFMA.FTZ R73, R87, UR9, R101.reuse ;  /* 0x0000000957497c23 */ /* 0x100fe20008010065 */
[----:B------:R-:W-:Y:S01]  /*5f10*/  FMUL.FTZ R77, R77, UR16 ;  /* 0x000000104d4d7c20 */ /* 0x000fe20008410000 */
[----:B------:R-:W-:Y:S01]  /*5f20*/  FADD.FTZ R78, R91, -R78 ;  /* 0x8000004e5b4e7221 */ /* 0x000fe20000010000 */
[----:B------:R-:W-:Y:S01]  /*5f30*/  FFMA.FTZ R101, R83, UR9, R101 ;  /* 0x0000000953657c23 */ /* 0x000fe20008010065 */
[----:B------:R-:W-:Y:S01]  /*5f40*/  FADD.FTZ R73, R92, -R73 ;  /* 0x800000495c497221 */ /* 0x000fe20000010000 */
[----:B------:R-:W-:Y:S01]  /*5f50*/  FMUL.FTZ R77, R77, UR28 ;  /* 0x0000001c4d4d7c20 */ /* 0x000fe20008410000 */
[----:B------:R-:W-:Y:S01]  /*5f60*/  LOP3.LUT P2, RZ, R89, 0xff00, RZ, 0xc0, !PT ;  /* 0x0000ff0059ff7812 */ /* 0x000fe2000784c0ff */
[----:B------:R-:W-:Y:S01]  /*5f70*/  FMUL.FTZ R78, R78, UR16 ;  /* 0x000000104e4e7c20 */ /* 0x000fe20008410000 */
[----:B------:R-:W-:Y:S01]  /*5f80*/  FMUL.FTZ R73, R73, UR16 ;  /* 0x0000001049497c20 */ /* 0x000fe20008410000 */
[----:B------:R-:W-:Y:S01]  /*5f90*/  FADD.FTZ R76, R85, -R76 ;  /* 0x8000004c554c7221 */ /* 0x000fe20000010000 */
[----:B------:R-:W-:Y:S01]  /*5fa0*/  FADD.FTZ R101, R86, -R101 ;  /* 0x8000006556657221 */ /* 0x000fe20000010000 */
[----:B------:R-:W-:Y:S01]  /*5fb0*/  FSEL R77, R77, RZ, P2 ;  /* 0x000000ff4d4d7208 */ /* 0x000fe20001000000 */
        /* <DEDUP_REMOVED lines=14> */
[----:B------:R-:W-:Y:S02]  /*60a0*/  F2FP.F16.F32.PACK_AB R75, R72, R75 ;  /* 0x0000004b484b723e */ /* 0x000fe400000000ff */
[----:B------:R-:W-:Y:S02]  /*60b0*/  F2FP.F16.F32.PACK_AB R74, R77, R74 ;  /* 0x0000004a4d4a723e */ /* 0x000fe400000000ff */
[----:B------:R-:W-:-:S02]  /*60c0*/  F2FP.F16.F32.PACK_AB R73, R78, R73 ;  /* 0x000000494e49723e */ /* 0x000fc400000000ff */
[----:B------:R-:W-:-:S07]  /*60d0*/  F2FP.F16.F32.PACK_AB R72, R76, R101 ;  /* 0x000000654c48723e */ /* 0x000fce00000000ff */
.L_x_425:
        /* <DEDUP_REMOVED lines=9> */
.L_x_421:
[----:B------:R-:W-:Y:S05]  /*6170*/  BSYNC.RECONVERGENT B0 ;  /* 0x0000000000007941 */ /* 0x000fea0003800200 */
.L_x_420:
[----:B------:R-:W-:Y:S01]  /*6180*/  UPLOP3.LUT UP1, UPT, UPT, UPT, UP1, 0x40, 0x4 ;  /* 0x000000000004789c */ /* 0x000fe20003f2e810 */
[----:B------:R-:W-:Y:S10]  /*6190*/  BRA.U !UP2, `(.L_x_430) ;  /* 0xffffffa10aa87547 */ /* 0x000ff4000b83ffff */
.L_x_403:
        /* <DEDUP_REMOVED lines=22> */
.L_x_431:
        /* <DEDUP_REMOVED lines=16> */
.L_x_2776:


//--------------------- .text._ZN10layer_norm22ln_bwd_finalize_kernelINS_22Kernel_traits_finalizeILj2048E6__halfS2_S2_S2_fjLb0ELj1024ELj4ENS_18Kernel_traits_baseILj2048ES2_S2_S2_S2_fjLj1024EEEEELb0ELb1EEEvNS_9BwdParamsE --------------------------
	.section	.text._ZN10layer_norm22ln_bwd_finalize_kernelINS_22Kernel_traits_finalizeILj2048E6__halfS2_S2_S2_fjLb0ELj1024ELj4ENS_18Kernel_traits_baseILj2048ES2_S2_S2_S2_fjLj1024EEEEELb0ELb1EEEvNS_9BwdParamsE,"ax",@progbits
	.align	128
        .global         _ZN10layer_norm22ln_bwd_finalize_kernelINS_22Kernel_traits_finalizeILj2048E6__halfS2_S2_S2_fjLb0ELj1024ELj4ENS_18Kernel_traits_baseILj2048ES2_S2_S2_S2_fjLj1024EEEEELb0ELb1EEEvNS_9BwdParamsE
        .type           _ZN10layer_norm22ln_bwd_finalize_kernelINS_22Kernel_traits_finalizeILj2048E6__halfS2_S2_S2_fjLb0ELj1024ELj4ENS_18Kernel_traits_baseILj2048ES2_S2_S2_S2_fjLj1024EEEEELb0ELb1EEEvNS_9BwdParamsE,@function
        .size           _ZN10layer_norm22ln_bwd_finalize_kernelINS_22Kernel_traits_finalizeILj2048E6__halfS2_S2_S2_fjLb0ELj1024ELj4ENS_18Kernel_traits_baseILj2048ES2_S2_S2_S2_fjLj1024EEEEELb0ELb1EEEvNS_9BwdParamsE,(.L_x_2777 - _ZN10layer_norm22ln_bwd_finalize_kernelINS_22Kernel_traits_finalizeILj2048E6__halfS2_S2_S2_fjLb0ELj1024ELj4ENS_18Kernel_traits_baseILj2048ES2_S2_S2_S2_fjLj1024EEEEELb0ELb1EEEvNS_9BwdParamsE)
        .other          _ZN10layer_norm22ln_bwd_finalize_kernelINS_22Kernel_traits_finalizeILj2048E6__halfS2_S2_S2_fjLb0ELj1024ELj4ENS_18Kernel_traits_baseILj2048ES2_S2_S2_S2_fjLj1024EEEEELb0ELb1EEEvNS_9BwdParamsE,@"STO_CUDA_ENTRY STV_DEFAULT"
_ZN10layer_norm22ln_bwd_finalize_kernelINS_22Kernel_traits_finalizeILj2048E6__halfS2_S2_S2_fjLb0ELj1024ELj4ENS_18Kernel_traits_baseILj2048ES2_S2_S2_S2_fjLj1024EEEEELb0ELb1EEEvNS_9BwdParamsE:
.text._ZN10layer_norm22ln_bwd_finalize_kernelINS_22Kernel_traits_finalizeILj2048E6__halfS2_S2_S2_fjLb0ELj1024ELj4ENS_18Kernel_traits_baseILj2048ES2_S2_S2_S2_fjLj1024EEEEELb0ELb1EEEvNS_9BwdParamsE:
        /* <DEDUP_REMOVED lines=81> */
.L_x_436:
        /* <DEDUP_REMOVED lines=118> */
.L_x_435:
[----:B------:R-:W-:Y:S05]  /*0c70*/  BSYNC.RECONVERGENT B1 ;  /* 0x0000000000017941 */ /* 0x000fea0003800200 */
.L_x_434:
        /* <DEDUP_REMOVED lines=77> */
.L_x_438:
[----:B------:R-:W-:Y:S05]  /*1150*/  BSYNC.RECONVERGENT B1 ;  /* 0x0000000000017941 */ /* 0x000fea0003800200 */
.L_x_437:
        /* <DEDUP_REMOVED lines=38> */
.L_x_440:
[----:B------:R-:W-:Y:S05]  /*13c0*/  BSYNC.RECONVERGENT B1 ;  /* 0x0000000000017941 */ /* 0x000fea0003800200 */
.L_x_439:
        /* <DEDUP_REMOVED lines=8> */
.L_x_441:
        /* <DEDUP_REMOVED lines=10> */
.L_x_433:
[----:B------:R-:W-:Y:S05]  /*14f0*/  BSYNC.RECONVERGENT B0 ;  /* 0x0000000000007941 */ /* 0x000fea0003800200 */
.L_x_432:
        /* <DEDUP_REMOVED lines=57> */
.L_x_442:
        /* <DEDUP_REMOVED lines=15> */
.L_x_2777:


//--------------------- .text._ZN10layer_norm40ln_parallel_residual_bwd_finalize_kernelINS_22Kernel_traits_finalizeILj2048E6__halfS2_S2_S2_fjLb0ELj1024ELj4ENS_18Kernel_traits_baseILj2048ES2_S2_S2_S2_fjLj1024EEEEELb1EEEvNS_9BwdParamsE --------------------------
	.section	.text._ZN10layer_norm40ln_parallel_residual_bwd_finalize_kernelINS_22Kernel_traits_finalizeILj2048E6__halfS2_S2_S2_fjLb0ELj1024ELj4ENS_18Kernel_traits_baseILj2048ES2_S2_S2_S2_fjLj1024EEEEELb1EEEvNS_9BwdParamsE,"ax",@progbits
	.align	128
        .global         _ZN10layer_norm40ln_parallel_residual_bwd_finalize_kernelINS_22Kernel_traits_finalizeILj2048E6__halfS2_S2_S2_fjLb0ELj1024ELj4ENS_18Kernel_traits_baseILj2048ES2_S2_S2_S2_fjLj1024EEEEELb1EEEvNS_9BwdParamsE
        .type           _ZN10layer_norm40ln_parallel_residual_bwd_finalize_kernelINS_22Kernel_traits_finalizeILj2048E6__halfS2_S2_S2_fjLb0ELj1024ELj4ENS_18Kernel_traits_baseILj2048ES2_S2_S2_S2_fjLj1024EEEEELb1EEEvNS_9BwdParamsE,@function
        .size           _ZN10layer_norm40ln_parallel_residual_bwd_finalize_kernelINS_22Kernel_traits_finalizeILj2048E6__halfS2_S2_S2_fjLb0ELj1024ELj4ENS_18Kernel_traits_baseILj2048ES2_S2_S2_S2_fjLj1024EEEEELb1EEEvNS_9BwdParamsE,(.L_x_2778 - _ZN10layer_norm40ln_parallel_residual_bwd_finalize_kernelINS_22Kernel_traits_finalizeILj2048E6__halfS2_S2_S2_fjLb0ELj1024ELj4ENS_18Kernel_traits_baseILj2048ES2_S2_S2_S2_fjLj1024EEEEELb1EEEvNS_9BwdParamsE)
        .other          _ZN10layer_norm40ln_parallel_residual_bwd_finalize_kernelINS_22Kernel_traits_finalizeILj2048E6__halfS2_S2_S2_fjLb0ELj1024ELj4ENS_18Kernel_traits_baseILj2048ES2_S2_S2_S2_fjLj1024EEEEELb1EEEvNS_9BwdParamsE,@"STO_CUDA_ENTRY STV_DEFAULT"
_ZN10layer_norm40ln_parallel_residual_bwd_finalize_kernelINS_22Kernel_traits_finalizeILj2048E6__halfS2_S2_S2_fjLb0ELj1024ELj4ENS_18Kernel_traits_baseILj2048ES2_S2_S2_S2_fjLj1024EEEEELb1EEEvNS_9BwdParamsE:
.text._ZN10layer_norm40ln_parallel_residual_bwd_finalize_kernelINS_22Kernel_traits_finalizeILj2048E6__halfS2_S2_S2_fjLb0ELj1024ELj4ENS_18Kernel_traits_baseILj2048ES2_S2_S2_S2_fjLj1024EEEEELb1EEEvNS_9BwdParamsE:
        /* <DEDUP_REMOVED lines=60> */
.L_x_447:
        /* <DEDUP_REMOVED lines=112> */
.L_x_446:
[----:B------:R-:W-:Y:S05]  /*0ac0*/  BSYNC.RECONVERGENT B1 ;  /* 0x0000000000017941 */ /* 0x000fea0003800200 */
.L_x_445:
        /* <DEDUP_REMOVED lines=66> */
.L_x_449:
[----:B------:R-:W-:Y:S05]  /*0ef0*/  BSYNC.RECONVERGENT B1 ;  /* 0x0000000000017941 */ /* 0x000fea0003800200 */
.L_x_448:
        /* <DEDUP_REMOVED lines=37> */
.L_x_451:
[----:B------:R-:W-:Y:S05]  /*1150*/  BSYNC.RECONVERGENT B1 ;  /* 0x0000000000017941 */ /* 0x000fea0003800200 */
.L_x_450:
        /* <DEDUP_REMOVED lines=19> */
.L_x_444:
[----:B------:R-:W-:Y:S05]  /*1290*/  BSYNC.RECONVERGENT B0 ;  /* 0x0000000000007941 */ /* 0x000fea0003800200 */
.L_x_443:
        /* <DEDUP_REMOVED lines=92> */
.L_x_452:
        /* <DEDUP_REMOVED lines=10> */
.L_x_2778:


//--------------------- .text._ZN10layer_norm31ln_parallel_residual_bwd_kernelINS_13Kernel_traitsI6__halfS2_S2_S2_fjLj2048ELj1ELj1ELj4ELj16ENS_18Kernel_traits_baseILj2048ES2_S2_S2_S2_fjLj128EEEEELb1ELb1ELb1EEEvNS_9BwdParamsE --------------------------
	.section	.text._ZN10layer_norm31ln_parallel_residual_bwd_kernelINS_13Kernel_traitsI6__halfS2_S2_S2_fjLj2048ELj1ELj1ELj4ELj16ENS_18Kernel_traits_baseILj2048ES2_S2_S2_S2_fjLj128EEEEELb1ELb1ELb1EEEvNS_9BwdParamsE,"ax",@progbits
	.align	128
        .global         _ZN10layer_norm31ln_parallel_residual_bwd_kernelINS_13Kernel_traitsI6__halfS2_S2_S2_fjLj2048ELj1ELj1ELj4ELj16ENS_18Kernel_traits_baseILj2048ES2_S2_S2_S2_fjLj128EEEEELb1ELb1ELb1EEEvNS_9BwdParamsE
        .type           _ZN10layer_norm31ln_parallel_residual_bwd_kernelINS_13Kernel_traitsI6__halfS2_S2_S2_fjLj2048ELj1ELj1ELj4ELj16ENS_18Kernel_traits_baseILj2048ES2_S2_S2_S2_fjLj128EEEEELb1ELb1ELb1EEEvNS_9BwdParamsE,@function
        .size           _ZN10layer_norm31ln_parallel_residual_bwd_kernelINS_13Kernel_traitsI6__halfS2_S2_S2_fjLj2048ELj1ELj1ELj4ELj16ENS_18Kernel_traits_baseILj2048ES2_S2_S2_S2_fjLj128EEEEELb1ELb1ELb1EEEvNS_9BwdParamsE,(.L_x_2779 - _ZN10layer_norm31ln_parallel_residual_bwd_kernelINS_13Kernel_traitsI6__halfS2_S2_S2_fjLj2048ELj1ELj1ELj4ELj16ENS_18Kernel_traits_baseILj2048ES2_S2_S2_S2_fjLj128EEEEELb1ELb1ELb1EEEvNS_9BwdParamsE)
        .other          _ZN10layer_norm31ln_parallel_residual_bwd_kernelINS_13Kernel_traitsI6__halfS2_S2_S2_fjLj2048ELj1ELj1ELj4ELj16ENS_18Kernel_traits_baseILj2048ES2_S2_S2_S2_fjLj128EEEEELb1ELb1ELb1EEEvNS_9BwdParamsE,@"STO_CUDA_ENTRY STV_DEFAULT"
_ZN10layer_norm31ln_parallel_residual_bwd_kernelINS_13Kernel_traitsI6__halfS2_S2_S2_fjLj2048ELj1ELj1ELj4ELj16ENS_18Kernel_traits_baseILj2048ES2_S2_S2_S2_fjLj128EEEEELb1ELb1ELb1EEEvNS_9BwdParamsE:
.text._ZN10layer_norm31ln_parallel_residual_bwd_kernelINS_13Kernel_traitsI6__halfS2_S2_S2_fjLj2048ELj1ELj1ELj4ELj16ENS_18Kernel_traits_baseILj2048ES2_S2_S2_S2_fjLj128EEEEELb1ELb1ELb1EEEvNS_9BwdParamsE:
        /* <DEDUP_REMOVED lines=26> */
[----:B------:R-:W-:Y:S02]  /*01a0*/  PLOP3.LUT P4, PT, PT, PT, PT, 0x8, 0x80 ;  /* 0x000000000080781c */ /* 0x000fe40003f8e170 */
[----:B------:R-:W-:Y:S02]  /*01b0*/  CS2R R14, SRZ ;  /* 0x00000000000e7805 */ /* 0x000fe4000001ff00 */
[----:B------:R-:W-:Y:S02]  /*01c0*/  SHF.R.U32.HI R124, RZ, 0x5, R123 ;  /* 0x00000005ff7c7819 */ /* 0x000fe4000001167b */
        /* <DEDUP_REMOVED lines=20> */
[----:B------:R-:W-:Y:S01]  /*0310*/  CS2R R10, SRZ ;  /* 0x00000000000a7805 */ /* 0x000fe2000001ff00 */
        /* <DEDUP_REMOVED lines=11> */
[----:B--2---:R-:W-:-:S02]  /*03d0*/  HADD2.F32 R122, -RZ, R112.H0_H0 ;  /* 0x20000070ff7a7230 */ /* 0x004fc40000004100 */
[----:B------:R-:W-:Y:S02]  /*03e0*/  HADD2.F32 R121, -RZ, R112.H1_H1 ;  /* 0x30000070ff797230 */ /* 0x000fe40000004100 */
[--C-:B------:R-:W-:Y:S02]  /*03f0*/  HADD2.F32 R120, -RZ, R113.reuse.H0_H0 ;  /* 0x20000071ff787230 */ /* 0x100fe40000004100 */
[----:B------:R-:W-:Y:S02]  /*0400*/  HADD2.F32 R119, -RZ, R113.H1_H1 ;  /* 0x30000071ff777230 */ /* 0x000fe40000004100 */
[--C-:B------:R-:W-:Y:S02]  /*0410*/  HADD2.F32 R118, -RZ, R114.reuse.H0_H0 ;  /* 0x20000072ff767230 */ /* 0x100fe40000004100 */
[----:B------:R-:W-:Y:S02]  /*0420*/  HADD2.F32 R117, -RZ, R114.H1_H1 ;  /* 0x30000072ff757230 */ /* 0x000fe40000004100 */
[----:B------:R-:W-:-:S02]  /*0430*/  HADD2.F32 R116, -RZ, R115.H0_H0 ;  /* 0x20000073ff747230 */ /* 0x000fc40000004100 */
[----:B----4-:R-:W-:Y:S02]  /*0440*/  HADD2.F32 R108, -RZ, R107.H0_H0 ;  /* 0x2000006bff6c7230 */ /* 0x010fe40000004100 */
[----:B------:R-:W-:Y:S02]  /*0450*/  HADD2.F32 R115, -RZ, R115.H1_H1 ;  /* 0x30000073ff737230 */ /* 0x000fe40000004100 */
[--C-:B------:R-:W-:Y:S02]  /*0460*/  HADD2.F32 R114, -RZ, R104.reuse.H0_H0 ;  /* 0x20000068ff727230 */ /* 0x100fe40000004100 */
[----:B------:R-:W-:Y:S02]  /*0470*/  HADD2.F32 R113, -RZ, R104.H1_H1 ;  /* 0x30000068ff717230 */ /* 0x000fe40000004100 */
[--C-:B------:R-:W-:Y:S02]  /*0480*/  HADD2.F32 R112, -RZ, R105.reuse.H0_H0 ;  /* 0x20000069ff707230 */ /* 0x100fe40000004100 */
[----:B------:R-:W-:-:S02]  /*0490*/  HADD2.F32 R111, -RZ, R105.H1_H1 ;  /* 0x30000069ff6f7230 */ /* 0x000fc40000004100 */
[--C-:B------:R-:W-:Y:S02]  /*04a0*/  HADD2.F32 R110, -RZ, R106.reuse.H0_H0 ;  /* 0x2000006aff6e7230 */ /* 0x100fe40000004100 */
[----:B------:R-:W-:Y:S02]  /*04b0*/  HADD2.F32 R109, -RZ, R106.H1_H1 ;  /* 0x3000006aff6d7230 */ /* 0x000fe40000004100 */
[----:B01-3--:R-:W-:-:S07]  /*04c0*/  HADD2.F32 R107, -RZ, R107.H1_H1 ;  /* 0x3000006bff6b7230 */ /* 0x00bfce0000004100 */
.L_x_470:
        /* <DEDUP_REMOVED lines=9> */
[----:B------:R-:W-:-:S03]  /*0560*/  UIMAD.WIDE UR10, UR4, 0x4, UR16 ;  /* 0x00000004040a78a5 */ /* 0x000fc6000f8e0210 */
[----:B------:R-:W-:Y:S02]  /*0570*/  LEA.HI.SX32 R67, R0, R123, 0x1d ;  /* 0x0000007b00437211 */ /* 0x000fe400078feaff */
[----:B------:R2:W3:Y:S03]  /*0580*/  LDG.E R0, desc[UR20][R40.64] ;  /* 0x0000001428007981 */ /* 0x0004e6000c1e1900 */
[C---:B0-----:R-:W-:Y:S01]  /*0590*/  IMAD.WIDE.U32 R44, R67.reuse, 0x10, R52 ;  /* 0x00000010432c7825 */ /* 0x041fe200078e0034 */
[----:B------:R-:W-:-:S05]  /*05a0*/  IADD3 R66, PT, PT, R67, 0x80, RZ ;  /* 0x0000008043427810 */ /* 0x000fca0007ffe0ff */
[----:B------:R-:W4:Y:S01]  /*05b0*/  LDG.E.128 R44, desc[UR20][R44.64] ;  /* 0x000000142c2c7981 */ /* 0x000f22000c1e1d00 */
[----:B--2---:R-:W-:Y:S01]  /*05c0*/  MOV R40, UR10 ;  /* 0x0000000a00287c02 */ /* 0x004fe20008000f00 */
[----:B-1----:R-:W-:Y:S01]  /*05d0*/  IMAD.WIDE.U32 R48, R67, 0x10, R42 ;  /* 0x0000001043307825 */ /* 0x002fe200078e002a */
[----:B------:R-:W-:-:S05]  /*05e0*/  MOV R41, UR11 ;  /* 0x0000000b00297c02 */ /* 0x000fca0008000f00 */
[----:B------:R0:W2:Y:S04]  /*05f0*/  LDG.E R83, desc[UR20][R40.64] ;  /* 0x0000001428537981 */ /* 0x0000a8000c1e1900 */
[----:B------:R-:W2:Y:S01]  /*0600*/  LDG.E.128 R48, desc[UR20][R48.64] ;  /* 0x0000001430307981 */ /* 0x000ea2000c1e1d00 */
[----:B------:R-:W-:-:S06]  /*0610*/  IMAD.WIDE.U32 R52, R66, 0x10, R52 ;  /* 0x0000001042347825 */ /* 0x000fcc00078e0034 */
[----:B------:R-:W2:Y:S01]  /*0620*/  LDG.E.128 R52, desc[UR20][R52.64] ;  /* 0x0000001434347981 */ /* 0x000ea2000c1e1d00 */
[----:B0-----:R-:W-:-:S06]  /*0630*/  IMAD.WIDE.U32 R40, R66, 0x10, R42 ;  /* 0x0000001042287825 */ /* 0x001fcc00078e002a */
[----:B------:R-:W2:Y:S01]  /*0640*/  LDG.E.128 R40, desc[UR20][R40.64] ;  /* 0x0000001428287981 */ /* 0x000ea2000c1e1d00 */
[----:B------:R-:W-:Y:S02]  /*0650*/  LOP3.LUT P2, RZ, R123, 0x1f, RZ, 0xc0, !PT ;  /* 0x0000001f7bff7812 */ /* 0x000fe4000784c0ff */
[----:B------:R-:W-:-:S11]  /*0660*/  PLOP3.LUT P0, PT, PT, PT, PT, 0x80, 0x8 ;  /* 0x000000000008781c */ /* 0x000fd60003f0f070 */
[----:B------:R-:W-:Y:S02]  /*0670*/  @!P2 PLOP3.LUT P0, PT, P4, PT, PT, 0x80, 0x8 ;  /* 0x000000000008a81c */ /* 0x000fe4000270f070 */
[----:B---3--:R-:W-:Y:S01]  /*0680*/  R2UR UR11, R0 ;  /* 0x00000000000b72ca */ /* 0x008fe200000e0000 */
[--C-:B----4-:R-:W-:Y:S02]  /*0690*/  HADD2.F32 R0, -RZ, R44.reuse.H0_H0 ;  /* 0x2000002cff007230 */ /* 0x110fe40000004100 */
[----:B------:R-:W-:Y:S01]  /*06a0*/  HADD2.F32 R44, -RZ, R44.H1_H1 ;  /* 0x3000002cff2c7230 */ /* 0x000fe20000004100 */
[----:B--2---:R-:W-:Y:S01]  /*06b0*/  FSEL R83, R83, RZ, !P5 ;  /* 0x000000ff53537208 */ /* 0x004fe20006800000 */
[----:B------:R-:W-:-:S04]  /*06c0*/  HADD2.F32 R73, -RZ, R48.H0_H0 ;  /* 0x20000030ff497230 */ /* 0x000fc80000004100 */
[----:B------:R-:W-:Y:S01]  /*06d0*/  FADD.FTZ R44, -R83, R44 ;  /* 0x0000002c532c7221 */ /* 0x000fe20000010100 */
[----:B------:R-:W-:Y:S02]  /*06e0*/  HADD2.F32 R48, -RZ, R48.H1_H1 ;  /* 0x30000030ff307230 */ /* 0x000fe40000004100 */
[----:B------:R-:W-:Y:S01]  /*06f0*/  FMUL.FTZ R88, R122, R73 ;  /* 0x000000497a587220 */ /* 0x000fe20000410000 */
[----:B------:R-:W-:Y:S02]  /*0700*/  HADD2.F32 R75, -RZ, R49.H0_H0 ;  /* 0x20000031ff4b7230 */ /* 0x000fe40000004100 */
[----:B------:R-:W-:Y:S01]  /*0710*/  FMUL.FTZ R89, R44, UR11 ;  /* 0x0000000b2c597c20 */ /* 0x000fe20008410000 */
[----:B------:R-:W-:Y:S01]  /*0720*/  FMUL.FTZ R87, R121, R48 ;  /* 0x0000003079577220 */ /* 0x000fe20000410000 */
[----:B------:R-:W-:Y:S01]  /*0730*/  FADD.FTZ R44, RZ, R88 ;  /* 0x00000058ff2c7221 */ /* 0x000fe20000010000 */
[--C-:B------:R-:W-:Y:S02]  /*0740*/  HADD2.F32 R100, -RZ, R46.reuse.H0_H0 ;  /* 0x2000002eff647230 */ /* 0x100fe40000004100 */
[----:B------:R-:W-:-:S02]  /*0750*/  HADD2.F32 R46, -RZ, R46.H1_H1 ;  /* 0x3000002eff2e7230 */ /* 0x000fc40000004100 */
[----:B------:R-:W-:Y:S01]  /*0760*/  FMUL.FTZ R86, R120, R75 ;  /* 0x0000004b78567220 */ /* 0x000fe20000410000 */
[----:B------:R-:W-:Y:S02]  /*0770*/  HADD2.F32 R78, -RZ, R49.H1_H1 ;  /* 0x30000031ff4e7230 */ /* 0x000fe40000004100 */
[----:B------:R-:W-:Y:S01]  /*0780*/  FADD.FTZ R49, R44, R87 ;  /* 0x000000572c317221 */ /* 0x000fe20000010000 */
[----:B------:R-:W-:Y:S02]  /*0790*/  HADD2.F32 R76, -RZ, R47.H1_H1 ;  /* 0x3000002fff4c7230 */ /* 0x000fe40000004100 */
[----:B------:R-:W-:Y:S02]  /*07a0*/  HADD2.F32 R80, -RZ, R53.H0_H0 ;  /* 0x20000035ff507230 */ /* 0x000fe40000004100 */
[----:B------:R-:W-:Y:S01]  /*07b0*/  FADD.FTZ R99, -R83, R46 ;  /* 0x0000002e53637221 */ /* 0x000fe20000010100 */
[----:B------:R-:W-:Y:S02]  /*07c0*/  HADD2.F32 R84, -RZ, R54.H0_H0 ;  /* 0x20000036ff547230 */ /* 0x000fe40000004100 */
[----:B------:R-:W-:Y:S01]  /*07d0*/  FMUL.FTZ R85, R119, R78 ;  /* 0x0000004e77557220 */ /* 0x000fe20000410000 */
[----:B------:R-:W-:-:S02]  /*07e0*/  HADD2.F32 R74, -RZ, R50.H0_H0 ;  /* 0x20000032ff4a7230 */ /* 0x000fc40000004100 */
[----:B------:R-:W-:Y:S01]  /*07f0*/  FADD.FTZ R46, R49, R86 ;  /* 0x00000056312e7221 */ /* 0x000fe20000010000 */
[C---:B------:R-:W-:Y:S01]  /*0800*/  FADD.FTZ R97, -R83.reuse, R76 ;  /* 0x0000004c53617221 */ /* 0x040fe20000010100 */
[----:B------:R-:W-:Y:S02]  /*0810*/  HADD2.F32 R90, -RZ, R54.H1_H1 ;  /* 0x30000036ff5a7230 */ /* 0x000fe40000004100 */
[C---:B------:R-:W-:Y:S01]  /*0820*/  FADD.FTZ R76, -R83.reuse, R80 ;  /* 0x00000050534c7221 */ /* 0x040fe20000010100 */
[----:B------:R-:W-:Y:S02]  /*0830*/  HADD2.F32 R102, -RZ, R50.H1_H1 ;  /* 0x30000032ff667230 */ /* 0x000fe40000004100 */
[----:B------:R-:W-:Y:S01]  /*0840*/  FADD.FTZ R80, -R83, R84 ;  /* 0x0000005453507221 */ /* 0x000fe20000010100 */
[----:B------:R-:W-:Y:S01]  /*0850*/  FMUL.FTZ R84, R118, R74 ;  /* 0x0000004a76547220 */ /* 0x000fe20000410000 */
[----:B------:R-:W-:Y:S01]  /*0860*/  FADD.FTZ R49, R46, R85 ;  /* 0x000000552e317221 */ /* 0x000fe20000010000 */
[----:B------:R-:W-:-:S02]  /*0870*/  HADD2.F32 R98, -RZ, R47.H0_H0 ;  /* 0x2000002fff627230 */ /* 0x000fc40000004100 */
[C---:B------:R-:W-:Y:S01]  /*0880*/  FADD.FTZ R0, -R83.reuse, R0 ;  /* 0x0000000053007221 */ /* 0x040fe20000010100 */
[----:B------:R-:W-:Y:S02]  /*0890*/  HADD2.F32 R47, -RZ, R51.H0_H0 ;  /* 0x20000033ff2f7230 */ /* 0x000fe40000004100 */
[----:B------:R-:W-:Y:S01]  /*08a0*/  FADD.FTZ R81, -R83, R90 ;  /* 0x0000005a53517221 */ /* 0x000fe20000010100 */
[----:B------:R-:W-:Y:S01]  /*08b0*/  FMUL.FTZ R90, R117, R102 ;  /* 0x00000066755a7220 */ /* 0x000fe20000410000 */
[----:B------:R-:W-:Y:S01]  /*08c0*/  FADD.FTZ R49, R49, R84 ;  /* 0x0000005431317221 */ /* 0x000fe20000010000 */
[----:B------:R-:W-:Y:S02]  /*08d0*/  HADD2.F32 R82, -RZ, R53.H1_H1 ;  /* 0x30000035ff527230 */ /* 0x000fe40000004100 */
[----:B------:R-:W-:Y:S01]  /*08e0*/  FMUL.FTZ R0, R0, UR11 ;  /* 0x0000000b00007c20 */ /* 0x000fe20008410000 */
[--C-:B------:R-:W-:Y:S02]  /*08f0*/  HADD2.F32 R72, -RZ, R45.reuse.H0_H0 ;  /* 0x2000002dff487230 */ /* 0x100fe40000004100 */
[----:B------:R-:W-:Y:S01]  /*0900*/  FADD.FTZ R62, R48, R62 ;  /* 0x0000003e303e7221 */ /* 0x000fe20000010000 */
[----:B------:R-:W-:-:S02]  /*0910*/  HADD2.F32 R94, -RZ, R45.H1_H1 ;  /* 0x3000002dff5e7230 */ /* 0x000fc40000004100 */
[----:B------:R-:W-:Y:S01]  /*0920*/  FFMA.FTZ R63, R89, R48, R63 ;  /* 0x00000030593f7223 */ /* 0x000fe2000001003f */
[----:B------:R-:W-:Y:S02]  /*0930*/  HADD2.F32 R92, -RZ, R55.H0_H0 ;  /* 0x20000037ff5c7230 */ /* 0x000fe40000004100 */
[----:B------:R-:W-:Y:S01]  /*0940*/  FMUL.FTZ R91, R116, R47 ;  /* 0x0000002f745b7220 */ /* 0x000fe20000410000 */
[----:B------:R-:W-:Y:S02]  /*0950*/  HADD2.F32 R45, -RZ, R51.H1_H1 ;  /* 0x30000033ff2d7230 */ /* 0x000fe40000004100 */
[----:B------:R-:W-:Y:S01]  /*0960*/  FADD.FTZ R48, R49, R90 ;  /* 0x0000005a31307221 */ /* 0x000fe20000010000 */
[C---:B------:R-:W-:Y:S01]  /*0970*/  FADD.FTZ R77, -R83.reuse, R82 ;  /* 0x00000052534d7221 */ /* 0x040fe20000010100 */
[--C-:B------:R-:W-:Y:S02]  /*0980*/  HADD2.F32 R44, -RZ, R40.reuse.H0_H0 ;  /* 0x20000028ff2c7230 */ /* 0x100fe40000004100 */
[----:B------:R-:W-:Y:S01]  /*0990*/  FADD.FTZ R93, -R83, R72 ;  /* 0x00000048535d7221 */ /* 0x000fe20000010100 */
[----:B------:R-:W-:-:S02]  /*09a0*/  HADD2.F32 R46, -RZ, R40.H1_H1 ;  /* 0x30000028ff2e7230 */ /* 0x000fc40000004100 */
[----:B------:R-:W-:Y:S01]  /*09b0*/  FADD.FTZ R82, -R83, R92 ;  /* 0x0000005c53527221 */ /* 0x000fe20000010100 */
[--C-:B------:R-:W-:Y:S02]  /*09c0*/  HADD2.F32 R106, -RZ, R41.reuse.H0_H0 ;  /* 0x20000029ff6a7230 */ /* 0x100fe40000004100 */
[----:B------:R-:W-:Y:S01]  /*09d0*/  FFMA.FTZ R40, R0, R88, RZ ;  /* 0x0000005800287223 */ /* 0x000fe200000100ff */
[----:B------:R-:W-:Y:S02]  /*09e0*/  HADD2.F32 R105, -RZ, R41.H1_H1 ;  /* 0x30000029ff697230 */ /* 0x000fe40000004100 */
[----:B------:R-:W-:Y:S01]  /*09f0*/  FMUL.FTZ R92, R115, R45 ;  /* 0x0000002d735c7220 */ /* 0x000fe20000410000 */
[----:B------:R-:W-:Y:S01]  /*0a00*/  FADD.FTZ R41, R48, R91 ;  /* 0x0000005b30297221 */ /* 0x000fe20000010000 */
[----:B------:R-:W-:Y:S01]  /*0a10*/  FMUL.FTZ R93, R93, UR11 ;  /* 0x0000000b5d5d7c20 */ /* 0x000fe20008410000 */
[----:B------:R-:W-:Y:S01]  /*0a20*/  FFMA.FTZ R40, R89, R87, R40 ;  /* 0x0000005759287223 */ /* 0x000fe20000010028 */
[----:B------:R-:W-:Y:S01]  /*0a30*/  FADD.FTZ R94, -R83, R94 ;  /* 0x0000005e535e7221 */ /* 0x000fe20000010100 */
[----:B------:R-:W-:Y:S01]  /*0a40*/  FMUL.FTZ R48, R114, R44 ;  /* 0x0000002c72307220 */ /* 0x000fe20000410000 */
[----:B------:R-:W-:Y:S01]  /*0a50*/  FADD.FTZ R49, R41, R92 ;  /* 0x0000005c29317221 */ /* 0x000fe20000010000 */
[----:B------:R-:W-:-:S02]  /*0a60*/  HADD2.F32 R50, -RZ, R52.H0_H0 ;  /* 0x20000034ff327230 */ /* 0x000fc40000004100 */
[----:B------:R-:W-:Y:S01]  /*0a70*/  FFMA.FTZ R41, R93, R86, R40 ;  /* 0x000000565d297223 */ /* 0x000fe20000010028 */
[----:B------:R-:W-:Y:S01]  /*0a80*/  FADD.FTZ R100, -R83, R100 ;  /* 0x0000006453647221 */ /* 0x000fe20000010100 */
[----:B------:R-:W-:Y:S01]  /*0a90*/  FMUL.FTZ R94, R94, UR11 ;  /* 0x0000000b5e5e7c20 */ /* 0x000fe20008410000 */
[----:B------:R-:W-:Y:S01]  /*0aa0*/  FADD.FTZ R40, R49, R48 ;  /* 0x0000003031287221 */ /* 0x000fe20000010000 */
[----:B------:R-:W-:Y:S02]  /*0ab0*/  HADD2.F32 R52, -RZ, R52.H1_H1 ;  /* 0x30000034ff347230 */ /* 0x000fe40000004100 */
[----:B------:R-:W-:Y:S01]  /*0ac0*/  FMUL.FTZ R49, R113, R46 ;  /* 0x0000002e71317220 */ /* 0x000fe20000410000 */
[----:B------:R-:W-:Y:S02]  /*0ad0*/  HADD2.F32 R96, -RZ, R55.H1_H1 ;  /* 0x30000037ff607230 */ /* 0x000fe40000004100 */
[----:B------:R-:W-:Y:S01]  /*0ae0*/  FADD.FTZ R54, -R83, R50 ;  /* 0x0000003253367221 */ /* 0x000fe20000010100 */
[----:B------:R-:W-:-:S02]  /*0af0*/  HADD2.F32 R95, -RZ, R43.H0_H0 ;  /* 0x2000002bff5f7230 */ /* 0x000fc40000004100 */
[----:B------:R-:W-:Y:S01]  /*0b00*/  FMUL.FTZ R100, R100, UR11 ;  /* 0x0000000b64647c20 */ /* 0x000fe20008410000 */
[----:B------:R-:W-:Y:S02]  /*0b10*/  HADD2.F32 R101, -RZ, R43.H1_H1 ;  /* 0x3000002bff657230 */ /* 0x000fe40000004100 */
[----:B------:R-:W-:Y:S01]  /*0b20*/  FFMA.FTZ R41, R94, R85, R41 ;  /* 0x000000555e297223 */ /* 0x000fe20000010029 */
[----:B------:R-:W-:Y:S01]  /*0b30*/  FADD.FTZ R43, R40, R49 ;  /* 0x00000031282b7221 */ /* 0x000fe20000010000 */
[----:B------:R-:W-:Y:S01]  /*0b40*/  FMUL.FTZ R50, R112, R106 ;  /* 0x0000006a70327220 */ /* 0x000fe20000410000 */
[C---:B------:R-:W-:Y:S01]  /*0b50*/  FADD.FTZ R98, -R83.reuse, R98 ;  /* 0x0000006253627221 */ /* 0x040fe20000010100 */
[C---:B------:R-:W-:Y:S01]  /*0b60*/  FADD.FTZ R72, -R83.reuse, R52 ;  /* 0x0000003453487221 */ /* 0x040fe20000010100 */
[----:B------:R-:W-:Y:S01]  /*0b70*/  FADD.FTZ R83, -R83, R96 ;  /* 0x0000006053537221 */ /* 0x000fe20000010100 */
[--C-:B------:R-:W-:Y:S02]  /*0b80*/  HADD2.F32 R104, -RZ, R42.reuse.H0_H0 ;  /* 0x2000002aff687230 */ /* 0x100fe40000004100 */
[----:B------:R-:W-:Y:S01]  /*0b90*/  FMUL.FTZ R99, R99, UR11 ;  /* 0x0000000b63637c20 */ /* 0x000fe20008410000 */
[----:B------:R-:W-:-:S02]  /*0ba0*/  HADD2.F32 R96, -RZ, R42.H1_H1 ;  /* 0x3000002aff607230 */ /* 0x000fc40000004100 */
[----:B------:R-:W-:Y:S01]  /*0bb0*/  FFMA.FTZ R40, R100, R84, R41 ;  /* 0x0000005464287223 */ /* 0x000fe20000010029 */
[----:B------:R-:W-:Y:S01]  /*0bc0*/  FADD.FTZ R42, R43, R50 ;  /* 0x000000322b2a7221 */ /* 0x000fe20000010000 */
[----:B------:R-:W-:Y:S01]  /*0bd0*/  FMUL.FTZ R51, R111, R105 ;  /* 0x000000696f337220 */ /* 0x000fe20000410000 */
[----:B------:R-:W-:Y:S01]  /*0be0*/  FMUL.FTZ R98, R98, UR11 ;  /* 0x0000000b62627c20 */ /* 0x000fe20008410000 */
[----:B------:R-:W-:Y:S01]  /*0bf0*/  FFMA.FTZ R41, R99, R90, R40 ;  /* 0x0000005a63297223 */ /* 0x000fe20000010028 */
        /* <DEDUP_REMOVED lines=10> */
[----:B------:R-:W-:Y:S01]  /*0ca0*/  FADD.FTZ R64, R73, R64 ;  /* 0x0000004049407221 */ /* 0x000fe20000010000 */
[----:B------:R-:W-:Y:S01]  /*0cb0*/  FFMA.FTZ R65, R0, R73, R65 ;  /* 0x0000004900417223 */ /* 0x000fe20000010041 */
[----:B------:R-:W-:Y:S01]  /*0cc0*/  FMUL.FTZ R72, R72, UR11 ;  /* 0x0000000b48487c20 */ /* 0x000fe20008410000 */
[----:B------:R-:W-:Y:S01]  /*0cd0*/  FFMA.FTZ R41, R54, R48, R41 ;  /* 0x0000003036297223 */ /* 0x000fe20000010029 */
[----:B------:R-:W-:Y:S01]  /*0ce0*/  FADD.FTZ R40, R42, R55 ;  /* 0x000000372a287221 */ /* 0x000fe20000010000 */
[----:B------:R-:W-:Y:S01]  /*0cf0*/  FMUL.FTZ R73, R107, R101 ;  /* 0x000000656b497220 */ /* 0x000fe20000410000 */
[----:B------:R-:W-:Y:S01]  /*0d00*/  FMUL.FTZ R76, R76, UR11 ;  /* 0x0000000b4c4c7c20 */ /* 0x000fe20008410000 */
[----:B------:R-:W-:-:S02]  /*0d10*/  FFMA.FTZ R41, R72, R49, R41 ;  /* 0x0000003148297223 */ /* 0x000fc40000010029 */
[----:B------:R-:W-:Y:S01]  /*0d20*/  FADD.FTZ R40, R40, R73 ;  /* 0x0000004928287221 */ /* 0x000fe20000010000 */
[----:B------:R-:W-:Y:S01]  /*0d30*/  FMUL.FTZ R77, R77, UR11 ;  /* 0x0000000b4d4d7c20 */ /* 0x000fe20008410000 */
[----:B------:R-:W-:-:S03]  /*0d40*/  FFMA.FTZ R42, R76, R50, R41 ;  /* 0x000000324c2a7223 */ /* 0x000fc60000010029 */
[----:B------:R-:W0:Y:S01]  /*0d50*/  SHFL.DOWN PT, R41, R40, 0x10, 0x1f ;  /* 0x0a001f0028297f89 */ /* 0x000e2200000e0000 */
[----:B------:R-:W-:Y:S01]  /*0d60*/  FMUL.FTZ R80, R80, UR11 ;  /* 0x0000000b50507c20 */ /* 0x000fe20008410000 */
        /* <DEDUP_REMOVED lines=20> */
[----:B------:R-:W-:Y:S02]  /*0eb0*/  FFMA.FTZ R61, R93, R75, R61 ;  /* 0x0000004b5d3d7223 */ /* 0x000fe4000001003d */
[----:B------:R-:W2:Y:S01]  /*0ec0*/  S2R R75, SR_CgaCtaId ;  /* 0x00000000004b7919 */ /* 0x000ea20000008800 */
[----:B0-----:R-:W-:-:S05]  /*0ed0*/  FADD.FTZ R103, R40, R103 ;  /* 0x0000006728677221 */ /* 0x001fca0000010000 */
[----:B------:R-:W0:Y:S01]  /*0ee0*/  SHFL.DOWN PT, R43, R103, 0x2, 0x1f ;  /* 0x08401f00672b7f89 */ /* 0x000e2200000e0000 */
[----:B-1----:R-:W-:-:S05]  /*0ef0*/  FADD.FTZ R42, R125, R42 ;  /* 0x0000002a7d2a7221 */ /* 0x002fca0000010000 */
[----:B------:R-:W1:Y:S01]  /*0f00*/  SHFL.DOWN PT, R41, R42, 0x1, 0x1f ;  /* 0x08201f002a297f89 */ /* 0x000e6200000e0000 */
[----:B------:R-:W-:Y:S01]  /*0f10*/  FADD.FTZ R58, R78, R58 ;  /* 0x0000003a4e3a7221 */ /* 0x000fe20000010000 */
[----:B------:R-:W-:Y:S01]  /*0f20*/  FFMA.FTZ R59, R94, R78, R59 ;  /* 0x0000004e5e3b7223 */ /* 0x000fe2000001003b */
[----:B0-----:R-:W-:-:S05]  /*0f30*/  FADD.FTZ R43, R103, R43 ;  /* 0x0000002b672b7221 */ /* 0x001fca0000010000 */
[----:B------:R-:W0:Y:S01]  /*0f40*/  SHFL.DOWN PT, R78, R43, 0x1, 0x1f ;  /* 0x08201f002b4e7f89 */ /* 0x000e2200000e0000 */
[----:B-1----:R-:W-:Y:S01]  /*0f50*/  FADD.FTZ R40, R42, R41 ;  /* 0x000000292a287221 */ /* 0x002fe20000010000 */
[----:B------:R-:W-:-:S04]  /*0f60*/  MOV R41, 0x400 ;  /* 0x0000040000297802 */ /* 0x000fc80000000f00 */
[----:B--2---:R-:W-:-:S04]  /*0f70*/  LEA R103, R75, R41, 0x18 ;  /* 0x000000294b677211 */ /* 0x004fc800078ec0ff */
[----:B------:R-:W-:-:S04]  /*0f80*/  IADD3 R42, PT, PT, R103, 0x2020, RZ ;  /* 0x00002020672a7810 */ /* 0x000fc80007ffe0ff */
[----:B------:R-:W-:Y:S02]  /*0f90*/  @!P2 MOV R75, R42 ;  /* 0x0000002a004ba202 */ /* 0x000fe40000000f00 */
[----:B------:R-:W-:Y:S01]  /*0fa0*/  @!P0 IADD3 R75, PT, PT, R103, 0x2000, RZ ;  /* 0x00002000674b8810 */ /* 0x000fe20007ffe0ff */
[----:B0-----:R-:W-:-:S03]  /*0fb0*/  FADD.FTZ R41, R43, R78 ;  /* 0x0000004e2b297221 */ /* 0x001fc60000010000 */
[----:B------:R-:W-:-:S05]  /*0fc0*/  @!P2 LEA R43, R124, R75, 0x3 ;  /* 0x0000004b7c2ba211 */ /* 0x000fca00078e18ff */
[----:B------:R0:W-:Y:S02]  /*0fd0*/  @!P2 STS.64 [R43], R40 ;  /* 0x000000282b00a388 */ /* 0x0001e40000000a00 */
[----:B0-----:R-:W0:Y:S01]  /*0fe0*/  @P1 LDC.64 R40, c[0x0][0x438] ;  /* 0x00010e00ff281b82 */ /* 0x001e220000000a00 */
[----:B------:R-:W-:-:S04]  /*0ff0*/  ISETP.NE.U32.AND P0, PT, RZ, UR26, PT ;  /* 0x0000001aff007c0c */ /* 0x000fc8000bf05070 */
[----:B------:R-:W-:Y:S01]  /*1000*/  ISETP.NE.AND.EX P0, PT, RZ, UR27, PT, P0 ;  /* 0x0000001bff007c0c */ /* 0x000fe2000bf05300 */
[----:B0-----:R-:W-:-:S05]  /*1010*/  @P1 IMAD.WIDE.U32 R40, R67, 0x10, R40 ;  /* 0x0000001043281825 */ /* 0x001fca00078e0028 */
[----:B------:R0:W5:Y:S07]  /*1020*/  @P1 LDG.E.128 R28, desc[UR20][R40.64] ;  /* 0x00000014281c1981 */ /* 0x00016e000c1e1d00 */
[----:B0-----:R-:W0:Y:S02]  /*1030*/  @P0 LDC.64 R40, c[0x0][0x3b8] ;  /* 0x0000ee00ff280b82 */ /* 0x001e240000000a00 */
[----:B0-----:R-:W-:-:S05]  /*1040*/  @P0 IMAD.WIDE.U32 R40, R67, 0x8, R40 ;  /* 0x0000000843280825 */ /* 0x001fca00078e0028 */
[----:B------:R0:W5:Y:S02]  /*1050*/  @P0 LDG.E.64 R68, desc[UR20][R40.64] ;  /* 0x0000001428440981 */ /* 0x000164000c1e1b00 */
[----:B0-----:R-:W0:Y:S02]  /*1060*/  @P1 LDC.64 R40, c[0x0][0x438] ;  /* 0x00010e00ff281b82 */ /* 0x001e240000000a00 */
[----:B0-----:R-:W-:-:S05]  /*1070*/  @P1 IMAD.WIDE.U32 R40, R66, 0x10, R40 ;  /* 0x0000001042281825 */ /* 0x001fca00078e0028 */
[----:B------:R0:W5:Y:S02]  /*1080*/  @P1 LDG.E.128 R24, desc[UR20][R40.64] ;  /* 0x0000001428181981 */ /* 0x000164000c1e1d00 */
[----:B0-----:R-:W0:Y:S02]  /*1090*/  @P0 LDC.64 R40, c[0x0][0x3b8] ;  /* 0x0000ee00ff280b82 */ /* 0x001e240000000a00 */
[----:B0-----:R-:W-:-:S05]  /*10a0*/  @P0 IMAD.WIDE.U32 R40, R66, 0x8, R40 ;  /* 0x0000000842280825 */ /* 0x001fca00078e0028 */
[----:B------:R0:W5:Y:S02]  /*10b0*/  @P0 LDG.E.64 R70, desc[UR20][R40.64] ;  /* 0x0000001428460981 */ /* 0x000164000c1e1b00 */
[----:B0-----:R-:W0:Y:S01]  /*10c0*/  LDC.64 R40, c[0x0][0x3b0] ;  /* 0x0000ec00ff287b82 */ /* 0x001e220000000a00 */
[----:B------:R-:W-:Y:S01]  /*10d0*/  FADD.FTZ R13, R74, R13 ;  /* 0x0000000d4a0d7221 */ /* 0x000fe20000010000 */
[----:B------:R-:W-:Y:S01]  /*10e0*/  FFMA.FTZ R22, R100, R74, R22 ;  /* 0x0000004a64167223 */ /* 0x000fe20000010016 */
[----:B0-----:R-:W-:-:S04]  /*10f0*/  IMAD.WIDE.U32 R78, R67, 0x8, R40 ;  /* 0x00000008434e7825 */ /* 0x001fc800078e0028 */
[----:B------:R-:W-:Y:S02]  /*1100*/  IMAD.WIDE.U32 R74, R66, 0x8, R40 ;  /* 0x00000008424a7825 */ /* 0x000fe400078e0028 */
[----:B------:R-:W5:Y:S04]  /*1110*/  LDG.E.64 R78, desc[UR20][R78.64] ;  /* 0x000000144e4e7981 */ /* 0x000f68000c1e1b00 */
[----:B------:R-:W5:Y:S01]  /*1120*/  LDG.E.64 R74, desc[UR20][R74.64] ;  /* 0x000000144a4a7981 */ /* 0x000f62000c1e1b00 */
[----:B------:R-:W-:Y:S01]  /*1130*/  @!P4 IADD3 R42, PT, PT, R103, 0x2000, RZ ;  /* 0x00002000672ac810 */ /* 0x000fe20007ffe0ff */
[----:B------:R-:W-:Y:S06]  /*1140*/  BAR.SYNC.DEFER_BLOCKING 0x0 ;  /* 0x0000000000007b1d */ /* 0x000fec0000010000 */
[----:B------:R-:W0:Y:S01]  /*1150*/  LDS.128 R40, [R42] ;  /* 0x000000002a287984 */ /* 0x000e220000000c00 */
[----:B------:R-:W-:Y:S01]  /*1160*/  FADD.FTZ R20, R45, R20 ;  /* 0x000000142d147221 */ /* 0x000fe20000010000 */
[----:B------:R-:W-:Y:S01]  /*1170*/  FFMA.FTZ R10, R97, R45, R10 ;  /* 0x0000002d610a7223 */ /* 0x000fe2000001000a */
[----:B------:R-:W-:Y:S01]  /*1180*/  FADD.FTZ R57, R44, R57 ;  /* 0x000000392c397221 */ /* 0x000fe20000010000 */
[----:B------:R-:W-:Y:S01]  /*1190*/  FFMA.FTZ R9, R54, R44, R9 ;  /* 0x0000002c36097223 */ /* 0x000fe20000010009 */
[----:B------:R-:W-:-:S02]  /*11a0*/  IADD3 R45, PT, PT, R103, 0x2030, RZ ;  /* 0x00002030672d7810 */ /* 0x000fc40007ffe0ff */
[----:B------:R-:W-:Y:S01]  /*11b0*/  @!P4 IADD3 R45, PT, PT, R103, 0x2010, RZ ;  /* 0x00002010672dc810 */ /* 0x000fe20007ffe0ff */
[----:B------:R-:W-:Y:S01]  /*11c0*/  FADD.FTZ R23, R102, R23 ;  /* 0x0000001766177221 */ /* 0x000fe20000010000 */
[----:B------:R-:W-:Y:S01]  /*11d0*/  FFMA.FTZ R12, R99, R102, R12 ;  /* 0x00000066630c7223 */ /* 0x000fe2000001000c */
        /* <DEDUP_REMOVED lines=31> */
[----:B------:R-:W-:-:S03]  /*13d0*/  FFMA.FTZ R2, R83, R101, R2 ;  /* 0x0000006553027223 */ /* 0x000fc60000010002 */
        /* <DEDUP_REMOVED lines=67> */
.L_x_456:
[--C-:B------:R-:W-:Y:S01]  /*1810*/  FFMA.FTZ R37, R100, UR29, R95.reuse ;  /* 0x0000001d64257c23 */ /* 0x100fe2000801005f */
[--C-:B------:R-:W-:Y:S01]  /*1820*/  FFMA.FTZ R99, R99, UR29, R95.reuse ;  /* 0x0000001d63637c23 */ /* 0x100fe2000801005f */
[--C-:B------:R-:W-:Y:S01]  /*1830*/  FFMA.FTZ R98, R98, UR29, R95.reuse ;  /* 0x0000001d62627c23 */ /* 0x100fe2000801005f */
[----:B------:R-:W-:Y:S01]  /*1840*/  FFMA.FTZ R97, R97, UR29, R95 ;  /* 0x0000001d61617c23 */ /* 0x000fe2000801005f */
[----:B------:R-:W-:Y:S01]  /*1850*/  FADD.FTZ R37, R84, -R37 ;  /* 0x8000002554257221 */ /* 0x000fe20000010000 */
[--C-:B------:R-:W-:Y:S01]  /*1860*/  FFMA.FTZ R93, R93, UR29, R95.reuse ;  /* 0x0000001d5d5d7c23 */ /* 0x100fe2000801005f */
[----:B------:R-:W-:Y:S01]  /*1870*/  FFMA.FTZ R94, R94, UR29, R95 ;  /* 0x0000001d5e5e7c23 */ /* 0x000fe2000801005f */
[----:B------:R-:W-:Y:S01]  /*1880*/  FADD.FTZ R99, R90, -R99 ;  /* 0x800000635a637221 */ /* 0x000fe20000010000 */
[----:B------:R-:W-:Y:S01]  /*1890*/  FADD.FTZ R98, R91, -R98 ;  /* 0x800000625b627221 */ /* 0x000fe20000010000 */
[----:B------:R-:W-:Y:S01]  /*18a0*/  FADD.FTZ R97, R92, -R97 ;  /* 0x800000615c617221 */ /* 0x000fe20000010000 */
[----:B------:R-:W-:Y:S01]  /*18b0*/  FMUL.FTZ R38, R37, UR11 ;  /* 0x0000000b25267c20 */ /* 0x000fe20008410000 */
[--C-:B------:R-:W-:Y:S01]  /*18c0*/  FFMA.FTZ R36, R89, UR29, R95.reuse ;  /* 0x0000001d59247c23 */ /* 0x100fe2000801005f */
[----:B------:R-:W-:Y:S01]  /*18d0*/  FFMA.FTZ R37, R0, UR29, R95 ;  /* 0x0000001d00257c23 */ /* 0x000fe2000801005f */
[----:B------:R-:W-:Y:S01]  /*18e0*/  FADD.FTZ R93, R86, -R93 ;  /* 0x8000005d565d7221 */ /* 0x000fe20000010000 */
[----:B------:R-:W-:Y:S01]  /*18f0*/  FADD.FTZ R94, R85, -R94 ;  /* 0x8000005e555e7221 */ /* 0x000fe20000010000 */
[----:B------:R-:W-:Y:S01]  /*1900*/  FMUL.FTZ R44, R97, UR11 ;  /* 0x0000000b612c7c20 */ /* 0x000fe20008410000 */
[----:B------:R-:W-:Y:S01]  /*1910*/  FMUL.FTZ R39, R98, UR11 ;  /* 0x0000000b62277c20 */ /* 0x000fe20008410000 */
[----:B------:R-:W-:Y:S01]  /*1920*/  FMUL.FTZ R99, R99, UR11 ;  /* 0x0000000b63637c20 */ /* 0x000fe20008410000 */
[----:B------:R-:W-:Y:S01]  /*1930*/  FADD.FTZ R36, R87, -R36 ;  /* 0x8000002457247221 */ /* 0x000fe20000010000 */
[----:B-----5:R-:W-:Y:S01]  /*1940*/  ISETP.GE.U32.AND P1, PT, R78, RZ, PT ;  /* 0x000000ff4e00720c */ /* 0x020fe20003f26070 */
        /* <DEDUP_REMOVED lines=17> */
[C---:B------:R-:W-:Y:S01]  /*1a60*/  F2FP.F16.F32.PACK_AB R37, R94.reuse, R93 ;  /* 0x0000005d5e25723e */ /* 0x040fe200000000ff */
[----:B------:R-:W-:Y:S01]  /*1a70*/  FMUL.FTZ R94, R94, UR8 ;  /* 0x000000085e5e7c20 */ /* 0x000fe20008410000 */
[----:B------:R-:W-:Y:S02]  /*1a80*/  FSEL R43, R43, RZ, P1 ;  /* 0x000000ff2b2b7208 */ /* 0x000fe40000800000 */
[----:B------:R-:W-:Y:S02]  /*1a90*/  FSEL R40, R40, RZ, P2 ;  /* 0x000000ff28287208 */ /* 0x000fe40001000000 */
[----:B------:R-:W-:Y:S02]  /*1aa0*/  FSEL R41, R41, RZ, P6 ;  /* 0x000000ff29297208 */ /* 0x000fe40003000000 */
[----:B------:R-:W-:-:S02]  /*1ab0*/  FSEL R42, R42, RZ, P3 ;  /* 0x000000ff2a2a7208 */ /* 0x000fc40001800000 */
[C---:B------:R-:W-:Y:S02]  /*1ac0*/  LOP3.LUT P1, RZ, R78.reuse, 0xff0000, RZ, 0xc0, !PT ;  /* 0x00ff00004eff7812 */ /* 0x040fe4000782c0ff */
[C---:B------:R-:W-:Y:S02]  /*1ad0*/  LOP3.LUT P2, RZ, R78.reuse, 0xff000000, RZ, 0xc0, !PT ;  /* 0xff0000004eff7812 */ /* 0x040fe4000784c0ff */
[C---:B------:R-:W-:Y:S02]  /*1ae0*/  LOP3.LUT P6, RZ, R78.reuse, 0xff, RZ, 0xc0, !PT ;  /* 0x000000ff4eff7812 */ /* 0x040fe400078cc0ff */
[----:B------:R-:W-:Y:S02]  /*1af0*/  LOP3.LUT P3, RZ, R78, 0xff00, RZ, 0xc0, !PT ;  /* 0x0000ff004eff7812 */ /* 0x000fe4000786c0ff */
        /* <DEDUP_REMOVED lines=11> */
.L_x_455:
        /* <DEDUP_REMOVED lines=9> */
[----:B------:R-:W-:Y:S01]  /*1c40*/  FFMA.FTZ R99, R99, UR29, R95 ;  /* 0x0000001d63637c23 */ /* 0x000fe2000801005f */
[----:B------:R-:W-:Y:S01]  /*1c50*/  FADD.FTZ R87, R87, -R40 ;  /* 0x8000002857577221 */ /* 0x000fe20000010000 */
[----:B------:R-:W-:Y:S01]  /*1c60*/  FADD.FTZ R89, R84, -R41 ;  /* 0x8000002954597221 */ /* 0x000fe20000010000 */
[----:B------:R-:W-:Y:S01]  /*1c70*/  FFMA.FTZ R43, R0, UR29, R95 ;  /* 0x0000001d002b7c23 */ /* 0x000fe2000801005f */
[--C-:B-----5:R-:W-:Y:S02]  /*1c80*/  HADD2.F32 R41, -RZ, R31.reuse.H1_H1 ;  /* 0x3000001fff297230 */ /* 0x120fe40000004100 */
[----:B------:R-:W-:Y:S01]  /*1c90*/  FADD.FTZ R45, R91, -R98 ;  /* 0x800000625b2d7221 */ /* 0x000fe20000010000 */
[----:B------:R-:W-:-:S02]  /*1ca0*/  HADD2.F32 R40, -RZ, R31.H0_H0 ;  /* 0x2000001fff287230 */ /* 0x000fc40000004100 */
[----:B------:R-:W-:Y:S01]  /*1cb0*/  FADD.FTZ R46, R92, -R97 ;  /* 0x800000615c2e7221 */ /* 0x000fe20000010000 */
[--C-:B------:R-:W-:Y:S02]  /*1cc0*/  HADD2.F32 R0, -RZ, R30.reuse.H0_H0 ;  /* 0x2000001eff007230 */ /* 0x100fe40000004100 */
[----:B------:R-:W-:Y:S01]  /*1cd0*/  FADD.FTZ R99, R90, -R99 ;  /* 0x800000635a637221 */ /* 0x000fe20000010000 */
[----:B------:R-:W-:Y:S02]  /*1ce0*/  HADD2.F32 R44, -RZ, R30.H1_H1 ;  /* 0x3000001eff2c7230 */ /* 0x000fe40000004100 */
[--C-:B------:R-:W-:Y:S01]  /*1cf0*/  FFMA.FTZ R93, R93, UR29, R95.reuse ;  /* 0x0000001d5d5d7c23 */ /* 0x100fe2000801005f */
[----:B------:R-:W-:Y:S01]  /*1d00*/  FFMA.FTZ R94, R94, UR29, R95 ;  /* 0x0000001d5e5e7c23 */ /* 0x000fe2000801005f */
[----:B------:R-:W-:Y:S01]  /*1d10*/  FADD.FTZ R47, R88, -R43 ;  /* 0x8000002b582f7221 */ /* 0x000fe20000010000 */
[----:B------:R-:W-:Y:S01]  /*1d20*/  FFMA.FTZ R46, R46, UR11, R41 ;  /* 0x0000000b2e2e7c23 */ /* 0x000fe20008010029 */
[----:B------:R-:W-:Y:S01]  /*1d30*/  FFMA.FTZ R45, R45, UR11, R40 ;  /* 0x0000000b2d2d7c23 */ /* 0x000fe20008010028 */
[----:B------:R-:W-:Y:S01]  /*1d40*/  FFMA.FTZ R43, R89, UR11, R0 ;  /* 0x0000000b592b7c23 */ /* 0x000fe20008010000 */
[----:B------:R-:W-:-:S02]  /*1d50*/  HADD2.F32 R41, -RZ, R29.H0_H0 ;  /* 0x2000001dff297230 */ /* 0x000fc40000004100 */
[----:B------:R-:W-:Y:S01]  /*1d60*/  FFMA.FTZ R44, R99, UR11, R44 ;  /* 0x0000000b632c7c23 */ /* 0x000fe2000801002c */
[----:B------:R-:W-:Y:S01]  /*1d70*/  HADD2.F32 R42, -RZ, R29.H1_H1 ;  /* 0x3000001dff2a7230 */ /* 0x000fe20000004100 */
[----:B------:R-:W-:Y:S01]  /*1d80*/  ISETP.GE.U32.AND P1, PT, R78, RZ, PT ;  /* 0x000000ff4e00720c */ /* 0x000fe20003f26070 */
[--C-:B------:R-:W-:Y:S02]  /*1d90*/  HADD2.F32 R0, -RZ, R28.reuse.H0_H0 ;  /* 0x2000001cff007230 */ /* 0x100fe40000004100 */
[----:B------:R-:W-:Y:S01]  /*1da0*/  FADD.FTZ R86, R86, -R93 ;  /* 0x8000005d56567221 */ /* 0x000fe20000010000 */
[----:B------:R-:W-:Y:S02]  /*1db0*/  HADD2.F32 R40, -RZ, R28.H1_H1 ;  /* 0x3000001cff287230 */ /* 0x000fe40000004100 */
[----:B------:R-:W-:Y:S01]  /*1dc0*/  FADD.FTZ R85, R85, -R94 ;  /* 0x8000005e55557221 */ /* 0x000fe20000010000 */
[----:B------:R-:W-:Y:S01]  /*1dd0*/  FMUL.FTZ R46, R46, UR8 ;  /* 0x000000082e2e7c20 */ /* 0x000fe20008410000 */
[----:B------:R-:W-:Y:S01]  /*1de0*/  ISETP.GE.U32.AND.EX P1, PT, R79, 0x1000000, PT, P1 ;  /* 0x010000004f00780c */ /* 0x000fe20003f26110 */
[----:B------:R-:W-:Y:S01]  /*1df0*/  FMUL.FTZ R45, R45, UR8 ;  /* 0x000000082d2d7c20 */ /* 0x000fe20008410000 */
[----:B------:R-:W-:Y:S01]  /*1e00*/  FMUL.FTZ R43, R43, UR8 ;  /* 0x000000082b2b7c20 */ /* 0x000fe20008410000 */
[----:B------:R-:W-:Y:S01]  /*1e10*/  FMUL.FTZ R44, R44, UR8 ;  /* 0x000000082c2c7c20 */ /* 0x000fe20008410000 */
[----:B------:R-:W-:Y:S01]  /*1e20*/  FFMA.FTZ R41, R86, UR11, R41 ;  /* 0x0000000b56297c23 */ /* 0x000fe20008010029 */
[----:B------:R-:W-:Y:S01]  /*1e30*/  FFMA.FTZ R42, R85, UR11, R42 ;  /* 0x0000000b552a7c23 */ /* 0x000fe2000801002a */
[----:B------:R-:W-:Y:S01]  /*1e40*/  FFMA.FTZ R0, R47, UR11, R0 ;  /* 0x0000000b2f007c23 */ /* 0x000fe20008010000 */
[----:B------:R-:W-:Y:S01]  /*1e50*/  FFMA.FTZ R40, R87, UR11, R40 ;  /* 0x0000000b57287c23 */ /* 0x000fe20008010028 */
[----:B------:R-:W-:Y:S01]  /*1e60*/  LOP3.LUT P2, RZ, R79, 0xff0000, RZ, 0xc0, !PT ;  /* 0x00ff00004fff7812 */ /* 0x000fe2000784c0ff */
        /* <DEDUP_REMOVED lines=23> */
.L_x_458:
[--C-:B------:R-:W-:Y:S01]  /*1fe0*/  FFMA.FTZ R37, R100, UR29, R95.reuse ;  /* 0x0000001d64257c23 */ /* 0x100fe2000801005f */
[--C-:B------:R-:W-:Y:S01]  /*1ff0*/  FFMA.FTZ R98, R98, UR29, R95.reuse ;  /* 0x0000001d62627c23 */ /* 0x100fe2000801005f */
[--C-:B------:R-:W-:Y:S01]  /*2000*/  FFMA.FTZ R97, R97, UR29, R95.reuse ;  /* 0x0000001d61617c23 */ /* 0x100fe2000801005f */
[----:B------:R-:W-:Y:S01]  /*2010*/  FFMA.FTZ R99, R99, UR29, R95 ;  /* 0x0000001d63637c23 */ /* 0x000fe2000801005f */
[--C-:B-----5:R-:W-:Y:S02]  /*2020*/  HADD2.F32 R36, -RZ, R31.reuse.H0_H0 ;  /* 0x2000001fff247230 */ /* 0x120fe40000004100 */
[----:B------:R-:W-:Y:S01]  /*2030*/  FADD.FTZ R37, R84, -R37 ;  /* 0x8000002554257221 */ /* 0x000fe20000010000 */
[--C-:B------:R-:W-:Y:S02]  /*2040*/  HADD2.F32 R38, -RZ, R30.reuse.H0_H0 ;  /* 0x2000001eff267230 */ /* 0x100fe40000004100 */
[----:B------:R-:W-:Y:S01]  /*2050*/  FADD.FTZ R39, R91, -R98 ;  /* 0x800000625b277221 */ /* 0x000fe20000010000 */
[----:B------:R-:W-:Y:S01]  /*2060*/  HADD2.F32 R42, -RZ, R31.H1_H1 ;  /* 0x3000001fff2a7230 */ /* 0x000fe20000004100 */
[----:B------:R-:W-:Y:S01]  /*2070*/  ISETP.GE.U32.AND P1, PT, R78, RZ, PT ;  /* 0x000000ff4e00720c */ /* 0x000fe20003f26070 */
[----:B------:R-:W-:-:S02]  /*2080*/  HADD2.F32 R40, -RZ, R30.H1_H1 ;  /* 0x3000001eff287230 */ /* 0x000fc40000004100 */
[----:B------:R-:W-:Y:S01]  /*2090*/  FADD.FTZ R97, R92, -R97 ;  /* 0x800000615c617221 */ /* 0x000fe20000010000 */
[----:B------:R-:W-:Y:S01]  /*20a0*/  FADD.FTZ R99, R90, -R99 ;  /* 0x800000635a637221 */ /* 0x000fe20000010000 */
[--C-:B------:R-:W-:Y:S01]  /*20b0*/  FFMA.FTZ R93, R93, UR29, R95.reuse ;  /* 0x0000001d5d5d7c23 */ /* 0x100fe2000801005f */
[--C-:B------:R-:W-:Y:S01]  /*20c0*/  FFMA.FTZ R94, R94, UR29, R95.reuse ;  /* 0x0000001d5e5e7c23 */ /* 0x100fe2000801005f */
[----:B------:R-:W-:Y:S01]  /*20d0*/  FFMA.FTZ R39, R39, UR11, R36 ;  /* 0x0000000b27277c23 */ /* 0x000fe20008010024 */
[----:B------:R-:W-:Y:S01]  /*20e0*/  FFMA.FTZ R38, R37, UR11, R38 ;  /* 0x0000000b25267c23 */ /* 0x000fe20008010026 */
[C---:B------:R-:W-:Y:S01]  /*20f0*/  LOP3.LUT P2, RZ, R79.reuse, 0xff0000, RZ, 0xc0, !PT ;  /* 0x00ff00004fff7812 */ /* 0x040fe2000784c0ff */
[--C-:B------:R-:W-:Y:S01]  /*2100*/  FFMA.FTZ R45, R0, UR29, R95.reuse ;  /* 0x0000001d002d7c23 */ /* 0x100fe2000801005f */
[----:B------:R-:W-:Y:S01]  /*2110*/  ISETP.GE.U32.AND.EX P1, PT, R79, 0x1000000, PT, P1 ;  /* 0x010000004f00780c */ /* 0x000fe20003f26110 */
[----:B------:R-:W-:Y:S01]  /*2120*/  FFMA.FTZ R44, R89, UR29, R95 ;  /* 0x0000001d592c7c23 */ /* 0x000fe2000801005f */
[----:B------:R-:W-:Y:S01]  /*2130*/  LOP3.LUT P6, RZ, R79, 0xff, RZ, 0xc0, !PT ;  /* 0x000000ff4fff7812 */ /* 0x000fe200078cc0ff */
[----:B------:R-:W-:Y:S01]  /*2140*/  FFMA.FTZ R36, R97, UR11, R42 ;  /* 0x0000000b61247c23 */ /* 0x000fe2000801002a */
[----:B------:R-:W-:Y:S01]  /*2150*/  LOP3.LUT P3, RZ, R79, 0xff00, RZ, 0xc0, !PT ;  /* 0x0000ff004fff7812 */ /* 0x000fe2000786c0ff */
[----:B------:R-:W-:Y:S01]  /*2160*/  FFMA.FTZ R37, R99, UR11, R40 ;  /* 0x0000000b63257c23 */ /* 0x000fe20008010028 */
        /* <DEDUP_REMOVED lines=8> */
[----:B------:R-:W-:Y:S01]  /*21f0*/  FMUL.FTZ R43, R36, UR8 ;  /* 0x00000008242b7c20 */ /* 0x000fe20008410000 */
[----:B------:R-:W-:Y:S01]  /*2200*/  FMUL.FTZ R40, R39, UR8 ;  /* 0x0000000827287c20 */ /* 0x000fe20008410000 */
[----:B------:R-:W-:Y:S01]  /*2210*/  FMUL.FTZ R42, R38, UR8 ;  /* 0x00000008262a7c20 */ /* 0x000fe20008410000 */
[----:B------:R-:W-:Y:S01]  /*2220*/  FMUL.FTZ R41, R37, UR8 ;  /* 0x0000000825297c20 */ /* 0x000fe20008410000 */
[----:B------:R-:W-:Y:S01]  /*2230*/  FFMA.FTZ R46, R93, UR11, R46 ;  /* 0x0000000b5d2e7c23 */ /* 0x000fe2000801002e */
[----:B------:R-:W-:Y:S01]  /*2240*/  FFMA.FTZ R79, R94, UR11, R79 ;  /* 0x0000000b5e4f7c23 */ /* 0x000fe2000801004f */
[----:B------:R-:W-:Y:S01]  /*2250*/  FFMA.FTZ R0, R45, UR11, R0 ;  /* 0x0000000b2d007c23 */ /* 0x000fe20008010000 */
[----:B------:R-:W-:Y:S01]  /*2260*/  FFMA.FTZ R47, R44, UR11, R47 ;  /* 0x0000000b2c2f7c23 */ /* 0x000fe2000801002f */
[----:B------:R-:W-:-:S02]  /*2270*/  FSEL R43, R43, RZ, P1 ;  /* 0x000000ff2b2b7208 */ /* 0x000fc40000800000 */
[----:B------:R-:W-:Y:S01]  /*2280*/  FSEL R40, R40, RZ, P2 ;  /* 0x000000ff28287208 */ /* 0x000fe20001000000 */
[----:B------:R-:W-:Y:S01]  /*2290*/  FMUL.FTZ R44, R0, UR8 ;  /* 0x00000008002c7c20 */ /* 0x000fe20008410000 */
[----:B------:R-:W-:Y:S01]  /*22a0*/  FSEL R42, R42, RZ, P6 ;  /* 0x000000ff2a2a7208 */ /* 0x000fe20003000000 */
[----:B------:R-:W-:Y:S01]  /*22b0*/  FMUL.FTZ R45, R47, UR8 ;  /* 0x000000082f2d7c20 */ /* 0x000fe20008410000 */
[----:B------:R-:W-:Y:S02]  /*22c0*/  FSEL R41, R41, RZ, P3 ;  /* 0x000000ff29297208 */ /* 0x000fe40001800000 */
[----:B------:R-:W-:Y:S02]  /*22d0*/  F2FP.F16.F32.PACK_AB R38, R37, R38 ;  /* 0x000000262526723e */ /* 0x000fe400000000ff */
[C---:B------:R-:W-:Y:S02]  /*22e0*/  LOP3.LUT P1, RZ, R78.reuse, 0xff0000, RZ, 0xc0, !PT ;  /* 0x00ff00004eff7812 */ /* 0x040fe4000782c0ff */
[----:B------:R-:W-:-:S02]  /*22f0*/  LOP3.LUT P2, RZ, R78, 0xff000000, RZ, 0xc0, !PT ;  /* 0xff0000004eff7812 */ /* 0x000fc4000784c0ff */
[C---:B------:R-:W-:Y:S02]  /*2300*/  LOP3.LUT P6, RZ, R78.reuse, 0xff, RZ, 0xc0, !PT ;  /* 0x000000ff4eff7812 */ /* 0x040fe400078cc0ff */
[----:B------:R-:W-:Y:S01]  /*2310*/  LOP3.LUT P3, RZ, R78, 0xff00, RZ, 0xc0, !PT ;  /* 0x0000ff004eff7812 */ /* 0x000fe2000786c0ff */
[----:B------:R-:W-:Y:S01]  /*2320*/  FMUL.FTZ R78, R46, UR8 ;  /* 0x000000082e4e7c20 */ /* 0x000fe20008410000 */
[C---:B------:R-:W-:Y:S01]  /*2330*/  F2FP.F16.F32.PACK_AB R37, R79.reuse, R46 ;  /* 0x0000002e4f25723e */ /* 0x040fe200000000ff */
[----:B------:R-:W-:Y:S01]  /*2340*/  FMUL.FTZ R79, R79, UR8 ;  /* 0x000000084f4f7c20 */ /* 0x000fe20008410000 */
[----:B------:R-:W-:Y:S02]  /*2350*/  FSEL R44, R44, RZ, P6 ;  /* 0x000000ff2c2c7208 */ /* 0x000fe40003000000 */
[----:B------:R-:W-:Y:S02]  /*2360*/  FSEL R78, R78, RZ, P1 ;  /* 0x000000ff4e4e7208 */ /* 0x000fe40000800000 */
[----:B------:R-:W-:-:S02]  /*2370*/  FSEL R79, R79, RZ, P2 ;  /* 0x000000ff4f4f7208 */ /* 0x000fc40001000000 */
[----:B------:R-:W-:Y:S02]  /*2380*/  FSEL R45, R45, RZ, P3 ;  /* 0x000000ff2d2d7208 */ /* 0x000fe40001800000 */
[----:B------:R-:W-:Y:S02]  /*2390*/  F2FP.F16.F32.PACK_AB R39, R36, R39 ;  /* 0x000000272427723e */ /* 0x000fe400000000ff */
[----:B------:R-:W-:Y:S02]  /*23a0*/  F2FP.F16.F32.PACK_AB R43, R43, R40 ;  /* 0x000000282b2b723e */ /* 0x000fe400000000ff */
[----:B------:R-:W-:Y:S02]  /*23b0*/  F2FP.F16.F32.PACK_AB R42, R41, R42 ;  /* 0x0000002a292a723e */ /* 0x000fe400000000ff */
[----:B------:R-:W-:Y:S02]  /*23c0*/  F2FP.F16.F32.PACK_AB R36, R47, R0 ;  /* 0x000000002f24723e */ /* 0x000fe400000000ff */
[----:B------:R-:W-:-:S02]  /*23d0*/  F2FP.F16.F32.PACK_AB R41, R79, R78 ;  /* 0x0000004e4f29723e */ /* 0x000fc400000000ff */
[----:B------:R-:W-:Y:S01]  /*23e0*/  F2FP.F16.F32.PACK_AB R40, R45, R44 ;  /* 0x0000002c2d28723e */ /* 0x000fe200000000ff */
[----:B------:R-:W-:Y:S06]  /*23f0*/  BRA `(.L_x_457) ;  /* 0x0000001400487947 */ /* 0x000fec0003800000 */
.L_x_454:
        /* <DEDUP_REMOVED lines=13> */
[----:B-----5:R-:W-:Y:S01]  /*24d0*/  ISETP.GE.U32.AND P1, PT, R78, RZ, PT ;  /* 0x000000ff4e00720c */ /* 0x020fe20003f26070 */
[----:B------:R-:W-:Y:S01]  /*24e0*/  FADD.FTZ R97, R92, -R97 ;  /* 0x800000615c617221 */ /* 0x000fe20000010000 */
[----:B------:R-:W-:Y:S01]  /*24f0*/  FADD.FTZ R33, R84, -R33 ;  /* 0x8000002154217221 */ /* 0x000fe20000010000 */
[----:B------:R-:W-:Y:S01]  /*2500*/  FFMA.FTZ R93, R93, UR29, R95 ;  /* 0x0000001d5d5d7c23 */ /* 0x000fe2000801005f */
[----:B------:R-:W-:Y:S01]  /*2510*/  FADD.FTZ R98, R91, -R98 ;  /* 0x800000625b627221 */ /* 0x000fe20000010000 */
        /* <DEDUP_REMOVED lines=11> */
[C---:B------:R-:W-:Y:S01]  /*25d0*/  LOP3.LUT P3, RZ, R79.reuse, 0xff, RZ, 0xc0, !PT ;  /* 0x000000ff4fff7812 */ /* 0x040fe2000786c0ff */
[--C-:B------:R-:W-:Y:S01]  /*25e0*/  FFMA.FTZ R94, R94, UR29, R95.reuse ;  /* 0x0000001d5e5e7c23 */ /* 0x100fe2000801005f */
[----:B------:R-:W-:Y:S01]  /*25f0*/  ISETP.GE.U32.AND P1, PT, R68, RZ, PT ;  /* 0x000000ff4400720c */ /* 0x000fe20003f26070 */
[----:B------:R-:W-:Y:S01]  /*2600*/  FMUL.FTZ R98, R98, UR8 ;  /* 0x0000000862627c20 */ /* 0x000fe20008410000 */
[----:B------:R-:W-:Y:S01]  /*2610*/  LOP3.LUT P2, RZ, R79, 0xff0000, RZ, 0xc0, !PT ;  /* 0x00ff00004fff7812 */ /* 0x000fe2000784c0ff */
[----:B------:R-:W-:Y:S01]  /*2620*/  FMUL.FTZ R86, R86, UR8 ;  /* 0x0000000856567c20 */ /* 0x000fe20008410000 */
[----:B------:R-:W-:Y:S01]  /*2630*/  FSEL R42, R33, RZ, P3 ;  /* 0x000000ff212a7208 */ /* 0x000fe20001800000 */
        /* <DEDUP_REMOVED lines=8> */
[C---:B------:R-:W-:Y:S01]  /*26c0*/  LOP3.LUT P6, RZ, R69.reuse, 0xff0000, RZ, 0xc0, !PT ;  /* 0x00ff000045ff7812 */ /* 0x040fe200078cc0ff */
[----:B------:R-:W-:Y:S01]  /*26d0*/  FMUL.FTZ R94, R94, UR11 ;  /* 0x0000000b5e5e7c20 */ /* 0x000fe20008410000 */
[----:B------:R-:W-:Y:S01]  /*26e0*/  LOP3.LUT P2, RZ, R69, 0xff, RZ, 0xc0, !PT ;  /* 0x000000ff45ff7812 */ /* 0x000fe2000784c0ff */
[----:B------:R-:W-:Y:S01]  /*26f0*/  FADD.FTZ R40, R87, -R40 ;  /* 0x8000002857287221 */ /* 0x000fe20000010000 */
[----:B------:R-:W-:Y:S01]  /*2700*/  FSEL R32, R97, RZ, P1 ;  /* 0x000000ff61207208 */ /* 0x000fe20000800000 */
[----:B------:R-:W-:Y:S01]  /*2710*/  FADD.FTZ R88, R88, -R43 ;  /* 0x8000002b58587221 */ /* 0x000fe20000010000 */
        /* <DEDUP_REMOVED lines=12> */
[C---:B------:R-:W-:Y:S02]  /*27e0*/  FSEL R41, R99.reuse, RZ, P1 ;  /* 0x000000ff63297208 */ /* 0x040fe40000800000 */
[----:B------:R-:W-:Y:S02]  /*27f0*/  FSEL R0, R86, RZ, P3 ;  /* 0x000000ff56007208 */ /* 0x000fe40001800000 */
[----:B------:R-:W-:Y:S02]  /*2800*/  LOP3.LUT P3, RZ, R68, 0xff000000, RZ, 0xc0, !PT ;  /* 0xff00000044ff7812 */ /* 0x000fe4000786c0ff */
[----:B------:R-:W-:Y:S02]  /*2810*/  FSEL R33, R99, RZ, P6 ;  /* 0x000000ff63217208 */ /* 0x000fe40003000000 */
[----:B------:R-:W-:-:S02]  /*2820*/  F2FP.F16.F32.PACK_AB R34, R41, R34 ;  /* 0x000000222922723e */ /* 0x000fc400000000ff */
[----:B------:R-:W-:Y:S02]  /*2830*/  FSEL R79, R94, RZ, P2 ;  /* 0x000000ff5e4f7208 */ /* 0x000fe40001000000 */
[----:B------:R-:W-:Y:S02]  /*2840*/  LOP3.LUT P6, RZ, R78, 0xff00, RZ, 0xc0, !PT ;  /* 0x0000ff004eff7812 */ /* 0x000fe400078cc0ff */
[----:B------:R-:W-:Y:S02]  /*2850*/  LOP3.LUT P2, RZ, R68, 0xff00, RZ, 0xc0, !PT ;  /* 0x0000ff0044ff7812 */ /* 0x000fe4000784c0ff */
[----:B------:R-:W-:Y:S02]  /*2860*/  FSEL R41, R94, RZ, P3 ;  /* 0x000000ff5e297208 */ /* 0x000fe40001800000 */
[----:B------:R-:W-:Y:S02]  /*2870*/  LOP3.LUT P1, RZ, R78, 0xff, RZ, 0xc0, !PT ;  /* 0x000000ff4eff7812 */ /* 0x000fe4000782c0ff */
        /* <DEDUP_REMOVED lines=13> */
.L_x_460:
        /* <DEDUP_REMOVED lines=12> */
[----:B------:R-:W-:Y:S01]  /*2a10*/  ISETP.GE.U32.AND P2, PT, R68, RZ, PT ;  /* 0x000000ff4400720c */ /* 0x000fe20003f46070 */
[----:B------:R-:W-:Y:S01]  /*2a20*/  FFMA.FTZ R93, R93, UR29, R95 ;  /* 0x0000001d5d5d7c23 */ /* 0x000fe2000801005f */
[----:B------:R-:W-:Y:S01]  /*2a30*/  FMUL.FTZ R33, R40, UR8 ;  /* 0x0000000828217c20 */ /* 0x000fe20008410000 */
[----:B------:R-:W-:Y:S01]  /*2a40*/  FMUL.FTZ R32, R39, UR8 ;  /* 0x0000000827207c20 */ /* 0x000fe20008410000 */
[----:B------:R-:W-:Y:S01]  /*2a50*/  ISETP.GE.U32.AND.EX P1, PT, R79, 0x1000000, PT, P1 ;  /* 0x010000004f00780c */ /* 0x000fe20003f26110 */
[----:B------:R-:W-:Y:S01]  /*2a60*/  FMUL.FTZ R99, R99, UR11 ;  /* 0x0000000b63637c20 */ /* 0x000fe20008410000 */
[----:B------:R-:W-:Y:S01]  /*2a70*/  ISETP.GE.U32.AND.EX P2, PT, R69, 0x1000000, PT, P2 ;  /* 0x010000004500780c */ /* 0x000fe20003f46120 */
[----:B------:R-:W-:Y:S01]  /*2a80*/  FADD.FTZ R93, R86, -R93 ;  /* 0x8000005d565d7221 */ /* 0x000fe20000010000 */
[----:B------:R-:W-:Y:S01]  /*2a90*/  LOP3.LUT P6, RZ, R79, 0xff0000, RZ, 0xc0, !PT ;  /* 0x00ff00004fff7812 */ /* 0x000fe200078cc0ff */
[----:B------:R-:W-:Y:S01]  /*2aa0*/  FMUL.FTZ R35, R99, UR8 ;  /* 0x0000000863237c20 */ /* 0x000fe20008410000 */
[----:B------:R-:W-:Y:S01]  /*2ab0*/  LOP3.LUT P3, RZ, R69, 0xff0000, RZ, 0xc0, !PT ;  /* 0x00ff000045ff7812 */ /* 0x000fe2000786c0ff */
[----:B------:R-:W-:Y:S01]  /*2ac0*/  FFMA.FTZ R94, R94, UR29, R95 ;  /* 0x0000001d5e5e7c23 */ /* 0x000fe2000801005f */
[----:B------:R-:W-:Y:S01]  /*2ad0*/  FSEL R44, R33, RZ, P1 ;  /* 0x000000ff212c7208 */ /* 0x000fe20000800000 */
[----:B------:R-:W-:Y:S01]  /*2ae0*/  FMUL.FTZ R37, R93, UR11 ;  /* 0x0000000b5d257c20 */ /* 0x000fe20008410000 */
[----:B------:R-:W-:Y:S01]  /*2af0*/  FSEL R45, R33, RZ, P2 ;  /* 0x000000ff212d7208 */ /* 0x000fe20001000000 */
[----:B------:R-:W-:Y:S01]  /*2b00*/  FADD.FTZ R94, R85, -R94 ;  /* 0x8000005e555e7221 */ /* 0x000fe20000010000 */
[----:B------:R-:W-:-:S02]  /*2b10*/  FSEL R43, R32, RZ, P6 ;  /* 0x000000ff202b7208 */ /* 0x000fc40003000000 */
[----:B------:R-:W-:Y:S01]  /*2b20*/  FSEL R36, R32, RZ, P3 ;  /* 0x000000ff20247208 */ /* 0x000fe20001800000 */
[----:B------:R-:W-:Y:S01]  /*2b30*/  FMUL.FTZ R32, R38, UR8 ;  /* 0x0000000826207c20 */ /* 0x000fe20008410000 */
[----:B------:R-:W-:Y:S01]  /*2b40*/  LOP3.LUT P1, RZ, R79, 0xff00, RZ, 0xc0, !PT ;  /* 0x0000ff004fff7812 */ /* 0x000fe2000782c0ff */
[----:B------:R-:W-:Y:S01]  /*2b50*/  FMUL.FTZ R94, R94, UR11 ;  /* 0x0000000b5e5e7c20 */ /* 0x000fe20008410000 */
[----:B------:R-:W-:Y:S02]  /*2b60*/  LOP3.LUT P2, RZ, R69, 0xff00, RZ, 0xc0, !PT ;  /* 0x0000ff0045ff7812 */ /* 0x000fe4000784c0ff */
[----:B------:R-:W-:Y:S02]  /*2b70*/  LOP3.LUT P6, RZ, R79, 0xff, RZ, 0xc0, !PT ;  /* 0x000000ff4fff7812 */ /* 0x000fe400078cc0ff */
[----:B------:R-:W-:Y:S02]  /*2b80*/  LOP3.LUT P3, RZ, R69, 0xff, RZ, 0xc0, !PT ;  /* 0x000000ff45ff7812 */ /* 0x000fe4000786c0ff */
[----:B------:R-:W-:-:S02]  /*2b90*/  FSEL R33, R35, RZ, P1 ;  /* 0x000000ff23217208 */ /* 0x000fc40000800000 */
[----:B------:R-:W-:Y:S01]  /*2ba0*/  FSEL R41, R35, RZ, P2 ;  /* 0x000000ff23297208 */ /* 0x000fe20001000000 */
[--C-:B------:R-:W-:Y:S01]  /*2bb0*/  FFMA.FTZ R35, R0, UR29, R95.reuse ;  /* 0x0000001d00237c23 */ /* 0x100fe2000801005f */
[C---:B------:R-:W-:Y:S01]  /*2bc0*/  FSEL R42, R32.reuse, RZ, P6 ;  /* 0x000000ff202a7208 */ /* 0x040fe20003000000 */
[----:B------:R-:W-:Y:S01]  /*2bd0*/  FMUL.FTZ R0, R37, UR8 ;  /* 0x0000000825007c20 */ /* 0x000fe20008410000 */
[----:B------:R-:W-:Y:S01]  /*2be0*/  FSEL R34, R32, RZ, P3 ;  /* 0x000000ff20227208 */ /* 0x000fe20001800000 */
[----:B------:R-:W-:Y:S01]  /*2bf0*/  FFMA.FTZ R32, R89, UR29, R95 ;  /* 0x0000001d59207c23 */ /* 0x000fe2000801005f */
[----:B------:R-:W-:Y:S01]  /*2c00*/  LOP3.LUT P6, RZ, R78, 0xff0000, RZ, 0xc0, !PT ;  /* 0x00ff00004eff7812 */ /* 0x000fe200078cc0ff */
[----:B------:R-:W-:Y:S01]  /*2c10*/  FADD.FTZ R88, R88, -R35 ;  /* 0x8000002358587221 */ /* 0x000fe20000010000 */
[----:B------:R-:W-:Y:S01]  /*2c20*/  F2FP.F16.F32.PACK_AB R43, R44, R43 ;  /* 0x0000002b2c2b723e */ /* 0x000fe200000000ff */
[----:B------:R-:W-:Y:S01]  /*2c30*/  FADD.FTZ R32, R87, -R32 ;  /* 0x8000002057207221 */ /* 0x000fe20000010000 */
[----:B------:R-:W-:Y:S01]  /*2c40*/  FSEL R44, R0, RZ, P6 ;  /* 0x000000ff002c7208 */ /* 0x000fe20003000000 */
[----:B------:R-:W-:Y:S01]  /*2c50*/  FMUL.FTZ R88, R88, UR11 ;  /* 0x0000000b58587c20 */ /* 0x000fe20008410000 */
[----:B------:R-:W-:-:S02]  /*2c60*/  LOP3.LUT P6, RZ, R68, 0xff0000, RZ, 0xc0, !PT ;  /* 0x00ff000044ff7812 */ /* 0x000fc400078cc0ff */
[----:B------:R-:W-:Y:S01]  /*2c70*/  F2FP.F16.F32.PACK_AB R34, R41, R34 ;  /* 0x000000222922723e */ /* 0x000fe200000000ff */
[----:B------:R-:W-:Y:S01]  /*2c80*/  FMUL.FTZ R41, R32, UR11 ;  /* 0x0000000b20297c20 */ /* 0x000fe20008410000 */
[C---:B------:R-:W-:Y:S01]  /*2c90*/  F2FP.F16.F32.PACK_AB R37, R94.reuse, R37 ;  /* 0x000000255e25723e */ /* 0x040fe200000000ff */
[----:B------:R-:W-:Y:S01]  /*2ca0*/  FMUL.FTZ R94, R94, UR8 ;  /* 0x000000085e5e7c20 */ /* 0x000fe20008410000 */
[----:B------:R-:W-:Y:S01]  /*2cb0*/  FSEL R46, R0, RZ, P6 ;  /* 0x000000ff002e7208 */ /* 0x000fe20003000000 */
[----:B------:R-:W-:Y:S01]  /*2cc0*/  FMUL.FTZ R0, R41, UR8 ;  /* 0x0000000829007c20 */ /* 0x000fe20008410000 */
[----:B------:R-:W-:Y:S02]  /*2cd0*/  LOP3.LUT P3, RZ, R78, 0xff000000, RZ, 0xc0, !PT ;  /* 0xff0000004eff7812 */ /* 0x000fe4000786c0ff */
[----:B------:R-:W-:Y:S02]  /*2ce0*/  LOP3.LUT P6, RZ, R68, 0xff000000, RZ, 0xc0, !PT ;  /* 0xff00000044ff7812 */ /* 0x000fe400078cc0ff */
[----:B------:R-:W-:-:S02]  /*2cf0*/  F2FP.F16.F32.PACK_AB R35, R45, R36 ;  /* 0x000000242d23723e */ /* 0x000fc400000000ff */
[----:B------:R-:W-:Y:S01]  /*2d00*/  F2FP.F16.F32.PACK_AB R36, R41, R88 ;  /* 0x000000582924723e */ /* 0x000fe200000000ff */
[----:B------:R-:W-:Y:S01]  /*2d10*/  FMUL.FTZ R88, R88, UR8 ;  /* 0x0000000858587c20 */ /* 0x000fe20008410000 */
[C---:B------:R-:W-:Y:S02]  /*2d20*/  FSEL R79, R94.reuse, RZ, P3 ;  /* 0x000000ff5e4f7208 */ /* 0x040fe40001800000 */
[----:B------:R-:W-:Y:S02]  /*2d30*/  FSEL R41, R94, RZ, P6 ;  /* 0x000000ff5e297208 */ /* 0x000fe40003000000 */
[C---:B------:R-:W-:Y:S02]  /*2d40*/  LOP3.LUT P1, RZ, R78.reuse, 0xff00, RZ, 0xc0, !PT ;  /* 0x0000ff004eff7812 */ /* 0x040fe4000782c0ff */
[----:B------:R-:W-:Y:S02]  /*2d50*/  LOP3.LUT P2, RZ, R78, 0xff, RZ, 0xc0, !PT ;  /* 0x000000ff4eff7812 */ /* 0x000fe4000784c0ff */
[----:B------:R-:W-:-:S02]  /*2d60*/  LOP3.LUT P3, RZ, R68, 0xff00, RZ, 0xc0, !PT ;  /* 0x0000ff0044ff7812 */ /* 0x000fc4000786c0ff */
[----:B------:R-:W-:Y:S02]  /*2d70*/  LOP3.LUT P6, RZ, R68, 0xff, RZ, 0xc0, !PT ;  /* 0x000000ff44ff7812 */ /* 0x000fe400078cc0ff */
        /* <DEDUP_REMOVED lines=12> */
.L_x_459:
[----:B------:R-:W-:Y:S01]  /*2e40*/  UMOV UR5, UR14 ;  /* 0x0000000e00057c82 */ /* 0x000fe20008000000 */
[----:B------:R-:W-:Y:S01]  /*2e50*/  UMOV UR6, UR15 ;  /* 0x0000000f00067c82 */ /* 0x000fe20008000000 */
[----:B------:R-:W-:-:S04]  /*2e60*/  UISETP.NE.U32.AND UP0, UPT, UR5, URZ, UPT ;  /* 0x000000ff0500728c */ /* 0x000fc8000bf05070 */
[----:B------:R-:W-:-:S09]  /*2e70*/  UISETP.NE.AND.EX UP0, UPT, UR6, URZ, UPT, UP0 ;  /* 0x000000ff0600728c */ /* 0x000fd2000bf05300 */
[----:B------:R-:W-:Y:S05]  /*2e80*/  BRA.U UP0, `(.L_x_461) ;  /* 0x00000005004c7547 */ /* 0x000fea000b800000 */
[--C-:B------:R-:W-:Y:S01]  /*2e90*/  FFMA.FTZ R98, R98, UR29, R95.reuse ;  /* 0x0000001d62627c23 */ /* 0x100fe2000801005f */
[--C-:B------:R-:W-:Y:S01]  /*2ea0*/  FFMA.FTZ R97, R97, UR29, R95.reuse ;  /* 0x0000001d61617c23 */ /* 0x100fe2000801005f */
[--C-:B-----5:R-:W-:Y:S02]  /*2eb0*/  HADD2.F32 R35, -RZ, R31.reuse.H0_H0 ;  /* 0x2000001fff237230 */ /* 0x120fe40000004100 */
[----:B------:R-:W-:Y:S01]  /*2ec0*/  FFMA.FTZ R33, R100, UR29, R95 ;  /* 0x0000001d64217c23 */ /* 0x000fe2000801005f */
[----:B------:R-:W-:Y:S01]  /*2ed0*/  FADD.FTZ R98, R91, -R98 ;  /* 0x800000625b627221 */ /* 0x000fe20000010000 */
[----:B------:R-:W-:Y:S02]  /*2ee0*/  HADD2.F32 R40, -RZ, R31.H1_H1 ;  /* 0x3000001fff287230 */ /* 0x000fe40000004100 */
[----:B------:R-:W-:Y:S01]  /*2ef0*/  FADD.FTZ R97, R92, -R97 ;  /* 0x800000615c617221 */ /* 0x000fe20000010000 */
[----:B------:R-:W-:Y:S01]  /*2f00*/  FFMA.FTZ R99, R99, UR29, R95 ;  /* 0x0000001d63637c23 */ /* 0x000fe2000801005f */
[----:B------:R-:W-:-:S02]  /*2f10*/  HADD2.F32 R32, -RZ, R30.H0_H0 ;  /* 0x2000001eff207230 */ /* 0x000fc40000004100 */
[----:B------:R-:W-:Y:S01]  /*2f20*/  FFMA.FTZ R35, R98, UR11, R35 ;  /* 0x0000000b62237c23 */ /* 0x000fe20008010023 */
[----:B------:R-:W-:Y:S01]  /*2f30*/  FADD.FTZ R33, R84, -R33 ;  /* 0x8000002154217221 */ /* 0x000fe20000010000 */
[----:B------:R-:W-:Y:S01]  /*2f40*/  FFMA.FTZ R93, R93, UR29, R95 ;  /* 0x0000001d5d5d7c23 */ /* 0x000fe2000801005f */
[----:B------:R-:W-:Y:S02]  /*2f50*/  HADD2.F32 R34, -RZ, R30.H1_H1 ;  /* 0x3000001eff227230 */ /* 0x000fe40000004100 */
[----:B------:R-:W-:Y:S01]  /*2f60*/  FFMA.FTZ R40, R97, UR11, R40 ;  /* 0x0000000b61287c23 */ /* 0x000fe20008010028 */
[----:B------:R-:W-:Y:S01]  /*2f70*/  FADD.FTZ R99, R90, -R99 ;  /* 0x800000635a637221 */ /* 0x000fe20000010000 */
[----:B------:R-:W-:Y:S01]  /*2f80*/  FMUL.FTZ R35, R35, UR8 ;  /* 0x0000000823237c20 */ /* 0x000fe20008410000 */
[----:B------:R-:W-:Y:S01]  /*2f90*/  ISETP.GE.U32.AND P1, PT, R78, RZ, PT ;  /* 0x000000ff4e00720c */ /* 0x000fe20003f26070 */
[----:B------:R-:W-:Y:S01]  /*2fa0*/  FFMA.FTZ R32, R33, UR11, R32 ;  /* 0x0000000b21207c23 */ /* 0x000fe20008010020 */
[----:B------:R-:W-:Y:S01]  /*2fb0*/  LOP3.LUT P6, RZ, R79, 0xff0000, RZ, 0xc0, !PT ;  /* 0x00ff00004fff7812 */ /* 0x000fe200078cc0ff */
[----:B------:R-:W-:-:S02]  /*2fc0*/  HADD2.F32 R47, -RZ, R29.H0_H0 ;  /* 0x2000001dff2f7230 */ /* 0x000fc40000004100 */
[----:B------:R-:W-:Y:S01]  /*2fd0*/  FADD.FTZ R86, R86, -R93 ;  /* 0x8000005d56567221 */ /* 0x000fe20000010000 */
[----:B------:R-:W-:Y:S01]  /*2fe0*/  ISETP.GE.U32.AND P2, PT, R68, RZ, PT ;  /* 0x000000ff4400720c */ /* 0x000fe20003f46070 */
[----:B------:R-:W-:Y:S01]  /*2ff0*/  FMUL.FTZ R40, R40, UR8 ;  /* 0x0000000828287c20 */ /* 0x000fe20008410000 */
[----:B------:R-:W-:Y:S01]  /*3000*/  FFMA.FTZ R99, R99, UR11, R34 ;  /* 0x0000000b63637c23 */ /* 0x000fe20008010022 */
[----:B------:R-:W-:Y:S01]  /*3010*/  ISETP.GE.U32.AND.EX P1, PT, R79, 0x1000000, PT, P1 ;  /* 0x010000004f00780c */ /* 0x000fe20003f26110 */
[----:B------:R-:W-:Y:S01]  /*3020*/  FMUL.FTZ R34, R32, UR8 ;  /* 0x0000000820227c20 */ /* 0x000fe20008410000 */
[----:B------:R-:W-:Y:S01]  /*3030*/  FSEL R43, R35, RZ, P6 ;  /* 0x000000ff232b7208 */ /* 0x000fe20003000000 */
[----:B------:R-:W-:Y:S01]  /*3040*/  FFMA.FTZ R86, R86, UR11, R47 ;  /* 0x0000000b56567c23 */ /* 0x000fe2000801002f */
[----:B------:R-:W-:Y:S01]  /*3050*/  LOP3.LUT P6, RZ, R79, 0xff, RZ, 0xc0, !PT ;  /* 0x000000ff4fff7812 */ /* 0x000fe200078cc0ff */
[--C-:B------:R-:W-:Y:S01]  /*3060*/  FFMA.FTZ R94, R94, UR29, R95.reuse ;  /* 0x0000001d5e5e7c23 */ /* 0x100fe2000801005f */
[----:B------:R-:W-:Y:S01]  /*3070*/  ISETP.GE.U32.AND.EX P2, PT, R69, 0x1000000, PT, P2 ;  /* 0x010000004500780c */ /* 0x000fe20003f46120 */
[----:B------:R-:W-:Y:S01]  /*3080*/  FMUL.FTZ R86, R86, UR8 ;  /* 0x0000000856567c20 */ /* 0x000fe20008410000 */
[----:B------:R-:W-:Y:S01]  /*3090*/  FSEL R46, R40, RZ, P1 ;  /* 0x000000ff282e7208 */ /* 0x000fe20000800000 */
[--C-:B------:R-:W-:Y:S01]  /*30a0*/  FFMA.FTZ R45, R0, UR29, R95.reuse ;  /* 0x0000001d002d7c23 */ /* 0x100fe2000801005f */
[----:B------:R-:W-:Y:S01]  /*30b0*/  LOP3.LUT P1, RZ, R79, 0xff00, RZ, 0xc0, !PT ;  /* 0x0000ff004fff7812 */ /* 0x000fe2000782c0ff */
[----:B------:R-:W-:Y:S01]  /*30c0*/  HADD2.F32 R79, -RZ, R29.H1_H1 ;  /* 0x3000001dff4f7230 */ /* 0x000fe20000004100 */
[----:B------:R-:W-:Y:S01]  /*30d0*/  LOP3.LUT P3, RZ, R69, 0xff0000, RZ, 0xc0, !PT ;  /* 0x00ff000045ff7812 */ /* 0x000fe2000786c0ff */
[----:B------:R-:W-:Y:S01]  /*30e0*/  FADD.FTZ R94, R85, -R94 ;  /* 0x8000005e555e7221 */ /* 0x000fe20000010000 */
[----:B------:R-:W-:Y:S01]  /*30f0*/  FSEL R42, R34, RZ, P6 ;  /* 0x000000ff222a7208 */ /* 0x000fe20003000000 */
[--C-:B------:R-:W-:Y:S01]  /*3100*/  HADD2.F32 R0, -RZ, R28.reuse.H0_H0 ;  /* 0x2000001cff007230 */ /* 0x100fe20000004100 */
[----:B------:R-:W-:Y:S01]  /*3110*/  FSEL R32, R40, RZ, P2 ;  /* 0x000000ff28207208 */ /* 0x000fe20001000000 */
[----:B------:R-:W-:Y:S01]  /*3120*/  FFMA.FTZ R40, R89, UR29, R95 ;  /* 0x0000001d59287c23 */ /* 0x000fe2000801005f */
[----:B------:R-:W-:Y:S01]  /*3130*/  LOP3.LUT P6, RZ, R78, 0xff0000, RZ, 0xc0, !PT ;  /* 0x00ff00004eff7812 */ /* 0x000fe200078cc0ff */
[----:B------:R-:W-:Y:S01]  /*3140*/  FMUL.FTZ R99, R99, UR8 ;  /* 0x0000000863637c20 */ /* 0x000fe20008410000 */
[----:B------:R-:W-:Y:S01]  /*3150*/  FSEL R35, R35, RZ, P3 ;  /* 0x000000ff23237208 */ /* 0x000fe20001800000 */
[----:B------:R-:W-:Y:S01]  /*3160*/  FADD.FTZ R45, R88, -R45 ;  /* 0x8000002d582d7221 */ /* 0x000fe20000010000 */
[----:B------:R-:W-:Y:S01]  /*3170*/  LOP3.LUT P3, RZ, R69, 0xff, RZ, 0xc0, !PT ;  /* 0x000000ff45ff7812 */ /* 0x000fe2000786c0ff */
[----:B------:R-:W-:-:S02]  /*3180*/  HADD2.F32 R47, -RZ, R28.H1_H1 ;  /* 0x3000001cff2f7230 */ /* 0x000fc40000004100 */
[----:B------:R-:W-:Y:S01]  /*3190*/  FFMA.FTZ R79, R94, UR11, R79 ;  /* 0x0000000b5e4f7c23 */ /* 0x000fe2000801004f */
[----:B------:R-:W-:Y:S01]  /*31a0*/  FSEL R44, R86, RZ, P6 ;  /* 0x000000ff562c7208 */ /* 0x000fe20003000000 */
[----:B------:R-:W-:Y:S01]  /*31b0*/  FADD.FTZ R40, R87, -R40 ;  /* 0x8000002857287221 */ /* 0x000fe20000010000 */
[----:B------:R-:W-:Y:S01]  /*31c0*/  LOP3.LUT P2, RZ, R69, 0xff00, RZ, 0xc0, !PT ;  /* 0x0000ff0045ff7812 */ /* 0x000fe2000784c0ff */
[----:B------:R-:W-:Y:S01]  /*31d0*/  FFMA.FTZ R45, R45, UR11, R0 ;  /* 0x0000000b2d2d7c23 */ /* 0x000fe20008010000 */
[----:B------:R-:W-:Y:S01]  /*31e0*/  LOP3.LUT P6, RZ, R68, 0xff0000, RZ, 0xc0, !PT ;  /* 0x00ff000044ff7812 */ /* 0x000fe200078cc0ff */
[----:B------:R-:W-:Y:S01]  /*31f0*/  FMUL.FTZ R79, R79, UR8 ;  /* 0x000000084f4f7c20 */ /* 0x000fe20008410000 */
[----:B------:R-:W-:Y:S01]  /*3200*/  FSEL R34, R34, RZ, P3 ;  /* 0x000000ff22227208 */ /* 0x000fe20001800000 */
[----:B------:R-:W-:Y:S01]  /*3210*/  FFMA.FTZ R40, R40, UR11, R47 ;  /* 0x0000000b28287c23 */ /* 0x000fe2000801002f */
[----:B------:R-:W-:Y:S02]  /*3220*/  LOP3.LUT P3, RZ, R78, 0xff000000, RZ, 0xc0, !PT ;  /* 0xff0000004eff7812 */ /* 0x000fe4000786c0ff */
[----:B------:R-:W-:-:S02]  /*3230*/  FSEL R41, R99, RZ, P2 ;  /* 0x000000ff63297208 */ /* 0x000fc40001000000 */
[----:B------:R-:W-:Y:S02]  /*3240*/  FSEL R0, R86, RZ, P6 ;  /* 0x000000ff56007208 */ /* 0x000fe40003000000 */
[----:B------:R-:W-:Y:S02]  /*3250*/  LOP3.LUT P6, RZ, R68, 0xff000000, RZ, 0xc0, !PT ;  /* 0xff00000044ff7812 */ /* 0x000fe400078cc0ff */
[----:B------:R-:W-:Y:S01]  /*3260*/  F2FP.F16.F32.PACK_AB R35, R32, R35 ;  /* 0x000000232023723e */ /* 0x000fe200000000ff */
[----:B------:R-:W-:Y:S01]  /*3270*/  FMUL.FTZ R32, R40, UR8 ;  /* 0x0000000828207c20 */ /* 0x000fe20008410000 */
[----:B------:R-:W-:Y:S01]  /*3280*/  FSEL R33, R99, RZ, P1 ;  /* 0x000000ff63217208 */ /* 0x000fe20000800000 */
[----:B------:R-:W-:Y:S01]  /*3290*/  FMUL.FTZ R40, R45, UR8 ;  /* 0x000000082d287c20 */ /* 0x000fe20008410000 */
[----:B------:R-:W-:Y:S02]  /*32a0*/  F2FP.F16.F32.PACK_AB R34, R41, R34 ;  /* 0x000000222922723e */ /* 0x000fe400000000ff */
[----:B------:R-:W-:-:S02]  /*32b0*/  FSEL R85, R79, RZ, P3 ;  /* 0x000000ff4f557208 */ /* 0x000fc40001800000 */
[----:B------:R-:W-:Y:S02]  /*32c0*/  LOP3.LUT P1, RZ, R78, 0xff00, RZ, 0xc0, !PT ;  /* 0x0000ff004eff7812 */ /* 0x000fe4000782c0ff */
[C---:B------:R-:W-:Y:S02]  /*32d0*/  LOP3.LUT P3, RZ, R68.reuse, 0xff00, RZ, 0xc0, !PT ;  /* 0x0000ff0044ff7812 */ /* 0x040fe4000786c0ff */
        /* <DEDUP_REMOVED lines=10> */
[----:B------:R-:W-:Y:S02]  /*3380*/  F2FP.F16.F32.PACK_AB R41, R85, R44 ;  /* 0x0000002c5529723e */ /* 0x000fe400000000ff */
[----:B------:R-:W-:Y:S02]  /*3390*/  F2FP.F16.F32.PACK_AB R32, R45, R32 ;  /* 0x000000202d20723e */ /* 0x000fe400000000ff */
[----:B------:R-:W-:Y:S01]  /*33a0*/  F2FP.F16.F32.PACK_AB R40, R47, R40 ;  /* 0x000000282f28723e */ /* 0x000fe200000000ff */
[----:B------:R-:W-:Y:S06]  /*33b0*/  BRA `(.L_x_457) ;  /* 0x0000000400587947 */ /* 0x000fec0003800000 */
.L_x_461:
[--C-:B------:R-:W-:Y:S01]  /*33c0*/  FFMA.FTZ R98, R98, UR29, R95.reuse ;  /* 0x0000001d62627c23 */ /* 0x100fe2000801005f */
[--C-:B------:R-:W-:Y:S01]  /*33d0*/  FFMA.FTZ R97, R97, UR29, R95.reuse ;  /* 0x0000001d61617c23 */ /* 0x100fe2000801005f */
[----:B------:R-:W-:Y:S01]  /*33e0*/  FFMA.FTZ R33, R100, UR29, R95 ;  /* 0x0000001d64217c23 */ /* 0x000fe2000801005f */
[--C-:B-----5:R-:W-:Y:S02]  /*33f0*/  HADD2.F32 R37, -RZ, R31.reuse.H0_H0 ;  /* 0x2000001fff257230 */ /* 0x120fe40000004100 */
[----:B------:R-:W-:Y:S01]  /*3400*/  FADD.FTZ R34, R91, -R98 ;  /* 0x800000625b227221 */ /* 0x000fe20000010000 */
[----:B------:R-:W-:Y:S02]  /*3410*/  HADD2.F32 R36, -RZ, R31.H1_H1 ;  /* 0x3000001fff247230 */ /* 0x000fe40000004100 */
[----:B------:R-:W-:Y:S01]  /*3420*/  FADD.FTZ R39, R92, -R97 ;  /* 0x800000615c277221 */ /* 0x000fe20000010000 */
[--C-:B------:R-:W-:Y:S02]  /*3430*/  HADD2.F32 R38, -RZ, R30.reuse.H0_H0 ;  /* 0x2000001eff267230 */ /* 0x100fe40000004100 */
[----:B------:R-:W-:Y:S01]  /*3440*/  FADD.FTZ R33, R84, -R33 ;  /* 0x8000002154217221 */ /* 0x000fe20000010000 */
[----:B------:R-:W-:Y:S01]  /*3450*/  FFMA.FTZ R99, R99, UR29, R95 ;  /* 0x0000001d63637c23 */ /* 0x000fe2000801005f */
[----:B------:R-:W-:Y:S01]  /*3460*/  FFMA.FTZ R34, R34, UR11, R37 ;  /* 0x0000000b22227c23 */ /* 0x000fe20008010025 */
[----:B------:R-:W-:Y:S01]  /*3470*/  FFMA.FTZ R39, R39, UR11, R36 ;  /* 0x0000000b27277c23 */ /* 0x000fe20008010024 */
[----:B------:R-:W-:-:S02]  /*3480*/  HADD2.F32 R32, -RZ, R30.H1_H1 ;  /* 0x3000001eff207230 */ /* 0x000fc40000004100 */
[----:B------:R-:W-:Y:S01]  /*3490*/  FFMA.FTZ R93, R93, UR29, R95 ;  /* 0x0000001d5d5d7c23 */ /* 0x000fe2000801005f */
[----:B------:R-:W-:Y:S01]  /*34a0*/  ISETP.GE.U32.AND P1, PT, R78, RZ, PT ;  /* 0x000000ff4e00720c */ /* 0x000fe20003f26070 */
[----:B------:R-:W-:Y:S01]  /*34b0*/  FADD.FTZ R35, R90, -R99 ;  /* 0x800000635a237221 */ /* 0x000fe20000010000 */
[----:B------:R-:W-:Y:S01]  /*34c0*/  FFMA.FTZ R38, R33, UR11, R38 ;  /* 0x0000000b21267c23 */ /* 0x000fe20008010026 */
[----:B------:R-:W-:Y:S01]  /*34d0*/  FMUL.FTZ R33, R34, UR8 ;  /* 0x0000000822217c20 */ /* 0x000fe20008410000 */
[----:B------:R-:W-:Y:S01]  /*34e0*/  ISETP.GE.U32.AND P2, PT, R68, RZ, PT ;  /* 0x000000ff4400720c */ /* 0x000fe20003f46070 */
[----:B------:R-:W-:Y:S01]  /*34f0*/  FMUL.FTZ R37, R39, UR8 ;  /* 0x0000000827257c20 */ /* 0x000fe20008410000 */
[C---:B------:R-:W-:Y:S01]  /*3500*/  LOP3.LUT P6, RZ, R79.reuse, 0xff0000, RZ, 0xc0, !PT ;  /* 0x00ff00004fff7812 */ /* 0x040fe200078cc0ff */
[--C-:B------:R-:W-:Y:S01]  /*3510*/  HADD2.F32 R44, -RZ, R29.reuse.H0_H0 ;  /* 0x2000001dff2c7230 */ /* 0x100fe20000004100 */
[----:B------:R-:W-:Y:S01]  /*3520*/  ISETP.GE.U32.AND.EX P1, PT, R79, 0x1000000, PT, P1 ;  /* 0x010000004f00780c */ /* 0x000fe20003f26110 */
[----:B------:R-:W-:Y:S01]  /*3530*/  FADD.FTZ R93, R86, -R93 ;  /* 0x8000005d565d7221 */ /* 0x000fe20000010000 */
[----:B------:R-:W-:Y:S01]  /*3540*/  FFMA.FTZ R35, R35, UR11, R32 ;  /* 0x0000000b23237c23 */ /* 0x000fe20008010020 */
[C---:B------:R-:W-:Y:S01]  /*3550*/  LOP3.LUT P3, RZ, R69.reuse, 0xff0000, RZ, 0xc0, !PT ;  /* 0x00ff000045ff7812 */ /* 0x040fe2000786c0ff */
[--C-:B------:R-:W-:Y:S01]  /*3560*/  FFMA.FTZ R94, R94, UR29, R95.reuse ;  /* 0x0000001d5e5e7c23 */ /* 0x100fe2000801005f */
[----:B------:R-:W-:Y:S01]  /*3570*/  ISETP.GE.U32.AND.EX P2, PT, R69, 0x1000000, PT, P2 ;  /* 0x010000004500780c */ /* 0x000fe20003f46120 */
[----:B------:R-:W-:Y:S01]  /*3580*/  FMUL.FTZ R36, R38, UR8 ;  /* 0x0000000826247c20 */ /* 0x000fe20008410000 */
[----:B------:R-:W-:Y:S01]  /*3590*/  FSEL R32, R33, RZ, P6 ;  /* 0x000000ff21207208 */ /* 0x000fe20003000000 */
[----:B------:R-:W-:Y:S01]  /*35a0*/  FFMA.FTZ R44, R93, UR11, R44 ;  /* 0x0000000b5d2c7c23 */ /* 0x000fe2000801002c */
[----:B------:R-:W-:Y:S01]  /*35b0*/  LOP3.LUT P6, RZ, R79, 0xff, RZ, 0xc0, !PT ;  /* 0x000000ff4fff7812 */ /* 0x000fe200078cc0ff */
[----:B------:R-:W-:Y:S01]  /*35c0*/  FMUL.FTZ R41, R35, UR8 ;  /* 0x0000000823297c20 */ /* 0x000fe20008410000 */
[----:B------:R-:W-:Y:S01]  /*35d0*/  FSEL R43, R37, RZ, P1 ;  /* 0x000000ff252b7208 */ /* 0x000fe20000800000 */
[----:B------:R-:W-:Y:S01]  /*35e0*/  HADD2.F32 R47, -RZ, R29.H1_H1 ;  /* 0x3000001dff2f7230 */ /* 0x000fe20000004100 */
[----:B------:R-:W-:Y:S01]  /*35f0*/  LOP3.LUT P1, RZ, R79, 0xff00, RZ, 0xc0, !PT ;  /* 0x0000ff004fff7812 */ /* 0x000fe2000782c0ff */
[----:B------:R-:W-:Y:S01]  /*3600*/  FADD.FTZ R94, R85, -R94 ;  /* 0x8000005e555e7221 */ /* 0x000fe20000010000 */
[----:B------:R-:W-:Y:S01]  /*3610*/  FSEL R84, R33, RZ, P3 ;  /* 0x000000ff21547208 */ /* 0x000fe20001800000 */
[----:B------:R-:W-:Y:S01]  /*3620*/  FMUL.FTZ R46, R44, UR8 ;  /* 0x000000082c2e7c20 */ /* 0x000fe20008410000 */
[----:B------:R-:W-:Y:S01]  /*3630*/  FSEL R79, R37, RZ, P2 ;  /* 0x000000ff254f7208 */ /* 0x000fe20001000000 */
[--C-:B------:R-:W-:Y:S01]  /*3640*/  FFMA.FTZ R37, R0, UR29, R95.reuse ;  /* 0x0000001d00257c23 */ /* 0x100fe2000801005f */
[----:B------:R-:W-:Y:S01]  /*3650*/  LOP3.LUT P3, RZ, R69, 0xff, RZ, 0xc0, !PT ;  /* 0x000000ff45ff7812 */ /* 0x000fe2000786c0ff */
[----:B------:R-:W-:Y:S01]  /*3660*/  FFMA.FTZ R40, R89, UR29, R95 ;  /* 0x0000001d59287c23 */ /* 0x000fe2000801005f */
[----:B------:R-:W-:Y:S01]  /*3670*/  LOP3.LUT P2, RZ, R69, 0xff00, RZ, 0xc0, !PT ;  /* 0x0000ff0045ff7812 */ /* 0x000fe2000784c0ff */
        /* <DEDUP_REMOVED lines=8> */
[----:B------:R-:W-:Y:S01]  /*3700*/  FADD.FTZ R40, R87, -R40 ;  /* 0x8000002857287221 */ /* 0x000fe20000010000 */
[----:B------:R-:W-:Y:S01]  /*3710*/  FSEL R41, R41, RZ, P2 ;  /* 0x000000ff29297208 */ /* 0x000fe20001000000 */
[----:B------:R-:W-:Y:S01]  /*3720*/  FFMA.FTZ R0, R37, UR11, R0 ;  /* 0x0000000b25007c23 */ /* 0x000fe20008010000 */
[----:B------:R-:W-:Y:S01]  /*3730*/  LOP3.LUT P3, RZ, R78, 0xff000000, RZ, 0xc0, !PT ;  /* 0xff0000004eff7812 */ /* 0x000fe2000786c0ff */
[----:B------:R-:W-:Y:S01]  /*3740*/  FFMA.FTZ R45, R40, UR11, R45 ;  /* 0x0000000b282d7c23 */ /* 0x000fe2000801002d */
[----:B------:R-:W-:-:S02]  /*3750*/  LOP3.LUT P1, RZ, R78, 0xff00, RZ, 0xc0, !PT ;  /* 0x0000ff004eff7812 */ /* 0x000fc4000782c0ff */
[----:B------:R-:W-:Y:S02]  /*3760*/  LOP3.LUT P2, RZ, R78, 0xff, RZ, 0xc0, !PT ;  /* 0x000000ff4eff7812 */ /* 0x000fe4000784c0ff */
[----:B------:R-:W-:Y:S02]  /*3770*/  FSEL R78, R46, RZ, P6 ;  /* 0x000000ff2e4e7208 */ /* 0x000fe40003000000 */
[----:B------:R-:W-:Y:S02]  /*3780*/  LOP3.LUT P6, RZ, R68, 0xff0000, RZ, 0xc0, !PT ;  /* 0x00ff000044ff7812 */ /* 0x000fe400078cc0ff */
[C---:B------:R-:W-:Y:S01]  /*3790*/  F2FP.F16.F32.PACK_AB R37, R47.reuse, R44 ;  /* 0x0000002c2f25723e */ /* 0x040fe200000000ff */
[----:B------:R-:W-:Y:S01]  /*37a0*/  FMUL.FTZ R47, R47, UR8 ;  /* 0x000000082f2f7c20 */ /* 0x000fe20008410000 */
[----:B------:R-:W-:Y:S02]  /*37b0*/  FSEL R46, R46, RZ, P6 ;  /* 0x000000ff2e2e7208 */ /* 0x000fe40003000000 */
[----:B------:R-:W-:-:S02]  /*37c0*/  LOP3.LUT P6, RZ, R68, 0xff000000, RZ, 0xc0, !PT ;  /* 0xff00000044ff7812 */ /* 0x000fc400078cc0ff */
[----:B------:R-:W-:Y:S02]  /*37d0*/  F2FP.F16.F32.PACK_AB R39, R39, R34 ;  /* 0x000000222727723e */ /* 0x000fe400000000ff */
[----:B------:R-:W-:Y:S02]  /*37e0*/  F2FP.F16.F32.PACK_AB R38, R35, R38 ;  /* 0x000000262326723e */ /* 0x000fe400000000ff */
[----:B------:R-:W-:Y:S01]  /*37f0*/  F2FP.F16.F32.PACK_AB R43, R43, R32 ;  /* 0x000000202b2b723e */ /* 0x000fe200000000ff */
[----:B------:R-:W-:Y:S01]  /*3800*/  FMUL.FTZ R32, R45, UR8 ;  /* 0x000000082d207c20 */ /* 0x000fe20008410000 */
[----:B------:R-:W-:Y:S02]  /*3810*/  F2FP.F16.F32.PACK_AB R34, R41, R36 ;  /* 0x000000242922723e */ /* 0x000fe400000000ff */
[----:B------:R-:W-:Y:S02]  /*3820*/  F2FP.F16.F32.PACK_AB R35, R79, R84 ;  /* 0x000000544f23723e */ /* 0x000fe400000000ff */
[----:B------:R-:W-:-:S02]  /*3830*/  FSEL R41, R47, RZ, P3 ;  /* 0x000000ff2f297208 */ /* 0x000fc40001800000 */
[----:B------:R-:W-:Y:S01]  /*3840*/  F2FP.F16.F32.PACK_AB R36, R45, R0 ;  /* 0x000000002d24723e */ /* 0x000fe200000000ff */
[----:B------:R-:W-:Y:S01]  /*3850*/  FMUL.FTZ R0, R0, UR8 ;  /* 0x0000000800007c20 */ /* 0x000fe20008410000 */
[C---:B------:R-:W-:Y:S02]  /*3860*/  LOP3.LUT P3, RZ, R68.reuse, 0xff00, RZ, 0xc0, !PT ;  /* 0x0000ff0044ff7812 */ /* 0x040fe4000786c0ff */
[----:B------:R-:W-:Y:S02]  /*3870*/  FSEL R79, R47, RZ, P6 ;  /* 0x000000ff2f4f7208 */ /* 0x000fe40003000000 */
[----:B------:R-:W-:Y:S02]  /*3880*/  LOP3.LUT P6, RZ, R68, 0xff, RZ, 0xc0, !PT ;  /* 0x000000ff44ff7812 */ /* 0x000fe400078cc0ff */
        /* <DEDUP_REMOVED lines=9> */
.L_x_457:
        /* <DEDUP_REMOVED lines=17> */
[--C-:B0-----:R-:W-:Y:S02]  /*3a30*/  HADD2.F32 R37, -RZ, R27.reuse.H0_H0 ;  /* 0x2000001bff257230 */ /* 0x101fe40000004100 */
[--C-:B------:R-:W-:Y:S01]  /*3a40*/  FFMA.FTZ R32, R81, UR29, R95.reuse ;  /* 0x0000001d51207c23 */ /* 0x100fe2000801005f */
[--C-:B------:R-:W-:Y:S01]  /*3a50*/  FFMA.FTZ R34, R83, UR29, R95.reuse ;  /* 0x0000001d53227c23 */ /* 0x100fe2000801005f */
[----:B------:R-:W-:Y:S01]  /*3a60*/  FADD.FTZ R82, R55, -R82 ;  /* 0x8000005237527221 */ /* 0x000fe20000010000 */
[--C-:B------:R-:W-:Y:S01]  /*3a70*/  FFMA.FTZ R72, R72, UR29, R95.reuse ;  /* 0x0000001d48487c23 */ /* 0x100fe2000801005f */
[--C-:B------:R-:W-:Y:S01]  /*3a80*/  FFMA.FTZ R33, R76, UR29, R95.reuse ;  /* 0x0000001d4c217c23 */ /* 0x100fe2000801005f */
[----:B------:R-:W-:Y:S01]  /*3a90*/  FFMA.FTZ R0, R77, UR29, R95 ;  /* 0x0000001d4d007c23 */ /* 0x000fe2000801005f */
[----:B------:R-:W-:Y:S01]  /*3aa0*/  FFMA.FTZ R39, R82, UR11, R37 ;  /* 0x0000000b52277c23 */ /* 0x000fe20008010025 */
[--C-:B------:R-:W-:Y:S01]  /*3ab0*/  FFMA.FTZ R35, R80, UR29, R95.reuse ;  /* 0x0000001d50237c23 */ /* 0x100fe2000801005f */
[----:B------:R-:W-:Y:S01]  /*3ac0*/  FADD.FTZ R53, R53, -R32 ;  /* 0x8000002035357221 */ /* 0x000fe20000010000 */
[----:B------:R-:W-:Y:S01]  /*3ad0*/  FFMA.FTZ R95, R54, UR29, R95 ;  /* 0x0000001d365f7c23 */ /* 0x000fe2000801005f */
[----:B------:R-:W-:-:S02]  /*3ae0*/  HADD2.F32 R32, -RZ, R27.H1_H1 ;  /* 0x3000001bff207230 */ /* 0x000fc40000004100 */
[----:B------:R-:W-:Y:S01]  /*3af0*/  FADD.FTZ R73, R73, -R34 ;  /* 0x8000002249497221 */ /* 0x000fe20000010000 */
[----:B------:R-:W-:Y:S01]  /*3b00*/  FMUL.FTZ R36, R39, UR8 ;  /* 0x0000000827247c20 */ /* 0x000fe20008410000 */
[----:B------:R-:W-:Y:S01]  /*3b10*/  LOP3.LUT P3, RZ, R75, 0xff0000, RZ, 0xc0, !PT ;  /* 0x00ff00004bff7812 */ /* 0x000fe2000786c0ff */
[----:B------:R-:W-:Y:S01]  /*3b20*/  FADD.FTZ R51, R51, -R0 ;  /* 0x8000000033337221 */ /* 0x000fe20000010000 */
[----:B------:R-:W-:Y:S01]  /*3b30*/  FADD.FTZ R95, R48, -R95 ;  /* 0x8000005f305f7221 */ /* 0x000fe20000010000 */
[----:B------:R-:W-:Y:S01]  /*3b40*/  LOP3.LUT P6, RZ, R71, 0xff0000, RZ, 0xc0, !PT ;  /* 0x00ff000047ff7812 */ /* 0x000fe200078cc0ff */
[--C-:B------:R-:W-:Y:S02]  /*3b50*/  HADD2.F32 R0, -RZ, R26.reuse.H0_H0 ;  /* 0x2000001aff007230 */ /* 0x100fe40000004100 */
[----:B------:R-:W-:Y:S01]  /*3b60*/  FFMA.FTZ R48, R73, UR11, R32 ;  /* 0x0000000b49307c23 */ /* 0x000fe20008010020 */
[----:B------:R-:W-:Y:S02]  /*3b70*/  HADD2.F32 R34, -RZ, R26.H1_H1 ;  /* 0x3000001aff227230 */ /* 0x000fe40000004100 */
[----:B------:R-:W-:Y:S01]  /*3b80*/  FADD.FTZ R35, R52, -R35 ;  /* 0x8000002334237221 */ /* 0x000fe20000010000 */
[--C-:B------:R-:W-:Y:S01]  /*3b90*/  HADD2.F32 R32, -RZ, R25.reuse.H1_H1 ;  /* 0x30000019ff207230 */ /* 0x100fe20000004100 */
[----:B------:R-:W-:Y:S01]  /*3ba0*/  FSEL R43, R36, RZ, P3 ;  /* 0x000000ff242b7208 */ /* 0x000fe20001800000 */
[----:B------:R-:W-:Y:S01]  /*3bb0*/  FADD.FTZ R33, R50, -R33 ;  /* 0x8000002132217221 */ /* 0x000fe20000010000 */
[----:B------:R-:W-:Y:S01]  /*3bc0*/  FSEL R36, R36, RZ, P6 ;  /* 0x000000ff24247208 */ /* 0x000fe20003000000 */
[----:B------:R-:W-:Y:S01]  /*3bd0*/  FFMA.FTZ R35, R35, UR11, R0 ;  /* 0x0000000b23237c23 */ /* 0x000fe20008010000 */
[----:B------:R-:W-:Y:S01]  /*3be0*/  ISETP.GE.U32.AND P3, PT, R74, RZ, PT ;  /* 0x000000ff4a00720c */ /* 0x000fe20003f66070 */
[----:B------:R-:W-:Y:S01]  /*3bf0*/  FFMA.FTZ R38, R53, UR11, R34 ;  /* 0x0000000b35267c23 */ /* 0x000fe20008010022 */
[----:B------:R-:W-:Y:S01]  /*3c00*/  ISETP.GE.U32.AND P6, PT, R70, RZ, PT ;  /* 0x000000ff4600720c */ /* 0x000fe20003fc6070 */
[----:B------:R-:W-:-:S02]  /*3c10*/  HADD2.F32 R0, -RZ, R25.H0_H0 ;  /* 0x20000019ff007230 */ /* 0x000fc40000004100 */
[----:B------:R-:W-:Y:S01]  /*3c20*/  FFMA.FTZ R34, R51, UR11, R32 ;  /* 0x0000000b33227c23 */ /* 0x000fe20008010020 */
[----:B------:R-:W-:Y:S01]  /*3c30*/  FMUL.FTZ R32, R48, UR8 ;  /* 0x0000000830207c20 */ /* 0x000fe20008410000 */
[----:B------:R-:W-:Y:S01]  /*3c40*/  ISETP.GE.U32.AND.EX P3, PT, R75, 0x1000000, PT, P3 ;  /* 0x010000004b00780c */ /* 0x000fe20003f66130 */
[----:B------:R-:W-:Y:S01]  /*3c50*/  FADD.FTZ R72, R49, -R72 ;  /* 0x8000004831487221 */ /* 0x000fe20000010000 */
[----:B------:R-:W-:Y:S01]  /*3c60*/  ISETP.GE.U32.AND.EX P6, PT, R71, 0x1000000, PT, P6 ;  /* 0x010000004700780c */ /* 0x000fe20003fc6160 */
[----:B------:R-:W-:Y:S01]  /*3c70*/  FFMA.FTZ R37, R33, UR11, R0 ;  /* 0x0000000b21257c23 */ /* 0x000fe20008010000 */
[----:B------:R-:W-:Y:S01]  /*3c80*/  FMUL.FTZ R0, R35, UR8 ;  /* 0x0000000823007c20 */ /* 0x000fe20008410000 */
[C---:B------:R-:W-:Y:S01]  /*3c90*/  FSEL R50, R32.reuse, RZ, P3 ;  /* 0x000000ff20327208 */ /* 0x040fe20001800000 */
[----:B------:R-:W-:Y:S01]  /*3ca0*/  HADD2.F32 R33, -RZ, R24.H1_H1 ;  /* 0x30000018ff217230 */ /* 0x000fe20000004100 */
[----:B------:R-:W-:Y:S01]  /*3cb0*/  FSEL R47, R32, RZ, P6 ;  /* 0x000000ff202f7208 */ /* 0x000fe20003000000 */
[----:B------:R-:W-:Y:S01]  /*3cc0*/  FMUL.FTZ R32, R38, UR8 ;  /* 0x0000000826207c20 */ /* 0x000fe20008410000 */
[----:B------:R-:W-:-:S02]  /*3cd0*/  LOP3.LUT P3, RZ, R75, 0xff, RZ, 0xc0, !PT ;  /* 0x000000ff4bff7812 */ /* 0x000fc4000786c0ff */
[----:B------:R-:W-:Y:S01]  /*3ce0*/  LOP3.LUT P6, RZ, R71, 0xff, RZ, 0xc0, !PT ;  /* 0x000000ff47ff7812 */ /* 0x000fe200078cc0ff */
[----:B------:R-:W-:Y:S01]  /*3cf0*/  FFMA.FTZ R33, R72, UR11, R33 ;  /* 0x0000000b48217c23 */ /* 0x000fe20008010021 */
[C---:B------:R-:W-:Y:S02]  /*3d00*/  FSEL R42, R0.reuse, RZ, P3 ;  /* 0x000000ff002a7208 */ /* 0x040fe40001800000 */
[----:B------:R-:W-:Y:S01]  /*3d10*/  FSEL R40, R0, RZ, P6 ;  /* 0x000000ff00287208 */ /* 0x000fe20003000000 */
[----:B------:R-:W-:Y:S01]  /*3d20*/  FMUL.FTZ R0, R37, UR8 ;  /* 0x0000000825007c20 */ /* 0x000fe20008410000 */
[----:B------:R-:W-:Y:S02]  /*3d30*/  LOP3.LUT P3, RZ, R75, 0xff00, RZ, 0xc0, !PT ;  /* 0x0000ff004bff7812 */ /* 0x000fe4000786c0ff */
[----:B------:R-:W-:Y:S02]  /*3d40*/  LOP3.LUT P6, RZ, R71, 0xff00, RZ, 0xc0, !PT ;  /* 0x0000ff0047ff7812 */ /* 0x000fe400078cc0ff */
[----:B------:R-:W-:-:S02]  /*3d50*/  FSEL R51, R32, RZ, P3 ;  /* 0x000000ff20337208 */ /* 0x000fc40001800000 */
[----:B------:R-:W-:Y:S01]  /*3d60*/  FSEL R53, R32, RZ, P6 ;  /* 0x000000ff20357208 */ /* 0x000fe20003000000 */
[----:B------:R-:W-:Y:S01]  /*3d70*/  FMUL.FTZ R32, R34, UR8 ;  /* 0x0000000822207c20 */ /* 0x000fe20008410000 */
[----:B------:R-:W-:Y:S02]  /*3d80*/  LOP3.LUT P3, RZ, R74, 0xff0000, RZ, 0xc0, !PT ;  /* 0x00ff00004aff7812 */ /* 0x000fe4000786c0ff */
[----:B------:R-:W-:Y:S02]  /*3d90*/  LOP3.LUT P6, RZ, R70, 0xff0000, RZ, 0xc0, !PT ;  /* 0x00ff000046ff7812 */ /* 0x000fe400078cc0ff */
[C---:B------:R-:W-:Y:S02]  /*3da0*/  FSEL R41, R0.reuse, RZ, P3 ;  /* 0x000000ff00297208 */ /* 0x040fe40001800000 */
[----:B------:R-:W-:Y:S01]  /*3db0*/  FSEL R44, R0, RZ, P6 ;  /* 0x000000ff002c7208 */ /* 0x000fe20003000000 */
[----:B------:R-:W-:Y:S01]  /*3dc0*/  HADD2.F32 R0, -RZ, R24.H0_H0 ;  /* 0x20000018ff007230 */ /* 0x000fe20000004100 */
[----:B------:R-:W-:-:S02]  /*3dd0*/  LOP3.LUT P3, RZ, R74, 0xff000000, RZ, 0xc0, !PT ;  /* 0xff0000004aff7812 */ /* 0x000fc4000786c0ff */
[----:B------:R-:W-:Y:S02]  /*3de0*/  LOP3.LUT P6, RZ, R70, 0xff000000, RZ, 0xc0, !PT ;  /* 0xff00000046ff7812 */ /* 0x000fe400078cc0ff */
[C---:B------:R-:W-:Y:S01]  /*3df0*/  FSEL R46, R32.reuse, RZ, P3 ;  /* 0x000000ff202e7208 */ /* 0x040fe20001800000 */
[----:B------:R-:W-:Y:S01]  /*3e00*/  FFMA.FTZ R0, R95, UR11, R0 ;  /* 0x0000000b5f007c23 */ /* 0x000fe20008010000 */
[----:B------:R-:W-:Y:S01]  /*3e10*/  FSEL R49, R32, RZ, P6 ;  /* 0x000000ff20317208 */ /* 0x000fe20003000000 */
[----:B------:R-:W-:Y:S01]  /*3e20*/  FMUL.FTZ R32, R33, UR8 ;  /* 0x0000000821207c20 */ /* 0x000fe20008410000 */
[----:B------:R-:W-:Y:S02]  /*3e30*/  LOP3.LUT P3, RZ, R74, 0xff00, RZ, 0xc0, !PT ;  /* 0x0000ff004aff7812 */ /* 0x000fe4000786c0ff */
[----:B------:R-:W-:Y:S02]  /*3e40*/  F2FP.F16.F32.PACK_AB R38, R38, R35 ;  /* 0x000000232626723e */ /* 0x000fe400000000ff */
[----:B------:R-:W-:-:S02]  /*3e50*/  FSEL R45, R32, RZ, P3 ;  /* 0x000000ff202d7208 */ /* 0x000fc40001800000 */
[----:B------:R-:W-:Y:S02]  /*3e60*/  LOP3.LUT P3, RZ, R70, 0xff00, RZ, 0xc0, !PT ;  /* 0x0000ff0046ff7812 */ /* 0x000fe4000786c0ff */
[----:B------:R-:W-:Y:S02]  /*3e70*/  F2FP.F16.F32.PACK_AB R35, R47, R36 ;  /* 0x000000242f23723e */ /* 0x000fe400000000ff */
[----:B------:R-:W-:Y:S01]  /*3e80*/  F2FP.F16.F32.PACK_AB R36, R33, R0 ;  /* 0x000000002124723e */ /* 0x000fe200000000ff */
[----:B------:R-:W-:Y:S01]  /*3e90*/  FMUL.FTZ R0, R0, UR8 ;  /* 0x0000000800007c20 */ /* 0x000fe20008410000 */
[----:B------:R-:W-:Y:S02]  /*3ea0*/  FSEL R47, R32, RZ, P3 ;  /* 0x000000ff202f7208 */ /* 0x000fe40001800000 */
[----:B------:R-:W-:Y:S02]  /*3eb0*/  LOP3.LUT P6, RZ, R74, 0xff, RZ, 0xc0, !PT ;  /* 0x000000ff4aff7812 */ /* 0x000fe400078cc0ff */
[----:B------:R-:W-:-:S02]  /*3ec0*/  LOP3.LUT P3, RZ, R70, 0xff, RZ, 0xc0, !PT ;  /* 0x000000ff46ff7812 */ /* 0x000fc4000786c0ff */
[----:B------:R-:W-:Y:S02]  /*3ed0*/  F2FP.F16.F32.PACK_AB R37, R34, R37 ;  /* 0x000000252225723e */ /* 0x000fe400000000ff */
[----:B------:R-:W-:Y:S02]  /*3ee0*/  F2FP.F16.F32.PACK_AB R34, R53, R40 ;  /* 0x000000283522723e */ /* 0x000fe400000000ff */
[C---:B------:R-:W-:Y:S02]  /*3ef0*/  FSEL R32, R0.reuse, RZ, P3 ;  /* 0x000000ff00207208 */ /* 0x040fe40001800000 */
[----:B------:R-:W-:Y:S02]  /*3f00*/  FSEL R40, R0, RZ, P6 ;  /* 0x000000ff00287208 */ /* 0x000fe40003000000 */
[----:B------:R-:W-:Y:S02]  /*3f10*/  F2FP.F16.F32.PACK_AB R39, R48, R39 ;  /* 0x000000273027723e */ /* 0x000fe400000000ff */
[----:B------:R-:W-:-:S02]  /*3f20*/  F2FP.F16.F32.PACK_AB R43, R50, R43 ;  /* 0x0000002b322b723e */ /* 0x000fc400000000ff */
[----:B------:R-:W-:Y:S02]  /*3f30*/  F2FP.F16.F32.PACK_AB R42, R51, R42 ;  /* 0x0000002a332a723e */ /* 0x000fe400000000ff */
[----:B------:R-:W-:Y:S02]  /*3f40*/  F2FP.F16.F32.PACK_AB R33, R49, R44 ;  /* 0x0000002c3121723e */ /* 0x000fe400000000ff */
[----:B------:R-:W-:Y:S02]  /*3f50*/  F2FP.F16.F32.PACK_AB R41, R46, R41 ;  /* 0x000000292e29723e */ /* 0x000fe400000000ff */
[----:B------:R-:W-:Y:S02]  /*3f60*/  F2FP.F16.F32.PACK_AB R32, R47, R32 ;  /* 0x000000202f20723e */ /* 0x000fe400000000ff */
[----:B------:R-:W-:Y:S01]  /*3f70*/  F2FP.F16.F32.PACK_AB R40, R45, R40 ;  /* 0x000000282d28723e */ /* 0x000fe200000000ff */
[----:B------:R-:W-:Y:S06]  /*3f80*/  BRA `(.L_x_465) ;  /* 0x0000001c00887947 */ /* 0x000fec0003800000 */
.L_x_464:
[--C-:B------:R-:W-:Y:S01]  /*3f90*/  FFMA.FTZ R82, R82, UR29, R95.reuse ;  /* 0x0000001d52527c23 */ /* 0x100fe2000801005f */
[--C-:B0-----:R-:W-:Y:S02]  /*3fa0*/  HADD2.F32 R41, -RZ, R27.reuse.H0_H0 ;  /* 0x2000001bff297230 */ /* 0x101fe40000004100 */
[--C-:B------:R-:W-:Y:S01]  /*3fb0*/  FFMA.FTZ R34, R83, UR29, R95.reuse ;  /* 0x0000001d53227c23 */ /* 0x100fe2000801005f */
[----:B------:R-:W-:Y:S02]  /*3fc0*/  HADD2.F32 R43, -RZ, R27.H1_H1 ;  /* 0x3000001bff2b7230 */ /* 0x000fe40000004100 */
[----:B------:R-:W-:Y:S01]  /*3fd0*/  FADD.FTZ R82, R55, -R82 ;  /* 0x8000005237527221 */ /* 0x000fe20000010000 */
[----:B------:R-:W-:Y:S01]  /*3fe0*/  FFMA.FTZ R0, R77, UR29, R95 ;  /* 0x0000001d4d007c23 */ /* 0x000fe2000801005f */
[----:B------:R-:W-:Y:S01]  /*3ff0*/  FADD.FTZ R34, R73, -R34 ;  /* 0x8000002249227221 */ /* 0x000fe20000010000 */
[----:B------:R-:W-:Y:S01]  /*4000*/  LOP3.LUT P3, RZ, R75, 0xff0000, RZ, 0xc0, !PT ;  /* 0x00ff00004bff7812 */ /* 0x000fe2000786c0ff */
[----:B------:R-:W-:Y:S01]  /*4010*/  FFMA.FTZ R82, R82, UR11, R41 ;  /* 0x0000000b52527c23 */ /* 0x000fe20008010029 */
[----:B------:R-:W-:Y:S01]  /*4020*/  FFMA.FTZ R35, R80, UR29, R95 ;  /* 0x0000001d50237c23 */ /* 0x000fe2000801005f */
[----:B------:R-:W-:Y:S01]  /*4030*/  LOP3.LUT P6, RZ, R71, 0xff0000, RZ, 0xc0, !PT ;  /* 0x00ff000047ff7812 */ /* 0x000fe200078cc0ff */
[----:B------:R-:W-:Y:S01]  /*4040*/  FADD.FTZ R51, R51, -R0 ;  /* 0x8000000033337221 */ /* 0x000fe20000010000 */
[----:B------:R-:W-:Y:S01]  /*4050*/  FMUL.FTZ R82, R82, UR8 ;  /* 0x0000000852527c20 */ /* 0x000fe20008410000 */
[----:B------:R-:W-:Y:S01]  /*4060*/  FFMA.FTZ R34, R34, UR11, R43 ;  /* 0x0000000b22227c23 */ /* 0x000fe2000801002b */
[----:B------:R-:W-:-:S02]  /*4070*/  HADD2.F32 R0, -RZ, R26.H0_H0 ;  /* 0x2000001aff007230 */ /* 0x000fc40000004100 */
[----:B------:R-:W-:Y:S01]  /*4080*/  FADD.FTZ R35, R52, -R35 ;  /* 0x8000002334237221 */ /* 0x000fe20000010000 */
[--C-:B------:R-:W-:Y:S01]  /*4090*/  FFMA.FTZ R32, R81, UR29, R95.reuse ;  /* 0x0000001d51207c23 */ /* 0x100fe2000801005f */
[----:B------:R-:W-:Y:S01]  /*40a0*/  FSEL R43, R82, RZ, P3 ;  /* 0x000000ff522b7208 */ /* 0x000fe20001800000 */
[----:B------:R-:W-:Y:S01]  /*40b0*/  FMUL.FTZ R34, R34, UR8 ;  /* 0x0000000822227c20 */ /* 0x000fe20008410000 */
[----:B------:R-:W-:Y:S01]  /*40c0*/  ISETP.GE.U32.AND P3, PT, R74, RZ, PT ;  /* 0x000000ff4a00720c */ /* 0x000fe20003f66070 */
[----:B------:R-:W-:Y:S01]  /*40d0*/  HADD2.F32 R41, -RZ, R26.H1_H1 ;  /* 0x3000001aff297230 */ /* 0x000fe20000004100 */
[----:B------:R-:W-:Y:S01]  /*40e0*/  FSEL R82, R82, RZ, P6 ;  /* 0x000000ff52527208 */ /* 0x000fe20003000000 */
[----:B------:R-:W-:Y:S01]  /*40f0*/  FFMA.FTZ R35, R35, UR11, R0 ;  /* 0x0000000b23237c23 */ /* 0x000fe20008010000 */
[----:B------:R-:W-:Y:S01]  /*4100*/  ISETP.GE.U32.AND P6, PT, R70, RZ, PT ;  /* 0x000000ff4600720c */ /* 0x000fe20003fc6070 */
[----:B------:R-:W-:Y:S01]  /*4110*/  FADD.FTZ R32, R53, -R32 ;  /* 0x8000002035207221 */ /* 0x000fe20000010000 */
[----:B------:R-:W-:Y:S01]  /*4120*/  ISETP.GE.U32.AND.EX P3, PT, R75, 0x1000000, PT, P3 ;  /* 0x010000004b00780c */ /* 0x000fe20003f66130 */
[----:B------:R-:W-:Y:S01]  /*4130*/  FFMA.FTZ R33, R76, UR29, R95 ;  /* 0x0000001d4c217c23 */ /* 0x000fe2000801005f */
[----:B------:R-:W-:Y:S01]  /*4140*/  ISETP.GE.U32.AND.EX P6, PT, R71, 0x1000000, PT, P6 ;  /* 0x010000004700780c */ /* 0x000fe20003fc6160 */
[----:B------:R-:W-:Y:S01]  /*4150*/  FMUL.FTZ R35, R35, UR8 ;  /* 0x0000000823237c20 */ /* 0x000fe20008410000 */
[----:B------:R-:W-:Y:S01]  /*4160*/  FSEL R40, R34, RZ, P3 ;  /* 0x000000ff22287208 */ /* 0x000fe20001800000 */
[----:B------:R-:W-:-:S02]  /*4170*/  HADD2.F32 R0, -RZ, R25.H0_H0 ;  /* 0x20000019ff007230 */ /* 0x000fc40000004100 */
[----:B------:R-:W-:Y:S01]  /*4180*/  FFMA.FTZ R41, R32, UR11, R41 ;  /* 0x0000000b20297c23 */ /* 0x000fe20008010029 */
[----:B------:R-:W-:Y:S01]  /*4190*/  LOP3.LUT P3, RZ, R75, 0xff, RZ, 0xc0, !PT ;  /* 0x000000ff4bff7812 */ /* 0x000fe2000786c0ff */
[----:B------:R-:W-:Y:S01]  /*41a0*/  FADD.FTZ R33, R50, -R33 ;  /* 0x8000002132217221 */ /* 0x000fe20000010000 */
[----:B------:R-:W-:Y:S01]  /*41b0*/  FSEL R47, R34, RZ, P6 ;  /* 0x000000ff222f7208 */ /* 0x000fe20003000000 */
[----:B------:R-:W-:Y:S01]  /*41c0*/  HADD2.F32 R32, -RZ, R25.H1_H1 ;  /* 0x30000019ff207230 */ /* 0x000fe20000004100 */
[----:B------:R-:W-:Y:S01]  /*41d0*/  LOP3.LUT P6, RZ, R71, 0xff, RZ, 0xc0, !PT ;  /* 0x000000ff47ff7812 */ /* 0x000fe200078cc0ff */
[--C-:B------:R-:W-:Y:S01]  /*41e0*/  FFMA.FTZ R72, R72, UR29, R95.reuse ;  /* 0x0000001d48487c23 */ /* 0x100fe2000801005f */
[----:B------:R-:W-:Y:S01]  /*41f0*/  FSEL R42, R35, RZ, P3 ;  /* 0x000000ff232a7208 */ /* 0x000fe20001800000 */
[----:B------:R-:W-:Y:S01]  /*4200*/  FMUL.FTZ R41, R41, UR8 ;  /* 0x0000000829297c20 */ /* 0x000fe20008410000 */
[----:B------:R-:W-:Y:S01]  /*4210*/  FFMA.FTZ R0, R33, UR11, R0 ;  /* 0x0000000b21007c23 */ /* 0x000fe20008010000 */
[----:B------:R-:W-:Y:S01]  /*4220*/  LOP3.LUT P3, RZ, R75, 0xff00, RZ, 0xc0, !PT ;  /* 0x0000ff004bff7812 */ /* 0x000fe2000786c0ff */
[----:B------:R-:W-:Y:S01]  /*4230*/  FADD.FTZ R72, R49, -R72 ;  /* 0x8000004831487221 */ /* 0x000fe20000010000 */
[----:B------:R-:W-:Y:S01]  /*4240*/  FSEL R34, R35, RZ, P6 ;  /* 0x000000ff23227208 */ /* 0x000fe20003000000 */
[----:B------:R-:W-:Y:S01]  /*4250*/  FFMA.FTZ R51, R51, UR11, R32 ;  /* 0x0000000b33337c23 */ /* 0x000fe20008010020 */
[----:B------:R-:W-:Y:S01]  /*4260*/  LOP3.LUT P6, RZ, R71, 0xff00, RZ, 0xc0, !PT ;  /* 0x0000ff0047ff7812 */ /* 0x000fe200078cc0ff */
[----:B------:R-:W-:Y:S01]  /*4270*/  FMUL.FTZ R32, R0, UR8 ;  /* 0x0000000800207c20 */ /* 0x000fe20008410000 */
[C---:B------:R-:W-:Y:S01]  /*4280*/  FSEL R49, R41.reuse, RZ, P3 ;  /* 0x000000ff29317208 */ /* 0x040fe20001800000 */
[--C-:B------:R-:W-:Y:S01]  /*4290*/  HADD2.F32 R33, -RZ, R24.reuse.H1_H1 ;  /* 0x30000018ff217230 */ /* 0x100fe20000004100 */
[----:B------:R-:W-:Y:S01]  /*42a0*/  LOP3.LUT P3, RZ, R74, 0xff0000, RZ, 0xc0, !PT ;  /* 0x00ff00004aff7812 */ /* 0x000fe2000786c0ff */
[----:B------:R-:W-:Y:S01]  /*42b0*/  FFMA.FTZ R95, R54, UR29, R95 ;  /* 0x0000001d365f7c23 */ /* 0x000fe2000801005f */
[----:B------:R-:W-:Y:S01]  /*42c0*/  FSEL R53, R41, RZ, P6 ;  /* 0x000000ff29357208 */ /* 0x000fe20003000000 */
[----:B------:R-:W-:Y:S01]  /*42d0*/  FMUL.FTZ R51, R51, UR8 ;  /* 0x0000000833337c20 */ /* 0x000fe20008410000 */
[----:B------:R-:W-:Y:S01]  /*42e0*/  LOP3.LUT P6, RZ, R70, 0xff0000, RZ, 0xc0, !PT ;  /* 0x00ff000046ff7812 */ /* 0x000fe200078cc0ff */
[----:B------:R-:W-:Y:S01]  /*42f0*/  FFMA.FTZ R33, R72, UR11, R33 ;  /* 0x0000000b48217c23 */ /* 0x000fe20008010021 */
[----:B------:R-:W-:Y:S01]  /*4300*/  FSEL R41, R32, RZ, P3 ;  /* 0x000000ff20297208 */ /* 0x000fe20001800000 */
[----:B------:R-:W-:Y:S01]  /*4310*/  HADD2.F32 R0, -RZ, R24.H0_H0 ;  /* 0x20000018ff007230 */ /* 0x000fe20000004100 */
[----:B------:R-:W-:Y:S01]  /*4320*/  LOP3.LUT P3, RZ, R74, 0xff000000, RZ, 0xc0, !PT ;  /* 0xff0000004aff7812 */ /* 0x000fe2000786c0ff */
[----:B------:R-:W-:Y:S01]  /*4330*/  FADD.FTZ R95, R48, -R95 ;  /* 0x8000005f305f7221 */ /* 0x000fe20000010000 */
[----:B------:R-:W-:Y:S01]  /*4340*/  FSEL R44, R32, RZ, P6 ;  /* 0x000000ff202c7208 */ /* 0x000fe20003000000 */
[----:B------:R-:W-:Y:S01]  /*4350*/  FMUL.FTZ R33, R33, UR8 ;  /* 0x0000000821217c20 */ /* 0x000fe20008410000 */
[----:B------:R-:W-:Y:S01]  /*4360*/  LOP3.LUT P6, RZ, R70, 0xff000000, RZ, 0xc0, !PT ;  /* 0xff00000046ff7812 */ /* 0x000fe200078cc0ff */
[----:B------:R-:W-:Y:S01]  /*4370*/  FFMA.FTZ R0, R95, UR11, R0 ;  /* 0x0000000b5f007c23 */ /* 0x000fe20008010000 */
[----:B------:R-:W-:-:S02]  /*4380*/  FSEL R46, R51, RZ, P3 ;  /* 0x000000ff332e7208 */ /* 0x000fc40001800000 */
[----:B------:R-:W-:Y:S01]  /*4390*/  FSEL R51, R51, RZ, P6 ;  /* 0x000000ff33337208 */ /* 0x000fe20003000000 */
[----:B------:R-:W-:Y:S01]  /*43a0*/  FMUL.FTZ R0, R0, UR8 ;  /* 0x0000000800007c20 */ /* 0x000fe20008410000 */
[----:B------:R-:W-:Y:S02]  /*43b0*/  LOP3.LUT P3, RZ, R74, 0xff00, RZ, 0xc0, !PT ;  /* 0x0000ff004aff7812 */ /* 0x000fe4000786c0ff */
[----:B------:R-:W-:Y:S02]  /*43c0*/  LOP3.LUT P6, RZ, R70, 0xff00, RZ, 0xc0, !PT ;  /* 0x0000ff0046ff7812 */ /* 0x000fe400078cc0ff */
[----:B------:R-:W-:Y:S02]  /*43d0*/  F2FP.F16.F32.PACK_AB R35, R47, R82 ;  /* 0x000000522f23723e */ /* 0x000fe400000000ff */
[C---:B------:R-:W-:Y:S02]  /*43e0*/  FSEL R45, R33.reuse, RZ, P3 ;  /* 0x000000ff212d7208 */ /* 0x040fe40001800000 */
[----:B------:R-:W-:-:S02]  /*43f0*/  FSEL R47, R33, RZ, P6 ;  /* 0x000000ff212f7208 */ /* 0x000fc40003000000 */
[----:B------:R-:W-:Y:S02]  /*4400*/  LOP3.LUT P3, RZ, R74, 0xff, RZ, 0xc0, !PT ;  /* 0x000000ff4aff7812 */ /* 0x000fe4000786c0ff */
[----:B------:R-:W-:Y:S02]  /*4410*/  LOP3.LUT P6, RZ, R70, 0xff, RZ, 0xc0, !PT ;  /* 0x000000ff46ff7812 */ /* 0x000fe400078cc0ff */
[----:B------:R-:W-:Y:S02]  /*4420*/  F2FP.F16.F32.PACK_AB R43, R40, R43 ;  /* 0x0000002b282b723e */ /* 0x000fe400000000ff */
        /* <DEDUP_REMOVED lines=9> */
.L_x_463:
[----:B------:R-:W-:Y:S05]  /*44c0*/  @!P2 BRA `(.L_x_466) ;  /* 0x00000004003ca947 */ /* 0x000fea0003800000 */
[--C-:B------:R-:W-:Y:S01]  /*44d0*/  FFMA.FTZ R82, R82, UR29, R95.reuse ;  /* 0x0000001d52527c23 */ /* 0x100fe2000801005f */
[--C-:B------:R-:W-:Y:S01]  /*44e0*/  FFMA.FTZ R0, R77, UR29, R95.reuse ;  /* 0x0000001d4d007c23 */ /* 0x100fe2000801005f */
[--C-:B0-----:R-:W-:Y:S01]  /*44f0*/  FFMA.FTZ R32, R83, UR29, R95.reuse ;  /* 0x0000001d53207c23 */ /* 0x101fe2000801005f */
[--C-:B------:R-:W-:Y:S01]  /*4500*/  FFMA.FTZ R33, R76, UR29, R95.reuse ;  /* 0x0000001d4c217c23 */ /* 0x100fe2000801005f */
[----:B------:R-:W-:Y:S01]  /*4510*/  FADD.FTZ R39, R55, -R82 ;  /* 0x8000005237277221 */ /* 0x000fe20000010000 */
[----:B------:R-:W-:Y:S01]  /*4520*/  FADD.FTZ R34, R51, -R0 ;  /* 0x8000000033227221 */ /* 0x000fe20000010000 */
[----:B------:R-:W-:Y:S01]  /*4530*/  LOP3.LUT P3, RZ, R75, 0xff0000, RZ, 0xc0, !PT ;  /* 0x00ff00004bff7812 */ /* 0x000fe2000786c0ff */
[----:B------:R-:W-:Y:S01]  /*4540*/  FADD.FTZ R32, R73, -R32 ;  /* 0x8000002049207221 */ /* 0x000fe20000010000 */
[----:B------:R-:W-:Y:S01]  /*4550*/  FMUL.FTZ R39, R39, UR11 ;  /* 0x0000000b27277c20 */ /* 0x000fe20008410000 */
[----:B------:R-:W-:Y:S01]  /*4560*/  LOP3.LUT P6, RZ, R71, 0xff0000, RZ, 0xc0, !PT ;  /* 0x00ff000047ff7812 */ /* 0x000fe200078cc0ff */
[----:B------:R-:W-:Y:S01]  /*4570*/  FFMA.FTZ R35, R80, UR29, R95 ;  /* 0x0000001d50237c23 */ /* 0x000fe2000801005f */
[----:B------:R-:W-:Y:S01]  /*4580*/  FADD.FTZ R33, R50, -R33 ;  /* 0x8000002132217221 */ /* 0x000fe20000010000 */
[----:B------:R-:W-:Y:S01]  /*4590*/  FMUL.FTZ R0, R39, UR8 ;  /* 0x0000000827007c20 */ /* 0x000fe20008410000 */
[----:B------:R-:W-:Y:S01]  /*45a0*/  FMUL.FTZ R50, R32, UR11 ;  /* 0x0000000b20327c20 */ /* 0x000fe20008410000 */
[----:B------:R-:W-:Y:S01]  /*45b0*/  FADD.FTZ R35, R52, -R35 ;  /* 0x8000002334237221 */ /* 0x000fe20000010000 */
[--C-:B------:R-:W-:Y:S01]  /*45c0*/  FFMA.FTZ R40, R81, UR29, R95.reuse ;  /* 0x0000001d51287c23 */ /* 0x100fe2000801005f */
[----:B------:R-:W-:Y:S01]  /*45d0*/  FMUL.FTZ R37, R33, UR11 ;  /* 0x0000000b21257c20 */ /* 0x000fe20008410000 */
[----:B------:R-:W-:Y:S01]  /*45e0*/  FSEL R43, R0, RZ, P3 ;  /* 0x000000ff002b7208 */ /* 0x000fe20001800000 */
[----:B------:R-:W-:Y:S01]  /*45f0*/  FMUL.FTZ R32, R50, UR8 ;  /* 0x0000000832207c20 */ /* 0x000fe20008410000 */
[----:B------:R-:W-:Y:S01]  /*4600*/  FSEL R36, R0, RZ, P6 ;  /* 0x000000ff00247208 */ /* 0x000fe20003000000 */
[----:B------:R-:W-:Y:S01]  /*4610*/  FMUL.FTZ R38, R35, UR11 ;  /* 0x0000000b23267c20 */ /* 0x000fe20008410000 */
[----:B------:R-:W-:Y:S01]  /*4620*/  ISETP.GE.U32.AND P3, PT, R74, RZ, PT ;  /* 0x000000ff4a00720c */ /* 0x000fe20003f66070 */
[----:B------:R-:W-:Y:S01]  /*4630*/  FADD.FTZ R35, R53, -R40 ;  /* 0x8000002835237221 */ /* 0x000fe20000010000 */
[----:B------:R-:W-:Y:S01]  /*4640*/  ISETP.GE.U32.AND P6, PT, R70, RZ, PT ;  /* 0x000000ff4600720c */ /* 0x000fe20003fc6070 */
[----:B------:R-:W-:Y:S01]  /*4650*/  FMUL.FTZ R0, R38, UR8 ;  /* 0x0000000826007c20 */ /* 0x000fe20008410000 */
[----:B------:R-:W-:Y:S01]  /*4660*/  ISETP.GE.U32.AND.EX P3, PT, R75, 0x1000000, PT, P3 ;  /* 0x010000004b00780c */ /* 0x000fe20003f66130 */
[----:B------:R-:W-:Y:S01]  /*4670*/  FMUL.FTZ R35, R35, UR11 ;  /* 0x0000000b23237c20 */ /* 0x000fe20008410000 */
[----:B------:R-:W-:Y:S01]  /*4680*/  ISETP.GE.U32.AND.EX P6, PT, R71, 0x1000000, PT, P6 ;  /* 0x010000004700780c */ /* 0x000fe20003fc6160 */
[--C-:B------:R-:W-:Y:S01]  /*4690*/  FFMA.FTZ R72, R72, UR29, R95.reuse ;  /* 0x0000001d48487c23 */ /* 0x100fe2000801005f */
[----:B------:R-:W-:Y:S01]  /*46a0*/  FSEL R52, R32, RZ, P3 ;  /* 0x000000ff20347208 */ /* 0x000fe20001800000 */
[----:B------:R-:W-:Y:S01]  /*46b0*/  FMUL.FTZ R34, R34, UR11 ;  /* 0x0000000b22227c20 */ /* 0x000fe20008410000 */
[----:B------:R-:W-:Y:S01]  /*46c0*/  FSEL R47, R32, RZ, P6 ;  /* 0x000000ff202f7208 */ /* 0x000fe20003000000 */
[----:B------:R-:W-:Y:S01]  /*46d0*/  FMUL.FTZ R32, R35, UR8 ;  /* 0x0000000823207c20 */ /* 0x000fe20008410000 */
[----:B------:R-:W-:Y:S01]  /*46e0*/  LOP3.LUT P3, RZ, R75, 0xff, RZ, 0xc0, !PT ;  /* 0x000000ff4bff7812 */ /* 0x000fe2000786c0ff */
[----:B------:R-:W-:Y:S01]  /*46f0*/  FADD.FTZ R33, R49, -R72 ;  /* 0x8000004831217221 */ /* 0x000fe20000010000 */
[----:B------:R-:W-:Y:S01]  /*4700*/  LOP3.LUT P6, RZ, R71, 0xff, RZ, 0xc0, !PT ;  /* 0x000000ff47ff7812 */ /* 0x000fe200078cc0ff */
[----:B------:R-:W-:Y:S01]  /*4710*/  FFMA.FTZ R95, R54, UR29, R95 ;  /* 0x0000001d365f7c23 */ /* 0x000fe2000801005f */
[C---:B------:R-:W-:Y:S01]  /*4720*/  FSEL R42, R0.reuse, RZ, P3 ;  /* 0x000000ff002a7208 */ /* 0x040fe20001800000 */
[----:B------:R-:W-:Y:S01]  /*4730*/  FMUL.FTZ R33, R33, UR11 ;  /* 0x0000000b21217c20 */ /* 0x000fe20008410000 */
[----:B------:R-:W-:Y:S01]  /*4740*/  FSEL R40, R0, RZ, P6 ;  /* 0x000000ff00287208 */ /* 0x000fe20003000000 */
[----:B------:R-:W-:Y:S01]  /*4750*/  FMUL.FTZ R0, R37, UR8 ;  /* 0x0000000825007c20 */ /* 0x000fe20008410000 */
[----:B------:R-:W-:-:S02]  /*4760*/  LOP3.LUT P3, RZ, R75, 0xff00, RZ, 0xc0, !PT ;  /* 0x0000ff004bff7812 */ /* 0x000fc4000786c0ff */
[----:B------:R-:W-:Y:S02]  /*4770*/  LOP3.LUT P6, RZ, R71, 0xff00, RZ, 0xc0, !PT ;  /* 0x0000ff0047ff7812 */ /* 0x000fe400078cc0ff */
[C---:B------:R-:W-:Y:S02]  /*4780*/  FSEL R51, R32.reuse, RZ, P3 ;  /* 0x000000ff20337208 */ /* 0x040fe40001800000 */
[----:B------:R-:W-:Y:S01]  /*4790*/  FSEL R53, R32, RZ, P6 ;  /* 0x000000ff20357208 */ /* 0x000fe20003000000 */
[----:B------:R-:W-:Y:S01]  /*47a0*/  FMUL.FTZ R32, R34, UR8 ;  /* 0x0000000822207c20 */ /* 0x000fe20008410000 */
[----:B------:R-:W-:Y:S02]  /*47b0*/  LOP3.LUT P3, RZ, R74, 0xff0000, RZ, 0xc0, !PT ;  /* 0x00ff00004aff7812 */ /* 0x000fe4000786c0ff */
[----:B------:R-:W-:Y:S02]  /*47c0*/  LOP3.LUT P6, RZ, R70, 0xff0000, RZ, 0xc0, !PT ;  /* 0x00ff000046ff7812 */ /* 0x000fe400078cc0ff */
[----:B------:R-:W-:-:S02]  /*47d0*/  FSEL R41, R0, RZ, P3 ;  /* 0x000000ff00297208 */ /* 0x000fc40001800000 */
[----:B------:R-:W-:Y:S01]  /*47e0*/  FSEL R44, R0, RZ, P6 ;  /* 0x000000ff002c7208 */ /* 0x000fe20003000000 */
[----:B------:R-:W-:Y:S01]  /*47f0*/  FADD.FTZ R0, R48, -R95 ;  /* 0x8000005f30007221 */ /* 0x000fe20000010000 */
[----:B------:R-:W-:Y:S02]  /*4800*/  LOP3.LUT P3, RZ, R74, 0xff000000, RZ, 0xc0, !PT ;  /* 0xff0000004aff7812 */ /* 0x000fe4000786c0ff */
[----:B------:R-:W-:Y:S01]  /*4810*/  LOP3.LUT P6, RZ, R70, 0xff000000, RZ, 0xc0, !PT ;  /* 0xff00000046ff7812 */ /* 0x000fe200078cc0ff */
[----:B------:R-:W-:Y:S01]  /*4820*/  FMUL.FTZ R0, R0, UR11 ;  /* 0x0000000b00007c20 */ /* 0x000fe20008410000 */
[C---:B------:R-:W-:Y:S02]  /*4830*/  FSEL R46, R32.reuse, RZ, P3 ;  /* 0x000000ff202e7208 */ /* 0x040fe40001800000 */
[----:B------:R-:W-:Y:S01]  /*4840*/  FSEL R49, R32, RZ, P6 ;  /* 0x000000ff20317208 */ /* 0x000fe20003000000 */
[----:B------:R-:W-:Y:S01]  /*4850*/  FMUL.FTZ R32, R33, UR8 ;  /* 0x0000000821207c20 */ /* 0x000fe20008410000 */
[----:B------:R-:W-:-:S02]  /*4860*/  LOP3.LUT P3, RZ, R74, 0xff00, RZ, 0xc0, !PT ;  /* 0x0000ff004aff7812 */ /* 0x000fc4000786c0ff */
[----:B------:R-:W-:Y:S02]  /*4870*/  F2FP.F16.F32.PACK_AB R38, R35, R38 ;  /* 0x000000262326723e */ /* 0x000fe400000000ff */
[----:B------:R-:W-:Y:S02]  /*4880*/  FSEL R45, R32, RZ, P3 ;  /* 0x000000ff202d7208 */ /* 0x000fe40001800000 */
[----:B------:R-:W-:Y:S02]  /*4890*/  LOP3.LUT P3, RZ, R70, 0xff00, RZ, 0xc0, !PT ;  /* 0x0000ff0046ff7812 */ /* 0x000fe4000786c0ff */
[----:B------:R-:W-:Y:S02]  /*48a0*/  F2FP.F16.F32.PACK_AB R35, R47, R36 ;  /* 0x000000242f23723e */ /* 0x000fe400000000ff */
[----:B------:R-:W-:Y:S01]  /*48b0*/  F2FP.F16.F32.PACK_AB R36, R33, R0 ;  /* 0x000000002124723e */ /* 0x000fe200000000ff */
[----:B------:R-:W-:Y:S01]  /*48c0*/  FMUL.FTZ R0, R0, UR8 ;  /* 0x0000000800007c20 */ /* 0x000fe20008410000 */
[----:B------:R-:W-:-:S02]  /*48d0*/  FSEL R47, R32, RZ, P3 ;  /* 0x000000ff202f7208 */ /* 0x000fc40001800000 */
[----:B------:R-:W-:Y:S02]  /*48e0*/  LOP3.LUT P6, RZ, R74, 0xff, RZ, 0xc0, !PT ;  /* 0x000000ff4aff7812 */ /* 0x000fe400078cc0ff */
[----:B------:R-:W-:Y:S02]  /*48f0*/  LOP3.LUT P3, RZ, R70, 0xff, RZ, 0xc0, !PT ;  /* 0x000000ff46ff7812 */ /* 0x000fe4000786c0ff */
[----:B------:R-:W-:Y:S02]  /*4900*/  F2FP.F16.F32.PACK_AB R37, R34, R37 ;  /* 0x000000252225723e */ /* 0x000fe400000000ff */
[----:B------:R-:W-:Y:S02]  /*4910*/  F2FP.F16.F32.PACK_AB R34, R53, R40 ;  /* 0x000000283522723e */ /* 0x000fe400000000ff */
[C---:B------:R-:W-:Y:S02]  /*4920*/  FSEL R32, R0.reuse, RZ, P3 ;  /* 0x000000ff00207208 */ /* 0x040fe40001800000 */
[----:B------:R-:W-:-:S02]  /*4930*/  FSEL R40, R0, RZ, P6 ;  /* 0x000000ff00287208 */ /* 0x000fc40003000000 */
[----:B------:R-:W-:Y:S02]  /*4940*/  F2FP.F16.F32.PACK_AB R39, R50, R39 ;  /* 0x000000273227723e */ /* 0x000fe400000000ff */
[----:B------:R-:W-:Y:S02]  /*4950*/  F2FP.F16.F32.PACK_AB R43, R52, R43 ;  /* 0x0000002b342b723e */ /* 0x000fe400000000ff */
[----:B------:R-:W-:Y:S02]  /*4960*/  F2FP.F16.F32.PACK_AB R42, R51, R42 ;  /* 0x0000002a332a723e */ /* 0x000fe400000000ff */
[----:B------:R-:W-:Y:S02]  /*4970*/  F2FP.F16.F32.PACK_AB R33, R49, R44 ;  /* 0x0000002c3121723e */ /* 0x000fe400000000ff */
[----:B------:R-:W-:Y:S02]  /*4980*/  F2FP.F16.F32.PACK_AB R41, R46, R41 ;  /* 0x000000292e29723e */ /* 0x000fe400000000ff */
[----:B------:R-:W-:-:S02]  /*4990*/  F2FP.F16.F32.PACK_AB R32, R47, R32 ;  /* 0x000000202f20723e */ /* 0x000fc400000000ff */
[----:B------:R-:W-:Y:S01]  /*49a0*/  F2FP.F16.F32.PACK_AB R40, R45, R40 ;  /* 0x000000282d28723e */ /* 0x000fe200000000ff */
[----:B------:R-:W-:Y:S06]  /*49b0*/  BRA `(.L_x_465) ;  /* 0x0000001000fc7947 */ /* 0x000fec0003800000 */
.L_x_466:
[--C-:B0-----:R-:W-:Y:S01]  /*49c0*/  FFMA.FTZ R34, R83, UR29, R95.reuse ;  /* 0x0000001d53227c23 */ /* 0x101fe2000801005f */
[--C-:B------:R-:W-:Y:S01]  /*49d0*/  FFMA.FTZ R82, R82, UR29, R95.reuse ;  /* 0x0000001d52527c23 */ /* 0x100fe2000801005f */
[----:B------:R-:W-:Y:S01]  /*49e0*/  ISETP.GE.U32.AND P3, PT, R74, RZ, PT ;  /* 0x000000ff4a00720c */ /* 0x000fe20003f66070 */
[----:B------:R-:W-:Y:S01]  /*49f0*/  FFMA.FTZ R35, R80, UR29, R95 ;  /* 0x0000001d50237c23 */ /* 0x000fe2000801005f */
[----:B------:R-:W-:Y:S01]  /*4a00*/  FADD.FTZ R34, R73, -R34 ;  /* 0x8000002249227221 */ /* 0x000fe20000010000 */
[----:B------:R-:W-:Y:S01]  /*4a10*/  FADD.FTZ R82, R55, -R82 ;  /* 0x8000005237527221 */ /* 0x000fe20000010000 */
[C---:B------:R-:W-:Y:S01]  /*4a20*/  ISETP.GE.U32.AND.EX P3, PT, R75.reuse, 0x1000000, PT, P3 ;  /* 0x010000004b00780c */ /* 0x040fe20003f66130 */
[----:B------:R-:W-:Y:S01]  /*4a30*/  FADD.FTZ R35, R52, -R35 ;  /* 0x8000002334237221 */ /* 0x000fe20000010000 */
[----:B------:R-:W-:Y:S01]  /*4a40*/  FMUL.FTZ R34, R34, UR11 ;  /* 0x0000000b22227c20 */ /* 0x000fe20008410000 */
[----:B------:R-:W-:Y:S01]  /*4a50*/  FMUL.FTZ R82, R82, UR11 ;  /* 0x0000000b52527c20 */ /* 0x000fe20008410000 */
[----:B------:R-:W-:Y:S01]  /*4a60*/  LOP3.LUT P6, RZ, R75, 0xff0000, RZ, 0xc0, !PT ;  /* 0x00ff00004bff7812 */ /* 0x000fe200078cc0ff */
[--C-:B------:R-:W-:Y:S01]  /*4a70*/  FFMA.FTZ R32, R81, UR29, R95.reuse ;  /* 0x0000001d51207c23 */ /* 0x100fe2000801005f */
[----:B------:R-:W-:Y:S01]  /*4a80*/  FMUL.FTZ R34, R34, UR8 ;  /* 0x0000000822227c20 */ /* 0x000fe20008410000 */
[----:B------:R-:W-:Y:S01]  /*4a90*/  FMUL.FTZ R82, R82, UR8 ;  /* 0x0000000852527c20 */ /* 0x000fe20008410000 */
[----:B------:R-:W-:Y:S01]  /*4aa0*/  FMUL.FTZ R35, R35, UR11 ;  /* 0x0000000b23237c20 */ /* 0x000fe20008410000 */
[----:B------:R-:W-:Y:S01]  /*4ab0*/  FADD.FTZ R32, R53, -R32 ;  /* 0x8000002035207221 */ /* 0x000fe20000010000 */
[----:B------:R-:W-:Y:S01]  /*4ac0*/  FFMA.FTZ R33, R76, UR29, R95 ;  /* 0x0000001d4c217c23 */ /* 0x000fe2000801005f */
[----:B------:R-:W-:Y:S01]  /*4ad0*/  FSEL R40, R34, RZ, P3 ;  /* 0x000000ff22287208 */ /* 0x000fe20001800000 */
[----:B------:R-:W-:Y:S01]  /*4ae0*/  FMUL.FTZ R35, R35, UR8 ;  /* 0x0000000823237c20 */ /* 0x000fe20008410000 */
[----:B------:R-:W-:Y:S01]  /*4af0*/  ISETP.GE.U32.AND P3, PT, R70, RZ, PT ;  /* 0x000000ff4600720c */ /* 0x000fe20003f66070 */
[----:B------:R-:W-:Y:S01]  /*4b00*/  FMUL.FTZ R32, R32, UR11 ;  /* 0x0000000b20207c20 */ /* 0x000fe20008410000 */
[----:B------:R-:W-:Y:S01]  /*4b10*/  FSEL R43, R82, RZ, P6 ;  /* 0x000000ff522b7208 */ /* 0x000fe20003000000 */
[----:B------:R-:W-:Y:S01]  /*4b20*/  FADD.FTZ R33, R50, -R33 ;  /* 0x8000002132217221 */ /* 0x000fe20000010000 */
[----:B------:R-:W-:Y:S01]  /*4b30*/  LOP3.LUT P6, RZ, R71, 0xff0000, RZ, 0xc0, !PT ;  /* 0x00ff000047ff7812 */ /* 0x000fe200078cc0ff */
[--C-:B------:R-:W-:Y:S01]  /*4b40*/  FFMA.FTZ R0, R77, UR29, R95.reuse ;  /* 0x0000001d4d007c23 */ /* 0x100fe2000801005f */
[----:B------:R-:W-:Y:S01]  /*4b50*/  ISETP.GE.U32.AND.EX P3, PT, R71, 0x1000000, PT, P3 ;  /* 0x010000004700780c */ /* 0x000fe20003f66130 */
        /* <DEDUP_REMOVED lines=8> */
[----:B------:R-:W-:Y:S01]  /*4be0*/  FADD.FTZ R72, R49, -R72 ;  /* 0x8000004831487221 */ /* 0x000fe20000010000 */
[----:B------:R-:W-:Y:S01]  /*4bf0*/  FSEL R42, R35, RZ, P6 ;  /* 0x000000ff232a7208 */ /* 0x000fe20003000000 */
[----:B------:R-:W-:Y:S01]  /*4c00*/  FMUL.FTZ R33, R33, UR8 ;  /* 0x0000000821217c20 */ /* 0x000fe20008410000 */
[----:B------:R-:W-:Y:S01]  /*4c10*/  LOP3.LUT P6, RZ, R75, 0xff00, RZ, 0xc0, !PT ;  /* 0x0000ff004bff7812 */ /* 0x000fe200078cc0ff */
[----:B------:R-:W-:Y:S01]  /*4c20*/  FMUL.FTZ R0, R0, UR11 ;  /* 0x0000000b00007c20 */ /* 0x000fe20008410000 */
        /* <DEDUP_REMOVED lines=36> */
.L_x_462:
[----:B------:R-:W-:-:S04]  /*4e70*/  ISETP.NE.U32.AND P1, PT, RZ, UR9, PT ;  /* 0x00000009ff007c0c */ /* 0x000fc8000bf25070 */
[----:B------:R-:W-:-:S13]  /*4e80*/  ISETP.NE.AND.EX P1, PT, RZ, UR10, PT, P1 ;  /* 0x0000000aff007c0c */ /* 0x000fda000bf25310 */
[----:B------:R-:W-:Y:S05]  /*4e90*/  @!P1 BRA `(.L_x_467) ;  /* 0x0000000800049947 */ /* 0x000fea0003800000 */
[----:B------:R-:W-:Y:S05]  /*4ea0*/  @!P2 BRA `(.L_x_468) ;  /* 0x000000040008a947 */ /* 0x000fea0003800000 */
[--C-:B0-----:R-:W-:Y:S01]  /*4eb0*/  FFMA.FTZ R38, R83, UR29, R95.reuse ;  /* 0x0000001d53267c23 */ /* 0x101fe2000801005f */
[--C-:B------:R-:W-:Y:S01]  /*4ec0*/  FFMA.FTZ R0, R77, UR29, R95.reuse ;  /* 0x0000001d4d007c23 */ /* 0x100fe2000801005f */
[--C-:B------:R-:W-:Y:S01]  /*4ed0*/  FFMA.FTZ R39, R80, UR29, R95.reuse ;  /* 0x0000001d50277c23 */ /* 0x100fe2000801005f */
[--C-:B------:R-:W-:Y:S02]  /*4ee0*/  HADD2.F32 R43, -RZ, R27.reuse.H1_H1 ;  /* 0x3000001bff2b7230 */ /* 0x100fe40000004100 */
[----:B------:R-:W-:Y:S01]  /*4ef0*/  FADD.FTZ R38, R73, -R38 ;  /* 0x8000002649267221 */ /* 0x000fe20000010000 */
[--C-:B------:R-:W-:Y:S01]  /*4f00*/  FFMA.FTZ R82, R82, UR29, R95.reuse ;  /* 0x0000001d52527c23 */ /* 0x100fe2000801005f */
[----:B------:R-:W-:Y:S01]  /*4f10*/  FADD.FTZ R51, R51, -R0 ;  /* 0x8000000033337221 */ /* 0x000fe20000010000 */
[----:B------:R-:W-:Y:S01]  /*4f20*/  FFMA.FTZ R36, R81, UR29, R95 ;  /* 0x0000001d51247c23 */ /* 0x000fe2000801005f */
[----:B------:R-:W-:Y:S02]  /*4f30*/  HADD2.F32 R0, -RZ, R26.H0_H0 ;  /* 0x2000001aff007230 */ /* 0x000fe40000004100 */
[----:B------:R-:W-:Y:S01]  /*4f40*/  FADD.FTZ R39, R52, -R39 ;  /* 0x8000002734277221 */ /* 0x000fe20000010000 */
[----:B------:R-:W-:Y:S01]  /*4f50*/  FFMA.FTZ R37, R76, UR29, R95 ;  /* 0x0000001d4c257c23 */ /* 0x000fe2000801005f */
[----:B------:R-:W-:-:S02]  /*4f60*/  HADD2.F32 R41, -RZ, R27.H0_H0 ;  /* 0x2000001bff297230 */ /* 0x000fc40000004100 */
[----:B------:R-:W-:Y:S01]  /*4f70*/  FFMA.FTZ R45, R38, UR11, R43 ;  /* 0x0000000b262d7c23 */ /* 0x000fe2000801002b */
[----:B------:R-:W-:Y:S01]  /*4f80*/  FADD.FTZ R82, R55, -R82 ;  /* 0x8000005237527221 */ /* 0x000fe20000010000 */
[----:B------:R-:W-:Y:S01]  /*4f90*/  ISETP.GE.U32.AND P3, PT, R74, RZ, PT ;  /* 0x000000ff4a00720c */ /* 0x000fe20003f66070 */
[--C-:B------:R-:W-:Y:S01]  /*4fa0*/  FFMA.FTZ R72, R72, UR29, R95.reuse ;  /* 0x0000001d48487c23 */ /* 0x100fe2000801005f */
[----:B------:R-:W-:Y:S01]  /*4fb0*/  FADD.FTZ R53, R53, -R36 ;  /* 0x8000002435357221 */ /* 0x000fe20000010000 */
[----:B------:R-:W-:Y:S01]  /*4fc0*/  FFMA.FTZ R95, R54, UR29, R95 ;  /* 0x0000001d365f7c23 */ /* 0x000fe2000801005f */
[----:B------:R-:W-:Y:S02]  /*4fd0*/  HADD2.F32 R40, -RZ, R26.H1_H1 ;  /* 0x3000001aff287230 */ /* 0x000fe40000004100 */
[----:B------:R-:W-:Y:S01]  /*4fe0*/  FFMA.FTZ R43, R39, UR11, R0 ;  /* 0x0000000b272b7c23 */ /* 0x000fe20008010000 */
[--C-:B------:R-:W-:Y:S02]  /*4ff0*/  HADD2.F32 R36, -RZ, R25.reuse.H0_H0 ;  /* 0x20000019ff247230 */ /* 0x100fe40000004100 */
[----:B------:R-:W-:Y:S01]  /*5000*/  FADD.FTZ R37, R50, -R37 ;  /* 0x8000002532257221 */ /* 0x000fe20000010000 */
[----:B------:R-:W-:-:S02]  /*5010*/  HADD2.F32 R38, -RZ, R25.H1_H1 ;  /* 0x30000019ff267230 */ /* 0x000fc40000004100 */
[----:B------:R-:W-:Y:S01]  /*5020*/  FMUL.FTZ R39, R45, UR8 ;  /* 0x000000082d277c20 */ /* 0x000fe20008410000 */
[----:B------:R-:W-:Y:S01]  /*5030*/  FFMA.FTZ R82, R82, UR11, R41 ;  /* 0x0000000b52527c23 */ /* 0x000fe20008010029 */
[----:B------:R-:W-:Y:S01]  /*5040*/  ISETP.GE.U32.AND.EX P3, PT, R75, 0x1000000, PT, P3 ;  /* 0x010000004b00780c */ /* 0x000fe20003f66130 */
[----:B------:R-:W-:Y:S01]  /*5050*/  FADD.FTZ R95, R48, -R95 ;  /* 0x8000005f305f7221 */ /* 0x000fe20000010000 */
[----:B------:R-:W-:Y:S01]  /*5060*/  FFMA.FTZ R48, R53, UR11, R40 ;  /* 0x0000000b35307c23 */ /* 0x000fe20008010028 */
[----:B------:R-:W-:Y:S01]  /*5070*/  FFMA.FTZ R36, R37, UR11, R36 ;  /* 0x0000000b25247c23 */ /* 0x000fe20008010024 */
[----:B------:R-:W-:Y:S01]  /*5080*/  FFMA.FTZ R51, R51, UR11, R38 ;  /* 0x0000000b33337c23 */ /* 0x000fe20008010026 */
[----:B------:R-:W-:Y:S01]  /*5090*/  FMUL.FTZ R38, R82, UR8 ;  /* 0x0000000852267c20 */ /* 0x000fe20008410000 */
[----:B------:R-:W-:Y:S01]  /*50a0*/  FMUL.FTZ R37, R43, UR8 ;  /* 0x000000082b257c20 */ /* 0x000fe20008410000 */
[----:B------:R-:W-:Y:S01]  /*50b0*/  FSEL R53, R39, RZ, P3 ;  /* 0x000000ff27357208 */ /* 0x000fe20001800000 */
[----:B------:R-:W-:Y:S01]  /*50c0*/  FMUL.FTZ R40, R48, UR8 ;  /* 0x0000000830287c20 */ /* 0x000fe20008410000 */
[C---:B------:R-:W-:Y:S01]  /*50d0*/  LOP3.LUT P6, RZ, R75.reuse, 0xff0000, RZ, 0xc0, !PT ;  /* 0x00ff00004bff7812 */ /* 0x040fe200078cc0ff */
[--C-:B------:R-:W-:Y:S01]  /*50e0*/  HADD2.F32 R0, -RZ, R24.reuse.H0_H0 ;  /* 0x20000018ff007230 */ /* 0x100fe20000004100 */
[----:B------:R-:W-:Y:S01]  /*50f0*/  LOP3.LUT P3, RZ, R75, 0xff, RZ, 0xc0, !PT ;  /* 0x000000ff4bff7812 */ /* 0x000fe2000786c0ff */
[----:B------:R-:W-:Y:S01]  /*5100*/  FADD.FTZ R72, R49, -R72 ;  /* 0x8000004831487221 */ /* 0x000fe20000010000 */
[----:B------:R-:W-:Y:S01]  /*5110*/  FSEL R50, R38, RZ, P6 ;  /* 0x000000ff26327208 */ /* 0x000fe20003000000 */
[----:B------:R-:W-:Y:S01]  /*5120*/  FMUL.FTZ R38, R36, UR8 ;  /* 0x0000000824267c20 */ /* 0x000fe20008410000 */
[----:B------:R-:W-:Y:S01]  /*5130*/  FSEL R46, R37, RZ, P3 ;  /* 0x000000ff252e7208 */ /* 0x000fe20001800000 */
[----:B------:R-:W-:Y:S01]  /*5140*/  HADD2.F32 R37, -RZ, R24.H1_H1 ;  /* 0x30000018ff257230 */ /* 0x000fe20000004100 */
[----:B------:R-:W-:Y:S01]  /*5150*/  LOP3.LUT P6, RZ, R75, 0xff00, RZ, 0xc0, !PT ;  /* 0x0000ff004bff7812 */ /* 0x000fe200078cc0ff */
[----:B------:R-:W-:Y:S01]  /*5160*/  FMUL.FTZ R39, R51, UR8 ;  /* 0x0000000833277c20 */ /* 0x000fe20008410000 */
[----:B------:R-:W-:Y:S01]  /*5170*/  FFMA.FTZ R0, R95, UR11, R0 ;  /* 0x0000000b5f007c23 */ /* 0x000fe20008010000 */
[----:B------:R-:W-:Y:S01]  /*5180*/  LOP3.LUT P3, RZ, R74, 0xff0000, RZ, 0xc0, !PT ;  /* 0x00ff00004aff7812 */ /* 0x000fe2000786c0ff */
[----:B------:R-:W-:Y:S01]  /*5190*/  FFMA.FTZ R41, R72, UR11, R37 ;  /* 0x0000000b48297c23 */ /* 0x000fe20008010025 */
[----:B------:R-:W-:Y:S01]  /*51a0*/  FSEL R49, R40, RZ, P6 ;  /* 0x000000ff28317208 */ /* 0x000fe20003000000 */
[----:B------:R-:W-:Y:S01]  /*51b0*/  FMUL.FTZ R40, R0, UR8 ;  /* 0x0000000800287c20 */ /* 0x000fe20008410000 */
[----:B------:R-:W-:Y:S01]  /*51c0*/  LOP3.LUT P6, RZ, R74, 0xff000000, RZ, 0xc0, !PT ;  /* 0xff0000004aff7812 */ /* 0x000fe200078cc0ff */
[----:B------:R-:W-:Y:S01]  /*51d0*/  FMUL.FTZ R42, R41, UR8 ;  /* 0x00000008292a7c20 */ /* 0x000fe20008410000 */
[----:B------:R-:W-:-:S02]  /*51e0*/  FSEL R44, R38, RZ, P3 ;  /* 0x000000ff262c7208 */ /* 0x000fc40001800000 */
[----:B------:R-:W-:Y:S02]  /*51f0*/  FSEL R47, R39, RZ, P6 ;  /* 0x000000ff272f7208 */ /* 0x000fe40003000000 */
[C---:B------:R-:W-:Y:S02]  /*5200*/  LOP3.LUT P3, RZ, R74.reuse, 0xff, RZ, 0xc0, !PT ;  /* 0x000000ff4aff7812 */ /* 0x040fe4000786c0ff */
[----:B------:R-:W-:Y:S02]  /*5210*/  LOP3.LUT P6, RZ, R74, 0xff00, RZ, 0xc0, !PT ;  /* 0x0000ff004aff7812 */ /* 0x000fe400078cc0ff */
[----:B------:R-:W-:Y:S02]  /*5220*/  F2FP.F16.F32.PACK_AB R39, R45, R82 ;  /* 0x000000522d27723e */ /* 0x000fe400000000ff */
[----:B------:R-:W-:Y:S02]  /*5230*/  FSEL R40, R40, RZ, P3 ;  /* 0x000000ff28287208 */ /* 0x000fe40001800000 */
        /* <DEDUP_REMOVED lines=9> */
.L_x_468:
[--C-:B0-----:R-:W-:Y:S01]  /*52d0*/  FFMA.FTZ R43, R80, UR29, R95.reuse ;  /* 0x0000001d502b7c23 */ /* 0x101fe2000801005f */
[--C-:B------:R-:W-:Y:S01]  /*52e0*/  FFMA.FTZ R82, R82, UR29, R95.reuse ;  /* 0x0000001d52527c23 */ /* 0x100fe2000801005f */
[--C-:B------:R-:W-:Y:S01]  /*52f0*/  FFMA.FTZ R42, R83, UR29, R95.reuse ;  /* 0x0000001d532a7c23 */ /* 0x100fe2000801005f */
[----:B------:R-:W-:Y:S01]  /*5300*/  FFMA.FTZ R40, R81, UR29, R95 ;  /* 0x0000001d51287c23 */ /* 0x000fe2000801005f */
[----:B------:R-:W-:Y:S01]  /*5310*/  FADD.FTZ R52, R52, -R43 ;  /* 0x8000002b34347221 */ /* 0x000fe20000010000 */
[----:B------:R-:W-:Y:S01]  /*5320*/  FFMA.FTZ R41, R76, UR29, R95 ;  /* 0x0000001d4c297c23 */ /* 0x000fe2000801005f */
[--C-:B------:R-:W-:Y:S02]  /*5330*/  HADD2.F32 R47, -RZ, R27.reuse.H1_H1 ;  /* 0x3000001bff2f7230 */ /* 0x100fe40000004100 */
[----:B------:R-:W-:Y:S01]  /*5340*/  FADD.FTZ R82, R55, -R82 ;  /* 0x8000005237527221 */ /* 0x000fe20000010000 */
[----:B------:R-:W-:Y:S02]  /*5350*/  HADD2.F32 R43, -RZ, R27.H0_H0 ;  /* 0x2000001bff2b7230 */ /* 0x000fe40000004100 */
[----:B------:R-:W-:Y:S01]  /*5360*/  FADD.FTZ R42, R73, -R42 ;  /* 0x8000002a492a7221 */ /* 0x000fe20000010000 */
[----:B------:R-:W-:-:S02]  /*5370*/  HADD2.F32 R45, -RZ, R26.H1_H1 ;  /* 0x3000001aff2d7230 */ /* 0x000fc40000004100 */
[----:B------:R-:W-:Y:S01]  /*5380*/  FADD.FTZ R40, R53, -R40 ;  /* 0x8000002835287221 */ /* 0x000fe20000010000 */
[----:B------:R-:W-:Y:S01]  /*5390*/  FADD.FTZ R50, R50, -R41 ;  /* 0x8000002932327221 */ /* 0x000fe20000010000 */
[----:B------:R-:W-:Y:S01]  /*53a0*/  FFMA.FTZ R0, R77, UR29, R95 ;  /* 0x0000001d4d007c23 */ /* 0x000fe2000801005f */
[----:B------:R-:W-:Y:S02]  /*53b0*/  HADD2.F32 R41, -RZ, R26.H0_H0 ;  /* 0x2000001aff297230 */ /* 0x000fe40000004100 */
[----:B------:R-:W-:Y:S01]  /*53c0*/  FFMA.FTZ R42, R42, UR11, R47 ;  /* 0x0000000b2a2a7c23 */ /* 0x000fe2000801002f */
[----:B------:R-:W-:Y:S01]  /*53d0*/  FFMA.FTZ R82, R82, UR11, R43 ;  /* 0x0000000b52527c23 */ /* 0x000fe2000801002b */
[----:B------:R-:W-:Y:S01]  /*53e0*/  ISETP.GE.U32.AND P3, PT, R74, RZ, PT ;  /* 0x000000ff4a00720c */ /* 0x000fe20003f66070 */
[----:B------:R-:W-:Y:S01]  /*53f0*/  FFMA.FTZ R45, R40, UR11, R45 ;  /* 0x0000000b282d7c23 */ /* 0x000fe2000801002d */
[--C-:B------:R-:W-:Y:S02]  /*5400*/  HADD2.F32 R40, -RZ, R25.reuse.H1_H1 ;  /* 0x30000019ff287230 */ /* 0x100fe40000004100 */
[----:B------:R-:W-:Y:S01]  /*5410*/  FADD.FTZ R51, R51, -R0 ;  /* 0x8000000033337221 */ /* 0x000fe20000010000 */
[----:B------:R-:W-:Y:S01]  /*5420*/  FMUL.FTZ R42, R42, UR8 ;  /* 0x000000082a2a7c20 */ /* 0x000fe20008410000 */
[----:B------:R-:W-:Y:S01]  /*5430*/  FMUL.FTZ R82, R82, UR8 ;  /* 0x0000000852527c20 */ /* 0x000fe20008410000 */
[----:B------:R-:W-:-:S02]  /*5440*/  HADD2.F32 R43, -RZ, R25.H0_H0 ;  /* 0x20000019ff2b7230 */ /* 0x000fc40000004100 */
[----:B------:R-:W-:Y:S01]  /*5450*/  FFMA.FTZ R52, R52, UR11, R41 ;  /* 0x0000000b34347c23 */ /* 0x000fe20008010029 */
[C---:B------:R-:W-:Y:S01]  /*5460*/  ISETP.GE.U32.AND.EX P3, PT, R75.reuse, 0x1000000, PT, P3 ;  /* 0x010000004b00780c */ /* 0x040fe20003f66130 */
[--C-:B------:R-:W-:Y:S01]  /*5470*/  FFMA.FTZ R72, R72, UR29, R95.reuse ;  /* 0x0000001d48487c23 */ /* 0x100fe2000801005f */
[----:B------:R-:W-:Y:S01]  /*5480*/  LOP3.LUT P6, RZ, R75, 0xff0000, RZ, 0xc0, !PT ;  /* 0x00ff00004bff7812 */ /* 0x000fe200078cc0ff */
[----:B------:R-:W-:Y:S01]  /*5490*/  FFMA.FTZ R95, R54, UR29, R95 ;  /* 0x0000001d365f7c23 */ /* 0x000fe2000801005f */
[----:B------:R-:W-:Y:S01]  /*54a0*/  FFMA.FTZ R40, R51, UR11, R40 ;  /* 0x0000000b33287c23 */ /* 0x000fe20008010028 */
[----:B------:R-:W-:Y:S01]  /*54b0*/  FSEL R51, R42, RZ, P3 ;  /* 0x000000ff2a337208 */ /* 0x000fe20001800000 */
[----:B------:R-:W-:Y:S01]  /*54c0*/  FMUL.FTZ R52, R52, UR8 ;  /* 0x0000000834347c20 */ /* 0x000fe20008410000 */
[----:B------:R-:W-:Y:S01]  /*54d0*/  FMUL.FTZ R45, R45, UR8 ;  /* 0x000000082d2d7c20 */ /* 0x000fe20008410000 */
[----:B------:R-:W-:Y:S01]  /*54e0*/  FSEL R82, R82, RZ, P6 ;  /* 0x000000ff52527208 */ /* 0x000fe20003000000 */
[----:B------:R-:W-:-:S02]  /*54f0*/  HADD2.F32 R41, -RZ, R24.H1_H1 ;  /* 0x30000018ff297230 */ /* 0x000fc40000004100 */
[----:B------:R-:W-:Y:S01]  /*5500*/  FFMA.FTZ R43, R50, UR11, R43 ;  /* 0x0000000b322b7c23 */ /* 0x000fe2000801002b */
[----:B------:R-:W-:Y:S01]  /*5510*/  HADD2.F32 R0, -RZ, R24.H0_H0 ;  /* 0x20000018ff007230 */ /* 0x000fe20000004100 */
[----:B------:R-:W-:Y:S01]  /*5520*/  LOP3.LUT P3, RZ, R75, 0xff, RZ, 0xc0, !PT ;  /* 0x000000ff4bff7812 */ /* 0x000fe2000786c0ff */
[----:B------:R-:W-:Y:S01]  /*5530*/  FADD.FTZ R72, R49, -R72 ;  /* 0x8000004831487221 */ /* 0x000fe20000010000 */
[----:B------:R-:W-:Y:S01]  /*5540*/  LOP3.LUT P6, RZ, R75, 0xff00, RZ, 0xc0, !PT ;  /* 0x0000ff004bff7812 */ /* 0x000fe200078cc0ff */
[----:B------:R-:W-:Y:S01]  /*5550*/  FADD.FTZ R95, R48, -R95 ;  /* 0x8000005f305f7221 */ /* 0x000fe20000010000 */
[----:B------:R-:W-:Y:S01]  /*5560*/  FMUL.FTZ R43, R43, UR8 ;  /* 0x000000082b2b7c20 */ /* 0x000fe20008410000 */
[----:B------:R-:W-:Y:S01]  /*5570*/  FSEL R52, R52, RZ, P3 ;  /* 0x000000ff34347208 */ /* 0x000fe20001800000 */
[----:B------:R-:W-:Y:S01]  /*5580*/  FMUL.FTZ R42, R40, UR8 ;  /* 0x00000008282a7c20 */ /* 0x000fe20008410000 */
[----:B------:R-:W-:Y:S01]  /*5590*/  FSEL R49, R45, RZ, P6 ;  /* 0x000000ff2d317208 */ /* 0x000fe20003000000 */
[----:B------:R-:W-:Y:S01]  /*55a0*/  FFMA.FTZ R41, R72, UR11, R41 ;  /* 0x0000000b48297c23 */ /* 0x000fe20008010029 */
[----:B------:R-:W-:Y:S01]  /*55b0*/  FFMA.FTZ R0, R95, UR11, R0 ;  /* 0x0000000b5f007c23 */ /* 0x000fe20008010000 */
[----:B------:R-:W-:-:S02]  /*55c0*/  LOP3.LUT P3, RZ, R74, 0xff0000, RZ, 0xc0, !PT ;  /* 0x00ff00004aff7812 */ /* 0x000fc4000786c0ff */
[----:B------:R-:W-:Y:S01]  /*55d0*/  LOP3.LUT P6, RZ, R74, 0xff000000, RZ, 0xc0, !PT ;  /* 0xff0000004aff7812 */ /* 0x000fe200078cc0ff */
[----:B------:R-:W-:Y:S01]  /*55e0*/  FMUL.FTZ R41, R41, UR8 ;  /* 0x0000000829297c20 */ /* 0x000fe20008410000 */
[----:B------:R-:W-:Y:S01]  /*55f0*/  FSEL R40, R43, RZ, P3 ;  /* 0x000000ff2b287208 */ /* 0x000fe20001800000 */
[----:B------:R-:W-:Y:S01]  /*5600*/  FMUL.FTZ R0, R0, UR8 ;  /* 0x0000000800007c20 */ /* 0x000fe20008410000 */
[----:B------:R-:W-:Y:S02]  /*5610*/  FSEL R47, R42, RZ, P6 ;  /* 0x000000ff2a2f7208 */ /* 0x000fe40003000000 */
[C---:B------:R-:W-:Y:S02]  /*5620*/  LOP3.LUT P3, RZ, R74.reuse, 0xff00, RZ, 0xc0, !PT ;  /* 0x0000ff004aff7812 */ /* 0x040fe4000786c0ff */
[----:B------:R-:W-:Y:S02]  /*5630*/  LOP3.LUT P6, RZ, R74, 0xff, RZ, 0xc0, !PT ;  /* 0x000000ff4aff7812 */ /* 0x000fe400078cc0ff */
[----:B------:R-:W-:-:S02]  /*5640*/  FSEL R45, R41, RZ, P3 ;  /* 0x000000ff292d7208 */ /* 0x000fc40001800000 */
[----:B------:R-:W-:Y:S02]  /*5650*/  FSEL R0, R0, RZ, P6 ;  /* 0x000000ff00007208 */ /* 0x000fe40003000000 */
[----:B------:R-:W-:Y:S02]  /*5660*/  F2FP.F16.F32.PACK_AB R41, R47, R40 ;  /* 0x000000282f29723e */ /* 0x000fe400000000ff */
[----:B------:R-:W-:Y:S02]  /*5670*/  F2FP.F16.F32.PACK_AB R43, R51, R82 ;  /* 0x00000052332b723e */ /* 0x000fe400000000ff */
[----:B------:R-:W-:Y:S02]  /*5680*/  F2FP.F16.F32.PACK_AB R42, R49, R52 ;  /* 0x00000034312a723e */ /* 0x000fe400000000ff */
[----:B------:R-:W-:Y:S01]  /*5690*/  F2FP.F16.F32.PACK_AB R40, R45, R0 ;  /* 0x000000002d28723e */ /* 0x000fe200000000ff */
[----:B------:R-:W-:Y:S06]  /*56a0*/  BRA `(.L_x_465) ;  /* 0x0000000400c07947 */ /* 0x000fec0003800000 */
.L_x_467:
[----:B------:R-:W-:Y:S05]  /*56b0*/  @!P2 BRA `(.L_x_469) ;  /* 0x0000000000e8a947 */ /* 0x000fea0003800000 */
[--C-:B------:R-:W-:Y:S01]  /*56c0*/  FFMA.FTZ R82, R82, UR29, R95.reuse ;  /* 0x0000001d52527c23 */ /* 0x100fe2000801005f */
[--C-:B0-----:R-:W-:Y:S01]  /*56d0*/  FFMA.FTZ R38, R83, UR29, R95.reuse ;  /* 0x0000001d53267c23 */ /* 0x101fe2000801005f */
[--C-:B------:R-:W-:Y:S01]  /*56e0*/  FFMA.FTZ R39, R80, UR29, R95.reuse ;  /* 0x0000001d50277c23 */ /* 0x100fe2000801005f */
[--C-:B------:R-:W-:Y:S01]  /*56f0*/  FFMA.FTZ R36, R81, UR29, R95.reuse ;  /* 0x0000001d51247c23 */ /* 0x100fe2000801005f */
[----:B------:R-:W-:Y:S01]  /*5700*/  FADD.FTZ R82, R55, -R82 ;  /* 0x8000005237527221 */ /* 0x000fe20000010000 */
[----:B------:R-:W-:Y:S01]  /*5710*/  FADD.FTZ R38, R73, -R38 ;  /* 0x8000002649267221 */ /* 0x000fe20000010000 */
[--C-:B------:R-:W-:Y:S01]  /*5720*/  FFMA.FTZ R72, R72, UR29, R95.reuse ;  /* 0x0000001d48487c23 */ /* 0x100fe2000801005f */
[--C-:B------:R-:W-:Y:S01]  /*5730*/  FFMA.FTZ R37, R76, UR29, R95.reuse ;  /* 0x0000001d4c257c23 */ /* 0x100fe2000801005f */
[--C-:B------:R-:W-:Y:S01]  /*5740*/  FFMA.FTZ R0, R77, UR29, R95.reuse ;  /* 0x0000001d4d007c23 */ /* 0x100fe2000801005f */
[----:B------:R-:W-:Y:S01]  /*5750*/  FMUL.FTZ R82, R82, UR11 ;  /* 0x0000000b52527c20 */ /* 0x000fe20008410000 */
[----:B------:R-:W-:Y:S01]  /*5760*/  FFMA.FTZ R95, R54, UR29, R95 ;  /* 0x0000001d365f7c23 */ /* 0x000fe2000801005f */
[----:B------:R-:W-:Y:S01]  /*5770*/  FMUL.FTZ R45, R38, UR11 ;  /* 0x0000000b262d7c20 */ /* 0x000fe20008410000 */
[----:B------:R-:W-:Y:S01]  /*5780*/  FADD.FTZ R39, R52, -R39 ;  /* 0x8000002734277221 */ /* 0x000fe20000010000 */
[----:B------:R-:W-:Y:S01]  /*5790*/  FADD.FTZ R36, R53, -R36 ;  /* 0x8000002435247221 */ /* 0x000fe20000010000 */
[----:B------:R-:W-:Y:S01]  /*57a0*/  ISETP.GE.U32.AND P3, PT, R74, RZ, PT ;  /* 0x000000ff4a00720c */ /* 0x000fe20003f66070 */
[----:B------:R-:W-:Y:S01]  /*57b0*/  FMUL.FTZ R38, R82, UR8 ;  /* 0x0000000852267c20 */ /* 0x000fe20008410000 */
[----:B------:R-:W-:Y:S01]  /*57c0*/  FADD.FTZ R95, R48, -R95 ;  /* 0x8000005f305f7221 */ /* 0x000fe20000010000 */
[----:B------:R-:W-:Y:S01]  /*57d0*/  FMUL.FTZ R40, R45, UR8 ;  /* 0x000000082d287c20 */ /* 0x000fe20008410000 */
[----:B------:R-:W-:Y:S01]  /*57e0*/  LOP3.LUT P6, RZ, R75, 0xff0000, RZ, 0xc0, !PT ;  /* 0x00ff00004bff7812 */ /* 0x000fe200078cc0ff */
[----:B------:R-:W-:Y:S01]  /*57f0*/  FMUL.FTZ R43, R39, UR11 ;  /* 0x0000000b272b7c20 */ /* 0x000fe20008410000 */
[----:B------:R-:W-:Y:S01]  /*5800*/  ISETP.GE.U32.AND.EX P3, PT, R75, 0x1000000, PT, P3 ;  /* 0x010000004b00780c */ /* 0x000fe20003f66130 */
        /* <DEDUP_REMOVED lines=20> */
[----:B------:R-:W-:Y:S01]  /*5950*/  FSEL R44, R0, RZ, P3 ;  /* 0x000000ff002c7208 */ /* 0x000fe20001800000 */
[----:B------:R-:W-:Y:S01]  /*5960*/  FMUL.FTZ R0, R36, UR8 ;  /* 0x0000000824007c20 */ /* 0x000fe20008410000 */
[----:B------:R-:W-:Y:S01]  /*5970*/  FSEL R47, R38, RZ, P6 ;  /* 0x000000ff262f7208 */ /* 0x000fe20003000000 */
[----:B------:R-:W-:Y:S01]  /*5980*/  FMUL.FTZ R40, R41, UR8 ;  /* 0x0000000829287c20 */ /* 0x000fe20008410000 */
[C---:B------:R-:W-:Y:S02]  /*5990*/  LOP3.LUT P3, RZ, R74.reuse, 0xff, RZ, 0xc0, !PT ;  /* 0x000000ff4aff7812 */ /* 0x040fe4000786c0ff */
        /* <DEDUP_REMOVED lines=8> */
[----:B------:R-:W-:-:S02]  /*5a20*/  F2FP.F16.F32.PACK_AB R42, R49, R46 ;  /* 0x0000002e312a723e */ /* 0x000fc400000000ff */
[----:B------:R-:W-:Y:S02]  /*5a30*/  F2FP.F16.F32.PACK_AB R41, R47, R44 ;  /* 0x0000002c2f29723e */ /* 0x000fe400000000ff */
[----:B------:R-:W-:Y:S01]  /*5a40*/  F2FP.F16.F32.PACK_AB R40, R45, R0 ;  /* 0x000000002d28723e */ /* 0x000fe200000000ff */
[----:B------:R-:W-:Y:S06]  /*5a50*/  BRA `(.L_x_465) ;  /* 0x0000000000d47947 */ /* 0x000fec0003800000 */
.L_x_469:
        /* <DEDUP_REMOVED lines=22> */
[----:B------:R-:W-:Y:S01]  /*5bc0*/  FFMA.FTZ R95, R54, UR29, R95 ;  /* 0x0000001d365f7c23 */ /* 0x000fe2000801005f */
        /* <DEDUP_REMOVED lines=30> */
.L_x_465:
        /* <DEDUP_REMOVED lines=10> */
[----:B0-----:R-:W-:Y:S02]  /*5e50*/  MOV R38, R21 ;  /* 0x0000001500267202 */ /* 0x001fe40000000f00 */
        /* <DEDUP_REMOVED lines=29> */
.L_x_453:
        /* <DEDUP_REMOVED lines=16> */
.L_x_471:
        /* <DEDUP_REMOVED lines=13> */
.L_x_2779:


//--------------------- .text._ZN10layer_norm31ln_parallel_residual_bwd_kernelINS_13Kernel_traitsIf13__nv_bfloat16S2_S2_fjLj2048ELj1ELj1ELj4ELj16ENS_18Kernel_traits_baseILj2048EfS2_S2_S2_fjLj128EEEEELb0ELb0ELb0EEEvNS_9BwdParamsE --------------------------
	.section	.text._ZN10layer_norm31ln_parallel_residual_bwd_kernelINS_13Kernel_traitsIf13__nv_bfloat16S2_S2_fjLj2048ELj1ELj1ELj4ELj16ENS_18Kernel_traits_baseILj2048EfS2_S2_S2_fjLj128EEEEELb0ELb0ELb0EEEvNS_9BwdParamsE,"ax",@progbits
	.align	128
        .global         _ZN10layer_norm31ln_parallel_residual_bwd_kernelINS_13Kernel_traitsIf13__nv_bfloat16S2_S2_fjLj2048ELj1ELj1ELj4ELj16ENS_18Kernel_traits_baseILj2048EfS2_S2_S2_fjLj128EEEEELb0ELb0ELb0EEEvNS_9BwdParamsE
        .type           _ZN10layer_norm31ln_parallel_residual_bwd_kernelINS_13Kernel_traitsIf13__nv_bfloat16S2_S2_fjLj2048ELj1ELj1ELj4ELj16ENS_18Kernel_traits_baseILj2048EfS2_S2_S2_fjLj128EEEEELb0ELb0ELb0EEEvNS_9BwdParamsE,@function
        .size           _ZN10layer_norm31ln_parallel_residual_bwd_kernelINS_13Kernel_traitsIf13__nv_bfloat16S2_S2_fjLj2048ELj1ELj1ELj4ELj16ENS_18Kernel_traits_baseILj2048EfS2_S2_S2_fjLj128EEEEELb0ELb0ELb0EEEvNS_9BwdParamsE,(.L_x_2780 - _ZN10layer_norm31ln_parallel_residual_bwd_kernelINS_13Kernel_traitsIf13__nv_bfloat16S2_S2_fjLj2048ELj1ELj1ELj4ELj16ENS_18Kernel_traits_baseILj2048EfS2_S2_S2_fjLj128EEEEELb0ELb0ELb0EEEvNS_9BwdParamsE)
        .other          _ZN10layer_norm31ln_parallel_residual_bwd_kernelINS_13Kernel_traitsIf13__nv_bfloat16S2_S2_fjLj2048ELj1ELj1ELj4ELj16ENS_18Kernel_traits_baseILj2048EfS2_S2_S2_fjLj128EEEEELb0ELb0ELb0EEEvNS_9BwdParamsE,@"STO_CUDA_ENTRY STV_DEFAULT"
_ZN10layer_norm31ln_parallel_residual_bwd_kernelINS_13Kernel_traitsIf13__nv_bfloat16S2_S2_fjLj2048ELj1ELj1ELj4ELj16ENS_18Kernel_traits_baseILj2048EfS2_S2_S2_fjLj128EEEEELb0ELb0ELb0EEEvNS_9BwdParamsE:
.text._ZN10layer_norm31ln_parallel_residual_bwd_kernelINS_13Kernel_traitsIf13__nv_bfloat16S2_S2_fjLj2048ELj1ELj1ELj4ELj16ENS_18Kernel_traits_baseILj2048EfS2_S2_S2_fjLj128EEEEELb0ELb0ELb0EEEvNS_9BwdParamsE:
        /* <DEDUP_REMOVED lines=8> */
[----:B------:R-:W-:-:S06]  /*0080*/  ULEA.HI UR4, UR4, UR6, URZ, 0x3 ;  /* 0x0000000604047291 */ /* 0x000fcc000f8f18ff */
[----:B------:R-:W-:Y:S02]  /*0090*/  MOV R7, UR4 ;  /* 0x0000000400077c02 */ /* 0x000fe40008000f00 */
[----:B0-----:R-:W-:Y:S02]  /*00a0*/  LOP3.LUT R10, R132, 0x7f, RZ, 0x3c, !PT ;  /* 0x0000007f840a7812 */ /* 0x001fe400078e3cff */
[----:B------:R-:W-:Y:S01]  /*00b0*/  MOV R11, R132 ;  /* 0x00000084000b7202 */ /* 0x000fe20000000f00 */
[----:B------:R-:W0:Y:S01]  /*00c0*/  S2UR UR9, SR_CTAID.X ;  /* 0x00000000000979c3 */ /* 0x000e220000002500 */
[----:B------:R-:W-:Y:S01]  /*00d0*/  LEA.HI.SX32 R10, R7, R10, 0x1d ;  /* 0x0000000a070a7211 */ /* 0x000fe200078feaff */
[----:B------:R-:W0:Y:S03]  /*00e0*/  LDCU UR4, c[0x0][0x384] ;  /* 0x00007080ff0477ac */ /* 0x000e260008000800 */
[----:B------:R-:W-:-:S02]  /*00f0*/  ISETP.GE.U32.AND P2, PT, R10, 0x80, PT ;  /* 0x000000800a00780c */ /* 0x000fc40003f46070 */
[----:B------:R-:W-:Y:S01]  /*0100*/  ISETP.GE.U32.AND P1, PT, R10, 0x100, PT ;  /* 0x000001000a00780c */ /* 0x000fe20003f26070 */
[----:B------:R-:W1:Y:S10]  /*0110*/  LDC.64 R6, c[0x0][0x3d0] ;  /* 0x0000f400ff067b82 */ /* 0x000e740000000a00 */
[----:B--2---:R-:W-:-:S04]  /*0120*/  @P2 IMAD.WIDE.U32 R2, R11, 0x20, R2 ;  /* 0x000000200b022825 */ /* 0x004fc800078e0002 */
[C---:B----4-:R-:W-:Y:S01]  /*0130*/  @P2 IMAD.WIDE.U32 R4, R11.reuse, 0x20, R4 ;  /* 0x000000200b042825 */ /* 0x050fe200078e0004 */
[----:B------:R-:W-:Y:S01]  /*0140*/  @P2 LOP3.LUT R11, R11, 0x80, RZ, 0xfc, !PT ;  /* 0x000000800b0b2812 */ /* 0x000fe200078efcff */
[----:B---3--:R2:W5:Y:S04]  /*0150*/  @P2 LDG.E.128 R16, desc[UR20][R2.64] ;  /* 0x0000001402102981 */ /* 0x008568000c1e1d00 */
[C---:B------:R-:W-:Y:S01]  /*0160*/  @P1 IMAD.WIDE.U32 R8, R11.reuse, 0x20, R8 ;  /* 0x000000200b081825 */ /* 0x040fe200078e0008 */
[----:B------:R2:W5:Y:S03]  /*0170*/  @P2 LDG.E.128 R20, desc[UR20][R2.64+0x10] ;  /* 0x0000101402142981 */ /* 0x000566000c1e1d00 */
[----:B-1----:R-:W-:Y:S01]  /*0180*/  @P1 IMAD.WIDE.U32 R6, R11, 0x20, R6 ;  /* 0x000000200b061825 */ /* 0x002fe200078e0006 */
[----:B------:R2:W5:Y:S04]  /*0190*/  @P2 LDG.E.128 R24, desc[UR20][R4.64] ;  /* 0x0000001404182981 */ /* 0x000568000c1e1d00 */
[----:B------:R2:W5:Y:S04]  /*01a0*/  @P2 LDG.E.128 R28, desc[UR20][R4.64+0x10] ;  /* 0x00001014041c2981 */ /* 0x000568000c1e1d00 */
[----:B------:R2:W5:Y:S04]  /*01b0*/  @P1 LDG.E.128 R32, desc[UR20][R6.64] ;  /* 0x0000001406201981 */ /* 0x000568000c1e1d00 */
[----:B------:R2:W5:Y:S04]  /*01c0*/  @P1 LDG.E.128 R36, desc[UR20][R6.64+0x10] ;  /* 0x0000101406241981 */ /* 0x000568000c1e1d00 */
        /* <DEDUP_REMOVED lines=73> */
[----:B------:R-:W1:Y:S01]  /*0660*/  LDCU.U8 UR27, c[0x0][0x410] ;  /* 0x00008200ff1b77ac */ /* 0x000e620008000000 */
[----:B------:R-:W2:Y:S01]  /*0670*/  LDCU UR26, c[0x0][0x400] ;  /* 0x00008000ff1a77ac */ /* 0x000ea20008000800 */
[----:B------:R-:W3:Y:S01]  /*0680*/  LDCU.64 UR12, c[0x0][0x470] ;  /* 0x00008e00ff0c77ac */ /* 0x000ee20008000a00 */
[----:B------:R-:W4:Y:S01]  /*0690*/  LDCU.64 UR24, c[0x0][0x438] ;  /* 0x00008700ff1877ac */ /* 0x000f220008000a00 */
[----:B------:R-:W0:Y:S01]  /*06a0*/  LDCU.64 UR10, c[0x0][0x478] ;  /* 0x00008f00ff0a77ac */ /* 0x000e220008000a00 */
[----:B------:R-:W0:Y:S01]  /*06b0*/  LDCU.128 UR16, c[0x0][0x3c0] ;  /* 0x00007800ff1077ac */ /* 0x000e220008000c00 */
[----:B------:R-:W0:Y:S03]  /*06c0*/  LDCU.64 UR22, c[0x0][0x380] ;  /* 0x00007000ff1677ac */ /* 0x000e260008000a00 */
.L_x_499:
        /* <DEDUP_REMOVED lines=8> */
[----:B------:R-:W-:Y:S01]  /*0750*/  UIMAD UR4, UR9, UR6, URZ ;  /* 0x00000006090472a4 */ /* 0x000fe2000f8e02ff */
[----:B------:R-:W-:Y:S01]  /*0760*/  BSSY.RECONVERGENT B0, `(.L_x_473) ;  /* 0x000008e000007945 */ /* 0x000fe20003800200 */
[----:B------:R-:W-:-:S02]  /*0770*/  ISETP.GE.U32.AND P1, PT, R10, 0x100, PT ;  /* 0x000001000a00780c */ /* 0x000fc40003f26070 */
[----:B------:R-:W-:Y:S01]  /*0780*/  CS2R R160, SRZ ;  /* 0x0000000000a07805 */ /* 0x000fe2000001ff00 */
[----:B------:R-:W-:-:S04]  /*0790*/  USHF.R.S32.HI UR5, URZ, 0x1f, UR4 ;  /* 0x0000001fff057899 */ /* 0x000fc80008011404 */
[----:B------:R-:W-:-:S06]  /*07a0*/  ULEA.HI UR5, UR5, UR4, URZ, 0x3 ;  /* 0x0000000405057291 */ /* 0x000fcc000f8f18ff */
[----:B------:R-:W-:-:S04]  /*07b0*/  MOV R129, UR5 ;  /* 0x0000000500817c02 */ /* 0x000fc80008000f00 */
[----:B------:R-:W-:-:S04]  /*07c0*/  LEA.HI.SX32 R8, R129, R132, 0x1d ;  /* 0x0000008481087211 */ /* 0x000fc800078feaff */
[----:B------:R-:W-:Y:S02]  /*07d0*/  MOV R163, R8 ;  /* 0x0000000800a37202 */ /* 0x000fe40000000f00 */
[----:B--2---:R-:W-:Y:S02]  /*07e0*/  R2UR UR14, R124 ;  /* 0x000000007c0e72ca */ /* 0x004fe400000e0000 */
[----:B---3--:R-:W-:Y:S01]  /*07f0*/  FSEL R159, R126, RZ, !P3 ;  /* 0x000000ff7e9f7208 */ /* 0x008fe20005800000 */
[----:B------:R-:W-:-:S12]  /*0800*/  @!P2 BRA `(.L_x_474) ;  /* 0x00000008000ca947 */ /* 0x000fd80003800000 */
[----:B------:R-:W0:Y:S08]  /*0810*/  LDC.64 R124, c[0x0][0x3a8] ;  /* 0x0000ea00ff7c7b82 */ /* 0x000e300000000a00 */
[----:B------:R-:W2:Y:S08]  /*0820*/  LDC.64 R128, c[0x0][0x430] ;  /* 0x00010c00ff807b82 */ /* 0x000eb00000000a00 */
[----:B------:R-:W3:Y:S01]  /*0830*/  LDC.64 R132, c[0x0][0x428] ;  /* 0x00010a00ff847b82 */ /* 0x000ee20000000a00 */
[----:B0-----:R-:W-:-:S06]  /*0840*/  IMAD.WIDE.U32 R124, R8, 0x10, R124 ;  /* 0x00000010087c7825 */ /* 0x001fcc00078e007c */
[----:B------:R-:W4:Y:S01]  /*0850*/  LDG.E.128 R124, desc[UR20][R124.64] ;  /* 0x000000147c7c7981 */ /* 0x000f22000c1e1d00 */
[----:B--2---:R-:W-:-:S06]  /*0860*/  IMAD.WIDE.U32 R128, R8, 0x10, R128 ;  /* 0x0000001008807825 */ /* 0x004fcc00078e0080 */
[----:B------:R-:W2:Y:S01]  /*0870*/  LDG.E.128 R128, desc[UR20][R128.64] ;  /* 0x0000001480807981 */ /* 0x000ea2000c1e1d00 */
[----:B---3--:R-:W-:-:S06]  /*0880*/  IMAD.WIDE.U32 R132, R8, 0x10, R132 ;  /* 0x0000001008847825 */ /* 0x008fcc00078e0084 */
[----:B------:R-:W3:Y:S01]  /*0890*/  LDG.E.128 R132, desc[UR20][R132.64] ;  /* 0x0000001484847981 */ /* 0x000ee2000c1e1d00 */
[----:B----4-:R-:W-:-:S04]  /*08a0*/  ISETP.NE.U32.AND P0, PT, RZ, UR24, PT ;  /* 0x00000018ff007c0c */ /* 0x010fc8000bf05070 */
[----:B------:R-:W-:-:S13]  /*08b0*/  ISETP.NE.AND.EX P0, PT, RZ, UR25, PT, P0 ;  /* 0x00000019ff007c0c */ /* 0x000fda000bf05300 */
[----:B------:R-:W0:Y:S02]  /*08c0*/  @P0 LDC.64 R4, c[0x0][0x438] ;  /* 0x00010e00ff040b82 */ /* 0x000e240000000a00 */
[----:B0-----:R-:W-:-:S05]  /*08d0*/  @P0 IMAD.WIDE.U32 R4, R8, 0x10, R4 ;  /* 0x0000001008040825 */ /* 0x001fca00078e0004 */
[----:B------:R0:W5:Y:S01]  /*08e0*/  @P0 LDG.E.128 R112, desc[UR20][R4.64] ;  /* 0x0000001404700981 */ /* 0x000162000c1e1d00 */
[----:B------:R-:W-:Y:S02]  /*08f0*/  IADD3 R163, PT, PT, R8, 0x80, RZ ;  /* 0x0000008008a37810 */ /* 0x000fe40007ffe0ff */
[----:B------:R-:W-:-:S05]  /*0900*/  SHF.L.U32 R0, R124, 0x10, RZ ;  /* 0x000000107c007819 */ /* 0x000fca00000006ff */
[----:B------:R-:W-:Y:S01]  /*0910*/  FADD.FTZ R0, -R159, R0 ;  /* 0x000000009f007221 */ /* 0x000fe20000010100 */
[----:B--2---:R-:W-:-:S03]  /*0920*/  SHF.L.U32 R11, R128, 0x10, RZ ;  /* 0x00000010800b7819 */ /* 0x004fc600000006ff */
[----:B------:R-:W-:Y:S02]  /*0930*/  FMUL.FTZ R3, R0, UR14 ;  /* 0x0000000e00037c20 */ /* 0x000fe40008410000 */
[----:B-----5:R-:W-:Y:S01]  /*0940*/  FMUL.FTZ R9, R24, R11 ;  /* 0x0000000b18097220 */ /* 0x020fe20000410000 */
[----:B---3--:R-:W-:Y:S02]  /*0950*/  SHF.L.U32 R7, R132, 0x10, RZ ;  /* 0x0000001084077819 */ /* 0x008fe400000006ff */
[----:B------:R-:W-:-:S03]  /*0960*/  SHF.L.U32 R2, R125, 0x10, RZ ;  /* 0x000000107d027819 */ /* 0x000fc600000006ff */
[----:B------:R-:W-:Y:S01]  /*0970*/  FADD.FTZ R64, R64, R7 ;  /* 0x0000000740407221 */ /* 0x000fe20000010000 */
[-C--:B------:R-:W-:Y:S01]  /*0980*/  FFMA.FTZ R6, R16, R7.reuse, R9 ;  /* 0x0000000710067223 */ /* 0x080fe20000010009 */
[----:B------:R-:W-:Y:S01]  /*0990*/  FFMA.FTZ R48, R3, R7, R48 ;  /* 0x0000000703307223 */ /* 0x000fe20000010030 */
[----:B------:R-:W-:Y:S01]  /*09a0*/  SHF.L.U32 R7, R129, 0x10, RZ ;  /* 0x0000001081077819 */ /* 0x000fe200000006ff */
[----:B------:R-:W-:Y:S01]  /*09b0*/  FADD.FTZ R92, R92, R11 ;  /* 0x0000000b5c5c7221 */ /* 0x000fe20000010000 */
[----:B0-----:R-:W-:Y:S01]  /*09c0*/  SHF.L.U32 R5, R133, 0x10, RZ ;  /* 0x0000001085057819 */ /* 0x001fe200000006ff */
[----:B------:R-:W-:Y:S01]  /*09d0*/  FFMA.FTZ R80, R3, R11, R80 ;  /* 0x0000000b03507223 */ /* 0x000fe20000010050 */
[C---:B------:R-:W-:Y:S01]  /*09e0*/  FADD.FTZ R2, -R159.reuse, R2 ;  /* 0x000000029f027221 */ /* 0x040fe20000010100 */
[----:B------:R-:W-:Y:S01]  /*09f0*/  FMUL.FTZ R11, R26, R7 ;  /* 0x000000071a0b7220 */ /* 0x000fe20000410000 */
[----:B------:R-:W-:Y:S02]  /*0a00*/  SHF.L.U32 R0, R126, 0x10, RZ ;  /* 0x000000107e007819 */ /* 0x000fe400000006ff */
[----:B------:R-:W-:Y:S01]  /*0a10*/  FMUL.FTZ R9, R2, UR14 ;  /* 0x0000000e02097c20 */ /* 0x000fe20008410000 */
[-C--:B------:R-:W-:Y:S01]  /*0a20*/  FFMA.FTZ R4, R18, R5.reuse, R11 ;  /* 0x0000000512047223 */ /* 0x080fe2000001000b */
[----:B------:R-:W-:Y:S01]  /*0a30*/  SHF.L.U32 R11, R130, 0x10, RZ ;  /* 0x00000010820b7819 */ /* 0x000fe200000006ff */
[----:B------:R-:W-:Y:S01]  /*0a40*/  FADD.FTZ R0, -R159, R0 ;  /* 0x000000009f007221 */ /* 0x000fe20000010100 */
[----:B------:R-:W-:Y:S01]  /*0a50*/  PRMT R124, R124, 0x7632, R124 ;  /* 0x000076327c7c7816 */ /* 0x000fe2000000007c */
[----:B------:R-:W-:Y:S01]  /*0a60*/  FADD.FTZ R66, R66, R5 ;  /* 0x0000000542427221 */ /* 0x000fe20000010000 */
[C---:B------:R-:W-:Y:S01]  /*0a70*/  FFMA.FTZ R50, R9.reuse, R5, R50 ;  /* 0x0000000509327223 */ /* 0x040fe20000010032 */
[----:B------:R-:W-:Y:S01]  /*0a80*/  FADD.FTZ R94, R94, R7 ;  /* 0x000000075e5e7221 */ /* 0x000fe20000010000 */
[----:B------:R-:W-:Y:S01]  /*0a90*/  FFMA.FTZ R82, R9, R7, R82 ;  /* 0x0000000709527223 */ /* 0x000fe20000010052 */
[----:B------:R-:W-:Y:S01]  /*0aa0*/  SHF.L.U32 R5, R134, 0x10, RZ ;  /* 0x0000001086057819 */ /* 0x000fe200000006ff */
[----:B------:R-:W-:Y:S01]  /*0ab0*/  FMUL.FTZ R7, R0, UR14 ;  /* 0x0000000e00077c20 */ /* 0x000fe20008410000 */
[----:B------:R-:W-:Y:S01]  /*0ac0*/  FMUL.FTZ R147, R28, R11 ;  /* 0x0000000b1c937220 */ /* 0x000fe20000410000 */
[----:B------:R-:W-:-:S02]  /*0ad0*/  SHF.L.U32 R0, R127, 0x10, RZ ;  /* 0x000000107f007819 */ /* 0x000fc400000006ff */
[----:B------:R-:W-:Y:S02]  /*0ae0*/  SHF.L.U32 R124, R124, 0x10, RZ ;  /* 0x000000107c7c7819 */ /* 0x000fe400000006ff */
[----:B------:R-:W-:Y:S01]  /*0af0*/  PRMT R128, R128, 0x7632, R128 ;  /* 0x0000763280807816 */ /* 0x000fe20000000080 */
[----:B------:R-:W-:Y:S01]  /*0b00*/  FFMA.FTZ R2, R20, R5, R147 ;  /* 0x0000000514027223 */ /* 0x000fe20000010093 */
[----:B------:R-:W-:Y:S01]  /*0b10*/  SHF.L.U32 R147, R131, 0x10, RZ ;  /* 0x0000001083937819 */ /* 0x000fe200000006ff */
[C---:B------:R-:W-:Y:S01]  /*0b20*/  FADD.FTZ R0, -R159.reuse, R0 ;  /* 0x000000009f007221 */ /* 0x040fe20000010100 */
[----:B------:R-:W-:Y:S01]  /*0b30*/  PRMT R132, R132, 0x7632, R132 ;  /* 0x0000763284847816 */ /* 0x000fe20000000084 */
[----:B------:R-:W-:Y:S01]  /*0b40*/  FADD.FTZ R124, -R159, R124 ;  /* 0x0000007c9f7c7221 */ /* 0x000fe20000010100 */
[----:B------:R-:W-:Y:S01]  /*0b50*/  SHF.L.U32 R128, R128, 0x10, RZ ;  /* 0x0000001080807819 */ /* 0x000fe200000006ff */
[----:B------:R-:W-:Y:S01]  /*0b60*/  FADD.FTZ R96, R96, R11 ;  /* 0x0000000b60607221 */ /* 0x000fe20000010000 */
[C---:B------:R-:W-:Y:S01]  /*0b70*/  FFMA.FTZ R84, R7.reuse, R11, R84 ;  /* 0x0000000b07547223 */ /* 0x040fe20000010054 */
[----:B------:R-:W-:Y:S01]  /*0b80*/  FADD.FTZ R68, R68, R5 ;  /* 0x0000000544447221 */ /* 0x000fe20000010000 */
[----:B------:R-:W-:Y:S01]  /*0b90*/  FFMA.FTZ R52, R7, R5, R52 ;  /* 0x0000000507347223 */ /* 0x000fe20000010034 */
[----:B------:R-:W-:Y:S01]  /*0ba0*/  SHF.L.U32 R11, R135, 0x10, RZ ;  /* 0x00000010870b7819 */ /* 0x000fe200000006ff */
[----:B------:R-:W-:Y:S01]  /*0bb0*/  FMUL.FTZ R5, R0, UR14 ;  /* 0x0000000e00057c20 */ /* 0x000fe20008410000 */
[----:B------:R-:W-:Y:S01]  /*0bc0*/  FMUL.FTZ R151, R30, R147 ;  /* 0x000000931e977220 */ /* 0x000fe20000410000 */
[----:B------:R-:W-:Y:S01]  /*0bd0*/  SHF.L.U32 R132, R132, 0x10, RZ ;  /* 0x0000001084847819 */ /* 0x000fe200000006ff */
[----:B------:R-:W-:Y:S01]  /*0be0*/  FMUL.FTZ R136, R124, UR14 ;  /* 0x0000000e7c887c20 */ /* 0x000fe20008410000 */
[----:B------:R-:W-:Y:S01]  /*0bf0*/  FMUL.FTZ R124, R25, R128 ;  /* 0x00000080197c7220 */ /* 0x000fe20000410000 */
[----:B------:R-:W-:Y:S01]  /*0c00*/  PRMT R125, R125, 0x7632, R125 ;  /* 0x000076327d7d7816 */ /* 0x000fe2000000007d */
[----:B------:R-:W-:Y:S01]  /*0c10*/  FADD.FTZ R70, R70, R11 ;  /* 0x0000000b46467221 */ /* 0x000fe20000010000 */
[-C--:B------:R-:W-:Y:S01]  /*0c20*/  FFMA.FTZ R54, R5, R11.reuse, R54 ;  /* 0x0000000b05367223 */ /* 0x080fe20000010036 */
[----:B------:R-:W-:Y:S01]  /*0c30*/  FFMA.FTZ R0, R22, R11, R151 ;  /* 0x0000000b16007223 */ /* 0x000fe20000010097 */
[----:B------:R-:W-:Y:S01]  /*0c40*/  FFMA.FTZ R11, R17, R132, R124 ;  /* 0x00000084110b7223 */ /* 0x000fe2000001007c */
[----:B------:R-:W-:-:S02]  /*0c50*/  SHF.L.U32 R124, R125, 0x10, RZ ;  /* 0x000000107d7c7819 */ /* 0x000fc400000006ff */
[----:B------:R-:W-:Y:S01]  /*0c60*/  PRMT R129, R129, 0x7632, R129 ;  /* 0x0000763281817816 */ /* 0x000fe20000000081 */
[----:B------:R-:W-:Y:S01]  /*0c70*/  FADD.FTZ R65, R65, R132 ;  /* 0x0000008441417221 */ /* 0x000fe20000010000 */
[----:B------:R-:W-:Y:S01]  /*0c80*/  FFMA.FTZ R49, R136, R132, R49 ;  /* 0x0000008488317223 */ /* 0x000fe20000010031 */
[----:B------:R-:W-:Y:S01]  /*0c90*/  PRMT R133, R133, 0x7632, R133 ;  /* 0x0000763285857816 */ /* 0x000fe20000000085 */
[----:B------:R-:W-:Y:S01]  /*0ca0*/  FADD.FTZ R124, -R159, R124 ;  /* 0x0000007c9f7c7221 */ /* 0x000fe20000010100 */
[----:B------:R-:W-:Y:S02]  /*0cb0*/  SHF.L.U32 R132, R129, 0x10, RZ ;  /* 0x0000001081847819 */ /* 0x000fe400000006ff */
[----:B------:R-:W-:Y:S01]  /*0cc0*/  PRMT R130, R130, 0x7632, R130 ;  /* 0x0000763282827816 */ /* 0x000fe20000000082 */
[----:B------:R-:W-:Y:S01]  /*0cd0*/  FADD.FTZ R93, R93, R128 ;  /* 0x000000805d5d7221 */ /* 0x000fe20000010000 */
[----:B------:R-:W-:Y:S01]  /*0ce0*/  FFMA.FTZ R81, R136, R128, R81 ;  /* 0x0000008088517223 */ /* 0x000fe20000010051 */
[----:B------:R-:W-:Y:S01]  /*0cf0*/  SHF.L.U32 R128, R133, 0x10, RZ ;  /* 0x0000001085807819 */ /* 0x000fe200000006ff */
[----:B------:R-:W-:Y:S01]  /*0d00*/  FMUL.FTZ R148, R124, UR14 ;  /* 0x0000000e7c947c20 */ /* 0x000fe20008410000 */
[----:B------:R-:W-:Y:S01]  /*0d10*/  FMUL.FTZ R124, R27, R132 ;  /* 0x000000841b7c7220 */ /* 0x000fe20000410000 */
[----:B------:R-:W-:-:S02]  /*0d20*/  PRMT R134, R134, 0x7632, R134 ;  /* 0x0000763286867816 */ /* 0x000fc40000000086 */
[----:B------:R-:W-:Y:S01]  /*0d30*/  SHF.L.U32 R130, R130, 0x10, RZ ;  /* 0x0000001082827819 */ /* 0x000fe200000006ff */
[----:B------:R-:W-:Y:S01]  /*0d40*/  FADD.FTZ R98, R98, R147 ;  /* 0x0000009362627221 */ /* 0x000fe20000010000 */
[----:B------:R-:W-:Y:S01]  /*0d50*/  FFMA.FTZ R86, R5, R147, R86 ;  /* 0x0000009305567223 */ /* 0x000fe20000010056 */
[----:B------:R-:W-:Y:S01]  /*0d60*/  PRMT R126, R126, 0x7632, R126 ;  /* 0x000076327e7e7816 */ /* 0x000fe2000000007e */
[----:B------:R-:W-:Y:S01]  /*0d70*/  FFMA.FTZ R147, R19, R128, R124 ;  /* 0x0000008013937223 */ /* 0x000fe2000001007c */
[----:B------:R-:W-:Y:S01]  /*0d80*/  SHF.L.U32 R134, R134, 0x10, RZ ;  /* 0x0000001086867819 */ /* 0x000fe200000006ff */
[----:B------:R-:W-:Y:S01]  /*0d90*/  FMUL.FTZ R124, R29, R130 ;  /* 0x000000821d7c7220 */ /* 0x000fe20000410000 */
[----:B------:R-:W-:-:S03]  /*0da0*/  SHF.L.U32 R126, R126, 0x10, RZ ;  /* 0x000000107e7e7819 */ /* 0x000fc600000006ff */
[----:B------:R-:W-:Y:S01]  /*0db0*/  FFMA.FTZ R151, R21, R134, R124 ;  /* 0x0000008615977223 */ /* 0x000fe2000001007c */
[----:B------:R-:W-:Y:S01]  /*0dc0*/  FADD.FTZ R124, RZ, R6 ;  /* 0x00000006ff7c7221 */ /* 0x000fe20000010000 */
[----:B------:R-:W-:Y:S01]  /*0dd0*/  FADD.FTZ R67, R67, R128 ;  /* 0x0000008043437221 */ /* 0x000fe20000010000 */
[----:B------:R-:W-:Y:S01]  /*0de0*/  FFMA.FTZ R51, R148, R128, R51 ;  /* 0x0000008094337223 */ /* 0x000fe20000010033 */
[----:B------:R-:W-:Y:S01]  /*0df0*/  FFMA.FTZ R125, R3, R6, RZ ;  /* 0x00000006037d7223 */ /* 0x000fe200000100ff */
[----:B------:R-:W-:Y:S01]  /*0e00*/  FADD.FTZ R126, -R159, R126 ;  /* 0x0000007e9f7e7221 */ /* 0x000fe20000010100 */
[----:B------:R-:W-:Y:S01]  /*0e10*/  PRMT R128, R127, 0x7632, R128 ;  /* 0x000076327f807816 */ /* 0x000fe20000000080 */
[----:B------:R-:W-:Y:S01]  /*0e20*/  FADD.FTZ R127, R124, R11 ;  /* 0x0000000b7c7f7221 */ /* 0x000fe20000010000 */
[----:B------:R-:W-:Y:S01]  /*0e30*/  FFMA.FTZ R124, R136, R11, R125 ;  /* 0x0000000b887c7223 */ /* 0x000fe2000001007d */
[----:B------:R-:W-:Y:S02]  /*0e40*/  FMUL.FTZ R152, R126, UR14 ;  /* 0x0000000e7e987c20 */ /* 0x000fe40008410000 */
[----:B------:R-:W-:Y:S01]  /*0e50*/  FADD.FTZ R126, R127, R4 ;  /* 0x000000047f7e7221 */ /* 0x000fe20000010000 */
[----:B------:R-:W-:Y:S01]  /*0e60*/  FFMA.FTZ R125, R9, R4, R124 ;  /* 0x00000004097d7223 */ /* 0x000fe2000001007c */
[----:B------:R-:W-:-:S02]  /*0e70*/  PRMT R131, R131, 0x7632, R131 ;  /* 0x0000763283837816 */ /* 0x000fc40000000083 */
[----:B------:R-:W-:Y:S01]  /*0e80*/  FADD.FTZ R127, R126, R147 ;  /* 0x000000937e7f7221 */ /* 0x000fe20000010000 */
[C---:B------:R-:W-:Y:S01]  /*0e90*/  FFMA.FTZ R124, R148.reuse, R147, R125 ;  /* 0x00000093947c7223 */ /* 0x040fe2000001007d */
[----:B------:R-:W-:Y:S01]  /*0ea0*/  FADD.FTZ R95, R95, R132 ;  /* 0x000000845f5f7221 */ /* 0x000fe20000010000 */
[----:B------:R-:W-:Y:S01]  /*0eb0*/  FFMA.FTZ R83, R148, R132, R83 ;  /* 0x0000008494537223 */ /* 0x000fe20000010053 */
[----:B------:R-:W-:Y:S01]  /*0ec0*/  PRMT R135, R135, 0x7632, R135 ;  /* 0x0000763287877816 */ /* 0x000fe20000000087 */
[----:B------:R-:W-:Y:S01]  /*0ed0*/  FADD.FTZ R126, R127, R2 ;  /* 0x000000027f7e7221 */ /* 0x000fe20000010000 */
[----:B------:R-:W-:Y:S01]  /*0ee0*/  SHF.L.U32 R132, R131, 0x10, RZ ;  /* 0x0000001083847819 */ /* 0x000fe200000006ff */
[----:B------:R-:W-:Y:S01]  /*0ef0*/  FFMA.FTZ R125, R7, R2, R124 ;  /* 0x00000002077d7223 */ /* 0x000fe2000001007c */
[----:B------:R-:W-:Y:S01]  /*0f00*/  SHF.L.U32 R128, R128, 0x10, RZ ;  /* 0x0000001080807819 */ /* 0x000fe200000006ff */
[----:B------:R-:W-:Y:S01]  /*0f10*/  FADD.FTZ R97, R97, R130 ;  /* 0x0000008261617221 */ /* 0x000fe20000010000 */
[----:B------:R-:W-:Y:S01]  /*0f20*/  FFMA.FTZ R85, R152, R130, R85 ;  /* 0x0000008298557223 */ /* 0x000fe20000010055 */
[----:B------:R-:W-:Y:S01]  /*0f30*/  SHF.L.U32 R130, R135, 0x10, RZ ;  /* 0x0000001087827819 */ /* 0x000fe200000006ff */
[----:B------:R-:W-:Y:S01]  /*0f40*/  FADD.FTZ R127, R126, R151 ;  /* 0x000000977e7f7221 */ /* 0x000fe20000010000 */
[----:B------:R-:W-:Y:S01]  /*0f50*/  FMUL.FTZ R126, R31, R132 ;  /* 0x000000841f7e7220 */ /* 0x000fe20000410000 */
[----:B------:R-:W-:Y:S01]  /*0f60*/  FADD.FTZ R128, -R159, R128 ;  /* 0x000000809f807221 */ /* 0x000fe20000010100 */
[----:B------:R-:W-:-:S02]  /*0f70*/  FFMA.FTZ R124, R152, R151, R125 ;  /* 0x00000097987c7223 */ /* 0x000fc4000001007d */
[----:B------:R-:W-:Y:S01]  /*0f80*/  FFMA.FTZ R157, R23, R130, R126 ;  /* 0x00000082179d7223 */ /* 0x000fe2000001007e */
        /* <DEDUP_REMOVED lines=11> */
.L_x_474:
[----:B-1--4-:R-:W-:Y:S05]  /*1040*/  BSYNC.RECONVERGENT B0 ;  /* 0x0000000000007941 */ /* 0x012fea0003800200 */
.L_x_473:
        /* <DEDUP_REMOVED lines=13> */
[----:B------:R-:W0:Y:S02]  /*1120*/  @P0 LDC.64 R138, c[0x0][0x438] ;  /* 0x00010e00ff8a0b82 */ /* 0x000e240000000a00 */
[----:B0-----:R-:W-:-:S05]  /*1130*/  @P0 IMAD.WIDE.U32 R138, R163, 0x10, R138 ;  /* 0x00000010a38a0825 */ /* 0x001fca00078e008a */
[----:B------:R0:W5:Y:S01]  /*1140*/  @P0 LDG.E.128 R12, desc[UR20][R138.64] ;  /* 0x000000148a0c0981 */ /* 0x000162000c1e1d00 */
[C---:B---3--:R-:W-:Y:S02]  /*1150*/  PRMT R137, R124.reuse, 0x7632, R137 ;  /* 0x000076327c897816 */ /* 0x048fe40000000089 */
[----:B------:R-:W-:Y:S02]  /*1160*/  SHF.L.U32 R124, R124, 0x10, RZ ;  /* 0x000000107c7c7819 */ /* 0x000fe400000006ff */
[C---:B------:R-:W-:Y:S02]  /*1170*/  PRMT R140, R125.reuse, 0x7632, R140 ;  /* 0x000076327d8c7816 */ /* 0x040fe4000000008c */
[----:B------:R-:W-:Y:S02]  /*1180*/  SHF.L.U32 R142, R125, 0x10, RZ ;  /* 0x000000107d8e7819 */ /* 0x000fe400000006ff */
[----:B------:R-:W-:Y:S02]  /*1190*/  PRMT R125, R126, 0x7632, R125 ;  /* 0x000076327e7d7816 */ /* 0x000fe4000000007d */
[----:B------:R-:W-:-:S02]  /*11a0*/  PRMT R141, R127, 0x7632, R141 ;  /* 0x000076327f8d7816 */ /* 0x000fc4000000008d */
[----:B------:R-:W-:Y:S01]  /*11b0*/  SHF.L.U32 R144, R127, 0x10, RZ ;  /* 0x000000107f907819 */ /* 0x000fe200000006ff */
[----:B------:R-:W-:Y:S01]  /*11c0*/  FADD.FTZ R124, -R159, R124 ;  /* 0x0000007c9f7c7221 */ /* 0x000fe20000010100 */
[----:B----4-:R-:W-:Y:S02]  /*11d0*/  SHF.L.U32 R127, R128, 0x10, RZ ;  /* 0x00000010807f7819 */ /* 0x010fe400000006ff */
[----:B------:R-:W-:Y:S01]  /*11e0*/  SHF.L.U32 R154, R125, 0x10, RZ ;  /* 0x000000107d9a7819 */ /* 0x000fe200000006ff */
[----:B------:R-:W-:Y:S01]  /*11f0*/  FMUL.FTZ R145, R124, UR14 ;  /* 0x0000000e7c917c20 */ /* 0x000fe20008410000 */
[----:B------:R-:W-:Y:S01]  /*1200*/  SHF.L.U32 R146, R137, 0x10, RZ ;  /* 0x0000001089927819 */ /* 0x000fe200000006ff */
[----:B-----5:R-:W-:Y:S01]  /*1210*/  FMUL.FTZ R137, R40, R127 ;  /* 0x0000007f28897220 */ /* 0x020fe20000410000 */
[----:B--2---:R-:W-:Y:S01]  /*1220*/  SHF.L.U32 R125, R132, 0x10, RZ ;  /* 0x00000010847d7819 */ /* 0x004fe200000006ff */
[----:B------:R-:W-:Y:S01]  /*1230*/  FADD.FTZ R143, -R159, R142 ;  /* 0x0000008e9f8f7221 */ /* 0x000fe20000010100 */
[----:B------:R-:W-:-:S03]  /*1240*/  SHF.L.U32 R126, R126, 0x10, RZ ;  /* 0x000000107e7e7819 */ /* 0x000fc600000006ff */
[----:B------:R-:W-:Y:S01]  /*1250*/  FADD.FTZ R56, R56, R125 ;  /* 0x0000007d38387221 */ /* 0x000fe20000010000 */
[-C--:B------:R-:W-:Y:S01]  /*1260*/  FFMA.FTZ R72, R145, R125.reuse, R72 ;  /* 0x0000007d91487223 */ /* 0x080fe20000010048 */
[----:B------:R-:W-:Y:S01]  /*1270*/  FFMA.FTZ R142, R32, R125, R137 ;  /* 0x0000007d208e7223 */ /* 0x000fe20000010089 */
[----:B------:R-:W-:Y:S01]  /*1280*/  SHF.L.U32 R125, R129, 0x10, RZ ;  /* 0x00000010817d7819 */ /* 0x000fe200000006ff */
[----:B------:R-:W-:Y:S01]  /*1290*/  FADD.FTZ R116, R116, R127 ;  /* 0x0000007f74747221 */ /* 0x000fe20000010000 */
[----:B------:R-:W-:Y:S01]  /*12a0*/  SHF.L.U32 R137, R133, 0x10, RZ ;  /* 0x0000001085897819 */ /* 0x000fe200000006ff */
[----:B------:R-:W-:Y:S01]  /*12b0*/  FFMA.FTZ R100, R145, R127, R100 ;  /* 0x0000007f91647223 */ /* 0x000fe20000010064 */
[----:B------:R-:W-:Y:S01]  /*12c0*/  FMUL.FTZ R143, R143, UR14 ;  /* 0x0000000e8f8f7c20 */ /* 0x000fe20008410000 */
[----:B------:R-:W-:Y:S01]  /*12d0*/  FMUL.FTZ R127, R42, R125 ;  /* 0x0000007d2a7f7220 */ /* 0x000fe20000410000 */
[----:B0-----:R-:W-:Y:S01]  /*12e0*/  FADD.FTZ R139, -R159, R126 ;  /* 0x0000007e9f8b7221 */ /* 0x001fe20000010100 */
[----:B------:R-:W-:Y:S01]  /*12f0*/  FADD.FTZ R58, R58, R137 ;  /* 0x000000893a3a7221 */ /* 0x000fe20000010000 */
[-C--:B------:R-:W-:Y:S01]  /*1300*/  FFMA.FTZ R74, R143, R137.reuse, R74 ;  /* 0x000000898f4a7223 */ /* 0x080fe2000001004a */
[----:B------:R-:W-:Y:S01]  /*1310*/  FFMA.FTZ R137, R34, R137, R127 ;  /* 0x0000008922897223 */ /* 0x000fe2000001007f */
[----:B------:R-:W-:Y:S01]  /*1320*/  SHF.L.U32 R127, R130, 0x10, RZ ;  /* 0x00000010827f7819 */ /* 0x000fe200000006ff */
[----:B------:R-:W-:Y:S01]  /*1330*/  FMUL.FTZ R139, R139, UR14 ;  /* 0x0000000e8b8b7c20 */ /* 0x000fe20008410000 */
[----:B------:R-:W-:Y:S01]  /*1340*/  PRMT R128, R128, 0x7632, R128 ;  /* 0x0000763280807816 */ /* 0x000fe20000000080 */
[----:B------:R-:W-:Y:S01]  /*1350*/  FADD.FTZ R146, -R159, R146 ;  /* 0x000000929f927221 */ /* 0x000fe20000010100 */
[----:B------:R-:W-:Y:S01]  /*1360*/  SHF.L.U32 R140, R140, 0x10, RZ ;  /* 0x000000108c8c7819 */ /* 0x000fe200000006ff */
[----:B------:R-:W-:Y:S01]  /*1370*/  FADD.FTZ R118, R118, R125 ;  /* 0x0000007d76767221 */ /* 0x000fe20000010000 */
[----:B------:R-:W-:Y:S01]  /*1380*/  FFMA.FTZ R102, R143, R125, R102 ;  /* 0x0000007d8f667223 */ /* 0x000fe20000010066 */
[----:B------:R-:W-:Y:S01]  /*1390*/  PRMT R129, R129, 0x7632, R129 ;  /* 0x0000763281817816 */ /* 0x000fe20000000081 */
[-C--:B------:R-:W-:Y:S01]  /*13a0*/  FMUL.FTZ R149, R44, R127.reuse ;  /* 0x0000007f2c957220 */ /* 0x080fe20000410000 */
[----:B------:R-:W-:Y:S01]  /*13b0*/  SHF.L.U32 R125, R134, 0x10, RZ ;  /* 0x00000010867d7819 */ /* 0x000fe200000006ff */
[----:B------:R-:W-:Y:S01]  /*13c0*/  FADD.FTZ R120, R120, R127 ;  /* 0x0000007f78787221 */ /* 0x000fe20000010000 */
[----:B------:R-:W-:Y:S01]  /*13d0*/  FFMA.FTZ R104, R139, R127, R104 ;  /* 0x0000007f8b687223 */ /* 0x000fe20000010068 */
[----:B------:R-:W-:Y:S01]  /*13e0*/  SHF.L.U32 R127, R131, 0x10, RZ ;  /* 0x00000010837f7819 */ /* 0x000fe200000006ff */
[----:B------:R-:W-:Y:S01]  /*13f0*/  FMUL.FTZ R146, R146, UR14 ;  /* 0x0000000e92927c20 */ /* 0x000fe20008410000 */
[----:B------:R-:W-:Y:S01]  /*1400*/  SHF.L.U32 R128, R128, 0x10, RZ ;  /* 0x0000001080807819 */ /* 0x000fe200000006ff */
[----:B------:R-:W-:Y:S01]  /*1410*/  FADD.FTZ R150, -R159, R140 ;  /* 0x0000008c9f967221 */ /* 0x000fe20000010100 */
[----:B------:R-:W-:-:S02]  /*1420*/  PRMT R133, R133, 0x7632, R133 ;  /* 0x0000763285857816 */ /* 0x000fc40000000085 */
[----:B------:R-:W-:Y:S01]  /*1430*/  SHF.L.U32 R126, R129, 0x10, RZ ;  /* 0x00000010817e7819 */ /* 0x000fe200000006ff */
[----:B------:R-:W-:Y:S01]  /*1440*/  FADD.FTZ R60, R60, R125 ;  /* 0x0000007d3c3c7221 */ /* 0x000fe20000010000 */
[----:B------:R-:W-:Y:S01]  /*1450*/  PRMT R130, R130, 0x7632, R130 ;  /* 0x0000763282827816 */ /* 0x000fe20000000082 */
[-C--:B------:R-:W-:Y:S01]  /*1460*/  FFMA.FTZ R76, R139, R125.reuse, R76 ;  /* 0x0000007d8b4c7223 */ /* 0x080fe2000001004c */
[----:B------:R-:W-:Y:S01]  /*1470*/  SHF.L.U32 R156, R141, 0x10, RZ ;  /* 0x000000108d9c7819 */ /* 0x000fe200000006ff */
[----:B------:R-:W-:Y:S01]  /*1480*/  FFMA.FTZ R138, R36, R125, R149 ;  /* 0x0000007d248a7223 */ /* 0x000fe20000010095 */
[----:B------:R-:W-:Y:S01]  /*1490*/  PRMT R132, R132, 0x7632, R132 ;  /* 0x0000763284847816 */ /* 0x000fe20000000084 */
[----:B------:R-:W-:Y:S01]  /*14a0*/  FADD.FTZ R141, -R159, R144 ;  /* 0x000000909f8d7221 */ /* 0x000fe20000010100 */
[----:B------:R-:W-:Y:S01]  /*14b0*/  SHF.L.U32 R125, R135, 0x10, RZ ;  /* 0x00000010877d7819 */ /* 0x000fe200000006ff */
[----:B------:R-:W-:Y:S01]  /*14c0*/  FMUL.FTZ R149, R46, R127 ;  /* 0x0000007f2e957220 */ /* 0x000fe20000410000 */
[-C--:B------:R-:W-:Y:S01]  /*14d0*/  FMUL.FTZ R144, R41, R128.reuse ;  /* 0x0000008029907220 */ /* 0x080fe20000410000 */
[----:B------:R-:W-:Y:S01]  /*14e0*/  FADD.FTZ R117, R117, R128 ;  /* 0x0000008075757221 */ /* 0x000fe20000010000 */
[----:B------:R-:W-:Y:S01]  /*14f0*/  FFMA.FTZ R101, R146, R128, R101 ;  /* 0x0000008092657223 */ /* 0x000fe20000010065 */
[----:B------:R-:W-:Y:S01]  /*1500*/  SHF.L.U32 R124, R133, 0x10, RZ ;  /* 0x00000010857c7819 */ /* 0x000fe200000006ff */
[----:B------:R-:W-:Y:S01]  /*1510*/  FMUL.FTZ R150, R150, UR14 ;  /* 0x0000000e96967c20 */ /* 0x000fe20008410000 */
[----:B------:R-:W-:Y:S01]  /*1520*/  FMUL.FTZ R128, R43, R126 ;  /* 0x0000007e2b807220 */ /* 0x000fe20000410000 */
[----:B------:R-:W-:-:S02]  /*1530*/  PRMT R134, R134, 0x7632, R134 ;  /* 0x0000763286867816 */ /* 0x000fc40000000086 */
[----:B------:R-:W-:Y:S01]  /*1540*/  SHF.L.U32 R130, R130, 0x10, RZ ;  /* 0x0000001082827819 */ /* 0x000fe200000006ff */
[----:B------:R-:W-:Y:S01]  /*1550*/  FMUL.FTZ R141, R141, UR14 ;  /* 0x0000000e8d8d7c20 */ /* 0x000fe20008410000 */
[----:B------:R-:W-:Y:S01]  /*1560*/  SHF.L.U32 R132, R132, 0x10, RZ ;  /* 0x0000001084847819 */ /* 0x000fe200000006ff */
[-C--:B------:R-:W-:Y:S01]  /*1570*/  FFMA.FTZ R140, R38, R125.reuse, R149 ;  /* 0x0000007d268c7223 */ /* 0x080fe20000010095 */
[----:B------:R-:W-:Y:S01]  /*1580*/  FADD.FTZ R59, R59, R124 ;  /* 0x0000007c3b3b7221 */ /* 0x000fe20000010000 */
[-C--:B------:R-:W-:Y:S01]  /*1590*/  FFMA.FTZ R75, R150, R124.reuse, R75 ;  /* 0x0000007c964b7223 */ /* 0x080fe2000001004b */
[----:B------:R-:W-:Y:S01]  /*15a0*/  FFMA.FTZ R149, R35, R124, R128 ;  /* 0x0000007c23957223 */ /* 0x000fe20000010080 */
[----:B------:R-:W-:Y:S01]  /*15b0*/  SHF.L.U32 R134, R134, 0x10, RZ ;  /* 0x0000001086867819 */ /* 0x000fe200000006ff */
[----:B------:R-:W-:Y:S01]  /*15c0*/  FMUL.FTZ R124, R45, R130 ;  /* 0x000000822d7c7220 */ /* 0x000fe20000410000 */
[----:B------:R-:W-:Y:S01]  /*15d0*/  FADD.FTZ R62, R62, R125 ;  /* 0x0000007d3e3e7221 */ /* 0x000fe20000010000 */
[----:B------:R-:W-:Y:S01]  /*15e0*/  FFMA.FTZ R78, R141, R125, R78 ;  /* 0x0000007d8d4e7223 */ /* 0x000fe2000001004e */
[----:B------:R-:W-:Y:S01]  /*15f0*/  FFMA.FTZ R144, R33, R132, R144 ;  /* 0x0000008421907223 */ /* 0x000fe20000010090 */
[----:B------:R-:W-:Y:S01]  /*1600*/  FADD.FTZ R161, R161, R142 ;  /* 0x0000008ea1a17221 */ /* 0x000fe20000010000 */
[----:B------:R-:W-:Y:S01]  /*1610*/  FFMA.FTZ R125, R145, R142, R160 ;  /* 0x0000008e917d7223 */ /* 0x000fe200000100a0 */
[----:B------:R-:W-:Y:S01]  /*1620*/  FFMA.FTZ R153, R37, R134, R124 ;  /* 0x0000008625997223 */ /* 0x000fe2000001007c */
[----:B------:R-:W-:Y:S01]  /*1630*/  FADD.FTZ R119, R119, R126 ;  /* 0x0000007e77777221 */ /* 0x000fe20000010000 */
[----:B------:R-:W-:Y:S01]  /*1640*/  FFMA.FTZ R103, R150, R126, R103 ;  /* 0x0000007e96677223 */ /* 0x000fe20000010067 */
[----:B------:R-:W-:Y:S01]  /*1650*/  FADD.FTZ R124, R161, R144 ;  /* 0x00000090a17c7221 */ /* 0x000fe20000010000 */
[----:B------:R-:W-:Y:S01]  /*1660*/  FFMA.FTZ R126, R146, R144, R125 ;  /* 0x00000090927e7223 */ /* 0x000fe2000001007d */
[----:B------:R-:W-:-:S02]  /*1670*/  FADD.FTZ R154, -R159, R154 ;  /* 0x0000009a9f9a7221 */ /* 0x000fc40000010100 */
[----:B------:R-:W-:Y:S01]  /*1680*/  FADD.FTZ R124, R124, R137 ;  /* 0x000000897c7c7221 */ /* 0x000fe20000010000 */
[----:B------:R-:W-:Y:S01]  /*1690*/  FFMA.FTZ R125, R143, R137, R126 ;  /* 0x000000898f7d7223 */ /* 0x000fe2000001007e */
[----:B------:R-:W-:Y:S01]  /*16a0*/  FADD.FTZ R122, R122, R127 ;  /* 0x0000007f7a7a7221 */ /* 0x000fe20000010000 */
[----:B------:R-:W-:Y:S01]  /*16b0*/  FFMA.FTZ R106, R141, R127, R106 ;  /* 0x0000007f8d6a7223 */ /* 0x000fe2000001006a */
[----:B------:R-:W-:Y:S01]  /*16c0*/  FMUL.FTZ R154, R154, UR14 ;  /* 0x0000000e9a9a7c20 */ /* 0x000fe20008410000 */
[----:B------:R-:W-:Y:S01]  /*16d0*/  PRMT R131, R131, 0x7632, R131 ;  /* 0x0000763283837816 */ /* 0x000fe20000000083 */
[----:B------:R-:W-:Y:S01]  /*16e0*/  FADD.FTZ R127, R124, R149 ;  /* 0x000000957c7f7221 */ /* 0x000fe20000010000 */
[----:B------:R-:W-:Y:S01]  /*16f0*/  FFMA.FTZ R124, R150, R149, R125 ;  /* 0x00000095967c7223 */ /* 0x000fe2000001007d */
[----:B------:R-:W-:Y:S01]  /*1700*/  FADD.FTZ R121, R121, R130 ;  /* 0x0000008279797221 */ /* 0x000fe20000010000 */
[----:B------:R-:W-:Y:S01]  /*1710*/  FFMA.FTZ R105, R154, R130, R105 ;  /* 0x000000829a697223 */ /* 0x000fe20000010069 */
[----:B------:R-:W-:Y:S01]  /*1720*/  PRMT R135, R135, 0x7632, R135 ;  /* 0x0000763287877816 */ /* 0x000fe20000000087 */
[----:B------:R-:W-:Y:S01]  /*1730*/  FADD.FTZ R126, R127, R138 ;  /* 0x0000008a7f7e7221 */ /* 0x000fe20000010000 */
[----:B------:R-:W-:Y:S01]  /*1740*/  SHF.L.U32 R130, R131, 0x10, RZ ;  /* 0x0000001083827819 */ /* 0x000fe200000006ff */
[----:B------:R-:W-:Y:S01]  /*1750*/  FFMA.FTZ R125, R139, R138, R124 ;  /* 0x0000008a8b7d7223 */ /* 0x000fe2000001007c */
[----:B------:R-:W-:Y:S01]  /*1760*/  FADD.FTZ R57, R57, R132 ;  /* 0x0000008439397221 */ /* 0x000fe20000010000 */
[----:B------:R-:W-:Y:S01]  /*1770*/  FFMA.FTZ R73, R146, R132, R73 ;  /* 0x0000008492497223 */ /* 0x000fe20000010049 */
[----:B------:R-:W-:Y:S01]  /*1780*/  SHF.L.U32 R128, R135, 0x10, RZ ;  /* 0x0000001087807819 */ /* 0x000fe200000006ff */
[----:B------:R-:W-:Y:S01]  /*1790*/  FADD.FTZ R156, -R159, R156 ;  /* 0x0000009c9f9c7221 */ /* 0x000fe20000010100 */
[----:B------:R-:W-:Y:S01]  /*17a0*/  FMUL.FTZ R132, R47, R130 ;  /* 0x000000822f847220 */ /* 0x000fe20000410000 */
[----:B------:R-:W-:Y:S01]  /*17b0*/  FADD.FTZ R127, R126, R153 ;  /* 0x000000997e7f7221 */ /* 0x000fe20000010000 */
[----:B------:R-:W-:Y:S01]  /*17c0*/  FFMA.FTZ R124, R154, R153, R125 ;  /* 0x000000999a7c7223 */ /* 0x000fe2000001007d */
[----:B------:R-:W-:Y:S01]  /*17d0*/  FMUL.FTZ R156, R156, UR14 ;  /* 0x0000000e9c9c7c20 */ /* 0x000fe20008410000 */
        /* <DEDUP_REMOVED lines=11> */
.L_x_476:
[----:B------:R-:W-:Y:S05]  /*1890*/  BSYNC.RECONVERGENT B0 ;  /* 0x0000000000007941 */ /* 0x000fea0003800200 */
.L_x_475:
        /* <DEDUP_REMOVED lines=32> */
.L_x_478:
[----:B------:R-:W-:Y:S05]  /*1aa0*/  BSYNC.RECONVERGENT B0 ;  /* 0x0000000000007941 */ /* 0x000fea0003800200 */
.L_x_477:
        /* <DEDUP_REMOVED lines=47> */
[--C-:B------:R-:W-:Y:S01]  /*1da0*/  FFMA.FTZ R129, R5, UR15, R130.reuse ;  /* 0x0000000f05817c23 */ /* 0x100fe20008010082 */
[--C-:B------:R-:W-:Y:S01]  /*1db0*/  FFMA.FTZ R134, R158, UR15, R130.reuse ;  /* 0x0000000f9e867c23 */ /* 0x100fe20008010082 */
[----:B------:R-:W-:Y:S01]  /*1dc0*/  FMUL.FTZ R124, R125, UR14 ;  /* 0x0000000e7d7c7c20 */ /* 0x000fe20008410000 */
[----:B------:R-:W-:Y:S01]  /*1dd0*/  FMUL.FTZ R125, R126, UR14 ;  /* 0x0000000e7e7d7c20 */ /* 0x000fe20008410000 */
[----:B------:R-:W-:Y:S01]  /*1de0*/  FFMA.FTZ R126, R148, UR15, R130 ;  /* 0x0000000f947e7c23 */ /* 0x000fe20008010082 */
[----:B------:R-:W-:Y:S01]  /*1df0*/  FADD.FTZ R127, R2, -R127 ;  /* 0x8000007f027f7221 */ /* 0x000fe20000010000 */
[----:B------:R-:W-:Y:S01]  /*1e00*/  FADD.FTZ R128, R151, -R128 ;  /* 0x8000008097807221 */ /* 0x000fe20000010000 */
[----:B------:R-:W-:Y:S01]  /*1e10*/  FADD.FTZ R129, R0, -R129 ;  /* 0x8000008100817221 */ /* 0x000fe20000010000 */
[----:B------:R-:W-:Y:S01]  /*1e20*/  F2FP.BF16.F32.PACK_AB R124, R125, R124 ;  /* 0x0000007c7d7c723e */ /* 0x000fe200000010ff */
[----:B------:R-:W-:Y:S01]  /*1e30*/  FFMA.FTZ R125, R9, UR15, R130 ;  /* 0x0000000f097d7c23 */ /* 0x000fe20008010082 */
[----:B------:R-:W-:Y:S01]  /*1e40*/  FADD.FTZ R126, R147, -R126 ;  /* 0x8000007e937e7221 */ /* 0x000fe20000010000 */
[----:B------:R-:W-:Y:S01]  /*1e50*/  FADD.FTZ R134, R157, -R134 ;  /* 0x800000869d867221 */ /* 0x000fe20000010000 */
[----:B------:R-:W-:Y:S01]  /*1e60*/  FMUL.FTZ R127, R127, UR14 ;  /* 0x0000000e7f7f7c20 */ /* 0x000fe20008410000 */
[----:B------:R-:W-:Y:S01]  /*1e70*/  FADD.FTZ R125, R4, -R125 ;  /* 0x8000007d047d7221 */ /* 0x000fe20000010000 */
[----:B------:R-:W-:Y:S01]  /*1e80*/  FMUL.FTZ R126, R126, UR14 ;  /* 0x0000000e7e7e7c20 */ /* 0x000fe20008410000 */
[----:B------:R-:W-:Y:S01]  /*1e90*/  FMUL.FTZ R128, R128, UR14 ;  /* 0x0000000e80807c20 */ /* 0x000fe20008410000 */
[----:B------:R-:W-:Y:S01]  /*1ea0*/  FMUL.FTZ R129, R129, UR14 ;  /* 0x0000000e81817c20 */ /* 0x000fe20008410000 */
[----:B------:R-:W-:Y:S01]  /*1eb0*/  FMUL.FTZ R125, R125, UR14 ;  /* 0x0000000e7d7d7c20 */ /* 0x000fe20008410000 */
[----:B------:R-:W-:-:S04]  /*1ec0*/  FMUL.FTZ R134, R134, UR14 ;  /* 0x0000000e86867c20 */ /* 0x000fc80008410000 */
[----:B------:R-:W-:Y:S02]  /*1ed0*/  F2FP.BF16.F32.PACK_AB R125, R126, R125 ;  /* 0x0000007d7e7d723e */ /* 0x000fe400000010ff */
[----:B------:R-:W-:Y:S02]  /*1ee0*/  F2FP.BF16.F32.PACK_AB R126, R128, R127 ;  /* 0x0000007f807e723e */ /* 0x000fe400000010ff */
[----:B------:R-:W-:Y:S01]  /*1ef0*/  F2FP.BF16.F32.PACK_AB R127, R134, R129 ;  /* 0x00000081867f723e */ /* 0x000fe200000010ff */
[----:B------:R-:W-:Y:S06]  /*1f00*/  BRA `(.L_x_484) ;  /* 0x0000001000b87947 */ /* 0x000fec0003800000 */
.L_x_483:
[--C-:B------:R-:W-:Y:S01]  /*1f10*/  FFMA.FTZ R89, R5, UR15, R130.reuse ;  /* 0x0000000f05597c23 */ /* 0x100fe20008010082 */
[--C-:B------:R-:W-:Y:S01]  /*1f20*/  FFMA.FTZ R88, R158, UR15, R130.reuse ;  /* 0x0000000f9e587c23 */ /* 0x100fe20008010082 */
[--C-:B------:R-:W-:Y:S01]  /*1f30*/  FFMA.FTZ R125, R7, UR15, R130.reuse ;  /* 0x0000000f077d7c23 */ /* 0x100fe20008010082 */
[----:B------:R-:W-:Y:S01]  /*1f40*/  FFMA.FTZ R124, R152, UR15, R130 ;  /* 0x0000000f987c7c23 */ /* 0x000fe20008010082 */
[----:B------:R-:W-:Y:S01]  /*1f50*/  FADD.FTZ R89, R0, -R89 ;  /* 0x8000005900597221 */ /* 0x000fe20000010000 */
[----:B------:R-:W-:Y:S01]  /*1f60*/  FADD.FTZ R88, R157, -R88 ;  /* 0x800000589d587221 */ /* 0x000fe20000010000 */
[--C-:B------:R-:W-:Y:S01]  /*1f70*/  FFMA.FTZ R91, R9, UR15, R130.reuse ;  /* 0x0000000f095b7c23 */ /* 0x100fe20008010082 */
[----:B------:R-:W-:Y:S01]  /*1f80*/  FADD.FTZ R125, R2, -R125 ;  /* 0x8000007d027d7221 */ /* 0x000fe20000010000 */
[----:B------:R-:W-:Y:S01]  /*1f90*/  FMUL.FTZ R127, R89, UR14 ;  /* 0x0000000e597f7c20 */ /* 0x000fe20008410000 */
[----:B------:R-:W-:Y:S01]  /*1fa0*/  FMUL.FTZ R90, R88, UR14 ;  /* 0x0000000e585a7c20 */ /* 0x000fe20008410000 */
[--C-:B------:R-:W-:Y:S01]  /*1fb0*/  FFMA.FTZ R89, R3, UR15, R130.reuse ;  /* 0x0000000f03597c23 */ /* 0x100fe20008010082 */
[----:B------:R-:W-:Y:S01]  /*1fc0*/  FFMA.FTZ R88, R136, UR15, R130 ;  /* 0x0000000f88587c23 */ /* 0x000fe20008010082 */
        /* <DEDUP_REMOVED lines=12> */
[----:B------:R-:W-:Y:S01]  /*2090*/  FMUL.FTZ R88, R88, UR14 ;  /* 0x0000000e58587c20 */ /* 0x000fe20008410000 */
[----:B------:R-:W-:-:S03]  /*20a0*/  F2FP.BF16.F32.PACK_AB R126, R124, R125 ;  /* 0x0000007d7c7e723e */ /* 0x000fc600000010ff */
[----:B------:R-:W-:Y:S02]  /*20b0*/  F2FP.BF16.F32.PACK_AB R125, R90, R91 ;  /* 0x0000005b5a7d723e */ /* 0x000fe400000010ff */
[----:B------:R-:W-:Y:S02]  /*20c0*/  F2FP.BF16.F32.PACK_AB R124, R88, R89 ;  /* 0x00000059587c723e */ /* 0x000fe400000010ff */
[----:B------:R-:W-:Y:S02]  /*20d0*/  MOV R91, R127 ;  /* 0x0000007f005b7202 */ /* 0x000fe40000000f00 */
[----:B------:R-:W-:Y:S02]  /*20e0*/  MOV R90, R126 ;  /* 0x0000007e005a7202 */ /* 0x000fe40000000f00 */
[----:B------:R-:W-:Y:S02]  /*20f0*/  MOV R89, R125 ;  /* 0x0000007d00597202 */ /* 0x000fe40000000f00 */
[----:B------:R-:W-:Y:S01]  /*2100*/  MOV R88, R124 ;  /* 0x0000007c00587202 */ /* 0x000fe20000000f00 */
[----:B------:R-:W-:Y:S06]  /*2110*/  BRA `(.L_x_484) ;  /* 0x0000001000347947 */ /* 0x000fec0003800000 */
.L_x_482:
        /* <DEDUP_REMOVED lines=38> */
.L_x_485:
        /* <DEDUP_REMOVED lines=37> */
.L_x_481:
        /* <DEDUP_REMOVED lines=12> */
[----:B------:R-:W-:Y:S01]  /*2690*/  PRMT R125, R115, 0x7632, R125 ;  /* 0x00007632737d7816 */ /* 0x000fe2000000007d */
[----:B------:R-:W-:Y:S01]  /*26a0*/  FFMA.FTZ R131, R5, UR15, R130 ;  /* 0x0000000f05837c23 */ /* 0x000fe20008010082 */
[--C-:B------:R-:W-:Y:S01]  /*26b0*/  FADD.FTZ R128, R157, -R124.reuse ;  /* 0x8000007c9d807221 */ /* 0x100fe20000010000 */
[----:B------:R-:W-:Y:S01]  /*26c0*/  PRMT R124, R114, 0x7632, R124 ;  /* 0x00007632727c7816 */ /* 0x000fe2000000007c */
[----:B------:R-:W-:Y:S01]  /*26d0*/  FADD.FTZ R129, R151, -R126 ;  /* 0x8000007e97817221 */ /* 0x000fe20000010000 */
[----:B------:R-:W-:Y:S01]  /*26e0*/  SHF.L.U32 R125, R125, 0x10, RZ ;  /* 0x000000107d7d7819 */ /* 0x000fe200000006ff */
[----:B------:R-:W-:Y:S01]  /*26f0*/  FADD.FTZ R160, R0, -R131 ;  /* 0x8000008300a07221 */ /* 0x000fe20000010000 */
[----:B------:R-:W-:Y:S01]  /*2700*/  SHF.L.U32 R124, R124, 0x10, RZ ;  /* 0x000000107c7c7819 */ /* 0x000fe200000006ff */
[----:B------:R-:W-:-:S02]  /*2710*/  FFMA.FTZ R133, R9, UR15, R130 ;  /* 0x0000000f09857c23 */ /* 0x000fc40008010082 */
[--C-:B------:R-:W-:Y:S01]  /*2720*/  FFMA.FTZ R127, R128, UR14, R125.reuse ;  /* 0x0000000e807f7c23 */ /* 0x100fe2000801007d */
[----:B------:R-:W-:Y:S01]  /*2730*/  FFMA.FTZ R128, R136, UR15, R130 ;  /* 0x0000000f88807c23 */ /* 0x000fe20008010082 */
[----:B------:R-:W-:Y:S01]  /*2740*/  FFMA.FTZ R126, R129, UR14, R124 ;  /* 0x0000000e817e7c23 */ /* 0x000fe2000801007c */
[----:B------:R-:W-:Y:S01]  /*2750*/  FFMA.FTZ R124, R148, UR15, R130 ;  /* 0x0000000f947c7c23 */ /* 0x000fe20008010082 */
[----:B------:R-:W-:Y:S01]  /*2760*/  PRMT R125, R113, 0x7632, R125 ;  /* 0x00007632717d7816 */ /* 0x000fe2000000007d */
[----:B------:R-:W-:Y:S01]  /*2770*/  FADD.FTZ R129, R11, -R128 ;  /* 0x800000800b817221 */ /* 0x000fe20000010000 */
[----:B------:R-:W-:Y:S01]  /*2780*/  SHF.L.U32 R128, R114, 0x10, RZ ;  /* 0x0000001072807819 */ /* 0x000fe200000006ff */
[--C-:B------:R-:W-:Y:S01]  /*2790*/  FADD.FTZ R134, R147, -R124.reuse ;  /* 0x8000007c93867221 */ /* 0x100fe20000010000 */
[----:B------:R-:W-:Y:S02]  /*27a0*/  PRMT R124, R112, 0x7632, R124 ;  /* 0x00007632707c7816 */ /* 0x000fe4000000007c */
[----:B------:R-:W-:-:S02]  /*27b0*/  SHF.L.U32 R125, R125, 0x10, RZ ;  /* 0x000000107d7d7819 */ /* 0x000fc400000006ff */
[----:B------:R-:W-:-:S03]  /*27c0*/  SHF.L.U32 R124, R124, 0x10, RZ ;  /* 0x000000107c7c7819 */ /* 0x000fc600000006ff */
[----:B------:R-:W-:Y:S01]  /*27d0*/  FFMA.FTZ R125, R134, UR14, R125 ;  /* 0x0000000e867d7c23 */ /* 0x000fe2000801007d */
[----:B------:R-:W-:Y:S01]  /*27e0*/  FADD.FTZ R134, R4, -R133 ;  /* 0x8000008504867221 */ /* 0x000fe20000010000 */
[----:B------:R-:W-:Y:S01]  /*27f0*/  FFMA.FTZ R124, R129, UR14, R124 ;  /* 0x0000000e817c7c23 */ /* 0x000fe2000801007c */
[----:B------:R-:W-:-:S04]  /*2800*/  FFMA.FTZ R129, R7, UR15, R130 ;  /* 0x0000000f07817c23 */ /* 0x000fc80008010082 */
[----:B------:R-:W-:Y:S01]  /*2810*/  FADD.FTZ R131, R2, -R129 ;  /* 0x8000008102837221 */ /* 0x000fe20000010000 */
[----:B------:R-:W-:-:S03]  /*2820*/  SHF.L.U32 R129, R115, 0x10, RZ ;  /* 0x0000001073817819 */ /* 0x000fc600000006ff */
[----:B------:R-:W-:Y:S01]  /*2830*/  FFMA.FTZ R131, R131, UR14, R128 ;  /* 0x0000000e83837c23 */ /* 0x000fe20008010080 */
[----:B------:R-:W-:Y:S01]  /*2840*/  SHF.L.U32 R128, R112, 0x10, RZ ;  /* 0x0000001070807819 */ /* 0x000fe200000006ff */
[----:B------:R-:W-:Y:S01]  /*2850*/  FFMA.FTZ R160, R160, UR14, R129 ;  /* 0x0000000ea0a07c23 */ /* 0x000fe20008010081 */
[----:B------:R-:W-:Y:S02]  /*2860*/  FFMA.FTZ R129, R3, UR15, R130 ;  /* 0x0000000f03817c23 */ /* 0x000fe40008010082 */
[----:B------:R-:W-:Y:S02]  /*2870*/  F2FP.BF16.F32.PACK_AB R126, R126, R131 ;  /* 0x000000837e7e723e */ /* 0x000fe400000010ff */
[----:B------:R-:W-:Y:S01]  /*2880*/  FADD.FTZ R133, R6, -R129 ;  /* 0x8000008106857221 */ /* 0x000fe20000010000 */
[----:B------:R-:W-:Y:S02]  /*2890*/  SHF.L.U32 R129, R113, 0x10, RZ ;  /* 0x0000001071817819 */ /* 0x000fe400000006ff */
[----:B------:R-:W-:-:S03]  /*28a0*/  F2FP.BF16.F32.PACK_AB R127, R127, R160 ;  /* 0x000000a07f7f723e */ /* 0x000fc600000010ff */
[----:B------:R-:W-:Y:S01]  /*28b0*/  FFMA.FTZ R134, R134, UR14, R129 ;  /* 0x0000000e86867c23 */ /* 0x000fe20008010081 */
[----:B------:R-:W-:-:S04]  /*28c0*/  FFMA.FTZ R129, R133, UR14, R128 ;  /* 0x0000000e85817c23 */ /* 0x000fc80008010080 */
[----:B------:R-:W-:Y:S02]  /*28d0*/  F2FP.BF16.F32.PACK_AB R125, R125, R134 ;  /* 0x000000867d7d723e */ /* 0x000fe400000010ff */
[----:B------:R-:W-:Y:S01]  /*28e0*/  F2FP.BF16.F32.PACK_AB R124, R124, R129 ;  /* 0x000000817c7c723e */ /* 0x000fe200000010ff */
[----:B------:R-:W-:Y:S06]  /*28f0*/  BRA `(.L_x_484) ;  /* 0x00000008003c7947 */ /* 0x000fec0003800000 */
.L_x_487:
        /* <DEDUP_REMOVED lines=8> */
[----:B------:R-:W-:Y:S01]  /*2980*/  PRMT R91, R115, 0x7632, R91 ;  /* 0x00007632735b7816 */ /* 0x000fe2000000005b */
[----:B------:R-:W-:Y:S02]  /*2990*/  FFMA.FTZ R126, R158, UR15, R130 ;  /* 0x0000000f9e7e7c23 */ /* 0x000fe40008010082 */
[--C-:B------:R-:W-:Y:S01]  /*29a0*/  FFMA.FTZ R125, R125, UR14, R88.reuse ;  /* 0x0000000e7d7d7c23 */ /* 0x100fe20008010058 */
[----:B------:R-:W-:Y:S01]  /*29b0*/  FFMA.FTZ R124, R90, UR14, R89 ;  /* 0x0000000e5a7c7c23 */ /* 0x000fe20008010059 */
[----:B------:R-:W-:Y:S01]  /*29c0*/  PRMT R88, R114, 0x7632, R88 ;  /* 0x0000763272587816 */ /* 0x000fe20000000058 */
[----:B------:R-:W-:Y:S01]  /*29d0*/  FFMA.FTZ R90, R152, UR15, R130 ;  /* 0x0000000f985a7c23 */ /* 0x000fe20008010082 */
[----:B------:R-:W-:-:S02]  /*29e0*/  SHF.L.U32 R91, R91, 0x10, RZ ;  /* 0x000000105b5b7819 */ /* 0x000fc400000006ff */
[----:B------:R-:W-:Y:S01]  /*29f0*/  SHF.L.U32 R89, R88, 0x10, RZ ;  /* 0x0000001058597819 */ /* 0x000fe200000006ff */
[----:B------:R-:W-:Y:S01]  /*2a00*/  FADD.FTZ R90, R151, -R90 ;  /* 0x8000005a975a7221 */ /* 0x000fe20000010000 */
[----:B------:R-:W-:-:S03]  /*2a10*/  FADD.FTZ R88, R157, -R126 ;  /* 0x8000007e9d587221 */ /* 0x000fc60000010000 */
[----:B------:R-:W-:Y:S01]  /*2a20*/  FFMA.FTZ R126, R90, UR14, R89 ;  /* 0x0000000e5a7e7c23 */ /* 0x000fe20008010059 */
[----:B------:R-:W-:Y:S01]  /*2a30*/  FFMA.FTZ R128, R88, UR14, R91 ;  /* 0x0000000e58807c23 */ /* 0x000fe2000801005b */
[--C-:B------:R-:W-:Y:S01]  /*2a40*/  FFMA.FTZ R89, R7, UR15, R130.reuse ;  /* 0x0000000f07597c23 */ /* 0x100fe20008010082 */
[----:B------:R-:W-:Y:S01]  /*2a50*/  FFMA.FTZ R91, R5, UR15, R130 ;  /* 0x0000000f055b7c23 */ /* 0x000fe20008010082 */
[----:B------:R-:W-:Y:S02]  /*2a60*/  SHF.L.U32 R88, R114, 0x10, RZ ;  /* 0x0000001072587819 */ /* 0x000fe400000006ff */
        /* <DEDUP_REMOVED lines=10> */
[----:B------:R-:W-:Y:S01]  /*2b10*/  FADD.FTZ R91, R4, -R91 ;  /* 0x8000005b045b7221 */ /* 0x000fe20000010000 */
[----:B------:R-:W-:Y:S02]  /*2b20*/  F2FP.BF16.F32.PACK_AB R127, R128, R127 ;  /* 0x0000007f807f723e */ /* 0x000fe400000010ff */
[----:B------:R-:W-:Y:S01]  /*2b30*/  FFMA.FTZ R89, R89, UR14, R88 ;  /* 0x0000000e59597c23 */ /* 0x000fe20008010058 */
[----:B------:R-:W-:Y:S01]  /*2b40*/  FFMA.FTZ R90, R91, UR14, R90 ;  /* 0x0000000e5b5a7c23 */ /* 0x000fe2000801005a */
[----:B------:R-:W-:-:S02]  /*2b50*/  F2FP.BF16.F32.PACK_AB R126, R126, R129 ;  /* 0x000000817e7e723e */ /* 0x000fc400000010ff */
[----:B------:R-:W-:Y:S02]  /*2b60*/  MOV R91, R127 ;  /* 0x0000007f005b7202 */ /* 0x000fe40000000f00 */
[----:B------:R-:W-:Y:S02]  /*2b70*/  F2FP.BF16.F32.PACK_AB R125, R125, R90 ;  /* 0x0000005a7d7d723e */ /* 0x000fe400000010ff */
[----:B------:R-:W-:Y:S02]  /*2b80*/  F2FP.BF16.F32.PACK_AB R124, R124, R89 ;  /* 0x000000597c7c723e */ /* 0x000fe400000010ff */
[----:B------:R-:W-:Y:S02]  /*2b90*/  MOV R90, R126 ;  /* 0x0000007e005a7202 */ /* 0x000fe40000000f00 */
[----:B------:R-:W-:Y:S02]  /*2ba0*/  MOV R89, R125 ;  /* 0x0000007d00597202 */ /* 0x000fe40000000f00 */
[----:B------:R-:W-:Y:S01]  /*2bb0*/  MOV R88, R124 ;  /* 0x0000007c00587202 */ /* 0x000fe20000000f00 */
[----:B------:R-:W-:Y:S06]  /*2bc0*/  BRA `(.L_x_484) ;  /* 0x0000000400887947 */ /* 0x000fec0003800000 */
.L_x_486:
[----:B------:R-:W-:Y:S01]  /*2bd0*/  UMOV UR7, UR12 ;  /* 0x0000000c00077c82 */ /* 0x000fe20008000000 */
[----:B------:R-:W-:Y:S01]  /*2be0*/  UMOV UR8, UR13 ;  /* 0x0000000d00087c82 */ /* 0x000fe20008000000 */
[----:B------:R-:W-:-:S04]  /*2bf0*/  UISETP.NE.U32.AND UP0, UPT, UR7, URZ, UPT ;  /* 0x000000ff0700728c */ /* 0x000fc8000bf05070 */
[----:B------:R-:W-:-:S09]  /*2c00*/  UISETP.NE.AND.EX UP0, UPT, UR8, URZ, UPT, UP0 ;  /* 0x000000ff0800728c */ /* 0x000fd2000bf05300 */
[----:B------:R-:W-:Y:S05]  /*2c10*/  BRA.U UP0, `(.L_x_488) ;  /* 0x0000000100b47547 */ /* 0x000fea000b800000 */
        /* <DEDUP_REMOVED lines=45> */
.L_x_488:
[--C-:B------:R-:W-:Y:S01]  /*2ef0*/  FFMA.FTZ R89, R3, UR15, R130.reuse ;  /* 0x0000000f03597c23 */ /* 0x100fe20008010082 */
[----:B------:R-:W-:Y:S01]  /*2f00*/  SHF.L.U32 R124, R112, 0x10, RZ ;  /* 0x00000010707c7819 */ /* 0x000fe200000006ff */
[----:B------:R-:W-:Y:S01]  /*2f10*/  FFMA.FTZ R90, R148, UR15, R130 ;  /* 0x0000000f945a7c23 */ /* 0x000fe20008010082 */
[----:B------:R-:W-:Y:S01]  /*2f20*/  PRMT R88, R113, 0x7632, R88 ;  /* 0x0000763271587816 */ /* 0x000fe20000000058 */
[----:B------:R-:W-:Y:S01]  /*2f30*/  FADD.FTZ R89, R6, -R89 ;  /* 0x8000005906597221 */ /* 0x000fe20000010000 */
[----:B------:R-:W-:Y:S01]  /*2f40*/  PRMT R109, R115, 0x7632, R109 ;  /* 0x00007632736d7816 */ /* 0x000fe2000000006d */
[--C-:B------:R-:W-:Y:S01]  /*2f50*/  FFMA.FTZ R91, R5, UR15, R130.reuse ;  /* 0x0000000f055b7c23 */ /* 0x100fe20008010082 */
[----:B------:R-:W-:Y:S01]  /*2f60*/  FFMA.FTZ R126, R158, UR15, R130 ;  /* 0x0000000f9e7e7c23 */ /* 0x000fe20008010082 */
[----:B------:R-:W-:Y:S01]  /*2f70*/  FFMA.FTZ R124, R89, UR14, R124 ;  /* 0x0000000e597c7c23 */ /* 0x000fe2000801007c */
        /* <DEDUP_REMOVED lines=10> */
[----:B------:R-:W-:Y:S01]  /*3020*/  PRMT R88, R112, 0x7632, R88 ;  /* 0x0000763270587816 */ /* 0x000fe20000000058 */
[----:B------:R-:W-:Y:S01]  /*3030*/  FFMA.FTZ R125, R90, UR14, R125 ;  /* 0x0000000e5a7d7c23 */ /* 0x000fe2000801007d */
[----:B------:R-:W-:Y:S01]  /*3040*/  FFMA.FTZ R110, R91, UR14, R110 ;  /* 0x0000000e5b6e7c23 */ /* 0x000fe2000801006e */
[----:B------:R-:W-:Y:S01]  /*3050*/  FFMA.FTZ R127, R126, UR14, R109 ;  /* 0x0000000e7e7f7c23 */ /* 0x000fe2000801006d */
[--C-:B------:R-:W-:Y:S01]  /*3060*/  FFMA.FTZ R91, R9, UR15, R130.reuse ;  /* 0x0000000f095b7c23 */ /* 0x100fe20008010082 */
[--C-:B------:R-:W-:Y:S01]  /*3070*/  FFMA.FTZ R109, R7, UR15, R130.reuse ;  /* 0x0000000f076d7c23 */ /* 0x100fe20008010082 */
[----:B------:R-:W-:Y:S01]  /*3080*/  FFMA.FTZ R90, R136, UR15, R130 ;  /* 0x0000000f885a7c23 */ /* 0x000fe20008010082 */
[----:B------:R-:W-:Y:S01]  /*3090*/  FFMA.FTZ R111, R108, UR14, R89 ;  /* 0x0000000e6c6f7c23 */ /* 0x000fe20008010059 */
[----:B------:R-:W-:Y:S01]  /*30a0*/  SHF.L.U32 R89, R88, 0x10, RZ ;  /* 0x0000001058597819 */ /* 0x000fe200000006ff */
[----:B------:R-:W-:Y:S01]  /*30b0*/  FADD.FTZ R91, R4, -R91 ;  /* 0x8000005b045b7221 */ /* 0x000fe20000010000 */
[----:B------:R-:W-:Y:S01]  /*30c0*/  SHF.L.U32 R108, R114, 0x10, RZ ;  /* 0x00000010726c7819 */ /* 0x000fe200000006ff */
[----:B------:R-:W-:Y:S01]  /*30d0*/  FADD.FTZ R109, R2, -R109 ;  /* 0x8000006d026d7221 */ /* 0x000fe20000010000 */
[----:B------:R-:W-:Y:S01]  /*30e0*/  SHF.L.U32 R88, R113, 0x10, RZ ;  /* 0x0000001071587819 */ /* 0x000fe200000006ff */
[----:B------:R-:W-:Y:S01]  /*30f0*/  FADD.FTZ R90, R11, -R90 ;  /* 0x8000005a0b5a7221 */ /* 0x000fe20000010000 */
[----:B------:R-:W-:Y:S01]  /*3100*/  F2FP.BF16.F32.PACK_AB R127, R127, R110 ;  /* 0x0000006e7f7f723e */ /* 0x000fe200000010ff */
[----:B------:R-:W-:-:S02]  /*3110*/  FFMA.FTZ R108, R109, UR14, R108 ;  /* 0x0000000e6d6c7c23 */ /* 0x000fc4000801006c */
[----:B------:R-:W-:Y:S01]  /*3120*/  FFMA.FTZ R88, R91, UR14, R88 ;  /* 0x0000000e5b587c23 */ /* 0x000fe20008010058 */
[----:B------:R-:W-:Y:S01]  /*3130*/  FFMA.FTZ R89, R90, UR14, R89 ;  /* 0x0000000e5a597c23 */ /* 0x000fe20008010059 */
[----:B------:R-:W-:Y:S02]  /*3140*/  MOV R91, R127 ;  /* 0x0000007f005b7202 */ /* 0x000fe40000000f00 */
        /* <DEDUP_REMOVED lines=9> */
[----:B------:R-:W-:-:S07]  /*31e0*/  MOV R108, R124 ;  /* 0x0000007c006c7202 */ /* 0x000fce0000000f00 */
.L_x_484:
        /* <DEDUP_REMOVED lines=14> */
.L_x_480:
[----:B------:R-:W-:Y:S05]  /*32d0*/  BSYNC.RECONVERGENT B0 ;  /* 0x0000000000007941 */ /* 0x000fea0003800200 */
.L_x_479:
        /* <DEDUP_REMOVED lines=14> */
[----:B------:R-:W-:Y:S01]  /*33c0*/  SHF.L.U32 R124, R12, 0x10, RZ ;  /* 0x000000100c7c7819 */ /* 0x000fe200000006ff */
[--C-:B------:R-:W-:Y:S01]  /*33d0*/  FFMA.FTZ R90, R154, UR15, R130.reuse ;  /* 0x0000000f9a5a7c23 */ /* 0x100fe20008010082 */
[----:B------:R-:W-:Y:S01]  /*33e0*/  FFMA.FTZ R88, R143, UR15, R130 ;  /* 0x0000000f8f587c23 */ /* 0x000fe20008010082 */
[----:B------:R-:W-:Y:S01]  /*33f0*/  FADD.FTZ R89, R142, -R89 ;  /* 0x800000598e597221 */ /* 0x000fe20000010000 */
[----:B------:R-:W-:Y:S01]  /*3400*/  PRMT R108, R15, 0x7632, R108 ;  /* 0x000076320f6c7816 */ /* 0x000fe2000000006c */
[----:B------:R-:W-:Y:S01]  /*3410*/  FFMA.FTZ R126, R156, UR15, R130 ;  /* 0x0000000f9c7e7c23 */ /* 0x000fe20008010082 */
[----:B------:R-:W-:Y:S01]  /*3420*/  SHF.L.U32 R125, R13, 0x10, RZ ;  /* 0x000000100d7d7819 */ /* 0x000fe200000006ff */
[----:B------:R-:W-:Y:S01]  /*3430*/  FFMA.FTZ R124, R89, UR14, R124 ;  /* 0x0000000e597c7c23 */ /* 0x000fe2000801007c */
[----:B------:R-:W-:Y:S01]  /*3440*/  PRMT R89, R14, 0x7632, R89 ;  /* 0x000076320e597816 */ /* 0x000fe20000000059 */
        /* <DEDUP_REMOVED lines=10> */
[----:B------:R-:W-:Y:S01]  /*34f0*/  PRMT R90, R13, 0x7632, R90 ;  /* 0x000076320d5a7816 */ /* 0x000fe2000000005a */
[----:B------:R-:W-:Y:S01]  /*3500*/  FFMA.FTZ R127, R126, UR14, R109 ;  /* 0x0000000e7e7f7c23 */ /* 0x000fe2000801006d */
[----:B------:R-:W-:Y:S01]  /*3510*/  PRMT R88, R12, 0x7632, R88 ;  /* 0x000076320c587816 */ /* 0x000fe20000000058 */
        /* <DEDUP_REMOVED lines=10> */
[----:B------:R-:W-:Y:S01]  /*35c0*/  FFMA.FTZ R108, R108, UR14, R91 ;  /* 0x0000000e6c6c7c23 */ /* 0x000fe2000801005b */
[----:B------:R-:W-:-:S02]  /*35d0*/  F2FP.BF16.F32.PACK_AB R127, R127, R110 ;  /* 0x0000006e7f7f723e */ /* 0x000fc400000010ff */
[----:B------:R-:W-:Y:S01]  /*35e0*/  FFMA.FTZ R90, R109, UR14, R90 ;  /* 0x0000000e6d5a7c23 */ /* 0x000fe2000801005a */
[----:B------:R-:W-:Y:S01]  /*35f0*/  FFMA.FTZ R89, R89, UR14, R88 ;  /* 0x0000000e59597c23 */ /* 0x000fe20008010058 */
[----:B------:R-:W-:Y:S02]  /*3600*/  F2FP.BF16.F32.PACK_AB R125, R108, R125 ;  /* 0x0000007d6c7d723e */ /* 0x000fe400000010ff */
[----:B------:R-:W-:Y:S02]  /*3610*/  MOV R91, R127 ;  /* 0x0000007f005b7202 */ /* 0x000fe40000000f00 */
        /* <DEDUP_REMOVED lines=10> */
.L_x_493:
[----:B0-----:R-:W-:Y:S01]  /*36c0*/  PRMT R108, R12, 0x7632, R108 ;  /* 0x000076320c6c7816 */ /* 0x001fe2000000006c */
[--C-:B------:R-:W-:Y:S01]  /*36d0*/  FFMA.FTZ R109, R146, UR15, R130.reuse ;  /* 0x0000000f926d7c23 */ /* 0x100fe20008010082 */
[----:B------:R-:W-:Y:S01]  /*36e0*/  FFMA.FTZ R124, R150, UR15, R130 ;  /* 0x0000000f967c7c23 */ /* 0x000fe20008010082 */
[----:B------:R-:W-:Y:S01]  /*36f0*/  PRMT R110, R13, 0x7632, R110 ;  /* 0x000076320d6e7816 */ /* 0x000fe2000000006e */
[----:B------:R-:W-:Y:S01]  /*3700*/  FFMA.FTZ R126, R154, UR15, R130 ;  /* 0x0000000f9a7e7c23 */ /* 0x000fe20008010082 */
[----:B------:R-:W-:Y:S01]  /*3710*/  SHF.L.U32 R108, R108, 0x10, RZ ;  /* 0x000000106c6c7819 */ /* 0x000fe200000006ff */
[----:B------:R-:W-:Y:S01]  /*3720*/  FADD.FTZ R109, R144, -R109 ;  /* 0x8000006d906d7221 */ /* 0x000fe20000010000 */
[----:B------:R-:W-:Y:S01]  /*3730*/  FADD.FTZ R125, R149, -R124 ;  /* 0x8000007c957d7221 */ /* 0x000fe20000010000 */
[----:B------:R-:W-:Y:S01]  /*3740*/  SHF.L.U32 R110, R110, 0x10, RZ ;  /* 0x000000106e6e7819 */ /* 0x000fe200000006ff */
[----:B------:R-:W-:Y:S01]  /*3750*/  FADD.FTZ R126, R153, -R126 ;  /* 0x8000007e997e7221 */ /* 0x000fe20000010000 */
[--C-:B------:R-:W-:Y:S01]  /*3760*/  FFMA.FTZ R124, R109, UR14, R108.reuse ;  /* 0x0000000e6d7c7c23 */ /* 0x100fe2000801006c */
[----:B------:R-:W-:-:S02]  /*3770*/  PRMT R108, R14, 0x7632, R108 ;  /* 0x000076320e6c7816 */ /* 0x000fc4000000006c */
[----:B------:R-:W-:Y:S01]  /*3780*/  FFMA.FTZ R125, R125, UR14, R110 ;  /* 0x0000000e7d7d7c23 */ /* 0x000fe2000801006e */
[----:B------:R-:W-:Y:S01]  /*3790*/  FFMA.FTZ R110, R156, UR15, R130 ;  /* 0x0000000f9c6e7c23 */ /* 0x000fe20008010082 */
[----:B------:R-:W-:Y:S02]  /*37a0*/  SHF.L.U32 R109, R108, 0x10, RZ ;  /* 0x000000106c6d7819 */ /* 0x000fe400000006ff */
[----:B------:R-:W-:Y:S01]  /*37b0*/  PRMT R108, R15, 0x7632, R108 ;  /* 0x000076320f6c7816 */ /* 0x000fe2000000006c */
[----:B------:R-:W-:Y:S02]  /*37c0*/  FADD.FTZ R110, R155, -R110 ;  /* 0x8000006e9b6e7221 */ /* 0x000fe40000010000 */
[----:B------:R-:W-:Y:S01]  /*37d0*/  FFMA.FTZ R126, R126, UR14, R109 ;  /* 0x0000000e7e7e7c23 */ /* 0x000fe2000801006d */
[----:B------:R-:W-:Y:S01]  /*37e0*/  SHF.L.U32 R111, R108, 0x10, RZ ;  /* 0x000000106c6f7819 */ /* 0x000fe200000006ff */
[----:B------:R-:W-:Y:S01]  /*37f0*/  FFMA.FTZ R109, R139, UR15, R130 ;  /* 0x0000000f8b6d7c23 */ /* 0x000fe20008010082 */
[----:B------:R-:W-:-:S03]  /*3800*/  SHF.L.U32 R108, R14, 0x10, RZ ;  /* 0x000000100e6c7819 */ /* 0x000fc600000006ff */
[----:B------:R-:W-:Y:S01]  /*3810*/  FADD.FTZ R109, R138, -R109 ;  /* 0x8000006d8a6d7221 */ /* 0x000fe20000010000 */
[----:B------:R-:W-:Y:S01]  /*3820*/  FFMA.FTZ R110, R110, UR14, R111 ;  /* 0x0000000e6e6e7c23 */ /* 0x000fe2000801006f */
[----:B------:R-:W-:Y:S02]  /*3830*/  FFMA.FTZ R111, R141, UR15, R130 ;  /* 0x0000000f8d6f7c23 */ /* 0x000fe40008010082 */
[----:B------:R-:W-:Y:S01]  /*3840*/  FFMA.FTZ R129, R109, UR14, R108 ;  /* 0x0000000e6d817c23 */ /* 0x000fe2000801006c */
[----:B------:R-:W-:Y:S01]  /*3850*/  SHF.L.U32 R108, R15, 0x10, RZ ;  /* 0x000000100f6c7819 */ /* 0x000fe200000006ff */
[----:B------:R-:W-:Y:S01]  /*3860*/  FADD.FTZ R111, R140, -R111 ;  /* 0x8000006f8c6f7221 */ /* 0x000fe20000010000 */
[--C-:B------:R-:W-:Y:S01]  /*3870*/  FFMA.FTZ R109, R145, UR15, R130.reuse ;  /* 0x0000000f916d7c23 */ /* 0x100fe20008010082 */
[----:B------:R-:W-:Y:S01]  /*3880*/  FFMA.FTZ R130, R143, UR15, R130 ;  /* 0x0000000f8f827c23 */ /* 0x000fe20008010082 */
[----:B------:R-:W-:Y:S01]  /*3890*/  F2FP.BF16.F32.PACK_AB R126, R126, R129 ;  /* 0x000000817e7e723e */ /* 0x000fe200000010ff */
[----:B------:R-:W-:Y:S01]  /*38a0*/  FFMA.FTZ R127, R111, UR14, R108 ;  /* 0x0000000e6f7f7c23 */ /* 0x000fe2000801006c */
[----:B------:R-:W-:Y:S01]  /*38b0*/  SHF.L.U32 R111, R13, 0x10, RZ ;  /* 0x000000100d6f7819 */ /* 0x000fe200000006ff */
[----:B------:R-:W-:Y:S01]  /*38c0*/  FADD.FTZ R109, R142, -R109 ;  /* 0x8000006d8e6d7221 */ /* 0x000fe20000010000 */
[----:B------:R-:W-:Y:S01]  /*38d0*/  SHF.L.U32 R108, R12, 0x10, RZ ;  /* 0x000000100c6c7819 */ /* 0x000fe200000006ff */
[----:B------:R-:W-:Y:S01]  /*38e0*/  FADD.FTZ R130, R137, -R130 ;  /* 0x8000008289827221 */ /* 0x000fe20000010000 */
[----:B------:R-:W-:-:S02]  /*38f0*/  F2FP.BF16.F32.PACK_AB R127, R110, R127 ;  /* 0x0000007f6e7f723e */ /* 0x000fc400000010ff */
[----:B------:R-:W-:Y:S01]  /*3900*/  MOV R110, R126 ;  /* 0x0000007e006e7202 */ /* 0x000fe20000000f00 */
[----:B------:R-:W-:Y:S01]  /*3910*/  FFMA.FTZ R130, R130, UR14, R111 ;  /* 0x0000000e82827c23 */ /* 0x000fe2000801006f */
[----:B------:R-:W-:Y:S01]  /*3920*/  FFMA.FTZ R109, R109, UR14, R108 ;  /* 0x0000000e6d6d7c23 */ /* 0x000fe2000801006c */
[----:B------:R-:W-:-:S03]  /*3930*/  MOV R111, R127 ;  /* 0x0000007f006f7202 */ /* 0x000fc60000000f00 */
[----:B------:R-:W-:Y:S02]  /*3940*/  F2FP.BF16.F32.PACK_AB R125, R125, R130 ;  /* 0x000000827d7d723e */ /* 0x000fe400000010ff */
[----:B------:R-:W-:Y:S02]  /*3950*/  F2FP.BF16.F32.PACK_AB R124, R124, R109 ;  /* 0x0000006d7c7c723e */ /* 0x000fe400000010ff */
[----:B------:R-:W-:Y:S02]  /*3960*/  MOV R109, R125 ;  /* 0x0000007d006d7202 */ /* 0x000fe40000000f00 */
[----:B------:R-:W-:Y:S01]  /*3970*/  MOV R108, R124 ;  /* 0x0000007c006c7202 */ /* 0x000fe20000000f00 */
[----:B------:R-:W-:Y:S06]  /*3980*/  BRA `(.L_x_494) ;  /* 0x0000000c00a47947 */ /* 0x000fec0003800000 */
.L_x_492:
[----:B0-----:R-:W0:Y:S02]  /*3990*/  LDC.64 R124, c[0x0][0x470] ;  /* 0x00011c00ff7c7b82 */ /* 0x001e240000000a00 */
[----:B0-----:R-:W-:-:S04]  /*39a0*/  ISETP.NE.U32.AND P4, PT, R124, RZ, PT ;  /* 0x000000ff7c00720c */ /* 0x001fc80003f85070 */
[----:B------:R-:W-:-:S13]  /*39b0*/  ISETP.NE.AND.EX P4, PT, R125, RZ, PT, P4 ;  /* 0x000000ff7d00720c */ /* 0x000fda0003f85340 */
[----:B------:R-:W-:Y:S05]  /*39c0*/  @!P4 BRA `(.L_x_495) ;  /* 0x0000000000b4c947 */ /* 0x000fea0003800000 */
[----:B------:R-:W-:Y:S01]  /*39d0*/  PRMT R88, R12, 0x7632, R88 ;  /* 0x000076320c587816 */ /* 0x000fe20000000058 */
        /* <DEDUP_REMOVED lines=44> */
.L_x_495:
[--C-:B------:R-:W-:Y:S01]  /*3ca0*/  FFMA.FTZ R124, R156, UR15, R130.reuse ;  /* 0x0000000f9c7c7c23 */ /* 0x100fe20008010082 */
[----:B------:R-:W-:Y:S01]  /*3cb0*/  PRMT R125, R15, 0x7632, R125 ;  /* 0x000076320f7d7816 */ /* 0x000fe2000000007d */
[----:B------:R-:W-:Y:S01]  /*3cc0*/  FFMA.FTZ R126, R154, UR15, R130 ;  /* 0x0000000f9a7e7c23 */ /* 0x000fe20008010082 */
[C---:B------:R-:W-:Y:S01]  /*3cd0*/  SHF.L.U32 R134, R14.reuse, 0x10, RZ ;  /* 0x000000100e867819 */ /* 0x040fe200000006ff */
[--C-:B------:R-:W-:Y:S01]  /*3ce0*/  FADD.FTZ R127, R155, -R124.reuse ;  /* 0x8000007c9b7f7221 */ /* 0x100fe20000010000 */
[----:B------:R-:W-:Y:S01]  /*3cf0*/  PRMT R124, R14, 0x7632, R124 ;  /* 0x000076320e7c7816 */ /* 0x000fe2000000007c */
[----:B------:R-:W-:Y:S01]  /*3d00*/  FADD.FTZ R126, R153, -R126 ;  /* 0x8000007e997e7221 */ /* 0x000fe20000010000 */
[----:B------:R-:W-:Y:S02]  /*3d10*/  SHF.L.U32 R128, R125, 0x10, RZ ;  /* 0x000000107d807819 */ /* 0x000fe400000006ff */
[----:B------:R-:W-:Y:S01]  /*3d20*/  SHF.L.U32 R125, R124, 0x10, RZ ;  /* 0x000000107c7d7819 */ /* 0x000fe200000006ff */
[----:B------:R-:W-:-:S02]  /*3d30*/  FFMA.FTZ R124, R150, UR15, R130 ;  /* 0x0000000f967c7c23 */ /* 0x000fc40008010082 */
[--C-:B------:R-:W-:Y:S01]  /*3d40*/  FFMA.FTZ R127, R127, UR14, R128.reuse ;  /* 0x0000000e7f7f7c23 */ /* 0x100fe20008010080 */
[----:B------:R-:W-:Y:S01]  /*3d50*/  PRMT R128, R13, 0x7632, R128 ;  /* 0x000076320d807816 */ /* 0x000fe20000000080 */
[--C-:B------:R-:W-:Y:S01]  /*3d60*/  FADD.FTZ R131, R149, -R124.reuse ;  /* 0x8000007c95837221 */ /* 0x100fe20000010000 */
[----:B------:R-:W-:Y:S01]  /*3d70*/  FFMA.FTZ R126, R126, UR14, R125 ;  /* 0x0000000e7e7e7c23 */ /* 0x000fe2000801007d */
[----:B------:R-:W-:Y:S01]  /*3d80*/  PRMT R124, R12, 0x7632, R124 ;  /* 0x000076320c7c7816 */ /* 0x000fe2000000007c */
[----:B------:R-:W-:Y:S01]  /*3d90*/  FFMA.FTZ R125, R146, UR15, R130 ;  /* 0x0000000f927d7c23 */ /* 0x000fe20008010082 */
[----:B------:R-:W-:Y:S02]  /*3da0*/  SHF.L.U32 R128, R128, 0x10, RZ ;  /* 0x0000001080807819 */ /* 0x000fe400000006ff */
[----:B------:R-:W-:Y:S01]  /*3db0*/  SHF.L.U32 R129, R124, 0x10, RZ ;  /* 0x000000107c817819 */ /* 0x000fe200000006ff */
[----:B------:R-:W-:Y:S02]  /*3dc0*/  FADD.FTZ R124, R144, -R125 ;  /* 0x8000007d907c7221 */ /* 0x000fe40000010000 */
[----:B------:R-:W-:Y:S01]  /*3dd0*/  FFMA.FTZ R125, R131, UR14, R128 ;  /* 0x0000000e837d7c23 */ /* 0x000fe20008010080 */
[----:B------:R-:W-:Y:S01]  /*3de0*/  SHF.L.U32 R128, R15, 0x10, RZ ;  /* 0x000000100f807819 */ /* 0x000fe200000006ff */
[----:B------:R-:W-:Y:S01]  /*3df0*/  FFMA.FTZ R124, R124, UR14, R129 ;  /* 0x0000000e7c7c7c23 */ /* 0x000fe20008010081 */
[----:B------:R-:W-:-:S04]  /*3e00*/  FFMA.FTZ R129, R141, UR15, R130 ;  /* 0x0000000f8d817c23 */ /* 0x000fc80008010082 */
[----:B------:R-:W-:-:S04]  /*3e10*/  FADD.FTZ R129, R140, -R129 ;  /* 0x800000818c817221 */ /* 0x000fc80000010000 */
[----:B------:R-:W-:Y:S01]  /*3e20*/  FFMA.FTZ R160, R129, UR14, R128 ;  /* 0x0000000e81a07c23 */ /* 0x000fe20008010080 */
[--C-:B------:R-:W-:Y:S01]  /*3e30*/  FFMA.FTZ R129, R139, UR15, R130.reuse ;  /* 0x0000000f8b817c23 */ /* 0x100fe20008010082 */
[----:B------:R-:W-:-:S03]  /*3e40*/  FFMA.FTZ R128, R143, UR15, R130 ;  /* 0x0000000f8f807c23 */ /* 0x000fc60008010082 */
[----:B------:R-:W-:Y:S01]  /*3e50*/  FADD.FTZ R131, R138, -R129 ;  /* 0x800000818a837221 */ /* 0x000fe20000010000 */
[----:B------:R-:W-:Y:S01]  /*3e60*/  FFMA.FTZ R129, R145, UR15, R130 ;  /* 0x0000000f91817c23 */ /* 0x000fe20008010082 */
[----:B------:R-:W-:Y:S01]  /*3e70*/  FADD.FTZ R130, R137, -R128 ;  /* 0x8000008089827221 */ /* 0x000fe20000010000 */
[----:B------:R-:W-:Y:S01]  /*3e80*/  SHF.L.U32 R128, R12, 0x10, RZ ;  /* 0x000000100c807819 */ /* 0x000fe200000006ff */
[----:B------:R-:W-:Y:S01]  /*3e90*/  FFMA.FTZ R133, R131, UR14, R134 ;  /* 0x0000000e83857c23 */ /* 0x000fe20008010086 */
[----:B------:R-:W-:Y:S01]  /*3ea0*/  SHF.L.U32 R131, R13, 0x10, RZ ;  /* 0x000000100d837819 */ /* 0x000fe200000006ff */
[----:B------:R-:W-:Y:S01]  /*3eb0*/  FADD.FTZ R129, R142, -R129 ;  /* 0x800000818e817221 */ /* 0x000fe20000010000 */
[----:B------:R-:W-:Y:S02]  /*3ec0*/  F2FP.BF16.F32.PACK_AB R127, R127, R160 ;  /* 0x000000a07f7f723e */ /* 0x000fe400000010ff */
[----:B------:R-:W-:Y:S01]  /*3ed0*/  F2FP.BF16.F32.PACK_AB R126, R126, R133 ;  /* 0x000000857e7e723e */ /* 0x000fe200000010ff */
[----:B------:R-:W-:Y:S01]  /*3ee0*/  FFMA.FTZ R130, R130, UR14, R131 ;  /* 0x0000000e82827c23 */ /* 0x000fe20008010083 */
[----:B------:R-:W-:-:S04]  /*3ef0*/  FFMA.FTZ R129, R129, UR14, R128 ;  /* 0x0000000e81817c23 */ /* 0x000fc80008010080 */
[----:B------:R-:W-:Y:S02]  /*3f00*/  F2FP.BF16.F32.PACK_AB R125, R125, R130 ;  /* 0x000000827d7d723e */ /* 0x000fe400000010ff */
[----:B------:R-:W-:Y:S01]  /*3f10*/  F2FP.BF16.F32.PACK_AB R124, R124, R129 ;  /* 0x000000817c7c723e */ /* 0x000fe200000010ff */
[----:B------:R-:W-:Y:S06]  /*3f20*/  BRA `(.L_x_494) ;  /* 0x00000008003c7947 */ /* 0x000fec0003800000 */
.L_x_491:
        /* <DEDUP_REMOVED lines=45> */
.L_x_497:
        /* <DEDUP_REMOVED lines=10> */
[----:B------:R-:W-:Y:S01]  /*42a0*/  FFMA.FTZ R109, R145, UR15, R130 ;  /* 0x0000000f916d7c23 */ /* 0x000fe20008010082 */
[----:B------:R-:W-:Y:S01]  /*42b0*/  FADD.FTZ R125, R138, -R125 ;  /* 0x8000007d8a7d7221 */ /* 0x000fe20000010000 */
[----:B------:R-:W-:Y:S01]  /*42c0*/  FADD.FTZ R110, R149, -R110 ;  /* 0x8000006e956e7221 */ /* 0x000fe20000010000 */
[----:B------:R-:W-:Y:S01]  /*42d0*/  FMUL.FTZ R124, R111, UR14 ;  /* 0x0000000e6f7c7c20 */ /* 0x000fe20008410000 */
[----:B------:R-:W-:Y:S01]  /*42e0*/  F2FP.BF16.F32.PACK_AB R127, R108, R127 ;  /* 0x0000007f6c7f723e */ /* 0x000fe200000010ff */
[--C-:B------:R-:W-:Y:S01]  /*42f0*/  FFMA.FTZ R108, R143, UR15, R130.reuse ;  /* 0x0000000f8f6c7c23 */ /* 0x100fe20008010082 */
[----:B------:R-:W-:Y:S01]  /*4300*/  FFMA.FTZ R130, R154, UR15, R130 ;  /* 0x0000000f9a827c23 */ /* 0x000fe20008010082 */
[----:B------:R-:W-:Y:S01]  /*4310*/  FADD.FTZ R109, R142, -R109 ;  /* 0x8000006d8e6d7221 */ /* 0x000fe20000010000 */
[----:B------:R-:W-:Y:S01]  /*4320*/  FMUL.FTZ R126, R125, UR14 ;  /* 0x0000000e7d7e7c20 */ /* 0x000fe20008410000 */
[----:B------:R-:W-:Y:S01]  /*4330*/  FADD.FTZ R108, R137, -R108 ;  /* 0x8000006c896c7221 */ /* 0x000fe20000010000 */
[----:B------:R-:W-:Y:S01]  /*4340*/  FADD.FTZ R130, R153, -R130 ;  /* 0x8000008299827221 */ /* 0x000fe20000010000 */
[----:B------:R-:W-:Y:S01]  /*4350*/  FMUL.FTZ R109, R109, UR14 ;  /* 0x0000000e6d6d7c20 */ /* 0x000fe20008410000 */
[----:B------:R-:W-:Y:S01]  /*4360*/  FMUL.FTZ R125, R110, UR14 ;  /* 0x0000000e6e7d7c20 */ /* 0x000fe20008410000 */
[----:B------:R-:W-:Y:S01]  /*4370*/  FMUL.FTZ R108, R108, UR14 ;  /* 0x0000000e6c6c7c20 */ /* 0x000fe20008410000 */
[----:B------:R-:W-:Y:S01]  /*4380*/  FMUL.FTZ R129, R130, UR14 ;  /* 0x0000000e82817c20 */ /* 0x000fe20008410000 */
[----:B------:R-:W-:-:S02]  /*4390*/  MOV R111, R127 ;  /* 0x0000007f006f7202 */ /* 0x000fc40000000f00 */
[----:B------:R-:W-:Y:S02]  /*43a0*/  F2FP.BF16.F32.PACK_AB R124, R124, R109 ;  /* 0x0000006d7c7c723e */ /* 0x000fe400000010ff */
[----:B------:R-:W-:Y:S02]  /*43b0*/  F2FP.BF16.F32.PACK_AB R126, R129, R126 ;  /* 0x0000007e817e723e */ /* 0x000fe400000010ff */
[----:B------:R-:W-:Y:S02]  /*43c0*/  F2FP.BF16.F32.PACK_AB R125, R125, R108 ;  /* 0x0000006c7d7d723e */ /* 0x000fe400000010ff */
[----:B------:R-:W-:Y:S02]  /*43d0*/  MOV R110, R126 ;  /* 0x0000007e006e7202 */ /* 0x000fe40000000f00 */
[----:B------:R-:W-:Y:S02]  /*43e0*/  MOV R109, R125 ;  /* 0x0000007d006d7202 */ /* 0x000fe40000000f00 */
[----:B------:R-:W-:Y:S01]  /*43f0*/  MOV R108, R124 ;  /* 0x0000007c006c7202 */ /* 0x000fe20000000f00 */
[----:B------:R-:W-:Y:S06]  /*4400*/  BRA `(.L_x_494) ;  /* 0x0000000400047947 */ /* 0x000fec0003800000 */
.L_x_496:
[----:B------:R-:W0:Y:S02]  /*4410*/  LDC.64 R124, c[0x0][0x470] ;  /* 0x00011c00ff7c7b82 */ /* 0x000e240000000a00 */
[----:B0-----:R-:W-:-:S04]  /*4420*/  ISETP.NE.U32.AND P4, PT, R124, RZ, PT ;  /* 0x000000ff7c00720c */ /* 0x001fc80003f85070 */
[----:B------:R-:W-:-:S13]  /*4430*/  ISETP.NE.AND.EX P4, PT, R125, RZ, PT, P4 ;  /* 0x000000ff7d00720c */ /* 0x000fda0003f85340 */
[----:B------:R-:W-:Y:S05]  /*4440*/  @!P4 BRA `(.L_x_498) ;  /* 0x000000000084c947 */ /* 0x000fea0003800000 */
        /* <DEDUP_REMOVED lines=33> */
.L_x_498:
[--C-:B------:R-:W-:Y:S01]  /*4660*/  FFMA.FTZ R125, R145, UR15, R130.reuse ;  /* 0x0000000f917d7c23 */ /* 0x100fe20008010082 */
[--C-:B------:R-:W-:Y:S01]  /*4670*/  FFMA.FTZ R127, R146, UR15, R130.reuse ;  /* 0x0000000f927f7c23 */ /* 0x100fe20008010082 */
[--C-:B------:R-:W-:Y:S01]  /*4680*/  FFMA.FTZ R126, R143, UR15, R130.reuse ;  /* 0x0000000f8f7e7c23 */ /* 0x100fe20008010082 */
[--C-:B------:R-:W-:Y:S01]  /*4690*/  FFMA.FTZ R134, R154, UR15, R130.reuse ;  /* 0x0000000f9a867c23 */ /* 0x100fe20008010082 */
[----:B------:R-:W-:Y:S01]  /*46a0*/  FADD.FTZ R125, R142, -R125 ;  /* 0x8000007d8e7d7221 */ /* 0x000fe20000010000 */
[----:B------:R-:W-:Y:S01]  /*46b0*/  FADD.FTZ R127, R144, -R127 ;  /* 0x8000007f907f7221 */ /* 0x000fe20000010000 */
[--C-:B------:R-:W-:Y:S01]  /*46c0*/  FFMA.FTZ R160, R156, UR15, R130.reuse ;  /* 0x0000000f9ca07c23 */ /* 0x100fe20008010082 */
[--C-:B------:R-:W-:Y:S01]  /*46d0*/  FFMA.FTZ R128, R150, UR15, R130.reuse ;  /* 0x0000000f96807c23 */ /* 0x100fe20008010082 */
[----:B------:R-:W-:Y:S01]  /*46e0*/  FMUL.FTZ R124, R125, UR14 ;  /* 0x0000000e7d7c7c20 */ /* 0x000fe20008410000 */
[----:B------:R-:W-:Y:S01]  /*46f0*/  FMUL.FTZ R127, R127, UR14 ;  /* 0x0000000e7f7f7c20 */ /* 0x000fe20008410000 */
[--C-:B------:R-:W-:Y:S01]  /*4700*/  FFMA.FTZ R125, R139, UR15, R130.reuse ;  /* 0x0000000f8b7d7c23 */ /* 0x100fe20008010082 */
[----:B------:R-:W-:Y:S01]  /*4710*/  FFMA.FTZ R129, R141, UR15, R130 ;  /* 0x0000000f8d817c23 */ /* 0x000fe20008010082 */
[----:B------:R-:W-:Y:S01]  /*4720*/  FADD.FTZ R126, R137, -R126 ;  /* 0x8000007e897e7221 */ /* 0x000fe20000010000 */
[----:B------:R-:W-:Y:S01]  /*4730*/  FADD.FTZ R134, R153, -R134 ;  /* 0x8000008699867221 */ /* 0x000fe20000010000 */
[----:B------:R-:W-:Y:S01]  /*4740*/  F2FP.BF16.F32.PACK_AB R124, R127, R124 ;  /* 0x0000007c7f7c723e */ /* 0x000fe200000010ff */
        /* <DEDUP_REMOVED lines=12> */
[----:B------:R-:W-:-:S07]  /*4810*/  F2FP.BF16.F32.PACK_AB R127, R160, R129 ;  /* 0x00000081a07f723e */ /* 0x000fce00000010ff */
.L_x_494:
        /* <DEDUP_REMOVED lines=9> */
.L_x_490:
[----:B------:R-:W-:Y:S05]  /*48b0*/  BSYNC.RECONVERGENT B0 ;  /* 0x0000000000007941 */ /* 0x000fea0003800200 */
.L_x_489:
[----:B------:R-:W-:Y:S01]  /*48c0*/  UPLOP3.LUT UP1, UPT, UPT, UPT, UP1, 0x40, 0x4 ;  /* 0x000000000004789c */ /* 0x000fe20003f2e810 */
[----:B------:R-:W-:Y:S10]  /*48d0*/  BRA.U !UP2, `(.L_x_499) ;  /* 0xffffffbd0a7c7547 */ /* 0x000ff4000b83ffff */
.L_x_472:
[----:B------:R-:W1:Y:S01]  /*48e0*/  S2UR UR4, SR_CTAID.X ;  /* 0x00000000000479c3 */ /* 0x000e620000002500 */
[----:B------:R-:W-:Y:S01]  /*48f0*/  BSSY.RECONVERGENT B0, `(.L_x_500) ;  /* 0x0000016000007945 */ /* 0x000fe20003800200 */
[----:B-1----:R-:W-:-:S06]  /*4900*/  UIMAD UR4, UR4, UR6, URZ ;  /* 0x00000006040472a4 */ /* 0x002fcc000f8e02ff */
[----:B------:R-:W-:-:S04]  /*4910*/  MOV R11, UR4 ;  /* 0x00000004000b7c02 */ /* 0x000fc80008000f00 */
        /* <DEDUP_REMOVED lines=19> */
.L_x_501:
[----:B------:R-:W-:Y:S05]  /*4a50*/  BSYNC.RECONVERGENT B0 ;  /* 0x0000000000007941 */ /* 0x000fea0003800200 */
.L_x_500:
        /* <DEDUP_REMOVED lines=18> */
.L_x_502:
        /* <DEDUP_REMOVED lines=16> */
.L_x_2780:


//--------------------- .text._ZN10layer_norm31ln_parallel_residual_bwd_kernelINS_13Kernel_traitsIf13__nv_bfloat16S2_S2_fjLj2048ELj1ELj1ELj4ELj16ENS_18Kernel_traits_baseILj2048EfS2_S2_S2_fjLj128EEEEELb0ELb0ELb1EEEvNS_9BwdParamsE --------------------------
	.section	.text._ZN10layer_norm31ln_parallel_residual_bwd_kernelINS_13Kernel_traitsIf13__nv_bfloat16S2_S2_fjLj2048ELj1ELj1ELj4ELj16ENS_18Kernel_traits_baseILj2048EfS2_S2_S2_fjLj128EEEEELb0ELb0ELb1EEEvNS_9BwdParamsE,"ax",@progbits
	.align	128
        .global         _ZN10layer_norm31ln_parallel_residual_bwd_kernelINS_13Kernel_traitsIf13__nv_bfloat16S2_S2_fjLj2048ELj1ELj1ELj4ELj16ENS_18Kernel_traits_baseILj2048EfS2_S2_S2_fjLj128EEEEELb0ELb0ELb1EEEvNS_9BwdParamsE
        .type           _ZN10layer_norm31ln_parallel_residual_bwd_kernelINS_13Kernel_traitsIf13__nv_bfloat16S2_S2_fjLj2048ELj1ELj1ELj4ELj16ENS_18Kernel_traits_baseILj2048EfS2_S2_S2_fjLj128EEEEELb0ELb0ELb1EEEvNS_9BwdParamsE,@function
        .size           _ZN10layer_norm31ln_parallel_residual_bwd_kernelINS_13Kernel_traitsIf13__nv_bfloat16S2_S2_fjLj2048ELj1ELj1ELj4ELj16ENS_18Kernel_traits_baseILj2048EfS2_S2_S2_fjLj128EEEEELb0ELb0ELb1EEEvNS_9BwdParamsE,(.L_x_2781 - _ZN10layer_norm31ln_parallel_residual_bwd_kernelINS_13Kernel_traitsIf13__nv_bfloat16S2_S2_fjLj2048ELj1ELj1ELj4ELj16ENS_18Kernel_traits_baseILj2048EfS2_S2_S2_fjLj128EEEEELb0ELb0ELb1EEEvNS_9BwdParamsE)
        .other          _ZN10layer_norm31ln_parallel_residual_bwd_kernelINS_13Kernel_traitsIf13__nv_bfloat16S2_S2_fjLj2048ELj1ELj1ELj4ELj16ENS_18Kernel_traits_baseILj2048EfS2_S2_S2_fjLj128EEEEELb0ELb0ELb1EEEvNS_9BwdParamsE,@"STO_CUDA_ENTRY STV_DEFAULT"
_ZN10layer_norm31ln_parallel_residual_bwd_kernelINS_13Kernel_traitsIf13__nv_bfloat16S2_S2_fjLj2048ELj1ELj1ELj4ELj16ENS_18Kernel_traits_baseILj2048EfS2_S2_S2_fjLj128EEEEELb0ELb0ELb1EEEvNS_9BwdParamsE:
.text._ZN10layer_norm31ln_parallel_residual_bwd_kernelINS_13Kernel_traitsIf13__nv_bfloat16S2_S2_fjLj2048ELj1ELj1ELj4ELj16ENS_18Kernel_traits_baseILj2048EfS2_S2_S2_fjLj128EEEEELb0ELb0ELb1EEEvNS_9BwdParamsE:
        /* <DEDUP_REMOVED lines=61> */
[----:B0-----:R-:W5:Y:S01]  /*03d0*/  LDG.E.128 R52, desc[UR14][R4.64] ;  /* 0x0000000e04347981 */ /* 0x001f62000c1e1d00 */
[----:B------:R-:W-:-:S02]  /*03e0*/  CS2R R100, SRZ ;  /* 0x0000000000647805 */ /* 0x000fc4000001ff00 */
[----:B------:R-:W-:Y:S01]  /*03f0*/  CS2R R104, SRZ ;  /* 0x0000000000687805 */ /* 0x000fe2000001ff00 */
[----:B--2---:R-:W-:Y:S01]  /*0400*/  IMAD.WIDE.U32 R8, R80, 0x20, R8 ;  /* 0x0000002050087825 */ /* 0x004fe200078e0008 */
[----:B------:R-:W5:Y:S01]  /*0410*/  LDG.E.128 R48, desc[UR14][R4.64+0x10] ;  /* 0x0000100e04307981 */ /* 0x000f62000c1e1d00 */
[----:B------:R-:W-:Y:S02]  /*0420*/  CS2R R108, SRZ ;  /* 0x00000000006c7805 */ /* 0x000fe4000001ff00 */
[----:B------:R-:W-:Y:S02]  /*0430*/  CS2R R112, SRZ ;  /* 0x0000000000707805 */ /* 0x000fe4000001ff00 */
[----:B------:R-:W-:Y:S01]  /*0440*/  CS2R R116, SRZ ;  /* 0x0000000000747805 */ /* 0x000fe2000001ff00 */
[----:B------:R-:W5:Y:S01]  /*0450*/  LDG.E.128 R44, desc[UR14][R4.64+0x1000] ;  /* 0x0010000e042c7981 */ /* 0x000f62000c1e1d00 */
[----:B------:R-:W-:Y:S02]  /*0460*/  CS2R R120, SRZ ;  /* 0x0000000000787805 */ /* 0x000fe4000001ff00 */
[----:B------:R-:W-:-:S02]  /*0470*/  CS2R R124, SRZ ;  /* 0x00000000007c7805 */ /* 0x000fc4000001ff00 */
[----:B------:R-:W-:Y:S01]  /*0480*/  CS2R R128, SRZ ;  /* 0x0000000000807805 */ /* 0x000fe2000001ff00 */
[----:B------:R0:W5:Y:S01]  /*0490*/  LDG.E.128 R40, desc[UR14][R4.64+0x1010] ;  /* 0x0010100e04287981 */ /* 0x000162000c1e1d00 */
[----:B------:R-:W-:Y:S02]  /*04a0*/  CS2R R132, SRZ ;  /* 0x0000000000847805 */ /* 0x000fe4000001ff00 */
[----:B------:R-:W-:Y:S02]  /*04b0*/  CS2R R16, SRZ ;  /* 0x0000000000107805 */ /* 0x000fe4000001ff00 */
[----:B------:R-:W-:Y:S01]  /*04c0*/  CS2R R18, SRZ ;  /* 0x0000000000127805 */ /* 0x000fe2000001ff00 */
[----:B------:R-:W5:Y:S01]  /*04d0*/  LDG.E.128 R36, desc[UR14][R8.64] ;  /* 0x0000000e08247981 */ /* 0x000f62000c1e1d00 */
[----:B------:R-:W-:Y:S01]  /*04e0*/  MOV R139, RZ ;  /* 0x000000ff008b7202 */ /* 0x000fe20000000f00 */
[----:B------:R-:W-:Y:S02]  /*04f0*/  UPLOP3.LUT UP1, UPT, UPT, UPT, UPT, 0x40, 0x4 ;  /* 0x000000000004789c */ /* 0x000fe40003f2e870 */
[----:B------:R-:W5:Y:S01]  /*0500*/  LDG.E.128 R32, desc[UR14][R8.64+0x10] ;  /* 0x0000100e08207981 */ /* 0x000f62000c1e1d00 */
[----:B------:R-:W1:Y:S01]  /*0510*/  LDCU UR21, c[0x0][0x388] ;  /* 0x00007100ff1577ac */ /* 0x000e620008000800 */
[----:B0-----:R-:W-:-:S02]  /*0520*/  CS2R R4, SRZ ;  /* 0x0000000000047805 */ /* 0x001fc4000001ff00 */
[----:B------:R-:W5:Y:S01]  /*0530*/  LDG.E.128 R28, desc[UR14][R8.64+0x1000] ;  /* 0x0010000e081c7981 */ /* 0x000f62000c1e1d00 */
[----:B------:R-:W0:Y:S03]  /*0540*/  LDCU.U8 UR20, c[0x0][0x410] ;  /* 0x00008200ff1477ac */ /* 0x000e260008000000 */
[----:B------:R2:W5:Y:S01]  /*0550*/  LDG.E.128 R24, desc[UR14][R8.64+0x1010] ;  /* 0x0010100e08187981 */ /* 0x000562000c1e1d00 */
[----:B------:R-:W3:Y:S01]  /*0560*/  LDCU UR26, c[0x0][0x400] ;  /* 0x00008000ff1a77ac */ /* 0x000ee20008000800 */
[----:B------:R-:W4:Y:S01]  /*0570*/  LDCU.64 UR12, c[0x0][0x470] ;  /* 0x00008e00ff0c77ac */ /* 0x000f220008000a00 */
[----:B------:R-:W0:Y:S01]  /*0580*/  LDCU.64 UR10, c[0x0][0x478] ;  /* 0x00008f00ff0a77ac */ /* 0x000e220008000a00 */
[----:B--2---:R-:W-:Y:S01]  /*0590*/  CS2R R8, SRZ ;  /* 0x0000000000087805 */ /* 0x004fe2000001ff00 */
[----:B------:R-:W2:Y:S01]  /*05a0*/  LDCU.128 UR16, c[0x0][0x3c0] ;  /* 0x00007800ff1077ac */ /* 0x000ea20008000c00 */
[----:B------:R-:W0:Y:S01]  /*05b0*/  LDCU.64 UR22, c[0x0][0x438] ;  /* 0x00008700ff1677ac */ /* 0x000e220008000a00 */
[----:B-1----:R-:W0:Y:S04]  /*05c0*/  LDCU.64 UR24, c[0x0][0x380] ;  /* 0x00007000ff1877ac */ /* 0x002e280008000a00 */
.L_x_522:
[----:B------:R-:W1:Y:S01]  /*05d0*/  LDC.64 R84, c[0x0][0x3a8] ;  /* 0x0000ea00ff547b82 */ /* 0x000e620000000a00 */
[----:B------:R-:W-:Y:S02]  /*05e0*/  UIMAD UR5, UR4, UR21, URZ ;  /* 0x00000015040572a4 */ /* 0x000fe4000f8e02ff */
[----:B--2---:R-:W-:Y:S02]  /*05f0*/  UIMAD.WIDE UR8, UR4, 0x4, UR18 ;  /* 0x00000004040878a5 */ /* 0x004fe4000f8e0212 */
[----:B------:R-:W-:-:S03]  /*0600*/  USHF.R.S32.HI UR6, URZ, 0x1f, UR5 ;  /* 0x0000001fff067899 */ /* 0x000fc60008011405 */
[----:B------:R-:W2:Y:S01]  /*0610*/  LDC.64 R88, c[0x0][0x430] ;  /* 0x00010c00ff587b82 */ /* 0x000ea20000000a00 */
[----:B------:R-:W-:Y:S01]  /*0620*/  ULEA.HI UR6, UR6, UR5, URZ, 0x3 ;  /* 0x0000000506067291 */ /* 0x000fe2000f8f18ff */
[----:B------:R-:W-:Y:S02]  /*0630*/  MOV R92, UR8 ;  /* 0x00000008005c7c02 */ /* 0x000fe40008000f00 */
[----:B------:R-:W-:-:S03]  /*0640*/  MOV R93, UR9 ;  /* 0x00000009005d7c02 */ /* 0x000fc60008000f00 */
[----:B0-----:R-:W-:Y:S01]  /*0650*/  MOV R73, UR6 ;  /* 0x0000000600497c02 */ /* 0x001fe20008000f00 */
[----:B------:R-:W3:Y:S01]  /*0660*/  LDC.64 R90, c[0x0][0x428] ;  /* 0x00010a00ff5a7b82 */ /* 0x000ee20000000a00 */
[----:B------:R-:W-:Y:S01]  /*0670*/  UIMAD.WIDE UR6, UR4, 0x4, UR16 ;  /* 0x00000004040678a5 */ /* 0x000fe2000f8e0210 */
[----:B------:R4:W4:Y:S01]  /*0680*/  LDG.E R0, desc[UR14][R92.64] ;  /* 0x0000000e5c007981 */ /* 0x000922000c1e1900 */
[----:B------:R-:W-:-:S04]  /*0690*/  LEA.HI.SX32 R138, R73, R80, 0x1d ;  /* 0x00000050498a7211 */ /* 0x000fc800078feaff */
[----:B------:R-:W-:Y:S01]  /*06a0*/  MOV R94, UR6 ;  /* 0x00000006005e7c02 */ /* 0x000fe20008000f00 */
[----:B-1----:R-:W-:Y:S01]  /*06b0*/  IMAD.WIDE.U32 R72, R138, 0x10, R84 ;  /* 0x000000108a487825 */ /* 0x002fe200078e0054 */
[----:B------:R-:W-:-:S05]  /*06c0*/  MOV R95, UR7 ;  /* 0x00000007005f7c02 */ /* 0x000fca0008000f00 */
[----:B------:R-:W4:Y:S01]  /*06d0*/  LDG.E R149, desc[UR14][R94.64] ;  /* 0x0000000e5e957981 */ /* 0x000f22000c1e1900 */
[----:B--2---:R-:W-:-:S03]  /*06e0*/  IMAD.WIDE.U32 R80, R138, 0x10, R88 ;  /* 0x000000108a507825 */ /* 0x004fc600078e0058 */
[----:B------:R-:W2:Y:S04]  /*06f0*/  LDG.E.128 R72, desc[UR14][R72.64] ;  /* 0x0000000e48487981 */ /* 0x000ea8000c1e1d00 */
[----:B------:R-:W2:Y:S01]  /*0700*/  LDG.E.128 R80, desc[UR14][R80.64] ;  /* 0x0000000e50507981 */ /* 0x000ea2000c1e1d00 */
[----:B---3--:R-:W-:-:S06]  /*0710*/  IMAD.WIDE.U32 R76, R138, 0x10, R90 ;  /* 0x000000108a4c7825 */ /* 0x008fcc00078e005a */
[----:B------:R-:W3:Y:S01]  /*0720*/  LDG.E.128 R76, desc[UR14][R76.64] ;  /* 0x0000000e4c4c7981 */ /* 0x000ee2000c1e1d00 */
[----:B------:R-:W-:-:S05]  /*0730*/  IADD3 R137, PT, PT, R138, 0x80, RZ ;  /* 0x000000808a897810 */ /* 0x000fca0007ffe0ff */
[----:B------:R-:W-:-:S04]  /*0740*/  IMAD.WIDE.U32 R84, R137, 0x10, R84 ;  /* 0x0000001089547825 */ /* 0x000fc800078e0054 */
[C---:B----4-:R-:W-:Y:S02]  /*0750*/  IMAD.WIDE.U32 R92, R137.reuse, 0x10, R88 ;  /* 0x00000010895c7825 */ /* 0x050fe400078e0058 */
[----:B------:R-:W4:Y:S02]  /*0760*/  LDG.E.128 R84, desc[UR14][R84.64] ;  /* 0x0000000e54547981 */ /* 0x000f24000c1e1d00 */
[----:B------:R-:W-:Y:S02]  /*0770*/  IMAD.WIDE.U32 R90, R137, 0x10, R90 ;  /* 0x00000010895a7825 */ /* 0x000fe400078e005a */
[----:B------:R-:W4:Y:S04]  /*0780*/  LDG.E.128 R92, desc[UR14][R92.64] ;  /* 0x0000000e5c5c7981 */ /* 0x000f28000c1e1d00 */
[----:B------:R-:W4:Y:S01]  /*0790*/  LDG.E.128 R88, desc[UR14][R90.64] ;  /* 0x0000000e5a587981 */ /* 0x000f22000c1e1d00 */
[----:B0-----:R-:W-:-:S02]  /*07a0*/  ISETP.NE.AND P0, PT, RZ, UR20, PT ;  /* 0x00000014ff007c0c */ /* 0x001fc4000bf05270 */
[----:B------:R-:W-:-:S04]  /*07b0*/  ISETP.NE.U32.AND P1, PT, RZ, UR22, PT ;  /* 0x00000016ff007c0c */ /* 0x000fc8000bf25070 */
[----:B------:R-:W-:Y:S02]  /*07c0*/  ISETP.NE.AND.EX P1, PT, RZ, UR23, PT, P1 ;  /* 0x00000017ff007c0c */ /* 0x000fe4000bf25310 */
[----:B------:R-:W-:Y:S02]  /*07d0*/  R2UR UR9, R0 ;  /* 0x00000000000972ca */ /* 0x000fe400000e0000 */
[----:B------:R-:W-:Y:S02]  /*07e0*/  FSEL R149, R149, RZ, !P0 ;  /* 0x000000ff95957208 */ /* 0x000fe40004000000 */
[----:B--2---:R-:W-:Y:S02]  /*07f0*/  SHF.L.U32 R0, R72, 0x10, RZ ;  /* 0x0000001048007819 */ /* 0x004fe400000006ff */
[----:B------:R-:W-:Y:S02]  /*0800*/  SHF.L.U32 R140, R73, 0x10, RZ ;  /* 0x00000010498c7819 */ /* 0x000fe400000006ff */
[----:B------:R-:W-:Y:S01]  /*0810*/  SHF.L.U32 R141, R80, 0x10, RZ ;  /* 0x00000010508d7819 */ /* 0x000fe200000006ff */
[----:B------:R-:W-:Y:S01]  /*0820*/  FADD.FTZ R0, -R149, R0 ;  /* 0x0000000095007221 */ /* 0x000fe20000010100 */
[----:B------:R-:W-:Y:S01]  /*0830*/  SHF.L.U32 R151, R81, 0x10, RZ ;  /* 0x0000001051977819 */ /* 0x000fe200000006ff */
[----:B------:R-:W-:-:S02]  /*0840*/  FADD.FTZ R140, -R149, R140 ;  /* 0x0000008c958c7221 */ /* 0x000fc40000010100 */
[----:B------:R-:W-:Y:S01]  /*0850*/  FMUL.FTZ R0, R0, UR9 ;  /* 0x0000000900007c20 */ /* 0x000fe20008410000 */
[----:B-----5:R-:W-:Y:S01]  /*0860*/  FMUL.FTZ R143, R36, R141 ;  /* 0x0000008d248f7220 */ /* 0x020fe20000410000 */
[----:B---3--:R-:W-:Y:S01]  /*0870*/  SHF.L.U32 R145, R76, 0x10, RZ ;  /* 0x000000104c917819 */ /* 0x008fe200000006ff */
[----:B------:R-:W-:Y:S01]  /*0880*/  FMUL.FTZ R146, R140, UR9 ;  /* 0x000000098c927c20 */ /* 0x000fe20008410000 */
[----:B------:R-:W-:Y:S01]  /*0890*/  SHF.L.U32 R147, R77, 0x10, RZ ;  /* 0x000000104d937819 */ /* 0x000fe200000006ff */
[----:B------:R-:W-:Y:S01]  /*08a0*/  FMUL.FTZ R153, R38, R151 ;  /* 0x0000009726997220 */ /* 0x000fe20000410000 */
[----:B------:R-:W-:Y:S01]  /*08b0*/  SHF.L.U32 R140, R74, 0x10, RZ ;  /* 0x000000104a8c7819 */ /* 0x000fe200000006ff */
[----:B------:R-:W-:Y:S01]  /*08c0*/  FADD.FTZ R136, R145, R136 ;  /* 0x0000008891887221 */ /* 0x000fe20000010000 */
[-C--:B------:R-:W-:Y:S01]  /*08d0*/  FFMA.FTZ R139, R0, R145.reuse, R139 ;  /* 0x00000091008b7223 */ /* 0x080fe2000001008b */
[----:B------:R-:W-:Y:S01]  /*08e0*/  FFMA.FTZ R145, R52, R145, R143 ;  /* 0x0000009134917223 */ /* 0x000fe2000001008f */
[----:B------:R-:W-:Y:S01]  /*08f0*/  PRMT R72, R72, 0x7632, R72 ;  /* 0x0000763248487816 */ /* 0x000fe20000000048 */
[----:B------:R-:W-:Y:S01]  /*0900*/  FFMA.FTZ R143, R54, R147, R153 ;  /* 0x00000093368f7223 */ /* 0x000fe20000010099 */
[----:B------:R-:W-:Y:S01]  /*0910*/  FADD.FTZ R140, -R149, R140 ;  /* 0x0000008c958c7221 */ /* 0x000fe20000010100 */
[----:B------:R-:W-:Y:S01]  /*0920*/  SHF.L.U32 R153, R82, 0x10, RZ ;  /* 0x0000001052997819 */ /* 0x000fe200000006ff */
[----:B------:R-:W-:Y:S01]  /*0930*/  FADD.FTZ R134, R141, R134 ;  /* 0x000000868d867221 */ /* 0x000fe20000010000 */
[----:B------:R-:W-:Y:S01]  /*0940*/  FFMA.FTZ R135, R0, R141, R135 ;  /* 0x0000008d00877223 */ /* 0x000fe20000010087 */
[----:B------:R-:W-:-:S02]  /*0950*/  PRMT R80, R80, 0x7632, R80 ;  /* 0x0000763250507816 */ /* 0x000fc40000000050 */
[----:B------:R-:W-:Y:S01]  /*0960*/  SHF.L.U32 R148, R72, 0x10, RZ ;  /* 0x0000001048947819 */ /* 0x000fe200000006ff */
[----:B------:R-:W-:Y:S01]  /*0970*/  FADD.FTZ R128, R147, R128 ;  /* 0x0000008093807221 */ /* 0x000fe20000010000 */
[----:B------:R-:W-:Y:S01]  /*0980*/  SHF.L.U32 R141, R78, 0x10, RZ ;  /* 0x000000104e8d7819 */ /* 0x000fe200000006ff */
[C---:B------:R-:W-:Y:S01]  /*0990*/  FFMA.FTZ R129, R146.reuse, R147, R129 ;  /* 0x0000009392817223 */ /* 0x040fe20000010081 */
[----:B------:R-:W-:Y:S01]  /*09a0*/  PRMT R73, R73, 0x7632, R73 ;  /* 0x0000763249497816 */ /* 0x000fe20000000049 */
[----:B------:R-:W-:Y:S01]  /*09b0*/  FADD.FTZ R126, R151, R126 ;  /* 0x0000007e977e7221 */ /* 0x000fe20000010000 */
[----:B------:R-:W-:Y:S01]  /*09c0*/  FFMA.FTZ R127, R146, R151, R127 ;  /* 0x00000097927f7223 */ /* 0x000fe2000001007f */
[----:B------:R-:W-:Y:S01]  /*09d0*/  FMUL.FTZ R144, R140, UR9 ;  /* 0x000000098c907c20 */ /* 0x000fe20008410000 */
[----:B------:R-:W-:Y:S01]  /*09e0*/  SHF.L.U32 R151, R83, 0x10, RZ ;  /* 0x0000001053977819 */ /* 0x000fe200000006ff */
[----:B------:R-:W-:Y:S01]  /*09f0*/  FMUL.FTZ R147, R32, R153 ;  /* 0x0000009920937220 */ /* 0x000fe20000410000 */
[----:B------:R-:W-:Y:S01]  /*0a00*/  PRMT R76, R76, 0x7632, R76 ;  /* 0x000076324c4c7816 */ /* 0x000fe2000000004c */
[----:B------:R-:W-:Y:S01]  /*0a10*/  FADD.FTZ R148, -R149, R148 ;  /* 0x0000009495947221 */ /* 0x000fe20000010100 */
[----:B------:R-:W-:Y:S01]  /*0a20*/  SHF.L.U32 R72, R80, 0x10, RZ ;  /* 0x0000001050487819 */ /* 0x000fe200000006ff */
[----:B------:R-:W-:Y:S01]  /*0a30*/  FADD.FTZ R120, R141, R120 ;  /* 0x000000788d787221 */ /* 0x000fe20000010000 */
[----:B------:R-:W-:Y:S01]  /*0a40*/  PRMT R81, R81, 0x7632, R81 ;  /* 0x0000763251517816 */ /* 0x000fe20000000051 */
[-C--:B------:R-:W-:Y:S01]  /*0a50*/  FFMA.FTZ R121, R144, R141.reuse, R121 ;  /* 0x0000008d90797223 */ /* 0x080fe20000010079 */
[----:B------:R-:W-:Y:S01]  /*0a60*/  SHF.L.U32 R152, R73, 0x10, RZ ;  /* 0x0000001049987819 */ /* 0x000fe200000006ff */
[----:B------:R-:W-:Y:S01]  /*0a70*/  FFMA.FTZ R141, R48, R141, R147 ;  /* 0x0000008d308d7223 */ /* 0x000fe20000010093 */
[----:B------:R-:W-:Y:S01]  /*0a80*/  SHF.L.U32 R155, R79, 0x10, RZ ;  /* 0x000000104f9b7819 */ /* 0x000fe200000006ff */
[----:B------:R-:W-:Y:S01]  /*0a90*/  FMUL.FTZ R147, R34, R151 ;  /* 0x0000009722937220 */ /* 0x000fe20000410000 */
[----:B------:R-:W-:Y:S01]  /*0aa0*/  SHF.L.U32 R76, R76, 0x10, RZ ;  /* 0x000000104c4c7819 */ /* 0x000fe200000006ff */
[----:B------:R-:W-:Y:S01]  /*0ab0*/  FMUL.FTZ R150, R148, UR9 ;  /* 0x0000000994967c20 */ /* 0x000fe20008410000 */
[----:B------:R-:W-:Y:S01]  /*0ac0*/  PRMT R77, R77, 0x7632, R77 ;  /* 0x000076324d4d7816 */ /* 0x000fe2000000004d */
[----:B------:R-:W-:Y:S01]  /*0ad0*/  FMUL.FTZ R80, R37, R72 ;  /* 0x0000004825507220 */ /* 0x000fe20000410000 */
[----:B------:R-:W-:Y:S01]  /*0ae0*/  SHF.L.U32 R73, R81, 0x10, RZ ;  /* 0x0000001051497819 */ /* 0x000fe200000006ff */
[----:B------:R-:W-:Y:S01]  /*0af0*/  FADD.FTZ R148, -R149, R152 ;  /* 0x0000009895947221 */ /* 0x000fe20000010100 */
[----:B------:R-:W-:Y:S01]  /*0b00*/  FFMA.FTZ R140, R50, R155, R147 ;  /* 0x0000009b328c7223 */ /* 0x000fe20000010093 */
[----:B------:R-:W-:Y:S01]  /*0b10*/  SHF.L.U32 R77, R77, 0x10, RZ ;  /* 0x000000104d4d7819 */ /* 0x000fe200000006ff */
[----:B------:R-:W-:Y:S01]  /*0b20*/  FADD.FTZ R132, R76, R132 ;  /* 0x000000844c847221 */ /* 0x000fe20000010000 */
[-C--:B------:R-:W-:Y:S01]  /*0b30*/  FFMA.FTZ R133, R150, R76.reuse, R133 ;  /* 0x0000004c96857223 */ /* 0x080fe20000010085 */
[----:B------:R-:W-:Y:S01]  /*0b40*/  FFMA.FTZ R147, R53, R76, R80 ;  /* 0x0000004c35937223 */ /* 0x000fe20000010050 */
[----:B------:R-:W-:Y:S01]  /*0b50*/  FMUL.FTZ R148, R148, UR9 ;  /* 0x0000000994947c20 */ /* 0x000fe20008410000 */
[----:B------:R-:W-:Y:S01]  /*0b60*/  FMUL.FTZ R76, R39, R73 ;  /* 0x00000049274c7220 */ /* 0x000fe20000410000 */
[----:B------:R-:W-:Y:S01]  /*0b70*/  FADD.FTZ R124, R77, R124 ;  /* 0x0000007c4d7c7221 */ /* 0x000fe20000010000 */
[----:B------:R-:W-:Y:S01]  /*0b80*/  SHF.L.U32 R142, R75, 0x10, RZ ;  /* 0x000000104b8e7819 */ /* 0x000fe200000006ff */
[-C--:B------:R-:W-:Y:S01]  /*0b90*/  FFMA.FTZ R125, R148, R77.reuse, R125 ;  /* 0x0000004d947d7223 */ /* 0x080fe2000001007d */
[--C-:B------:R-:W-:Y:S01]  /*0ba0*/  FFMA.FTZ R81, R55, R77, R76.reuse ;  /* 0x0000004d37517223 */ /* 0x100fe2000001004c */
[----:B------:R-:W-:-:S02]  /*0bb0*/  PRMT R76, R74, 0x7632, R76 ;  /* 0x000076324a4c7816 */ /* 0x000fc4000000004c */
[----:B------:R-:W-:Y:S02]  /*0bc0*/  PRMT R77, R75, 0x7632, R77 ;  /* 0x000076324b4d7816 */ /* 0x000fe4000000004d */
[----:B------:R-:W0:Y:S01]  /*0bd0*/  @P1 LDC.64 R74, c[0x0][0x438] ;  /* 0x00010e00ff4a1b82 */ /* 0x000e220000000a00 */
[----:B------:R-:W-:Y:S01]  /*0be0*/  FADD.FTZ R130, R72, R130 ;  /* 0x0000008248827221 */ /* 0x000fe20000010000 */
[----:B------:R-:W-:Y:S01]  /*0bf0*/  FFMA.FTZ R131, R150, R72, R131 ;  /* 0x0000004896837223 */ /* 0x000fe20000010083 */
[----:B------:R-:W-:Y:S01]  /*0c00*/  FADD.FTZ R122, R73, R122 ;  /* 0x0000007a497a7221 */ /* 0x000fe20000010000 */
[----:B------:R-:W-:Y:S01]  /*0c10*/  FFMA.FTZ R123, R148, R73, R123 ;  /* 0x00000049947b7223 */ /* 0x000fe2000001007b */
[----:B------:R-:W-:Y:S02]  /*0c20*/  SHF.L.U32 R76, R76, 0x10, RZ ;  /* 0x000000104c4c7819 */ /* 0x000fe400000006ff */
[----:B------:R-:W-:Y:S01]  /*0c30*/  PRMT R82, R82, 0x7632, R82 ;  /* 0x0000763252527816 */ /* 0x000fe20000000052 */
[----:B------:R-:W1:Y:S01]  /*0c40*/  @P1 LDC.64 R72, c[0x0][0x438] ;  /* 0x00010e00ff481b82 */ /* 0x000e620000000a00 */
[----:B------:R-:W-:Y:S01]  /*0c50*/  PRMT R78, R78, 0x7632, R78 ;  /* 0x000076324e4e7816 */ /* 0x000fe2000000004e */
[----:B------:R-:W-:Y:S01]  /*0c60*/  FADD.FTZ R76, -R149, R76 ;  /* 0x0000004c954c7221 */ /* 0x000fe20000010100 */
[----:B------:R-:W-:-:S02]  /*0c70*/  SHF.L.U32 R82, R82, 0x10, RZ ;  /* 0x0000001052527819 */ /* 0x000fc400000006ff */
[----:B------:R-:W-:Y:S02]  /*0c80*/  PRMT R83, R83, 0x7632, R83 ;  /* 0x0000763253537816 */ /* 0x000fe40000000053 */
[----:B------:R-:W-:Y:S01]  /*0c90*/  SHF.L.U32 R80, R77, 0x10, RZ ;  /* 0x000000104d507819 */ /* 0x000fe200000006ff */
[----:B------:R-:W-:Y:S01]  /*0ca0*/  FMUL.FTZ R156, R76, UR9 ;  /* 0x000000094c9c7c20 */ /* 0x000fe20008410000 */
[----:B------:R-:W-:Y:S01]  /*0cb0*/  SHF.L.U32 R78, R78, 0x10, RZ ;  /* 0x000000104e4e7819 */ /* 0x000fe200000006ff */
[----:B------:R-:W-:Y:S01]  /*0cc0*/  FADD.FTZ R142, -R149, R142 ;  /* 0x0000008e958e7221 */ /* 0x000fe20000010100 */
[----:B------:R-:W-:Y:S01]  /*0cd0*/  PRMT R79, R79, 0x7632, R79 ;  /* 0x000076324f4f7816 */ /* 0x000fe2000000004f */
[----:B------:R-:W-:Y:S01]  /*0ce0*/  FMUL.FTZ R76, R33, R82 ;  /* 0x00000052214c7220 */ /* 0x000fe20000410000 */
[----:B------:R-:W-:Y:S01]  /*0cf0*/  SHF.L.U32 R83, R83, 0x10, RZ ;  /* 0x0000001053537819 */ /* 0x000fe200000006ff */
[----:B------:R-:W-:Y:S01]  /*0d00*/  FADD.FTZ R80, -R149, R80 ;  /* 0x0000005095507221 */ /* 0x000fe20000010100 */
[----:B------:R-:W-:Y:S01]  /*0d10*/  FADD.FTZ R118, R153, R118 ;  /* 0x0000007699767221 */ /* 0x000fe20000010000 */
[----:B------:R-:W-:Y:S01]  /*0d20*/  FFMA.FTZ R119, R144, R153, R119 ;  /* 0x0000009990777223 */ /* 0x000fe20000010077 */
[----:B------:R-:W-:Y:S01]  /*0d30*/  FMUL.FTZ R142, R142, UR9 ;  /* 0x000000098e8e7c20 */ /* 0x000fe20008410000 */
[----:B------:R-:W-:Y:S01]  /*0d40*/  SHF.L.U32 R79, R79, 0x10, RZ ;  /* 0x000000104f4f7819 */ /* 0x000fe200000006ff */
[----:B------:R-:W-:Y:S01]  /*0d50*/  FFMA.FTZ R153, R49, R78, R76 ;  /* 0x0000004e31997223 */ /* 0x000fe2000001004c */
[----:B------:R-:W-:Y:S01]  /*0d60*/  FMUL.FTZ R76, R35, R83 ;  /* 0x00000053234c7220 */ /* 0x000fe20000410000 */
[----:B------:R-:W-:Y:S01]  /*0d70*/  FMUL.FTZ R154, R80, UR9 ;  /* 0x00000009509a7c20 */ /* 0x000fe20008410000 */
[----:B------:R-:W-:Y:S01]  /*0d80*/  FADD.FTZ R110, R151, R110 ;  /* 0x0000006e976e7221 */ /* 0x000fe20000010000 */
[----:B------:R-:W-:Y:S01]  /*0d90*/  FFMA.FTZ R111, R142, R151, R111 ;  /* 0x000000978e6f7223 */ /* 0x000fe2000001006f */
[----:B0-----:R-:W-:-:S04]  /*0da0*/  @P1 IMAD.WIDE.U32 R74, R138, 0x10, R74 ;  /* 0x000000108a4a1825 */ /* 0x001fc800078e004a */
[-C--:B------:R-:W-:Y:S01]  /*0db0*/  FFMA.FTZ R151, R51, R79.reuse, R76 ;  /* 0x0000004f33977223 */ /* 0x080fe2000001004c */
[----:B------:R-:W-:Y:S01]  /*0dc0*/  FADD.FTZ R116, R78, R116 ;  /* 0x000000744e747221 */ /* 0x000fe20000010000 */
[----:B------:R-:W-:Y:S01]  /*0dd0*/  FFMA.FTZ R117, R156, R78, R117 ;  /* 0x0000004e9c757223 */ /* 0x000fe20000010075 */
[----:B------:R-:W-:Y:S01]  /*0de0*/  FADD.FTZ R108, R79, R108 ;  /* 0x0000006c4f6c7221 */ /* 0x000fe20000010000 */
[----:B------:R-:W-:Y:S01]  /*0df0*/  FFMA.FTZ R109, R154, R79, R109 ;  /* 0x0000004f9a6d7223 */ /* 0x000fe2000001006d */
[----:B------:R-:W-:Y:S01]  /*0e00*/  FADD.FTZ R114, R82, R114 ;  /* 0x0000007252727221 */ /* 0x000fe20000010000 */
[----:B------:R-:W-:Y:S01]  /*0e10*/  FFMA.FTZ R115, R156, R82, R115 ;  /* 0x000000529c737223 */ /* 0x000fe20000010073 */
[----:B----4-:R-:W-:Y:S01]  /*0e20*/  PRMT R76, R84, 0x7632, R76 ;  /* 0x00007632544c7816 */ /* 0x010fe2000000004c */
[----:B------:R0:W5:Y:S01]  /*0e30*/  @P1 LDG.E.128 R56, desc[UR14][R74.64] ;  /* 0x0000000e4a381981 */ /* 0x000162000c1e1d00 */
[----:B------:R-:W-:Y:S02]  /*0e40*/  PRMT R78, R85, 0x7632, R78 ;  /* 0x00007632554e7816 */ /* 0x000fe4000000004e */
[----:B------:R-:W-:-:S02]  /*0e50*/  PRMT R79, R86, 0x7632, R79 ;  /* 0x00007632564f7816 */ /* 0x000fc4000000004f */
[----:B------:R-:W-:Y:S02]  /*0e60*/  PRMT R82, R87, 0x7632, R82 ;  /* 0x0000763257527816 */ /* 0x000fe40000000052 */
[----:B------:R-:W-:Y:S01]  /*0e70*/  SHF.L.U32 R84, R84, 0x10, RZ ;  /* 0x0000001054547819 */ /* 0x000fe200000006ff */
[----:B-1----:R-:W-:Y:S01]  /*0e80*/  @P1 IMAD.WIDE.U32 R72, R137, 0x10, R72 ;  /* 0x0000001089481825 */ /* 0x002fe200078e0048 */
[----:B------:R-:W-:Y:S02]  /*0e90*/  SHF.L.U32 R80, R85, 0x10, RZ ;  /* 0x0000001055507819 */ /* 0x000fe400000006ff */
[----:B0-----:R-:W-:Y:S02]  /*0ea0*/  SHF.L.U32 R74, R76, 0x10, RZ ;  /* 0x000000104c4a7819 */ /* 0x001fe400000006ff */
[----:B------:R-:W-:Y:S02]  /*0eb0*/  SHF.L.U32 R86, R86, 0x10, RZ ;  /* 0x0000001056567819 */ /* 0x000fe400000006ff */
[----:B------:R-:W-:-:S02]  /*0ec0*/  SHF.L.U32 R152, R87, 0x10, RZ ;  /* 0x0000001057987819 */ /* 0x000fc400000006ff */
[----:B------:R-:W-:Y:S02]  /*0ed0*/  SHF.L.U32 R78, R78, 0x10, RZ ;  /* 0x000000104e4e7819 */ /* 0x000fe400000006ff */
[----:B------:R-:W-:Y:S01]  /*0ee0*/  SHF.L.U32 R82, R82, 0x10, RZ ;  /* 0x0000001052527819 */ /* 0x000fe200000006ff */
[----:B------:R-:W-:Y:S01]  /*0ef0*/  FADD.FTZ R84, -R149, R84 ;  /* 0x0000005495547221 */ /* 0x000fe20000010100 */
[----:B------:R-:W-:Y:S02]  /*0f00*/  SHF.L.U32 R76, R79, 0x10, RZ ;  /* 0x000000104f4c7819 */ /* 0x000fe400000006ff */
[----:B------:R-:W-:Y:S01]  /*0f10*/  SHF.L.U32 R77, R92, 0x10, RZ ;  /* 0x000000105c4d7819 */ /* 0x000fe200000006ff */
[----:B------:R-:W-:Y:S01]  /*0f20*/  FADD.FTZ R106, R83, R106 ;  /* 0x0000006a536a7221 */ /* 0x000fe20000010000 */
[----:B------:R-:W-:Y:S01]  /*0f30*/  FFMA.FTZ R107, R154, R83, R107 ;  /* 0x000000539a6b7223 */ /* 0x000fe2000001006b */
[----:B------:R0:W5:Y:S01]  /*0f40*/  @P1 LDG.E.128 R60, desc[UR14][R72.64] ;  /* 0x0000000e483c1981 */ /* 0x000162000c1e1d00 */
[----:B------:R-:W-:Y:S01]  /*0f50*/  SHF.L.U32 R75, R88, 0x10, RZ ;  /* 0x00000010584b7819 */ /* 0x000fe200000006ff */
[C---:B------:R-:W-:Y:S01]  /*0f60*/  FADD.FTZ R80, -R149.reuse, R80 ;  /* 0x0000005095507221 */ /* 0x040fe20000010100 */
[C---:B------:R-:W-:Y:S01]  /*0f70*/  FADD.FTZ R85, -R149.reuse, R86 ;  /* 0x0000005695557221 */ /* 0x040fe20000010100 */
[C---:B------:R-:W-:Y:S01]  /*0f80*/  FADD.FTZ R83, -R149.reuse, R152 ;  /* 0x0000009895537221 */ /* 0x040fe20000010100 */
[C---:B------:R-:W-:Y:S01]  /*0f90*/  FADD.FTZ R74, -R149.reuse, R74 ;  /* 0x0000004a954a7221 */ /* 0x040fe20000010100 */
[C---:B------:R-:W-:Y:S01]  /*0fa0*/  FADD.FTZ R160, -R149.reuse, R82 ;  /* 0x0000005295a07221 */ /* 0x040fe20000010100 */
[----:B------:R-:W-:Y:S01]  /*0fb0*/  FMUL.FTZ R152, R84, UR9 ;  /* 0x0000000954987c20 */ /* 0x000fe20008410000 */
[C---:B0-----:R-:W-:Y:S01]  /*0fc0*/  FADD.FTZ R73, -R149.reuse, R78 ;  /* 0x0000004e95497221 */ /* 0x041fe20000010100 */
[----:B------:R-:W-:Y:S01]  /*0fd0*/  FADD.FTZ R72, -R149, R76 ;  /* 0x0000004c95487221 */ /* 0x000fe20000010100 */
[----:B------:R-:W-:Y:S01]  /*0fe0*/  FMUL.FTZ R149, R28, R77 ;  /* 0x0000004d1c957220 */ /* 0x000fe20000410000 */
[----:B------:R-:W-:Y:S01]  /*0ff0*/  SHF.L.U32 R76, R93, 0x10, RZ ;  /* 0x000000105d4c7819 */ /* 0x000fe200000006ff */
[----:B------:R-:W-:Y:S01]  /*1000*/  FADD.FTZ R78, RZ, R145 ;  /* 0x00000091ff4e7221 */ /* 0x000fe20000010000 */
[----:B------:R-:W-:Y:S01]  /*1010*/  FADD.FTZ R104, R75, R104 ;  /* 0x000000684b687221 */ /* 0x000fe20000010000 */
[-C--:B------:R-:W-:Y:S01]  /*1020*/  FFMA.FTZ R105, R152, R75.reuse, R105 ;  /* 0x0000004b98697223 */ /* 0x080fe20000010069 */
[----:B------:R-:W-:Y:S01]  /*1030*/  FFMA.FTZ R149, R44, R75, R149 ;  /* 0x0000004b2c957223 */ /* 0x000fe20000010095 */
[----:B------:R-:W-:Y:S01]  /*1040*/  SHF.L.U32 R75, R89, 0x10, RZ ;  /* 0x00000010594b7819 */ /* 0x000fe200000006ff */
[----:B------:R-:W-:Y:S01]  /*1050*/  FADD.FTZ R78, R147, R78 ;  /* 0x0000004e934e7221 */ /* 0x000fe20000010000 */
[----:B------:R-:W-:Y:S01]  /*1060*/  FMUL.FTZ R87, R80, UR9 ;  /* 0x0000000950577c20 */ /* 0x000fe20008410000 */
[----:B------:R-:W-:Y:S01]  /*1070*/  FMUL.FTZ R79, R30, R76 ;  /* 0x0000004c1e4f7220 */ /* 0x000fe20000410000 */
[----:B------:R-:W-:Y:S01]  /*1080*/  SHF.L.U32 R157, R94, 0x10, RZ ;  /* 0x000000105e9d7819 */ /* 0x000fe200000006ff */
[----:B------:R-:W-:Y:S01]  /*1090*/  FADD.FTZ R78, R143, R78 ;  /* 0x0000004e8f4e7221 */ /* 0x000fe20000010000 */
[----:B------:R-:W-:Y:S01]  /*10a0*/  SHF.L.U32 R84, R90, 0x10, RZ ;  /* 0x000000105a547819 */ /* 0x000fe200000006ff */
[----:B------:R-:W-:Y:S01]  /*10b0*/  FADD.FTZ R112, R155, R112 ;  /* 0x000000709b707221 */ /* 0x000fe20000010000 */
[----:B------:R-:W-:Y:S01]  /*10c0*/  FFMA.FTZ R113, R142, R155, R113 ;  /* 0x0000009b8e717223 */ /* 0x000fe20000010071 */
[----:B------:R-:W-:Y:S01]  /*10d0*/  FADD.FTZ R96, R75, R96 ;  /* 0x000000604b607221 */ /* 0x000fe20000010000 */
[-C--:B------:R-:W-:Y:S01]  /*10e0*/  FFMA.FTZ R98, R87, R75.reuse, R98 ;  /* 0x0000004b57627223 */ /* 0x080fe20000010062 */
[----:B------:R-:W-:Y:S01]  /*10f0*/  FFMA.FTZ R86, R46, R75, R79 ;  /* 0x0000004b2e567223 */ /* 0x000fe2000001004f */
[----:B------:R-:W-:Y:S01]  /*1100*/  FMUL.FTZ R85, R85, UR9 ;  /* 0x0000000955557c20 */ /* 0x000fe20008410000 */
[----:B------:R-:W-:Y:S01]  /*1110*/  FMUL.FTZ R75, R24, R157 ;  /* 0x0000009d184b7220 */ /* 0x000fe20000410000 */
[----:B------:R-:W-:Y:S01]  /*1120*/  SHF.L.U32 R155, R95, 0x10, RZ ;  /* 0x000000105f9b7819 */ /* 0x000fe200000006ff */
[----:B------:R-:W-:Y:S01]  /*1130*/  FADD.FTZ R78, R81, R78 ;  /* 0x0000004e514e7221 */ /* 0x000fe20000010000 */
        /* <DEDUP_REMOVED lines=9> */
[----:B------:R-:W-:Y:S01]  /*11d0*/  FFMA.FTZ R82, R42, R82, R75 ;  /* 0x000000522a527223 */ /* 0x000fe2000001004b */
[----:B------:R-:W-:Y:S01]  /*11e0*/  PRMT R158, R92, 0x7632, R158 ;  /* 0x000076325c9e7816 */ /* 0x000fe2000000009e */
[----:B------:R-:W-:Y:S01]  /*11f0*/  FADD.FTZ R75, R153, R78 ;  /* 0x0000004e994b7221 */ /* 0x000fe20000010000 */
[----:B------:R-:W-:Y:S01]  /*1200*/  PRMT R80, R89, 0x7632, R80 ;  /* 0x0000763259507816 */ /* 0x000fe20000000050 */
[----:B------:R-:W-:Y:S01]  /*1210*/  FFMA.FTZ R89, R0, R145, RZ ;  /* 0x0000009100597223 */ /* 0x000fe200000100ff */
[----:B------:R-:W-:Y:S01]  /*1220*/  PRMT R88, R88, 0x7632, R88 ;  /* 0x0000763258587816 */ /* 0x000fe20000000058 */
[----:B------:R-:W-:Y:S01]  /*1230*/  FADD.FTZ R78, R140, R75 ;  /* 0x0000004b8c4e7221 */ /* 0x000fe20000010000 */
[----:B------:R-:W-:Y:S01]  /*1240*/  SHF.L.U32 R158, R158, 0x10, RZ ;  /* 0x000000109e9e7819 */ /* 0x000fe200000006ff */
[----:B------:R-:W-:Y:S01]  /*1250*/  FFMA.FTZ R89, R150, R147, R89 ;  /* 0x0000009396597223 */ /* 0x000fe20000010059 */
[----:B------:R-:W-:Y:S01]  /*1260*/  SHF.L.U32 R88, R88, 0x10, RZ ;  /* 0x0000001058587819 */ /* 0x000fe200000006ff */
[----:B------:R-:W-:Y:S01]  /*1270*/  FMUL.FTZ R92, R74, UR9 ;  /* 0x000000094a5c7c20 */ /* 0x000fe20008410000 */
[----:B------:R-:W-:Y:S01]  /*1280*/  PRMT R159, R93, 0x7632, R159 ;  /* 0x000076325d9f7816 */ /* 0x000fe2000000009f */
[----:B------:R-:W-:Y:S01]  /*1290*/  FMUL.FTZ R74, R29, R158 ;  /* 0x0000009e1d4a7220 */ /* 0x000fe20000410000 */
[----:B------:R-:W-:Y:S01]  /*12a0*/  PRMT R79, R91, 0x7632, R79 ;  /* 0x000076325b4f7816 */ /* 0x000fe2000000004f */
[----:B------:R-:W-:Y:S01]  /*12b0*/  FADD.FTZ R78, R151, R78 ;  /* 0x0000004e974e7221 */ /* 0x000fe20000010000 */
[----:B------:R-:W-:Y:S01]  /*12c0*/  FFMA.FTZ R91, R146, R143, R89 ;  /* 0x0000008f925b7223 */ /* 0x000fe20000010059 */
[----:B------:R-:W-:Y:S01]  /*12d0*/  SHF.L.U32 R159, R159, 0x10, RZ ;  /* 0x000000109f9f7819 */ /* 0x000fe200000006ff */
[----:B------:R-:W-:Y:S01]  /*12e0*/  FADD.FTZ R100, R88, R100 ;  /* 0x0000006458647221 */ /* 0x000fe20000010000 */
[-C--:B------:R-:W-:Y:S01]  /*12f0*/  FFMA.FTZ R101, R92, R88.reuse, R101 ;  /* 0x000000585c657223 */ /* 0x080fe20000010065 */
[----:B------:R-:W-:Y:S01]  /*1300*/  FFMA.FTZ R88, R45, R88, R74 ;  /* 0x000000582d587223 */ /* 0x000fe2000001004a */
[----:B------:R-:W-:Y:S01]  /*1310*/  FADD.FTZ R89, R149, R78 ;  /* 0x0000004e95597221 */ /* 0x000fe20000010000 */
[----:B------:R-:W-:Y:S01]  /*1320*/  FFMA.FTZ R91, R148, R81, R91 ;  /* 0x00000051945b7223 */ /* 0x000fe2000001005b */
[----:B------:R-:W-:Y:S01]  /*1330*/  SHF.L.U32 R75, R80, 0x10, RZ ;  /* 0x00000010504b7819 */ /* 0x000fe200000006ff */
[----:B------:R-:W-:Y:S01]  /*1340*/  FMUL.FTZ R78, R31, R159 ;  /* 0x0000009f1f4e7220 */ /* 0x000fe20000410000 */
[----:B------:R-:W-:Y:S01]  /*1350*/  FADD.FTZ R93, R89, R88 ;  /* 0x00000058595d7221 */ /* 0x000fe20000010000 */
[----:B------:R-:W-:-:S02]  /*1360*/  FFMA.FTZ R91, R144, R141, R91 ;  /* 0x0000008d905b7223 */ /* 0x000fc4000001005b */
[----:B------:R-:W-:Y:S01]  /*1370*/  FFMA.FTZ R89, R47, R75, R78 ;  /* 0x0000004b2f597223 */ /* 0x000fe2000001004e */
[----:B------:R-:W-:Y:S01]  /*1380*/  FADD.FTZ R78, R93, R86 ;  /* 0x000000565d4e7221 */ /* 0x000fe20000010000 */
[----:B------:R-:W-:-:S03]  /*1390*/  FFMA.FTZ R91, R156, R153, R91 ;  /* 0x000000999c5b7223 */ /* 0x000fc6000001005b */
[----:B------:R-:W-:Y:S01]  /*13a0*/  FADD.FTZ R93, R78, R89 ;  /* 0x000000594e5d7221 */ /* 0x000fe20000010000 */
[----:B------:R-:W-:-:S03]  /*13b0*/  FFMA.FTZ R91, R142, R140, R91 ;  /* 0x0000008c8e5b7223 */ /* 0x000fc6000001005b */
[----:B------:R-:W-:Y:S01]  /*13c0*/  FADD.FTZ R161, R93, R84 ;  /* 0x000000545da17221 */ /* 0x000fe20000010000 */
[----:B------:R-:W-:Y:S01]  /*13d0*/  FFMA.FTZ R93, R154, R151, R91 ;  /* 0x000000979a5d7223 */ /* 0x000fe2000001005b */
[----:B------:R-:W-:-:S03]  /*13e0*/  PRMT R162, R94, 0x7632, R162 ;  /* 0x000076325ea27816 */ /* 0x000fc600000000a2 */
[----:B------:R-:W-:Y:S01]  /*13f0*/  FFMA.FTZ R93, R152, R149, R93 ;  /* 0x00000095985d7223 */ /* 0x000fe2000001005d */
[----:B------:R-:W-:Y:S02]  /*1400*/  PRMT R74, R90, 0x7632, R74 ;  /* 0x000076325a4a7816 */ /* 0x000fe4000000004a */
[----:B------:R-:W-:Y:S01]  /*1410*/  SHF.L.U32 R162, R162, 0x10, RZ ;  /* 0x00000010a2a27819 */ /* 0x000fe200000006ff */
[----:B------:R-:W-:Y:S01]  /*1420*/  FFMA.FTZ R80, R92, R88, R93 ;  /* 0x000000585c507223 */ /* 0x000fe2000001005d */
[----:B------:R-:W-:Y:S01]  /*1430*/  PRMT R95, R95, 0x7632, R95 ;  /* 0x000076325f5f7816 */ /* 0x000fe2000000005f */
[----:B------:R-:W-:Y:S01]  /*1440*/  FMUL.FTZ R94, R73, UR9 ;  /* 0x00000009495e7c20 */ /* 0x000fe20008410000 */
[----:B------:R-:W-:Y:S01]  /*1450*/  SHF.L.U32 R74, R74, 0x10, RZ ;  /* 0x000000104a4a7819 */ /* 0x000fe200000006ff */
[----:B------:R-:W-:Y:S01]  /*1460*/  FMUL.FTZ R90, R25, R162 ;  /* 0x000000a2195a7220 */ /* 0x000fe20000410000 */
[----:B------:R-:W-:Y:S01]  /*1470*/  FFMA.FTZ R93, R87, R86, R80 ;  /* 0x00000056575d7223 */ /* 0x000fe20000010050 */
[----:B------:R-:W-:-:S02]  /*1480*/  SHF.L.U32 R95, R95, 0x10, RZ ;  /* 0x000000105f5f7819 */ /* 0x000fc400000006ff */
[----:B------:R-:W-:Y:S01]  /*1490*/  FFMA.FTZ R90, R41, R74, R90 ;  /* 0x0000004a295a7223 */ /* 0x000fe2000001005a */
[----:B------:R-:W-:Y:S01]  /*14a0*/  FFMA.FTZ R80, R94, R89, R93 ;  /* 0x000000595e507223 */ /* 0x000fe2000001005d */
[----:B------:R-:W-:Y:S01]  /*14b0*/  SHF.L.U32 R79, R79, 0x10, RZ ;  /* 0x000000104f4f7819 */ /* 0x000fe200000006ff */
[----:B------:R-:W-:Y:S01]  /*14c0*/  FMUL.FTZ R78, R27, R95 ;  /* 0x0000005f1b4e7220 */ /* 0x000fe20000410000 */
[----:B------:R-:W-:Y:S01]  /*14d0*/  FADD.FTZ R161, R161, R90 ;  /* 0x0000005aa1a17221 */ /* 0x000fe20000010000 */
[----:B------:R-:W-:Y:S01]  /*14e0*/  FMUL.FTZ R93, R72, UR9 ;  /* 0x00000009485d7c20 */ /* 0x000fe20008410000 */
[----:B------:R-:W-:Y:S01]  /*14f0*/  FFMA.FTZ R80, R85, R84, R80 ;  /* 0x0000005455507223 */ /* 0x000fe20000010050 */
[----:B------:R-:W-:Y:S01]  /*1500*/  FFMA.FTZ R91, R43, R79, R78 ;  /* 0x0000004f2b5b7223 */ /* 0x000fe2000001004e */
[----:B------:R-:W-:Y:S02]  /*1510*/  FADD.FTZ R78, R161, R82 ;  /* 0x00000052a14e7221 */ /* 0x000fe40000010000 */
[----:B------:R-:W-:Y:S01]  /*1520*/  FFMA.FTZ R80, R93, R90, R80 ;  /* 0x0000005a5d507223 */ /* 0x000fe20000010050 */
[----:B------:R-:W-:Y:S01]  /*1530*/  FMUL.FTZ R160, R160, UR9 ;  /* 0x00000009a0a07c20 */ /* 0x000fe20008410000 */
[----:B------:R-:W-:-:S02]  /*1540*/  FADD.FTZ R78, R78, R91 ;  /* 0x0000005b4e4e7221 */ /* 0x000fc40000010000 */
[----:B------:R-:W-:-:S03]  /*1550*/  FFMA.FTZ R161, R83, R82, R80 ;  /* 0x0000005253a17223 */ /* 0x000fc60000010050 */
[----:B------:R-:W0:Y:S01]  /*1560*/  SHFL.DOWN PT, R73, R78, 0x10, 0x1f ;  /* 0x0a001f004e497f89 */ /* 0x000e2200000e0000 */
        /* <DEDUP_REMOVED lines=10> */
[----:B0-----:R-:W-:Y:S01]  /*1610*/  FADD.FTZ R165, R78, R165 ;  /* 0x000000a54ea57221 */ /* 0x001fe20000010000 */
[----:B-1----:R-:W-:-:S04]  /*1620*/  FADD.FTZ R164, R163, R80 ;  /* 0x00000050a3a47221 */ /* 0x002fc80000010000 */
[----:B------:R-:W0:Y:S04]  /*1630*/  SHFL.DOWN PT, R80, R165, 0x2, 0x1f ;  /* 0x08401f00a5507f89 */ /* 0x000e2800000e0000 */
[----:B------:R-:W1:Y:S01]  /*1640*/  SHFL.DOWN PT, R161, R164, 0x2, 0x1f ;  /* 0x08401f00a4a17f89 */ /* 0x000e6200000e0000 */
[----:B0-----:R-:W-:Y:S02]  /*1650*/  FADD.FTZ R165, R165, R80 ;  /* 0x00000050a5a57221 */ /* 0x001fe40000010000 */
[----:B------:R-:W0:Y:S01]  /*1660*/  S2R R80, SR_TID.X ;  /* 0x0000000000507919 */ /* 0x000e220000002100 */
[----:B-1----:R-:W-:Y:S02]  /*1670*/  FADD.FTZ R161, R164, R161 ;  /* 0x000000a1a4a17221 */ /* 0x002fe40000010000 */
[----:B------:R-:W1:Y:S04]  /*1680*/  SHFL.DOWN PT, R72, R165, 0x1, 0x1f ;  /* 0x08201f00a5487f89 */ /* 0x000e6800000e0000 */
[----:B------:R-:W2:Y:S01]  /*1690*/  SHFL.DOWN PT, R78, R161, 0x1, 0x1f ;  /* 0x08201f00a14e7f89 */ /* 0x000ea200000e0000 */
[----:B------:R-:W-:Y:S01]  /*16a0*/  BSSY.RECONVERGENT B0, `(.L_x_504) ;  /* 0x000000f000007945 */ /* 0x000fe20003800200 */
[----:B------:R-:W-:Y:S01]  /*16b0*/  FADD.FTZ R20, R75, R20 ;  /* 0x000000144b147221 */ /* 0x000fe20000010000 */
[----:B------:R-:W-:Y:S01]  /*16c0*/  FFMA.FTZ R23, R94, R75, R23 ;  /* 0x0000004b5e177223 */ /* 0x000fe20000010017 */
[----:B0-----:R-:W-:Y:S01]  /*16d0*/  LOP3.LUT P2, RZ, R80, 0x1f, RZ, 0xc0, !PT ;  /* 0x0000001f50ff7812 */ /* 0x001fe2000784c0ff */
[----:B-1----:R-:W-:Y:S01]  /*16e0*/  FADD.FTZ R72, R165, R72 ;  /* 0x00000048a5487221 */ /* 0x002fe20000010000 */
[----:B--2---:R-:W-:-:S11]  /*16f0*/  FADD.FTZ R73, R161, R78 ;  /* 0x0000004ea1497221 */ /* 0x004fd60000010000 */
        /* <DEDUP_REMOVED lines=9> */
.L_x_505:
[----:B------:R-:W-:Y:S05]  /*1790*/  BSYNC.RECONVERGENT B0 ;  /* 0x0000000000007941 */ /* 0x000fea0003800200 */
.L_x_504:
        /* <DEDUP_REMOVED lines=13> */
[----:B------:R-:W-:Y:S01]  /*1870*/  UIADD3 UR4, UPT, UPT, UR4, UR24, URZ ;  /* 0x0000001804047290 */ /* 0x000fe2000fffe0ff */
[----:B------:R-:W-:Y:S01]  /*1880*/  FFMA.FTZ R7, R160, R95, R7 ;  /* 0x0000005fa0077223 */ /* 0x000fe20000010007 */
[----:B------:R-:W-:Y:S01]  /*1890*/  UISETP.NE.AND.EX UP0, UPT, UR23, URZ, UPT, UP0 ;  /* 0x000000ff1700728c */ /* 0x000fe2000bf05300 */
        /* <DEDUP_REMOVED lines=68> */
[----:B------:R-:W-:Y:S01]  /*1ce0*/  F2FP.BF16.F32.PACK_AB R72, R77, R0 ;  /* 0x000000004d48723e */ /* 0x000fe200000010ff */
[----:B------:R-:W-:Y:S06]  /*1cf0*/  BRA `(.L_x_509) ;  /* 0x0000001000b87947 */ /* 0x000fec0003800000 */
.L_x_508:
        /* <DEDUP_REMOVED lines=33> */
.L_x_507:
        /* <DEDUP_REMOVED lines=38> */
.L_x_510:
        /* <DEDUP_REMOVED lines=37> */
.L_x_506:
        /* <DEDUP_REMOVED lines=14> */
[--C-:B------:R-:W-:Y:S01]  /*24a0*/  FADD.FTZ R145, R145, -R0.reuse ;  /* 0x8000000091917221 */ /* 0x100fe20000010000 */
[C---:B-----5:R-:W-:Y:S01]  /*24b0*/  PRMT R0, R59.reuse, 0x7632, R0 ;  /* 0x000076323b007816 */ /* 0x060fe20000000000 */
[----:B------:R-:W-:Y:S01]  /*24c0*/  FADD.FTZ R75, R140, -R73 ;  /* 0x800000498c4b7221 */ /* 0x000fe20000010000 */
[----:B------:R-:W-:Y:S01]  /*24d0*/  SHF.L.U32 R72, R59, 0x10, RZ ;  /* 0x000000103b487819 */ /* 0x000fe200000006ff */
[----:B------:R-:W-:Y:S01]  /*24e0*/  FADD.FTZ R140, R151, -R154 ;  /* 0x8000009a978c7221 */ /* 0x000fe20000010000 */
[----:B------:R-:W-:Y:S01]  /*24f0*/  SHF.L.U32 R73, R0, 0x10, RZ ;  /* 0x0000001000497819 */ /* 0x000fe200000006ff */
[----:B------:R-:W-:Y:S01]  /*2500*/  FADD.FTZ R77, R141, -R144 ;  /* 0x800000908d4d7221 */ /* 0x000fe20000010000 */
[----:B------:R-:W-:Y:S01]  /*2510*/  SHF.L.U32 R0, R58, 0x10, RZ ;  /* 0x000000103a007819 */ /* 0x000fe200000006ff */
[--C-:B------:R-:W-:Y:S01]  /*2520*/  FFMA.FTZ R75, R75, UR9, R72.reuse ;  /* 0x000000094b4b7c23 */ /* 0x100fe20008010048 */
[----:B------:R-:W-:Y:S01]  /*2530*/  PRMT R72, R57, 0x7632, R72 ;  /* 0x0000763239487816 */ /* 0x000fe20000000048 */
[--C-:B------:R-:W-:Y:S01]  /*2540*/  FFMA.FTZ R140, R140, UR9, R73.reuse ;  /* 0x000000098c8c7c23 */ /* 0x100fe20008010049 */
[----:B------:R-:W-:Y:S01]  /*2550*/  PRMT R73, R58, 0x7632, R73 ;  /* 0x000076323a497816 */ /* 0x000fe20000000049 */
[--C-:B------:R-:W-:Y:S01]  /*2560*/  FFMA.FTZ R77, R77, UR9, R0.reuse ;  /* 0x000000094d4d7c23 */ /* 0x100fe20008010000 */
[--C-:B------:R-:W-:Y:S01]  /*2570*/  FFMA.FTZ R156, R156, UR27, R95.reuse ;  /* 0x0000001b9c9c7c23 */ /* 0x100fe2000801005f */
        /* <DEDUP_REMOVED lines=23> */
.L_x_512:
[--C-:B------:R-:W-:Y:S01]  /*26f0*/  FFMA.FTZ R0, R0, UR27, R95.reuse ;  /* 0x0000001b00007c23 */ /* 0x100fe2000801005f */
[----:B-----5:R-:W-:Y:S01]  /*2700*/  SHF.L.U32 R65, R56, 0x10, RZ ;  /* 0x0000001038417819 */ /* 0x020fe200000006ff */
[--C-:B------:R-:W-:Y:S01]  /*2710*/  FFMA.FTZ R144, R144, UR27, R95.reuse ;  /* 0x0000001b90907c23 */ /* 0x100fe2000801005f */
[----:B------:R-:W-:Y:S01]  /*2720*/  SHF.L.U32 R73, R58, 0x10, RZ ;  /* 0x000000103a497819 */ /* 0x000fe200000006ff */
[----:B------:R-:W-:Y:S01]  /*2730*/  FADD.FTZ R0, R145, -R0 ;  /* 0x8000000091007221 */ /* 0x000fe20000010000 */
[----:B------:R-:W-:Y:S01]  /*2740*/  FFMA.FTZ R75, R142, UR27, R95 ;  /* 0x0000001b8e4b7c23 */ /* 0x000fe2000801005f */
[----:B------:R-:W-:Y:S01]  /*2750*/  FADD.FTZ R144, R141, -R144 ;  /* 0x800000908d907221 */ /* 0x000fe20000010000 */
        /* <DEDUP_REMOVED lines=38> */
.L_x_511:
[----:B------:R-:W-:Y:S01]  /*29c0*/  UMOV UR7, UR12 ;  /* 0x0000000c00077c82 */ /* 0x000fe20008000000 */
[----:B------:R-:W-:Y:S01]  /*29d0*/  UMOV UR8, UR13 ;  /* 0x0000000d00087c82 */ /* 0x000fe20008000000 */
[----:B------:R-:W-:-:S04]  /*29e0*/  UISETP.NE.U32.AND UP0, UPT, UR7, URZ, UPT ;  /* 0x000000ff0700728c */ /* 0x000fc8000bf05070 */
[----:B------:R-:W-:-:S09]  /*29f0*/  UISETP.NE.AND.EX UP0, UPT, UR8, URZ, UPT, UP0 ;  /* 0x000000ff0800728c */ /* 0x000fd2000bf05300 */
[----:B------:R-:W-:Y:S05]  /*2a00*/  BRA.U UP0, `(.L_x_513) ;  /* 0x0000000100b47547 */ /* 0x000fea000b800000 */
        /* <DEDUP_REMOVED lines=45> */
.L_x_513:
        /* <DEDUP_REMOVED lines=9> */
[--C-:B------:R-:W-:Y:S01]  /*2d70*/  FFMA.FTZ R154, R154, UR27, R95.reuse ;  /* 0x0000001b9a9a7c23 */ /* 0x100fe2000801005f */
        /* <DEDUP_REMOVED lines=38> */
.L_x_509:
        /* <DEDUP_REMOVED lines=16> */
[--C-:B------:R-:W-:Y:S01]  /*30e0*/  FFMA.FTZ R87, R87, UR27, R95.reuse ;  /* 0x0000001b57577c23 */ /* 0x100fe2000801005f */
[--C-:B------:R-:W-:Y:S01]  /*30f0*/  FFMA.FTZ R85, R85, UR27, R95.reuse ;  /* 0x0000001b55557c23 */ /* 0x100fe2000801005f */
[----:B-----5:R-:W-:Y:S01]  /*3100*/  SHF.L.U32 R0, R61, 0x10, RZ ;  /* 0x000000103d007819 */ /* 0x020fe200000006ff */
[----:B0-----:R-:W-:Y:S01]  /*3110*/  FFMA.FTZ R65, R92, UR27, R95 ;  /* 0x0000001b5c417c23 */ /* 0x001fe2000801005f */
[----:B------:R-:W-:Y:S01]  /*3120*/  SHF.L.U32 R64, R62, 0x10, RZ ;  /* 0x000000103e407819 */ /* 0x000fe200000006ff */
[----:B------:R-:W-:Y:S01]  /*3130*/  FADD.FTZ R87, R86, -R87 ;  /* 0x8000005756577221 */ /* 0x000fe20000010000 */
[----:B------:R-:W-:Y:S01]  /*3140*/  FADD.FTZ R85, R84, -R85 ;  /* 0x8000005554557221 */ /* 0x000fe20000010000 */
[----:B------:R-:W-:Y:S01]  /*3150*/  PRMT R67, R63, 0x7632, R67 ;  /* 0x000076323f437816 */ /* 0x000fe20000000043 */
[--C-:B------:R-:W-:Y:S01]  /*3160*/  FFMA.FTZ R152, R152, UR27, R95.reuse ;  /* 0x0000001b98987c23 */ /* 0x100fe2000801005f */
        /* <DEDUP_REMOVED lines=40> */
.L_x_516:
        /* <DEDUP_REMOVED lines=45> */
.L_x_515:
        /* <DEDUP_REMOVED lines=46> */
.L_x_518:
[--C-:B0-----:R-:W-:Y:S01]  /*39a0*/  FFMA.FTZ R73, R92, UR27, R95.reuse ;  /* 0x0000001b5c497c23 */ /* 0x101fe2000801005f */
[----:B-----5:R-:W-:Y:S01]  /*39b0*/  PRMT R0, R63, 0x7632, R0 ;  /* 0x000076323f007816 */ /* 0x020fe20000000000 */
[--C-:B------:R-:W-:Y:S01]  /*39c0*/  FFMA.FTZ R83, R83, UR27, R95.reuse ;  /* 0x0000001b53537c23 */ /* 0x100fe2000801005f */
        /* <DEDUP_REMOVED lines=10> */
[--C-:B------:R-:W-:Y:S01]  /*3a70*/  FFMA.FTZ R160, R160, UR9, R73.reuse ;  /* 0x00000009a0a07c23 */ /* 0x100fe20008010049 */
[----:B------:R-:W-:Y:S01]  /*3a80*/  PRMT R73, R62, 0x7632, R73 ;  /* 0x000076323e497816 */ /* 0x000fe20000000049 */
[----:B------:R-:W-:Y:S01]  /*3a90*/  FFMA.FTZ R85, R85, UR9, R0 ;  /* 0x0000000955557c23 */ /* 0x000fe20008010000 */
[----:B------:R-:W-:Y:S01]  /*3aa0*/  PRMT R72, R61, 0x7632, R72 ;  /* 0x000076323d487816 */ /* 0x000fe20000000048 */
        /* <DEDUP_REMOVED lines=24> */
.L_x_514:
[----:B------:R-:W-:Y:S05]  /*3c30*/  @!P0 BRA `(.L_x_519) ;  /* 0x00000004001c8947 */ /* 0x000fea0003800000 */
        /* <DEDUP_REMOVED lines=38> */
.L_x_520:
        /* <DEDUP_REMOVED lines=33> */
.L_x_519:
        /* <DEDUP_REMOVED lines=34> */
.L_x_521:
        /* <DEDUP_REMOVED lines=28> */
.L_x_517:
        /* <DEDUP_REMOVED lines=11> */
[----:B------:R-:W-:Y:S02]  /*4540*/  MOV R55, R106 ;  /* 0x0000006a00377202 */ /* 0x000fe40000000f00 */
[----:B-----5:R-:W-:Y:S02]  /*4550*/  MOV R56, R105 ;  /* 0x0000006900387202 */ /* 0x020fe40000000f00 */
[----:B------:R-:W-:Y:S02]  /*4560*/  MOV R62, R22 ;  /* 0x00000016003e7202 */ /* 0x000fe40000000f00 */
[----:B0-----:R-:W-:Y:S02]  /*4570*/  MOV R66, R21 ;  /* 0x0000001500427202 */ /* 0x001fe40000000f00 */
        /* <DEDUP_REMOVED lines=58> */
.L_x_503:
        /* <DEDUP_REMOVED lines=29> */
.L_x_523:
        /* <DEDUP_REMOVED lines=9> */
.L_x_2781:


//--------------------- .text._ZN10layer_norm31ln_parallel_residual_bwd_kernelINS_13Kernel_traitsIf13__nv_bfloat16S2_S2_fjLj2048ELj1ELj1ELj4ELj16ENS_18Kernel_traits_baseILj2048EfS2_S2_S2_fjLj128EEEEELb0ELb1ELb0EEEvNS_9BwdParamsE --------------------------
	.section	.text._ZN10layer_norm31ln_parallel_residual_bwd_kernelINS_13Kernel_traitsIf13__nv_bfloat16S2_S2_fjLj2048ELj1ELj1ELj4ELj16ENS_18Kernel_traits_baseILj2048EfS2_S2_S2_fjLj128EEEEELb0ELb1ELb0EEEvNS_9BwdParamsE,"ax",@progbits
	.align	128
        .global         _ZN10layer_norm31ln_parallel_residual_bwd_kernelINS_13Kernel_traitsIf13__nv_bfloat16S2_S2_fjLj2048ELj1ELj1ELj4ELj16ENS_18Kernel_traits_baseILj2048EfS2_S2_S2_fjLj128EEEEELb0ELb1ELb0EEEvNS_9BwdParamsE
        .type           _ZN10layer_norm31ln_parallel_residual_bwd_kernelINS_13Kernel_traitsIf13__nv_bfloat16S2_S2_fjLj2048ELj1ELj1ELj4ELj16ENS_18Kernel_traits_baseILj2048EfS2_S2_S2_fjLj128EEEEELb0ELb1ELb0EEEvNS_9BwdParamsE,@function
        .size           _ZN10layer_norm31ln_parallel_residual_bwd_kernelINS_13Kernel_traitsIf13__nv_bfloat16S2_S2_fjLj2048ELj1ELj1ELj4ELj16ENS_18Kernel_traits_baseILj2048EfS2_S2_S2_fjLj128EEEEELb0ELb1ELb0EEEvNS_9BwdParamsE,(.L_x_2782 - _ZN10layer_norm31ln_parallel_residual_bwd_kernelINS_13Kernel_traitsIf13__nv_bfloat16S2_S2_fjLj2048ELj1ELj1ELj4ELj16ENS_18Kernel_traits_baseILj2048EfS2_S2_S2_fjLj128EEEEELb0ELb1ELb0EEEvNS_9BwdParamsE)
        .other          _ZN10layer_norm31ln_parallel_residual_bwd_kernelINS_13Kernel_traitsIf13__nv_bfloat16S2_S2_fjLj2048ELj1ELj1ELj4ELj16ENS_18Kernel_traits_baseILj2048EfS2_S2_S2_fjLj128EEEEELb0ELb1ELb0EEEvNS_9BwdParamsE,@"STO_CUDA_ENTRY STV_DEFAULT"
_ZN10layer_norm31ln_parallel_residual_bwd_kernelINS_13Kernel_traitsIf13__nv_bfloat16S2_S2_fjLj2048ELj1ELj1ELj4ELj16ENS_18Kernel_traits_baseILj2048EfS2_S2_S2_fjLj128EEEEELb0ELb1ELb0EEEvNS_9BwdParamsE:
.text._ZN10layer_norm31ln_parallel_residual_bwd_kernelINS_13Kernel_traitsIf13__nv_bfloat16S2_S2_fjLj2048ELj1ELj1ELj4ELj16ENS_18Kernel_traits_baseILj2048EfS2_S2_S2_fjLj128EEEEELb0ELb1ELb0EEEvNS_9BwdParamsE:
        /* <DEDUP_REMOVED lines=19> */
[----:B---3--:R-:W-:-:S03]  /*0130*/  @P5 IMAD.WIDE.U32 R4, R0, 0x20, R4 ;  /* 0x0000002000045825 */ /* 0x008fc600078e0004 */
        /* <DEDUP_REMOVED lines=40> */
[----:B------:R-:W-:Y:S01]  /*03c0*/  CS2R R62, SRZ ;  /* 0x00000000003e7805 */ /* 0x000fe2000001ff00 */
[----:B------:R-:W0:Y:S04]  /*03d0*/  LDCU UR8, c[0x0][0x388] ;  /* 0x00007100ff0877ac */ /* 0x000e280008000800 */
[----:B------:R-:W-:Y:S01]  /*03e0*/  PLOP3.LUT P4, PT, PT, PT, UP0, 0x80, 0x8 ;  /* 0x000000000008781c */ /* 0x000fe20003f8f008 */
[----:B------:R-:W1:Y:S01]  /*03f0*/  LDCU UR25, c[0x0][0x400] ;  /* 0x00008000ff1977ac */ /* 0x000e620008000800 */
[----:B------:R-:W2:Y:S01]  /*0400*/  LDCU.64 UR14, c[0x0][0x470] ;  /* 0x00008e00ff0e77ac */ /* 0x000ea20008000a00 */
[----:B------:R-:W3:Y:S01]  /*0410*/  LDCU.64 UR28, c[0x0][0x438] ;  /* 0x00008700ff1c77ac */ /* 0x000ee20008000a00 */
[----:B------:R-:W4:Y:S01]  /*0420*/  LDCU.64 UR12, c[0x0][0x478] ;  /* 0x00008f00ff0c77ac */ /* 0x000f220008000a00 */
[----:B------:R-:W0:Y:S01]  /*0430*/  LDCU.128 UR16, c[0x0][0x3c0] ;  /* 0x00007800ff1077ac */ /* 0x000e220008000c00 */
[----:B------:R-:W0:Y:S01]  /*0440*/  LDCU.64 UR26, c[0x0][0x380] ;  /* 0x00007000ff1a77ac */ /* 0x000e220008000a00 */
[----:B------:R-:W-:-:S06]  /*0450*/  UMOV UR4, UR7 ;  /* 0x0000000700047c82 */ /* 0x000fcc0008000000 */
.L_x_549:
        /* <DEDUP_REMOVED lines=22> */
[----:B------:R-:W2:Y:S01]  /*05c0*/  LDC.64 R80, c[0x0][0x428] ;  /* 0x00010a00ff507b82 */ /* 0x000ea20000000a00 */
[----:B0-----:R-:W-:-:S06]  /*05d0*/  IMAD.WIDE.U32 R8, R4, 0x10, R8 ;  /* 0x0000001004087825 */ /* 0x001fcc00078e0008 */
[----:B------:R-:W3:Y:S01]  /*05e0*/  LDG.E.128 R8, desc[UR22][R8.64] ;  /* 0x0000001608087981 */ /* 0x000ee2000c1e1d00 */
[----:B--2---:R-:W-:-:S06]  /*05f0*/  IMAD.WIDE.U32 R80, R4, 0x10, R80 ;  /* 0x0000001004507825 */ /* 0x004fcc00078e0050 */
[----:B------:R-:W2:Y:S01]  /*0600*/  LDG.E.128 R80, desc[UR22][R80.64] ;  /* 0x0000001650507981 */ /* 0x000ea2000c1e1d00 */
[----:B------:R-:W-:-:S04]  /*0610*/  ISETP.NE.U32.AND P0, PT, RZ, UR28, PT ;  /* 0x0000001cff007c0c */ /* 0x000fc8000bf05070 */
[----:B------:R-:W-:-:S13]  /*0620*/  ISETP.NE.AND.EX P0, PT, RZ, UR29, PT, P0 ;  /* 0x0000001dff007c0c */ /* 0x000fda000bf05300 */
[----:B------:R-:W0:Y:S02]  /*0630*/  @P0 LDC.64 R6, c[0x0][0x438] ;  /* 0x00010e00ff060b82 */ /* 0x000e240000000a00 */
[----:B0-----:R-:W-:-:S05]  /*0640*/  @P0 IMAD.WIDE.U32 R6, R4, 0x10, R6 ;  /* 0x0000001004060825 */ /* 0x001fca00078e0006 */
[----:B------:R2:W5:Y:S01]  /*0650*/  @P0 LDG.E.128 R64, desc[UR22][R6.64] ;  /* 0x0000001606400981 */ /* 0x000562000c1e1d00 */
[----:B------:R-:W-:Y:S02]  /*0660*/  IADD3 R113, PT, PT, R4, 0x80, RZ ;  /* 0x0000008004717810 */ /* 0x000fe40007ffe0ff */
[C---:B---3--:R-:W-:Y:S02]  /*0670*/  PRMT R5, R8.reuse, 0x7632, R5 ;  /* 0x0000763208057816 */ /* 0x048fe40000000005 */
[----:B------:R-:W-:Y:S02]  /*0680*/  SHF.L.U32 R85, R8, 0x10, RZ ;  /* 0x0000001008557819 */ /* 0x000fe400000006ff */
[----:B------:R-:W-:Y:S02]  /*0690*/  PRMT R12, R9, 0x7632, R12 ;  /* 0x00007632090c7816 */ /* 0x000fe4000000000c */
[----:B------:R-:W-:Y:S01]  /*06a0*/  SHF.L.U32 R103, R11, 0x10, RZ ;  /* 0x000000100b677819 */ /* 0x000fe200000006ff */
[----:B------:R-:W-:Y:S01]  /*06b0*/  FADD.FTZ R85, -R104, R85 ;  /* 0x0000005568557221 */ /* 0x000fe20000010100 */
[----:B------:R-:W-:-:S02]  /*06c0*/  SHF.L.U32 R5, R5, 0x10, RZ ;  /* 0x0000001005057819 */ /* 0x000fc400000006ff */
[C---:B------:R-:W-:Y:S01]  /*06d0*/  PRMT R14, R10.reuse, 0x7632, R14 ;  /* 0x000076320a0e7816 */ /* 0x040fe2000000000e */
[----:B------:R-:W-:Y:S01]  /*06e0*/  FMUL.FTZ R111, R85, UR11 ;  /* 0x0000000b556f7c20 */ /* 0x000fe20008410000 */
[----:B------:R-:W-:Y:S01]  /*06f0*/  SHF.L.U32 R87, R10, 0x10, RZ ;  /* 0x000000100a577819 */ /* 0x000fe200000006ff */
[----:B------:R-:W-:Y:S01]  /*0700*/  FADD.FTZ R108, -R104, R5 ;  /* 0x00000005686c7221 */ /* 0x000fe20000010100 */
[----:B------:R-:W-:Y:S02]  /*0710*/  PRMT R10, R11, 0x7632, R10 ;  /* 0x000076320b0a7816 */ /* 0x000fe4000000000a */
[----:B--2---:R-:W-:Y:S01]  /*0720*/  PRMT R7, R82, 0x7632, R7 ;  /* 0x0000763252077816 */ /* 0x004fe20000000007 */
[----:B------:R-:W-:Y:S01]  /*0730*/  FMUL.FTZ R108, R108, UR11 ;  /* 0x0000000b6c6c7c20 */ /* 0x000fe20008410000 */
[----:B------:R-:W-:Y:S01]  /*0740*/  SHF.L.U32 R11, R12, 0x10, RZ ;  /* 0x000000100c0b7819 */ /* 0x000fe200000006ff */
[C---:B------:R-:W-:Y:S01]  /*0750*/  FADD.FTZ R12, -R104.reuse, R103 ;  /* 0x00000067680c7221 */ /* 0x040fe20000010100 */
[----:B------:R-:W-:Y:S01]  /*0760*/  SHF.L.U32 R9, R9, 0x10, RZ ;  /* 0x0000001009097819 */ /* 0x000fe200000006ff */
[----:B------:R-:W-:Y:S01]  /*0770*/  FADD.FTZ R87, -R104, R87 ;  /* 0x0000005768577221 */ /* 0x000fe20000010100 */
[----:B------:R-:W-:Y:S01]  /*0780*/  PRMT R8, R80, 0x7632, R8 ;  /* 0x0000763250087816 */ /* 0x000fe20000000008 */
[----:B------:R-:W-:Y:S01]  /*0790*/  FADD.FTZ R106, -R104, R11 ;  /* 0x0000000b686a7221 */ /* 0x000fe20000010100 */
[----:B------:R-:W-:Y:S01]  /*07a0*/  SHF.L.U32 R109, R80, 0x10, RZ ;  /* 0x00000010506d7819 */ /* 0x000fe200000006ff */
[----:B------:R-:W-:Y:S01]  /*07b0*/  FADD.FTZ R9, -R104, R9 ;  /* 0x0000000968097221 */ /* 0x000fe20000010100 */
[----:B------:R-:W-:Y:S01]  /*07c0*/  SHF.L.U32 R107, R83, 0x10, RZ ;  /* 0x00000010536b7819 */ /* 0x000fe200000006ff */
[----:B------:R-:W-:Y:S01]  /*07d0*/  FMUL.FTZ R106, R106, UR11 ;  /* 0x0000000b6a6a7c20 */ /* 0x000fe20008410000 */
[----:B------:R-:W-:Y:S01]  /*07e0*/  SHF.L.U32 R84, R7, 0x10, RZ ;  /* 0x0000001007547819 */ /* 0x000fe200000006ff */
[----:B------:R-:W-:Y:S01]  /*07f0*/  FMUL.FTZ R7, R12, UR11 ;  /* 0x0000000b0c077c20 */ /* 0x000fe20008410000 */
[----:B------:R-:W-:Y:S01]  /*0800*/  SHF.L.U32 R8, R8, 0x10, RZ ;  /* 0x0000001008087819 */ /* 0x000fe200000006ff */
[----:B------:R-:W-:Y:S01]  /*0810*/  FADD.FTZ R48, R48, R109 ;  /* 0x0000006d30307221 */ /* 0x000fe20000010000 */
[-C--:B------:R-:W-:Y:S01]  /*0820*/  FFMA.FTZ R32, R111, R109.reuse, R32 ;  /* 0x0000006d6f207223 */ /* 0x080fe20000010020 */
[----:B-----5:R-:W-:Y:S01]  /*0830*/  FMUL.FTZ R109, R24, R109 ;  /* 0x0000006d186d7220 */ /* 0x020fe20000410000 */
[----:B------:R-:W-:Y:S01]  /*0840*/  SHF.L.U32 R101, R81, 0x10, RZ ;  /* 0x0000001051657819 */ /* 0x000fe200000006ff */
[----:B------:R-:W-:Y:S01]  /*0850*/  FADD.FTZ R54, R54, R107 ;  /* 0x0000006b36367221 */ /* 0x000fe20000010000 */
[-C--:B------:R-:W-:Y:S01]  /*0860*/  FFMA.FTZ R38, R7, R107.reuse, R38 ;  /* 0x0000006b07267223 */ /* 0x080fe20000010026 */
[----:B------:R-:W-:Y:S01]  /*0870*/  FMUL.FTZ R5, R30, R107 ;  /* 0x0000006b1e057220 */ /* 0x000fe20000410000 */
[----:B------:R-:W-:Y:S01]  /*0880*/  PRMT R6, R81, 0x7632, R6 ;  /* 0x0000763251067816 */ /* 0x000fe20000000006 */
[----:B------:R-:W-:Y:S01]  /*0890*/  FMUL.FTZ R103, R9, UR11 ;  /* 0x0000000b09677c20 */ /* 0x000fe20008410000 */
[----:B------:R-:W-:Y:S01]  /*08a0*/  FADD.FTZ R49, R49, R8 ;  /* 0x0000000831317221 */ /* 0x000fe20000010000 */
[-C--:B------:R-:W-:Y:S01]  /*08b0*/  FFMA.FTZ R33, R108, R8.reuse, R33 ;  /* 0x000000086c217223 */ /* 0x080fe20000010021 */
[----:B------:R-:W-:Y:S01]  /*08c0*/  FMUL.FTZ R107, R25, R8 ;  /* 0x00000008196b7220 */ /* 0x000fe20000410000 */
[----:B------:R-:W-:Y:S01]  /*08d0*/  FADD.FTZ R8, RZ, R109 ;  /* 0x0000006dff087221 */ /* 0x000fe20000010000 */
[----:B------:R-:W-:Y:S01]  /*08e0*/  FFMA.FTZ R11, R111, R109, RZ ;  /* 0x0000006d6f0b7223 */ /* 0x000fe200000100ff */
[----:B------:R-:W-:Y:S01]  /*08f0*/  PRMT R80, R83, 0x7632, R80 ;  /* 0x0000763253507816 */ /* 0x000fe20000000050 */
[----:B------:R-:W-:Y:S01]  /*0900*/  FADD.FTZ R50, R50, R101 ;  /* 0x0000006532327221 */ /* 0x000fe20000010000 */
[----:B------:R-:W-:Y:S01]  /*0910*/  SHF.L.U32 R83, R14, 0x10, RZ ;  /* 0x000000100e537819 */ /* 0x000fe200000006ff */
[-C--:B------:R-:W-:Y:S01]  /*0920*/  FFMA.FTZ R34, R103, R101.reuse, R34 ;  /* 0x0000006567227223 */ /* 0x080fe20000010022 */
[----:B------:R-:W-:Y:S01]  /*0930*/  SHF.L.U32 R81, R10, 0x10, RZ ;  /* 0x000000100a517819 */ /* 0x000fe200000006ff */
[----:B------:R-:W-:Y:S01]  /*0940*/  FMUL.FTZ R101, R26, R101 ;  /* 0x000000651a657220 */ /* 0x000fe20000410000 */
[----:B------:R-:W-:Y:S01]  /*0950*/  SHF.L.U32 R14, R6, 0x10, RZ ;  /* 0x00000010060e7819 */ /* 0x000fe200000006ff */
        /* <DEDUP_REMOVED lines=13> */
[----:B------:R-:W-:Y:S01]  /*0a30*/  FMUL.FTZ R10, R82, UR11 ;  /* 0x0000000b520a7c20 */ /* 0x000fe20008410000 */
[----:B------:R-:W-:Y:S01]  /*0a40*/  FMUL.FTZ R11, R29, R84 ;  /* 0x000000541d0b7220 */ /* 0x000fe20000410000 */
[----:B------:R-:W-:Y:S01]  /*0a50*/  FADD.FTZ R14, R85, R6 ;  /* 0x00000006550e7221 */ /* 0x000fe20000010000 */
[----:B------:R-:W-:Y:S01]  /*0a60*/  FFMA.FTZ R83, R9, R6, R12 ;  /* 0x0000000609537223 */ /* 0x000fe2000001000c */
[----:B------:R-:W-:Y:S01]  /*0a70*/  SHF.L.U32 R80, R80, 0x10, RZ ;  /* 0x0000001050507819 */ /* 0x000fe200000006ff */
[----:B------:R-:W-:Y:S01]  /*0a80*/  FADD.FTZ R53, R53, R84 ;  /* 0x0000005435357221 */ /* 0x000fe20000010000 */
[----:B------:R-:W-:Y:S01]  /*0a90*/  FFMA.FTZ R37, R10, R84, R37 ;  /* 0x000000540a257223 */ /* 0x000fe20000010025 */
[----:B------:R-:W-:Y:S01]  /*0aa0*/  FADD.FTZ R81, -R104, R81 ;  /* 0x0000005168517221 */ /* 0x000fe20000010100 */
[----:B------:R-:W-:Y:S01]  /*0ab0*/  FADD.FTZ R82, R14, R11 ;  /* 0x0000000b0e527221 */ /* 0x000fe20000010000 */
[----:B------:R-:W-:Y:S01]  /*0ac0*/  FFMA.FTZ R84, R10, R11, R83 ;  /* 0x0000000b0a547223 */ /* 0x000fe20000010053 */
[----:B------:R-:W-:Y:S01]  /*0ad0*/  FADD.FTZ R52, R52, R105 ;  /* 0x0000006934347221 */ /* 0x000fe20000010000 */
[----:B------:R-:W-:Y:S01]  /*0ae0*/  FFMA.FTZ R36, R9, R105, R36 ;  /* 0x0000006909247223 */ /* 0x000fe20000010024 */
[----:B------:R-:W-:Y:S01]  /*0af0*/  FMUL.FTZ R14, R81, UR11 ;  /* 0x0000000b510e7c20 */ /* 0x000fe20008410000 */
[-C--:B------:R-:W-:Y:S01]  /*0b00*/  FMUL.FTZ R12, R31, R80.reuse ;  /* 0x000000501f0c7220 */ /* 0x080fe20000410000 */
[----:B------:R-:W-:Y:S01]  /*0b10*/  FADD.FTZ R105, R82, R5 ;  /* 0x0000000552697221 */ /* 0x000fe20000010000 */
[----:B------:R-:W-:Y:S01]  /*0b20*/  FFMA.FTZ R81, R7, R5, R84 ;  /* 0x0000000507517223 */ /* 0x000fe20000010054 */
[----:B------:R-:W-:Y:S01]  /*0b30*/  FADD.FTZ R55, R55, R80 ;  /* 0x0000005037377221 */ /* 0x000fe20000010000 */
[C---:B------:R-:W-:Y:S01]  /*0b40*/  FFMA.FTZ R39, R14.reuse, R80, R39 ;  /* 0x000000500e277223 */ /* 0x040fe20000010027 */
[----:B------:R-:W-:Y:S01]  /*0b50*/  FADD.FTZ R105, R105, R12 ;  /* 0x0000000c69697221 */ /* 0x000fe20000010000 */
[----:B------:R-:W-:-:S07]  /*0b60*/  FFMA.FTZ R110, R14, R12, R81 ;  /* 0x0000000c0e6e7223 */ /* 0x000fce0000010051 */
.L_x_526:
[----:B-1--4-:R-:W-:Y:S05]  /*0b70*/  BSYNC.RECONVERGENT B0 ;  /* 0x0000000000007941 */ /* 0x012fea0003800200 */
.L_x_525:
        /* <DEDUP_REMOVED lines=12> */
[----:B------:R0:W5:Y:S01]  /*0c40*/  @P0 LDG.E.128 R68, desc[UR22][R88.64] ;  /* 0x0000001658440981 */ /* 0x000162000c1e1d00 */
[C---:B--2---:R-:W-:Y:S02]  /*0c50*/  PRMT R90, R81.reuse, 0x7632, R90 ;  /* 0x00007632515a7816 */ /* 0x044fe4000000005a */
[----:B------:R-:W-:Y:S02]  /*0c60*/  SHF.L.U32 R81, R81, 0x10, RZ ;  /* 0x0000001051517819 */ /* 0x000fe400000006ff */
[C---:B------:R-:W-:Y:S02]  /*0c70*/  PRMT R13, R80.reuse, 0x7632, R13 ;  /* 0x00007632500d7816 */ /* 0x040fe4000000000d */
[----:B------:R-:W-:Y:S02]  /*0c80*/  SHF.L.U32 R15, R80, 0x10, RZ ;  /* 0x00000010500f7819 */ /* 0x000fe400000006ff */
[C---:B------:R-:W-:Y:S02]  /*0c90*/  PRMT R80, R82.reuse, 0x7632, R80 ;  /* 0x0000763252507816 */ /* 0x040fe40000000050 */
[----:B------:R-:W-:Y:S01]  /*0ca0*/  SHF.L.U32 R91, R82, 0x10, RZ ;  /* 0x00000010525b7819 */ /* 0x000fe200000006ff */
[----:B------:R-:W-:Y:S01]  /*0cb0*/  FADD.FTZ R82, -R104, R81 ;  /* 0x0000005168527221 */ /* 0x000fe20000010100 */
[----:B------:R-:W-:Y:S01]  /*0cc0*/  SHF.L.U32 R81, R90, 0x10, RZ ;  /* 0x000000105a517819 */ /* 0x000fe200000006ff */
[C---:B------:R-:W-:Y:S01]  /*0cd0*/  FADD.FTZ R15, -R104.reuse, R15 ;  /* 0x0000000f680f7221 */ /* 0x040fe20000010100 */
[C---:B------:R-:W-:Y:S01]  /*0ce0*/  SHF.L.U32 R93, R83.reuse, 0x10, RZ ;  /* 0x00000010535d7819 */ /* 0x040fe200000006ff */
[C---:B0-----:R-:W-:Y:S01]  /*0cf0*/  FADD.FTZ R89, -R104.reuse, R91 ;  /* 0x0000005b68597221 */ /* 0x041fe20000010100 */
[----:B------:R-:W-:Y:S01]  /*0d00*/  PRMT R92, R83, 0x7632, R92 ;  /* 0x00007632535c7816 */ /* 0x000fe2000000005c */
[C---:B------:R-:W-:Y:S01]  /*0d10*/  FADD.FTZ R96, -R104.reuse, R81 ;  /* 0x0000005168607221 */ /* 0x040fe20000010100 */
[----:B------:R-:W-:Y:S01]  /*0d20*/  SHF.L.U32 R13, R13, 0x10, RZ ;  /* 0x000000100d0d7819 */ /* 0x000fe200000006ff */
[----:B------:R-:W-:Y:S01]  /*0d30*/  FADD.FTZ R95, -R104, R93 ;  /* 0x0000005d685f7221 */ /* 0x000fe20000010100 */
[----:B------:R-:W-:Y:S01]  /*0d40*/  SHF.L.U32 R83, R80, 0x10, RZ ;  /* 0x0000001050537819 */ /* 0x000fe200000006ff */
[----:B------:R-:W-:Y:S01]  /*0d50*/  FMUL.FTZ R89, R89, UR11 ;  /* 0x0000000b59597c20 */ /* 0x000fe20008410000 */
[----:B---3--:R-:W-:Y:S01]  /*0d60*/  PRMT R80, R84, 0x7632, R80 ;  /* 0x0000763254507816 */ /* 0x008fe20000000050 */
[----:B------:R-:W-:Y:S01]  /*0d70*/  FADD.FTZ R94, -R104, R13 ;  /* 0x0000000d685e7221 */ /* 0x000fe20000010100 */
[----:B------:R-:W-:Y:S01]  /*0d80*/  SHF.L.U32 R81, R84, 0x10, RZ ;  /* 0x0000001054517819 */ /* 0x000fe200000006ff */
[----:B------:R-:W-:Y:S01]  /*0d90*/  FMUL.FTZ R13, R15, UR11 ;  /* 0x0000000b0f0d7c20 */ /* 0x000fe20008410000 */
[----:B------:R-:W-:Y:S01]  /*0da0*/  SHF.L.U32 R93, R86, 0x10, RZ ;  /* 0x00000010565d7819 */ /* 0x000fe200000006ff */
[--C-:B------:R-:W-:Y:S01]  /*0db0*/  FADD.FTZ R98, -R104, R83.reuse ;  /* 0x0000005368627221 */ /* 0x100fe20000010100 */
[----:B------:R-:W-:Y:S01]  /*0dc0*/  SHF.L.U32 R84, R80, 0x10, RZ ;  /* 0x0000001050547819 */ /* 0x000fe200000006ff */
[----:B-----5:R-:W-:Y:S01]  /*0dd0*/  FMUL.FTZ R88, R16, R81 ;  /* 0x0000005110587220 */ /* 0x020fe20000410000 */
[----:B------:R-:W-:Y:S01]  /*0de0*/  SHF.L.U32 R91, R92, 0x10, RZ ;  /* 0x000000105c5b7819 */ /* 0x000fe200000006ff */
[----:B------:R-:W-:Y:S01]  /*0df0*/  FMUL.FTZ R15, R82, UR11 ;  /* 0x0000000b520f7c20 */ /* 0x000fe20008410000 */
[----:B------:R-:W-:Y:S01]  /*0e00*/  PRMT R83, R85, 0x7632, R83 ;  /* 0x0000763255537816 */ /* 0x000fe20000000053 */
[----:B------:R-:W-:Y:S01]  /*0e10*/  FADD.FTZ R60, R60, R93 ;  /* 0x0000005d3c3c7221 */ /* 0x000fe20000010000 */
[-C--:B------:R-:W-:Y:S01]  /*0e20*/  FFMA.FTZ R44, R89, R93.reuse, R44 ;  /* 0x0000005d592c7223 */ /* 0x080fe2000001002c */
[----:B------:R-:W-:Y:S01]  /*0e30*/  FMUL.FTZ R92, R20, R93 ;  /* 0x0000005d145c7220 */ /* 0x000fe20000410000 */
[----:B------:R-:W-:Y:S01]  /*0e40*/  SHF.L.U32 R85, R85, 0x10, RZ ;  /* 0x0000001055557819 */ /* 0x000fe200000006ff */
[----:B------:R-:W-:Y:S01]  /*0e50*/  FADD.FTZ R56, R56, R81 ;  /* 0x0000005138387221 */ /* 0x000fe20000010000 */
[----:B------:R-:W-:Y:S01]  /*0e60*/  FFMA.FTZ R40, R13, R81, R40 ;  /* 0x000000510d287223 */ /* 0x000fe20000010028 */
[----:B------:R-:W-:Y:S01]  /*0e70*/  FADD.FTZ R82, R105, R88 ;  /* 0x0000005869527221 */ /* 0x000fe20000010000 */
[----:B------:R-:W-:Y:S01]  /*0e80*/  FMUL.FTZ R93, R17, R84 ;  /* 0x00000054115d7220 */ /* 0x000fe20000410000 */
[--C-:B------:R-:W-:Y:S01]  /*0e90*/  FADD.FTZ R102, -R104, R91.reuse ;  /* 0x0000005b68667221 */ /* 0x100fe20000010100 */
[----:B------:R-:W-:Y:S01]  /*0ea0*/  FMUL.FTZ R94, R94, UR11 ;  /* 0x0000000b5e5e7c20 */ /* 0x000fe20008410000 */
[----:B------:R-:W-:Y:S01]  /*0eb0*/  FFMA.FTZ R81, R13, R88, R110 ;  /* 0x000000580d517223 */ /* 0x000fe2000001006e */
[----:B------:R-:W-:Y:S01]  /*0ec0*/  PRMT R91, R86, 0x7632, R91 ;  /* 0x00007632565b7816 */ /* 0x000fe2000000005b */
[----:B------:R-:W-:Y:S01]  /*0ed0*/  FMUL.FTZ R90, R18, R85 ;  /* 0x00000055125a7220 */ /* 0x000fe20000410000 */
[----:B------:R-:W-:Y:S01]  /*0ee0*/  SHF.L.U32 R86, R83, 0x10, RZ ;  /* 0x0000001053567819 */ /* 0x000fe200000006ff */
[----:B------:R-:W-:Y:S01]  /*0ef0*/  FADD.FTZ R83, R82, R93 ;  /* 0x0000005d52537221 */ /* 0x000fe20000010000 */
[C---:B------:R-:W-:Y:S01]  /*0f00*/  FFMA.FTZ R82, R94.reuse, R93, R81 ;  /* 0x0000005d5e527223 */ /* 0x040fe20000010051 */
[----:B------:R-:W-:Y:S01]  /*0f10*/  SHF.L.U32 R100, R91, 0x10, RZ ;  /* 0x000000105b647819 */ /* 0x000fe200000006ff */
[----:B------:R-:W-:Y:S01]  /*0f20*/  FMUL.FTZ R91, R95, UR11 ;  /* 0x0000000b5f5b7c20 */ /* 0x000fe20008410000 */
[----:B------:R-:W-:Y:S01]  /*0f30*/  FADD.FTZ R57, R57, R84 ;  /* 0x0000005439397221 */ /* 0x000fe20000010000 */
[----:B------:R-:W-:Y:S01]  /*0f40*/  FFMA.FTZ R41, R94, R84, R41 ;  /* 0x000000545e297223 */ /* 0x000fe20000010029 */
[----:B------:R-:W-:Y:S01]  /*0f50*/  FMUL.FTZ R96, R96, UR11 ;  /* 0x0000000b60607c20 */ /* 0x000fe20008410000 */
[----:B------:R-:W-:Y:S01]  /*0f60*/  FMUL.FTZ R95, R19, R86 ;  /* 0x00000056135f7220 */ /* 0x000fe20000410000 */
[----:B------:R-:W-:Y:S01]  /*0f70*/  FADD.FTZ R84, R83, R90 ;  /* 0x0000005a53547221 */ /* 0x000fe20000010000 */
[----:B------:R-:W-:Y:S01]  /*0f80*/  FFMA.FTZ R81, R15, R90, R82 ;  /* 0x0000005a0f517223 */ /* 0x000fe20000010052 */
[C---:B------:R-:W-:Y:S01]  /*0f90*/  PRMT R97, R87.reuse, 0x7632, R97 ;  /* 0x0000763257617816 */ /* 0x040fe20000000061 */
[----:B------:R-:W-:Y:S01]  /*0fa0*/  FMUL.FTZ R98, R98, UR11 ;  /* 0x0000000b62627c20 */ /* 0x000fe20008410000 */
[----:B------:R-:W-:Y:S01]  /*0fb0*/  FADD.FTZ R83, R84, R95 ;  /* 0x0000005f54537221 */ /* 0x000fe20000010000 */
[----:B------:R-:W-:Y:S01]  /*0fc0*/  FFMA.FTZ R82, R96, R95, R81 ;  /* 0x0000005f60527223 */ /* 0x000fe20000010051 */
[----:B------:R-:W-:Y:S01]  /*0fd0*/  SHF.L.U32 R87, R87, 0x10, RZ ;  /* 0x0000001057577819 */ /* 0x000fe200000006ff */
[----:B------:R-:W-:Y:S01]  /*0fe0*/  FADD.FTZ R61, R61, R100 ;  /* 0x000000643d3d7221 */ /* 0x000fe20000010000 */
[----:B------:R-:W-:Y:S01]  /*0ff0*/  SHF.L.U32 R80, R97, 0x10, RZ ;  /* 0x0000001061507819 */ /* 0x000fe200000006ff */
[----:B------:R-:W-:Y:S01]  /*1000*/  FMUL.FTZ R97, R21, R100 ;  /* 0x0000006415617220 */ /* 0x000fe20000410000 */
[----:B------:R-:W-:Y:S01]  /*1010*/  FADD.FTZ R84, R83, R92 ;  /* 0x0000005c53547221 */ /* 0x000fe20000010000 */
[----:B------:R-:W-:Y:S01]  /*1020*/  FFMA.FTZ R81, R89, R92, R82 ;  /* 0x0000005c59517223 */ /* 0x000fe20000010052 */
[----:B------:R-:W-:Y:S01]  /*1030*/  FFMA.FTZ R45, R98, R100, R45 ;  /* 0x00000064622d7223 */ /* 0x000fe2000001002d */
        /* <DEDUP_REMOVED lines=10> */
[----:B------:R-:W-:Y:S01]  /*10e0*/  FADD.FTZ R59, R59, R86 ;  /* 0x000000563b3b7221 */ /* 0x000fe20000010000 */
[----:B------:R-:W-:Y:S01]  /*10f0*/  FFMA.FTZ R43, R96, R86, R43 ;  /* 0x00000056602b7223 */ /* 0x000fe2000001002b */
[----:B------:R-:W-:Y:S01]  /*1100*/  FFMA.FTZ R46, R91, R87, R46 ;  /* 0x000000575b2e7223 */ /* 0x000fe2000001002e */
[----:B------:R-:W-:Y:S01]  /*1110*/  FADD.FTZ R63, R63, R80 ;  /* 0x000000503f3f7221 */ /* 0x000fe20000010000 */
[----:B------:R-:W-:Y:S01]  /*1120*/  FFMA.FTZ R47, R102, R80, R47 ;  /* 0x00000050662f7223 */ /* 0x000fe2000001002f */
[----:B------:R-:W-:Y:S01]  /*1130*/  FADD.FTZ R105, R84, R99 ;  /* 0x0000006354697221 */ /* 0x000fe20000010000 */
[----:B------:R-:W-:-:S07]  /*1140*/  FFMA.FTZ R110, R102, R99, R82 ;  /* 0x00000063666e7223 */ /* 0x000fce0000010052 */
.L_x_528:
[----:B------:R-:W-:Y:S05]  /*1150*/  BSYNC.RECONVERGENT B0 ;  /* 0x0000000000007941 */ /* 0x000fea0003800200 */
.L_x_527:
        /* <DEDUP_REMOVED lines=97> */
.L_x_533:
        /* <DEDUP_REMOVED lines=33> */
.L_x_532:
        /* <DEDUP_REMOVED lines=38> */
.L_x_535:
        /* <DEDUP_REMOVED lines=37> */
.L_x_531:
        /* <DEDUP_REMOVED lines=11> */
[----:B------:R-:W-:Y:S01]  /*1ee0*/  PRMT R81, R67, 0x7632, R81 ;  /* 0x0000763243517816 */ /* 0x000fe20000000051 */
[----:B------:R-:W-:Y:S01]  /*1ef0*/  FFMA.FTZ R85, R9, UR20, R110 ;  /* 0x0000001409557c23 */ /* 0x000fe2000801006e */
[----:B------:R-:W-:Y:S01]  /*1f00*/  PRMT R80, R66, 0x7632, R80 ;  /* 0x0000763242507816 */ /* 0x000fe20000000050 */
[----:B------:R-:W-:Y:S01]  /*1f10*/  FFMA.FTZ R86, R10, UR20, R110 ;  /* 0x000000140a567c23 */ /* 0x000fe2000801006e */
[----:B------:R-:W-:Y:S01]  /*1f20*/  FADD.FTZ R104, R5, -R84 ;  /* 0x8000005405687221 */ /* 0x000fe20000010000 */
[----:B------:R-:W-:Y:S01]  /*1f30*/  SHF.L.U32 R82, R66, 0x10, RZ ;  /* 0x0000001042527819 */ /* 0x000fe200000006ff */
        /* <DEDUP_REMOVED lines=9> */
[--C-:B------:R-:W-:Y:S01]  /*1fd0*/  FFMA.FTZ R114, R103, UR20, R110.reuse ;  /* 0x0000001467727c23 */ /* 0x100fe2000801006e */
[----:B------:R-:W-:Y:S01]  /*1fe0*/  PRMT R85, R65, 0x7632, R85 ;  /* 0x0000763241557816 */ /* 0x000fe20000000055 */
[----:B------:R-:W-:Y:S01]  /*1ff0*/  FFMA.FTZ R83, R104, UR11, R83 ;  /* 0x0000000b68537c23 */ /* 0x000fe20008010053 */
[--C-:B------:R-:W-:Y:S01]  /*2000*/  FFMA.FTZ R113, R106, UR20, R110.reuse ;  /* 0x000000146a717c23 */ /* 0x100fe2000801006e */
[----:B------:R-:W-:Y:S01]  /*2010*/  PRMT R81, R64, 0x7632, R81 ;  /* 0x0000763240517816 */ /* 0x000fe20000000051 */
        /* <DEDUP_REMOVED lines=20> */
.L_x_537:
[--C-:B------:R-:W-:Y:S01]  /*2160*/  FFMA.FTZ R76, R111, UR20, R110.reuse ;  /* 0x000000146f4c7c23 */ /* 0x100fe2000801006e */
[--C-:B------:R-:W-:Y:S01]  /*2170*/  FFMA.FTZ R79, R9, UR20, R110.reuse ;  /* 0x00000014094f7c23 */ /* 0x100fe2000801006e */
[----:B------:R-:W-:Y:S01]  /*2180*/  SHF.L.U32 R77, R64, 0x10, RZ ;  /* 0x00000010404d7819 */ /* 0x000fe200000006ff */
[----:B------:R-:W-:Y:S01]  /*2190*/  FFMA.FTZ R80, R7, UR20, R110 ;  /* 0x0000001407507c23 */ /* 0x000fe2000801006e */
[----:B------:R-:W-:Y:S01]  /*21a0*/  SHF.L.U32 R82, R66, 0x10, RZ ;  /* 0x0000001042527819 */ /* 0x000fe200000006ff */
[----:B------:R-:W-:Y:S01]  /*21b0*/  FADD.FTZ R76, R109, -R76 ;  /* 0x8000004c6d4c7221 */ /* 0x000fe20000010000 */
[----:B------:R-:W-:Y:S01]  /*21c0*/  FFMA.FTZ R78, R103, UR20, R110 ;  /* 0x00000014674e7c23 */ /* 0x000fe2000801006e */
[----:B------:R-:W-:Y:S01]  /*21d0*/  FADD.FTZ R79, R6, -R79 ;  /* 0x8000004f064f7221 */ /* 0x000fe20000010000 */
[----:B------:R-:W-:Y:S01]  /*21e0*/  FADD.FTZ R83, R5, -R80 ;  /* 0x8000005005537221 */ /* 0x000fe20000010000 */
[----:B------:R-:W-:Y:S01]  /*21f0*/  SHF.L.U32 R81, R65, 0x10, RZ ;  /* 0x0000001041517819 */ /* 0x000fe200000006ff */
[----:B------:R-:W-:Y:S01]  /*2200*/  FFMA.FTZ R80, R76, UR11, R77 ;  /* 0x0000000b4c507c23 */ /* 0x000fe2000801004d */
[----:B------:R-:W-:Y:S01]  /*2210*/  SHF.L.U32 R86, R67, 0x10, RZ ;  /* 0x0000001043567819 */ /* 0x000fe200000006ff */
[----:B------:R-:W-:Y:S01]  /*2220*/  FADD.FTZ R78, R101, -R78 ;  /* 0x8000004e654e7221 */ /* 0x000fe20000010000 */
        /* <DEDUP_REMOVED lines=9> */
[----:B------:R-:W-:Y:S01]  /*22c0*/  SHF.L.U32 R77, R76, 0x10, RZ ;  /* 0x000000104c4d7819 */ /* 0x000fe200000006ff */
        /* <DEDUP_REMOVED lines=9> */
[----:B------:R-:W-:-:S02]  /*2360*/  FFMA.FTZ R79, R86, UR11, R79 ;  /* 0x0000000b564f7c23 */ /* 0x000fc4000801004f */
[----:B------:R-:W-:Y:S01]  /*2370*/  FFMA.FTZ R82, R105, UR11, R82 ;  /* 0x0000000b69527c23 */ /* 0x000fe20008010052 */
[----:B------:R-:W-:Y:S01]  /*2380*/  FFMA.FTZ R76, R83, UR11, R76 ;  /* 0x0000000b534c7c23 */ /* 0x000fe2000801004c */
[----:B------:R-:W-:-:S03]  /*2390*/  FFMA.FTZ R77, R78, UR11, R77 ;  /* 0x0000000b4e4d7c23 */ /* 0x000fc6000801004d */
        /* <DEDUP_REMOVED lines=9> */
.L_x_536:
[----:B------:R-:W-:Y:S01]  /*2430*/  UMOV UR9, UR14 ;  /* 0x0000000e00097c82 */ /* 0x000fe20008000000 */
[----:B------:R-:W-:Y:S01]  /*2440*/  UMOV UR10, UR15 ;  /* 0x0000000f000a7c82 */ /* 0x000fe20008000000 */
[----:B------:R-:W-:-:S04]  /*2450*/  UISETP.NE.U32.AND UP0, UPT, UR9, URZ, UPT ;  /* 0x000000ff0900728c */ /* 0x000fc8000bf05070 */
[----:B------:R-:W-:-:S09]  /*2460*/  UISETP.NE.AND.EX UP0, UPT, UR10, URZ, UPT, UP0 ;  /* 0x000000ff0a00728c */ /* 0x000fd2000bf05300 */
[----:B------:R-:W-:Y:S05]  /*2470*/  BRA.U UP0, `(.L_x_538) ;  /* 0x0000000100b47547 */ /* 0x000fea000b800000 */
        /* <DEDUP_REMOVED lines=45> */
.L_x_538:
[--C-:B------:R-:W-:Y:S01]  /*2750*/  FFMA.FTZ R72, R111, UR20, R110.reuse ;  /* 0x000000146f487c23 */ /* 0x100fe2000801006e */
[--C-:B------:R-:W-:Y:S01]  /*2760*/  FFMA.FTZ R74, R103, UR20, R110.reuse ;  /* 0x00000014674a7c23 */ /* 0x100fe2000801006e */
[--C-:B------:R-:W-:Y:S01]  /*2770*/  FFMA.FTZ R77, R9, UR20, R110.reuse ;  /* 0x00000014094d7c23 */ /* 0x100fe2000801006e */
        /* <DEDUP_REMOVED lines=44> */
[----:B------:R-:W-:-:S07]  /*2a40*/  MOV R72, R80 ;  /* 0x0000005000487202 */ /* 0x000fce0000000f00 */
.L_x_534:
        /* <DEDUP_REMOVED lines=14> */
.L_x_530:
[----:B------:R-:W-:Y:S05]  /*2b30*/  BSYNC.RECONVERGENT B0 ;  /* 0x0000000000007941 */ /* 0x000fea0003800200 */
.L_x_529:
        /* <DEDUP_REMOVED lines=62> */
.L_x_543:
[--C-:B0-----:R-:W-:Y:S01]  /*2f20*/  FFMA.FTZ R81, R89, UR20, R110.reuse ;  /* 0x0000001459517c23 */ /* 0x101fe2000801006e */
[--C-:B------:R-:W-:Y:S01]  /*2f30*/  FFMA.FTZ R85, R91, UR20, R110.reuse ;  /* 0x000000145b557c23 */ /* 0x100fe2000801006e */
[--C-:B------:R-:W-:Y:S01]  /*2f40*/  FFMA.FTZ R75, R15, UR20, R110.reuse ;  /* 0x000000140f4b7c23 */ /* 0x100fe2000801006e */
[----:B------:R-:W-:Y:S01]  /*2f50*/  SHF.L.U32 R83, R70, 0x10, RZ ;  /* 0x0000001046537819 */ /* 0x000fe200000006ff */
        /* <DEDUP_REMOVED lines=41> */
.L_x_542:
[----:B0-----:R-:W0:Y:S02]  /*31f0*/  LDC.64 R80, c[0x0][0x470] ;  /* 0x00011c00ff507b82 */ /* 0x001e240000000a00 */
[----:B0-----:R-:W-:-:S04]  /*3200*/  ISETP.NE.U32.AND P1, PT, R80, RZ, PT ;  /* 0x000000ff5000720c */ /* 0x001fc80003f25070 */
[----:B------:R-:W-:-:S13]  /*3210*/  ISETP.NE.AND.EX P1, PT, R81, RZ, PT, P1 ;  /* 0x000000ff5100720c */ /* 0x000fda0003f25310 */
[----:B------:R-:W-:Y:S05]  /*3220*/  @!P1 BRA `(.L_x_545) ;  /* 0x0000000000b49947 */ /* 0x000fea0003800000 */
[--C-:B------:R-:W-:Y:S01]  /*3230*/  FFMA.FTZ R81, R89, UR20, R110.reuse ;  /* 0x0000001459517c23 */ /* 0x100fe2000801006e */
        /* <DEDUP_REMOVED lines=44> */
.L_x_545:
[----:B------:R-:W-:Y:S01]  /*3500*/  PRMT R85, R71, 0x7632, R85 ;  /* 0x0000763247557816 */ /* 0x000fe20000000055 */
        /* <DEDUP_REMOVED lines=40> */
.L_x_541:
        /* <DEDUP_REMOVED lines=45> */
.L_x_547:
        /* <DEDUP_REMOVED lines=33> */
.L_x_546:
        /* <DEDUP_REMOVED lines=37> */
.L_x_548:
        /* <DEDUP_REMOVED lines=28> */
.L_x_544:
        /* <DEDUP_REMOVED lines=9> */
.L_x_540:
[----:B------:R-:W-:Y:S05]  /*4110*/  BSYNC.RECONVERGENT B0 ;  /* 0x0000000000007941 */ /* 0x000fea0003800200 */
.L_x_539:
[----:B------:R-:W-:Y:S01]  /*4120*/  PLOP3.LUT P3, PT, P3, PT, PT, 0x8, 0x80 ;  /* 0x000000000080781c */ /* 0x000fe20001f6e170 */
[----:B------:R-:W-:-:S12]  /*4130*/  BRA.U !UP1, `(.L_x_549) ;  /* 0xffffffc109c87547 */ /* 0x000fd8000b83ffff */
.L_x_524:
        /* <DEDUP_REMOVED lines=22> */
.L_x_550:
        /* <DEDUP_REMOVED lines=14> */
.L_x_2782:


//--------------------- .text._ZN10layer_norm31ln_parallel_residual_bwd_kernelINS_13Kernel_traitsIf13__nv_bfloat16S2_S2_fjLj2048ELj1ELj1ELj4ELj16ENS_18Kernel_traits_baseILj2048EfS2_S2_S2_fjLj128EEEEELb0ELb1ELb1EEEvNS_9BwdParamsE --------------------------
	.section	.text._ZN10layer_norm31ln_parallel_residual_bwd_kernelINS_13Kernel_traitsIf13__nv_bfloat16S2_S2_fjLj2048ELj1ELj1ELj4ELj16ENS_18Kernel_traits_baseILj2048EfS2_S2_S2_fjLj128EEEEELb0ELb1ELb1EEEvNS_9BwdParamsE,"ax",@progbits
	.align	128
        .global         _ZN10layer_norm31ln_parallel_residual_bwd_kernelINS_13Kernel_traitsIf13__nv_bfloat16S2_S2_fjLj2048ELj1ELj1ELj4ELj16ENS_18Kernel_traits_baseILj2048EfS2_S2_S2_fjLj128EEEEELb0ELb1ELb1EEEvNS_9BwdParamsE
        .type           _ZN10layer_norm31ln_parallel_residual_bwd_kernelINS_13Kernel_traitsIf13__nv_bfloat16S2_S2_fjLj2048ELj1ELj1ELj4ELj16ENS_18Kernel_traits_baseILj2048EfS2_S2_S2_fjLj128EEEEELb0ELb1ELb1EEEvNS_9BwdParamsE,@function
        .size           _ZN10layer_norm31ln_parallel_residual_bwd_kernelINS_13Kernel_traitsIf13__nv_bfloat16S2_S2_fjLj2048ELj1ELj1ELj4ELj16ENS_18Kernel_traits_baseILj2048EfS2_S2_S2_fjLj128EEEEELb0ELb1ELb1EEEvNS_9BwdParamsE,(.L_x_2783 - _ZN10layer_norm31ln_parallel_residual_bwd_kernelINS_13Kernel_traitsIf13__nv_bfloat16S2_S2_fjLj2048ELj1ELj1ELj4ELj16ENS_18Kernel_traits_baseILj2048EfS2_S2_S2_fjLj128EEEEELb0ELb1ELb1EEEvNS_9BwdParamsE)
        .other          _ZN10layer_norm31ln_parallel_residual_bwd_kernelINS_13Kernel_traitsIf13__nv_bfloat16S2_S2_fjLj2048ELj1ELj1ELj4ELj16ENS_18Kernel_traits_baseILj2048EfS2_S2_S2_fjLj128EEEEELb0ELb1ELb1EEEvNS_9BwdParamsE,@"STO_CUDA_ENTRY STV_DEFAULT"
_ZN10layer_norm31ln_parallel_residual_bwd_kernelINS_13Kernel_traitsIf13__nv_bfloat16S2_S2_fjLj2048ELj1ELj1ELj4ELj16ENS_18Kernel_traits_baseILj2048EfS2_S2_S2_fjLj128EEEEELb0ELb1ELb1EEEvNS_9BwdParamsE:
.text._ZN10layer_norm31ln_parallel_residual_bwd_kernelINS_13Kernel_traitsIf13__nv_bfloat16S2_S2_fjLj2048ELj1ELj1ELj4ELj16ENS_18Kernel_traits_baseILj2048EfS2_S2_S2_fjLj128EEEEELb0ELb1ELb1EEEvNS_9BwdParamsE:
        /* <DEDUP_REMOVED lines=39> */
[----:B-1----:R-:W-:Y:S01]  /*0270*/  UISETP.NE.U32.AND UP0, UPT, UR4, URZ, UPT ;  /* 0x000000ff0400728c */ /* 0x002fe2000bf05070 */
[----:B------:R-:W-:Y:S01]  /*0280*/  CS2R R10, SRZ ;  /* 0x00000000000a7805 */ /* 0x000fe2000001ff00 */
[----:B------:R-:W1:Y:S01]  /*0290*/  LDCU UR12, c[0x0][0x388] ;  /* 0x00007100ff0c77ac */ /* 0x000e620008000800 */
[----:B0-----:R-:W-:Y:S01]  /*02a0*/  IMAD.WIDE.U32 R2, R74, 0x20, R2 ;  /* 0x000000204a027825 */ /* 0x001fe200078e0002 */
[----:B------:R-:W-:Y:S02]  /*02b0*/  UISETP.NE.AND.EX UP0, UPT, UR5, URZ, UPT, UP0 ;  /* 0x000000ff0500728c */ /* 0x000fe4000bf05300 */
[----:B---3--:R-:W-:Y:S01]  /*02c0*/  UISETP.NE.AND UP1, UPT, UR11, URZ, UPT ;  /* 0x000000ff0b00728c */ /* 0x008fe2000bf25270 */
[----:B------:R-:W-:Y:S01]  /*02d0*/  CS2R R8, SRZ ;  /* 0x0000000000087805 */ /* 0x000fe2000001ff00 */
[----:B--2---:R-:W5:Y:S01]  /*02e0*/  LDG.E.128 R20, desc[UR8][R2.64] ;  /* 0x0000000802147981 */ /* 0x004f62000c1e1d00 */
[----:B------:R-:W-:-:S02]  /*02f0*/  CS2R R6, SRZ ;  /* 0x0000000000067805 */ /* 0x000fc4000001ff00 */
[----:B------:R-:W-:Y:S02]  /*0300*/  CS2R R4, SRZ ;  /* 0x0000000000047805 */ /* 0x000fe4000001ff00 */
[----:B------:R-:W-:Y:S01]  /*0310*/  PLOP3.LUT P1, PT, PT, PT, UP0, 0x80, 0x8 ;  /* 0x000000000008781c */ /* 0x000fe20003f2f008 */
[----:B------:R-:W5:Y:S01]  /*0320*/  LDG.E.128 R24, desc[UR8][R2.64+0x10] ;  /* 0x0000100802187981 */ /* 0x000f62000c1e1d00 */
[----:B------:R-:W-:Y:S01]  /*0330*/  PLOP3.LUT P4, PT, PT, PT, UP1, 0x80, 0x8 ;  /* 0x000000000008781c */ /* 0x000fe20003f8f018 */
[----:B------:R-:W0:Y:S01]  /*0340*/  LDCU UR13, c[0x0][0x400] ;  /* 0x00008000ff0d77ac */ /* 0x000e220008000800 */
[----:B------:R-:W-:Y:S01]  /*0350*/  MOV R85, RZ ;  /* 0x000000ff00557202 */ /* 0x000fe20000000f00 */
[----:B------:R-:W5:Y:S01]  /*0360*/  LDG.E.128 R28, desc[UR8][R2.64+0x1000] ;  /* 0x00100008021c7981 */ /* 0x000f62000c1e1d00 */
[----:B------:R-:W-:Y:S01]  /*0370*/  MOV R83, UR10 ;  /* 0x0000000a00537c02 */ /* 0x000fe20008000f00 */
[----:B------:R-:W2:Y:S02]  /*0380*/  LDCU.64 UR6, c[0x0][0x470] ;  /* 0x00008e00ff0677ac */ /* 0x000ea40008000a00 */
[----:B------:R3:W5:Y:S01]  /*0390*/  LDG.E.128 R32, desc[UR8][R2.64+0x1010] ;  /* 0x0010100802207981 */ /* 0x000762000c1e1d00 */
[----:B------:R-:W4:Y:S01]  /*03a0*/  LDCU.64 UR4, c[0x0][0x478] ;  /* 0x00008f00ff0477ac */ /* 0x000f220008000a00 */
[----:B-1-3--:R-:W-:-:S07]  /*03b0*/  CS2R R2, SRZ ;  /* 0x0000000000027805 */ /* 0x00afce000001ff00 */
.L_x_568:
[----:B---3--:R-:W1:Y:S01]  /*03c0*/  LDC.64 R60, c[0x0][0x3a8] ;  /* 0x0000ea00ff3c7b82 */ /* 0x008e620000000a00 */
[----:B------:R-:W-:-:S05]  /*03d0*/  IMAD R0, R83, UR12, RZ ;  /* 0x0000000c53007c24 */ /* 0x000fca000f8e02ff */
[----:B------:R-:W-:Y:S02]  /*03e0*/  SHF.R.S32.HI R53, RZ, 0x1f, R0 ;  /* 0x0000001fff357819 */ /* 0x000fe40000011400 */
[----:B------:R-:W3:Y:S02]  /*03f0*/  LDC.64 R64, c[0x0][0x428] ;  /* 0x00010a00ff407b82 */ /* 0x000ee40000000a00 */
[----:B------:R-:W-:-:S04]  /*0400*/  LEA.HI R53, R53, R0, RZ, 0x3 ;  /* 0x0000000035357211 */ /* 0x000fc800078f18ff */
[----:B------:R-:W-:Y:S02]  /*0410*/  LEA.HI.SX32 R86, R53, R74, 0x1d ;  /* 0x0000004a35567211 */ /* 0x000fe400078feaff */
[----:B------:R-:W0:Y:S02]  /*0420*/  LDC.64 R62, c[0x0][0x3c0] ;  /* 0x0000f000ff3e7b82 */ /* 0x000e240000000a00 */
[C---:B------:R-:W-:Y:S01]  /*0430*/  IADD3 R82, PT, PT, R86.reuse, 0x80, RZ ;  /* 0x0000008056527810 */ /* 0x040fe20007ffe0ff */
[----:B-1----:R-:W-:-:S05]  /*0440*/  IMAD.WIDE.U32 R52, R86, 0x10, R60 ;  /* 0x0000001056347825 */ /* 0x002fca00078e003c */
[----:B------:R-:W1:Y:S01]  /*0450*/  LDC.64 R88, c[0x0][0x3c8] ;  /* 0x0000f200ff587b82 */ /* 0x000e620000000a00 */
[----:B------:R-:W-:Y:S01]  /*0460*/  IMAD.WIDE.U32 R60, R82, 0x10, R60 ;  /* 0x00000010523c7825 */ /* 0x000fe200078e003c */
[----:B------:R-:W2:Y:S03]  /*0470*/  LDG.E.128 R52, desc[UR8][R52.64] ;  /* 0x0000000834347981 */ /* 0x000ea6000c1e1d00 */
[----:B---3--:R-:W-:-:S06]  /*0480*/  IMAD.WIDE.U32 R56, R86, 0x10, R64 ;  /* 0x0000001056387825 */ /* 0x008fcc00078e0040 */
[----:B------:R-:W3:Y:S01]  /*0490*/  LDG.E.128 R56, desc[UR8][R56.64] ;  /* 0x0000000838387981 */ /* 0x000ee2000c1e1d00 */
[----:B0-----:R-:W-:-:S03]  /*04a0*/  IMAD.WIDE R90, R83, 0x4, R62 ;  /* 0x00000004535a7825 */ /* 0x001fc600078e023e */
[----:B------:R-:W4:Y:S04]  /*04b0*/  LDG.E.128 R60, desc[UR8][R60.64] ;  /* 0x000000083c3c7981 */ /* 0x000f28000c1e1d00 */
[----:B------:R0:W4:Y:S01]  /*04c0*/  LDG.E R90, desc[UR8][R90.64] ;  /* 0x000000085a5a7981 */ /* 0x000122000c1e1900 */
[----:B------:R-:W-:-:S06]  /*04d0*/  IMAD.WIDE.U32 R64, R82, 0x10, R64 ;  /* 0x0000001052407825 */ /* 0x000fcc00078e0040 */
[----:B------:R-:W4:Y:S01]  /*04e0*/  LDG.E.128 R64, desc[UR8][R64.64] ;  /* 0x0000000840407981 */ /* 0x000f22000c1e1d00 */
[----:B-1----:R-:W-:-:S05]  /*04f0*/  IMAD.WIDE R88, R83, 0x4, R88 ;  /* 0x0000000453587825 */ /* 0x002fca00078e0258 */
[----:B------:R1:W4:Y:S01]  /*0500*/  LDG.E R87, desc[UR8][R88.64] ;  /* 0x0000000858577981 */ /* 0x000322000c1e1900 */
[----:B------:R-:W-:Y:S02]  /*0510*/  LOP3.LUT P2, RZ, R74, 0x1f, RZ, 0xc0, !PT ;  /* 0x0000001f4aff7812 */ /* 0x000fe4000784c0ff */
[----:B------:R-:W-:-:S11]  /*0520*/  PLOP3.LUT P0, PT, PT, PT, PT, 0x80, 0x8 ;  /* 0x000000000008781c */ /* 0x000fd60003f0f070 */
[----:B------:R-:W-:Y:S02]  /*0530*/  @!P2 PLOP3.LUT P0, PT, P3, PT, PT, 0x80, 0x8 ;  /* 0x000000000008a81c */ /* 0x000fe40001f0f070 */
[C---:B--2---:R-:W-:Y:S02]  /*0540*/  PRMT R92, R52.reuse, 0x7632, R92 ;  /* 0x00007632345c7816 */ /* 0x044fe4000000005c */
[----:B------:R-:W-:Y:S02]  /*0550*/  SHF.L.U32 R96, R52, 0x10, RZ ;  /* 0x0000001034607819 */ /* 0x000fe400000006ff */
[C---:B------:R-:W-:Y:S02]  /*0560*/  PRMT R93, R55.reuse, 0x7632, R93 ;  /* 0x00007632375d7816 */ /* 0x040fe4000000005d */
[----:B------:R-:W-:Y:S02]  /*0570*/  SHF.L.U32 R100, R55, 0x10, RZ ;  /* 0x0000001037647819 */ /* 0x000fe400000006ff */
[----:B------:R-:W-:-:S02]  /*0580*/  PRMT R52, R53, 0x7632, R52 ;  /* 0x0000763235347816 */ /* 0x000fc40000000034 */
[----:B------:R-:W-:Y:S02]  /*0590*/  SHF.L.U32 R94, R53, 0x10, RZ ;  /* 0x00000010355e7819 */ /* 0x000fe400000006ff */
[C---:B0-----:R-:W-:Y:S02]  /*05a0*/  PRMT R91, R54.reuse, 0x7632, R91 ;  /* 0x00007632365b7816 */ /* 0x041fe4000000005b */
[----:B------:R-:W-:Y:S02]  /*05b0*/  SHF.L.U32 R98, R54, 0x10, RZ ;  /* 0x0000001036627819 */ /* 0x000fe400000006ff */
[C---:B---3--:R-:W-:Y:S02]  /*05c0*/  PRMT R120, R58.reuse, 0x7632, R120 ;  /* 0x000076323a787816 */ /* 0x048fe40000000078 */
[----:B------:R-:W-:Y:S02]  /*05d0*/  SHF.L.U32 R55, R58, 0x10, RZ ;  /* 0x000000103a377819 */ /* 0x000fe400000006ff */
[----:B------:R-:W-:-:S02]  /*05e0*/  PRMT R54, R56, 0x7632, R54 ;  /* 0x0000763238367816 */ /* 0x000fc40000000036 */
[----:B----4-:R-:W-:Y:S02]  /*05f0*/  FSEL R53, R90, RZ, !P4 ;  /* 0x000000ff5a357208 */ /* 0x010fe40006000000 */
[----:B------:R-:W-:Y:S02]  /*0600*/  PRMT R58, R60, 0x7632, R58 ;  /* 0x000076323c3a7816 */ /* 0x000fe4000000003a */
[----:B------:R-:W-:Y:S02]  /*0610*/  SHF.L.U32 R92, R92, 0x10, RZ ;  /* 0x000000105c5c7819 */ /* 0x000fe400000006ff */
[----:B------:R-:W-:Y:S02]  /*0620*/  SHF.L.U32 R56, R56, 0x10, RZ ;  /* 0x0000001038387819 */ /* 0x000fe400000006ff */
[----:B------:R-:W-:Y:S02]  /*0630*/  SHF.L.U32 R60, R60, 0x10, RZ ;  /* 0x000000103c3c7819 */ /* 0x000fe400000006ff */
[----:B-1----:R-:W-:-:S02]  /*0640*/  PRMT R88, R61, 0x7632, R88 ;  /* 0x000076323d587816 */ /* 0x002fc40000000058 */
[----:B------:R-:W-:Y:S02]  /*0650*/  SHF.L.U32 R124, R61, 0x10, RZ ;  /* 0x000000103d7c7819 */ /* 0x000fe400000006ff */
[----:B------:R-:W-:Y:S01]  /*0660*/  PRMT R61, R62, 0x7632, R61 ;  /* 0x000076323e3d7816 */ /* 0x000fe2000000003d */
[C---:B------:R-:W-:Y:S01]  /*0670*/  FADD.FTZ R112, -R53.reuse, R92 ;  /* 0x0000005c35707221 */ /* 0x040fe20000010100 */
[----:B------:R-:W-:Y:S01]  /*0680*/  SHF.L.U32 R52, R52, 0x10, RZ ;  /* 0x0000001034347819 */ /* 0x000fe200000006ff */
[----:B------:R-:W-:Y:S01]  /*0690*/  FADD.FTZ R92, -R53, R60 ;  /* 0x0000003c355c7221 */ /* 0x000fe20000010100 */
[----:B------:R-:W-:Y:S01]  /*06a0*/  SHF.L.U32 R90, R63, 0x10, RZ ;  /* 0x000000103f5a7819 */ /* 0x000fe200000006ff */
[----:B-----5:R-:W-:Y:S01]  /*06b0*/  FMUL.FTZ R101, R20, R56 ;  /* 0x0000003814657220 */ /* 0x020fe20000410000 */
[----:B------:R-:W-:Y:S02]  /*06c0*/  SHF.L.U32 R54, R54, 0x10, RZ ;  /* 0x0000001036367819 */ /* 0x000fe400000006ff */
[----:B------:R-:W-:-:S02]  /*06d0*/  SHF.L.U32 R122, R62, 0x10, RZ ;  /* 0x000000103e7a7819 */ /* 0x000fc400000006ff */
[----:B------:R-:W-:Y:S01]  /*06e0*/  SHF.L.U32 R58, R58, 0x10, RZ ;  /* 0x000000103a3a7819 */ /* 0x000fe200000006ff */
[----:B------:R-:W-:Y:S01]  /*06f0*/  FADD.FTZ R117, -R53, R94 ;  /* 0x0000005e35757221 */ /* 0x000fe20000010100 */
[----:B------:R-:W-:Y:S02]  /*0700*/  PRMT R62, R63, 0x7632, R62 ;  /* 0x000076323f3e7816 */ /* 0x000fe4000000003e */
[----:B------:R-:W-:Y:S01]  /*0710*/  SHF.L.U32 R60, R61, 0x10, RZ ;  /* 0x000000103d3c7819 */ /* 0x000fe200000006ff */
[----:B------:R-:W-:Y:S01]  /*0720*/  FADD.FTZ R94, -R53, R52 ;  /* 0x00000034355e7221 */ /* 0x000fe20000010100 */
[----:B------:R-:W-:Y:S01]  /*0730*/  PRMT R89, R57, 0x7632, R89 ;  /* 0x0000763239597816 */ /* 0x000fe20000000059 */
[----:B------:R-:W-:Y:S01]  /*0740*/  FADD.FTZ R52, -R53, R90 ;  /* 0x0000005a35347221 */ /* 0x000fe20000010100 */
[----:B------:R-:W-:Y:S01]  /*0750*/  SHF.L.U32 R57, R57, 0x10, RZ ;  /* 0x0000001039397819 */ /* 0x000fe200000006ff */
[----:B------:R-:W-:Y:S01]  /*0760*/  FMUL.FTZ R102, R21, R54 ;  /* 0x0000003615667220 */ /* 0x000fe20000410000 */
[----:B------:R-:W-:Y:S01]  /*0770*/  FADD.FTZ R63, RZ, R101 ;  /* 0x00000065ff3f7221 */ /* 0x000fe20000010000 */
[----:B------:R-:W-:Y:S01]  /*0780*/  SHF.L.U32 R106, R91, 0x10, RZ ;  /* 0x000000105b6a7819 */ /* 0x000fe200000006ff */
[----:B------:R-:W-:Y:S01]  /*0790*/  FADD.FTZ R90, -R53, R58 ;  /* 0x0000003a355a7221 */ /* 0x000fe20000010100 */
[----:B------:R-:W-:Y:S01]  /*07a0*/  SHF.L.U32 R104, R93, 0x10, RZ ;  /* 0x000000105d687819 */ /* 0x000fe200000006ff */
[C---:B------:R-:W-:Y:S01]  /*07b0*/  FADD.FTZ R115, -R53.reuse, R98 ;  /* 0x0000006235737221 */ /* 0x040fe20000010100 */
[----:B------:R-:W-:Y:S01]  /*07c0*/  SHF.L.U32 R88, R88, 0x10, RZ ;  /* 0x0000001058587819 */ /* 0x000fe200000006ff */
[C---:B------:R-:W-:Y:S01]  /*07d0*/  FADD.FTZ R58, -R53.reuse, R60 ;  /* 0x0000003c353a7221 */ /* 0x040fe20000010100 */
[----:B------:R-:W-:Y:S01]  /*07e0*/  SHF.L.U32 R62, R62, 0x10, RZ ;  /* 0x000000103e3e7819 */ /* 0x000fe200000006ff */
[----:B------:R-:W-:Y:S01]  /*07f0*/  FADD.FTZ R98, -R53, R100 ;  /* 0x0000006435627221 */ /* 0x000fe20000010100 */
[----:B------:R-:W-:Y:S01]  /*0800*/  SHF.L.U32 R60, R89, 0x10, RZ ;  /* 0x00000010593c7819 */ /* 0x000fe200000006ff */
[----:B------:R-:W-:Y:S01]  /*0810*/  FMUL.FTZ R100, R22, R57 ;  /* 0x0000003916647220 */ /* 0x000fe20000410000 */
        /* <DEDUP_REMOVED lines=8> */
[C---:B------:R-:W-:Y:S01]  /*08a0*/  PRMT R53, R64.reuse, 0x7632, R53 ;  /* 0x0000763240357816 */ /* 0x040fe20000000035 */
[----:B------:R-:W-:Y:S01]  /*08b0*/  FMUL.FTZ R103, R23, R60 ;  /* 0x0000003c17677220 */ /* 0x000fe20000410000 */
[----:B------:R-:W-:Y:S01]  /*08c0*/  SHF.L.U32 R61, R64, 0x10, RZ ;  /* 0x00000010403d7819 */ /* 0x000fe200000006ff */
[----:B------:R-:W-:Y:S01]  /*08d0*/  FADD.FTZ R64, R63, R100 ;  /* 0x000000643f407221 */ /* 0x000fe20000010000 */
[----:B------:R-:W-:Y:S01]  /*08e0*/  SHF.L.U32 R120, R120, 0x10, RZ ;  /* 0x0000001078787819 */ /* 0x000fe200000006ff */
[----:B------:R-:W-:-:S02]  /*08f0*/  FMUL.FTZ R110, R24, R55 ;  /* 0x00000037186e7220 */ /* 0x000fc40000410000 */
[----:B------:R-:W-:Y:S01]  /*0900*/  FADD.FTZ R63, R64, R103 ;  /* 0x00000067403f7221 */ /* 0x000fe20000010000 */
[----:B------:R-:W-:Y:S01]  /*0910*/  PRMT R0, R59, 0x7632, R0 ;  /* 0x000076323b007816 */ /* 0x000fe20000000000 */
[----:B------:R-:W-:Y:S01]  /*0920*/  FMUL.FTZ R119, R25, R120 ;  /* 0x0000007819777220 */ /* 0x000fe20000410000 */
[----:B------:R-:W-:Y:S02]  /*0930*/  SHF.L.U32 R59, R59, 0x10, RZ ;  /* 0x000000103b3b7819 */ /* 0x000fe400000006ff */
[C---:B------:R-:W-:Y:S02]  /*0940*/  PRMT R116, R66.reuse, 0x7632, R116 ;  /* 0x0000763242747816 */ /* 0x040fe40000000074 */
[----:B------:R-:W-:Y:S01]  /*0950*/  SHF.L.U32 R105, R66, 0x10, RZ ;  /* 0x0000001042697819 */ /* 0x000fe200000006ff */
[----:B------:R-:W-:Y:S01]  /*0960*/  FADD.FTZ R66, R63, R110 ;  /* 0x0000006e3f427221 */ /* 0x000fe20000010000 */
[----:B------:R-:W-:Y:S01]  /*0970*/  SHF.L.U32 R64, R0, 0x10, RZ ;  /* 0x0000001000407819 */ /* 0x000fe200000006ff */
[----:B------:R-:W-:Y:S01]  /*0980*/  FMUL.FTZ R108, R26, R59 ;  /* 0x0000003b1a6c7220 */ /* 0x000fe20000410000 */
[C---:B------:R-:W-:Y:S01]  /*0990*/  FMUL.FTZ R0, R87.reuse, R96 ;  /* 0x0000006057007220 */ /* 0x040fe20000410000 */
[----:B------:R-:W-:Y:S01]  /*09a0*/  FADD.FTZ R63, R66, R119 ;  /* 0x00000077423f7221 */ /* 0x000fe20000010000 */
[----:B------:R-:W-:Y:S01]  /*09b0*/  FMUL.FTZ R111, R87, R112 ;  /* 0x00000070576f7220 */ /* 0x000fe20000410000 */
[----:B------:R-:W-:Y:S01]  /*09c0*/  FMUL.FTZ R113, R27, R64 ;  /* 0x000000401b717220 */ /* 0x000fe20000410000 */
[----:B------:R-:W-:Y:S01]  /*09d0*/  FFMA.FTZ R66, R0, R101, RZ ;  /* 0x0000006500427223 */ /* 0x000fe200000100ff */
[----:B------:R-:W-:Y:S01]  /*09e0*/  FADD.FTZ R63, R63, R108 ;  /* 0x0000006c3f3f7221 */ /* 0x000fe20000010000 */
[----:B------:R-:W-:Y:S01]  /*09f0*/  SHF.L.U32 R112, R53, 0x10, RZ ;  /* 0x0000001035707819 */ /* 0x000fe200000006ff */
[----:B------:R-:W-:Y:S01]  /*0a00*/  FMUL.FTZ R117, R87, R117 ;  /* 0x0000007557757220 */ /* 0x000fe20000410000 */
[----:B------:R-:W-:Y:S01]  /*0a10*/  FMUL.FTZ R96, R28, R61 ;  /* 0x0000003d1c607220 */ /* 0x000fe20000410000 */
[----:B------:R-:W-:Y:S01]  /*0a20*/  FFMA.FTZ R66, R111, R102, R66 ;  /* 0x000000666f427223 */ /* 0x000fe20000010042 */
[----:B------:R-:W-:Y:S01]  /*0a30*/  FADD.FTZ R63, R63, R113 ;  /* 0x000000713f3f7221 */ /* 0x000fe20000010000 */
[----:B------:R-:W-:Y:S01]  /*0a40*/  PRMT R114, R65, 0x7632, R114 ;  /* 0x0000763241727816 */ /* 0x000fe20000000072 */
[----:B------:R-:W-:Y:S01]  /*0a50*/  FMUL.FTZ R107, R87, R94 ;  /* 0x0000005e576b7220 */ /* 0x000fe20000410000 */
[----:B------:R-:W-:Y:S01]  /*0a60*/  SHF.L.U32 R65, R65, 0x10, RZ ;  /* 0x0000001041417819 */ /* 0x000fe200000006ff */
[----:B------:R-:W-:Y:S01]  /*0a70*/  FFMA.FTZ R66, R117, R100, R66 ;  /* 0x0000006475427223 */ /* 0x000fe20000010042 */
[----:B------:R-:W-:Y:S01]  /*0a80*/  FADD.FTZ R94, R63, R96 ;  /* 0x000000603f5e7221 */ /* 0x000fe20000010000 */
[----:B------:R-:W-:Y:S01]  /*0a90*/  FMUL.FTZ R97, R29, R112 ;  /* 0x000000701d617220 */ /* 0x000fe20000410000 */
[C---:B------:R-:W-:Y:S01]  /*0aa0*/  FMUL.FTZ R109, R87.reuse, R98 ;  /* 0x00000062576d7220 */ /* 0x040fe20000410000 */
        /* <DEDUP_REMOVED lines=10> */
[----:B------:R-:W-:-:S02]  /*0b50*/  FFMA.FTZ R66, R106, R119, R53 ;  /* 0x000000776a427223 */ /* 0x000fc40000010035 */
[----:B------:R-:W-:Y:S01]  /*0b60*/  FADD.FTZ R63, R94, R99 ;  /* 0x000000635e3f7221 */ /* 0x000fe20000010000 */
[----:B------:R-:W-:Y:S01]  /*0b70*/  FMUL.FTZ R94, R32, R105 ;  /* 0x00000069205e7220 */ /* 0x000fe20000410000 */
[----:B------:R-:W-:Y:S01]  /*0b80*/  PRMT R118, R67, 0x7632, R118 ;  /* 0x0000763243767816 */ /* 0x000fe20000000076 */
[----:B------:R-:W-:Y:S01]  /*0b90*/  FMUL.FTZ R104, R87, R104 ;  /* 0x0000006857687220 */ /* 0x000fe20000410000 */
[----:B------:R-:W-:Y:S01]  /*0ba0*/  SHF.L.U32 R121, R67, 0x10, RZ ;  /* 0x0000001043797819 */ /* 0x000fe200000006ff */
[----:B------:R-:W-:Y:S01]  /*0bb0*/  FFMA.FTZ R53, R109, R108, R66 ;  /* 0x0000006c6d357223 */ /* 0x000fe20000010042 */
[----:B------:R-:W-:Y:S01]  /*0bc0*/  FADD.FTZ R66, R63, R94 ;  /* 0x0000005e3f427221 */ /* 0x000fe20000010000 */
[----:B------:R-:W-:Y:S01]  /*0bd0*/  FMUL.FTZ R95, R33, R116 ;  /* 0x00000074215f7220 */ /* 0x000fe20000410000 */
[----:B------:R-:W-:Y:S01]  /*0be0*/  SHF.L.U32 R118, R118, 0x10, RZ ;  /* 0x0000001076767819 */ /* 0x000fe200000006ff */
[C---:B------:R-:W-:Y:S01]  /*0bf0*/  FMUL.FTZ R93, R87.reuse, R92 ;  /* 0x0000005c575d7220 */ /* 0x040fe20000410000 */
[----:B------:R-:W-:Y:S01]  /*0c00*/  FFMA.FTZ R53, R104, R113, R53 ;  /* 0x0000007168357223 */ /* 0x000fe20000010035 */
[----:B------:R-:W-:Y:S01]  /*0c10*/  FADD.FTZ R63, R66, R95 ;  /* 0x0000005f423f7221 */ /* 0x000fe20000010000 */
[----:B------:R-:W-:Y:S01]  /*0c20*/  FMUL.FTZ R92, R34, R121 ;  /* 0x00000079225c7220 */ /* 0x000fe20000410000 */
[----:B------:R-:W-:Y:S01]  /*0c30*/  FMUL.FTZ R90, R87, R90 ;  /* 0x0000005a575a7220 */ /* 0x000fe20000410000 */
[----:B------:R-:W-:Y:S01]  /*0c40*/  FFMA.FTZ R53, R93, R96, R53 ;  /* 0x000000605d357223 */ /* 0x000fe20000010035 */
[----:B------:R-:W-:Y:S01]  /*0c50*/  FMUL.FTZ R91, R35, R118 ;  /* 0x00000076235b7220 */ /* 0x000fe20000410000 */
[----:B------:R-:W-:-:S02]  /*0c60*/  FADD.FTZ R63, R63, R92 ;  /* 0x0000005c3f3f7221 */ /* 0x000fc40000010000 */
[----:B------:R-:W-:Y:S01]  /*0c70*/  FFMA.FTZ R66, R90, R97, R53 ;  /* 0x000000615a427223 */ /* 0x000fe20000010035 */
[----:B------:R-:W-:Y:S01]  /*0c80*/  FMUL.FTZ R89, R87, R124 ;  /* 0x0000007c57597220 */ /* 0x000fe20000410000 */
        /* <DEDUP_REMOVED lines=16> */
[----:B-1----:R-:W-:Y:S01]  /*0d90*/  FADD.FTZ R52, R123, R52 ;  /* 0x000000347b347221 */ /* 0x002fe20000010000 */
[----:B0-----:R-:W-:-:S04]  /*0da0*/  FADD.FTZ R58, R124, R53 ;  /* 0x000000357c3a7221 */ /* 0x001fc80000010000 */
[----:B------:R-:W0:Y:S04]  /*0db0*/  SHFL.DOWN PT, R53, R52, 0x8, 0x1f ;  /* 0x09001f0034357f89 */ /* 0x000e2800000e0000 */
        /* <DEDUP_REMOVED lines=9> */
[----:B------:R-:W2:Y:S01]  /*0e50*/  S2R R53, SR_CgaCtaId ;  /* 0x0000000000357919 */ /* 0x000ea20000008800 */
[----:B-1----:R-:W-:-:S05]  /*0e60*/  FADD.FTZ R56, R125, R56 ;  /* 0x000000387d387221 */ /* 0x002fca0000010000 */
[----:B------:R-:W1:Y:S01]  /*0e70*/  SHFL.DOWN PT, R52, R56, 0x1, 0x1f ;  /* 0x08201f0038347f89 */ /* 0x000e6200000e0000 */
[----:B------:R-:W-:Y:S01]  /*0e80*/  MOV R58, 0x400 ;  /* 0x00000400003a7802 */ /* 0x000fe20000000f00 */
[----:B0-----:R-:W-:-:S05]  /*0e90*/  FADD.FTZ R123, R122, R123 ;  /* 0x0000007b7a7b7221 */ /* 0x001fca0000010000 */
[----:B------:R-:W0:Y:S01]  /*0ea0*/  SHFL.DOWN PT, R124, R123, 0x1, 0x1f ;  /* 0x08201f007b7c7f89 */ /* 0x000e2200000e0000 */
[----:B--2---:R-:W-:Y:S01]  /*0eb0*/  LEA R58, R53, R58, 0x18 ;  /* 0x0000003a353a7211 */ /* 0x004fe200078ec0ff */
[----:B-1----:R-:W-:-:S03]  /*0ec0*/  FADD.FTZ R52, R56, R52 ;  /* 0x0000003438347221 */ /* 0x002fc60000010000 */
[----:B------:R-:W-:-:S04]  /*0ed0*/  IADD3 R122, PT, PT, R58, 0x2020, RZ ;  /* 0x000020203a7a7810 */ /* 0x000fc80007ffe0ff */
[----:B------:R-:W-:Y:S02]  /*0ee0*/  @!P2 MOV R56, R122 ;  /* 0x0000007a0038a202 */ /* 0x000fe40000000f00 */
[----:B------:R-:W-:Y:S01]  /*0ef0*/  @!P0 IADD3 R56, PT, PT, R58, 0x2000, RZ ;  /* 0x000020003a388810 */ /* 0x000fe20007ffe0ff */
[----:B------:R-:W-:Y:S01]  /*0f00*/  FADD.FTZ R77, R57, R77 ;  /* 0x0000004d394d7221 */ /* 0x000fe20000010000 */
[----:B------:R-:W-:Y:S01]  /*0f10*/  FFMA.FTZ R78, R117, R57, R78 ;  /* 0x00000039754e7223 */ /* 0x000fe2000001004e */
[----:B0-----:R-:W-:Y:S01]  /*0f20*/  FADD.FTZ R53, R123, R124 ;  /* 0x0000007c7b357221 */ /* 0x001fe20000010000 */
[----:B------:R-:W-:Y:S02]  /*0f30*/  @!P2 LEA R123, R84, R56, 0x3 ;  /* 0x00000038547ba211 */ /* 0x000fe400078e18ff */
[----:B------:R-:W0:Y:S02]  /*0f40*/  @P1 LDC.64 R56, c[0x0][0x438] ;  /* 0x00010e00ff381b82 */ /* 0x000e240000000a00 */
[----:B0-----:R-:W-:-:S06]  /*0f50*/  @P1 IMAD.WIDE.U32 R124, R86, 0x10, R56 ;  /* 0x00000010567c1825 */ /* 0x001fcc00078e0038 */
[----:B------:R-:W0:Y:S01]  /*0f60*/  @P1 LDC.64 R56, c[0x0][0x438] ;  /* 0x00010e00ff381b82 */ /* 0x000e220000000a00 */
[----:B------:R-:W-:Y:S04]  /*0f70*/  @!P2 STS.64 [R123], R52 ;  /* 0x000000347b00a388 */ /* 0x000fe80000000a00 */
[----:B------:R-:W5:Y:S01]  /*0f80*/  @P1 LDG.E.128 R36, desc[UR8][R124.64] ;  /* 0x000000087c241981 */ /* 0x000f62000c1e1d00 */
[----:B0-----:R-:W-:-:S05]  /*0f90*/  @P1 IMAD.WIDE.U32 R56, R82, 0x10, R56 ;  /* 0x0000001052381825 */ /* 0x001fca00078e0038 */
[----:B------:R0:W5:Y:S01]  /*0fa0*/  @P1 LDG.E.128 R44, desc[UR8][R56.64] ;  /* 0x00000008382c1981 */ /* 0x000162000c1e1d00 */
[----:B------:R-:W-:Y:S01]  /*0fb0*/  @!P3 IADD3 R122, PT, PT, R58, 0x2000, RZ ;  /* 0x000020003a7ab810 */ /* 0x000fe20007ffe0ff */
[----:B------:R-:W-:Y:S01]  /*0fc0*/  FADD.FTZ R14, R55, R14 ;  /* 0x0000000e370e7221 */ /* 0x000fe20000010000 */
[----:B------:R-:W-:Y:S01]  /*0fd0*/  FFMA.FTZ R2, R115, R55, R2 ;  /* 0x0000003773027223 */ /* 0x000fe20000010002 */
[----:B------:R-:W-:Y:S01]  /*0fe0*/  FADD.FTZ R79, R54, R79 ;  /* 0x0000004f364f7221 */ /* 0x000fe20000010000 */
[----:B------:R-:W-:Y:S01]  /*0ff0*/  FFMA.FTZ R80, R111, R54, R80 ;  /* 0x000000366f507223 */ /* 0x000fe20000010050 */
[----:B------:R-:W-:Y:S01]  /*1000*/  BAR.SYNC.DEFER_BLOCKING 0x0 ;  /* 0x0000000000007b1d */ /* 0x000fe20000010000 */
[C---:B0-----:R-:W-:Y:S02]  /*1010*/  IADD3 R56, PT, PT, R58.reuse, 0x2030, RZ ;  /* 0x000020303a387810 */ /* 0x041fe40007ffe0ff */
[----:B------:R-:W-:Y:S01]  /*1020*/  @!P3 IADD3 R56, PT, PT, R58, 0x2010, RZ ;  /* 0x000020103a38b810 */ /* 0x000fe20007ffe0ff */
[----:B------:R-:W-:Y:S01]  /*1030*/  FADD.FTZ R16, R59, R16 ;  /* 0x000000103b107221 */ /* 0x000fe20000010000 */
[----:B------:R-:W-:Y:S01]  /*1040*/  FFMA.FTZ R4, R109, R59, R4 ;  /* 0x0000003b6d047223 */ /* 0x000fe20000010004 */
[----:B------:R-:W0:Y:S04]  /*1050*/  LDS.128 R52, [R122] ;  /* 0x000000007a347984 */ /* 0x000e280000000c00 */
        /* <DEDUP_REMOVED lines=77> */
.L_x_554:
        /* <DEDUP_REMOVED lines=33> */
.L_x_553:
        /* <DEDUP_REMOVED lines=36> */
.L_x_556:
        /* <DEDUP_REMOVED lines=37> */
.L_x_552:
        /* <DEDUP_REMOVED lines=47> */
.L_x_558:
        /* <DEDUP_REMOVED lines=45> */
.L_x_557:
        /* <DEDUP_REMOVED lines=48> */
.L_x_559:
        /* <DEDUP_REMOVED lines=48> */
.L_x_555:
        /* <DEDUP_REMOVED lines=67> */
.L_x_562:
        /* <DEDUP_REMOVED lines=45> */
.L_x_561:
        /* <DEDUP_REMOVED lines=46> */
.L_x_564:
        /* <DEDUP_REMOVED lines=41> */
.L_x_560:
        /* <DEDUP_REMOVED lines=39> */
.L_x_566:
        /* <DEDUP_REMOVED lines=33> */
.L_x_565:
        /* <DEDUP_REMOVED lines=34> */
.L_x_567:
        /* <DEDUP_REMOVED lines=28> */
.L_x_563:
        /* <DEDUP_REMOVED lines=10> */
[----:B------:R-:W-:Y:S02]  /*3d00*/  MOV R30, R4 ;  /* 0x00000004001e7202 */ /* 0x000fe40000000f00 */
[----:B------:R-:W-:Y:S02]  /*3d10*/  MOV R31, R5 ;  /* 0x00000005001f7202 */ /* 0x000fe40000000f00 */
[----:B------:R-:W-:Y:S02]  /*3d20*/  MOV R34, R16 ;  /* 0x0000001000227202 */ /* 0x000fe40000000f00 */
[----:B------:R-:W-:Y:S02]  /*3d30*/  MOV R35, R17 ;  /* 0x0000001100237202 */ /* 0x000fe40000000f00 */
[----:B------:R-:W-:Y:S02]  /*3d40*/  MOV R4, R6 ;  /* 0x0000000600047202 */ /* 0x000fe40000000f00 */
[----:B-----5:R-:W-:-:S02]  /*3d50*/  MOV R36, R18 ;  /* 0x0000001200247202 */ /* 0x020fc40000000f00 */
        /* <DEDUP_REMOVED lines=18> */
[----:B---3--:R-:W-:Y:S02]  /*3e80*/  MOV R40, R10 ;  /* 0x0000000a00287202 */ /* 0x008fe40000000f00 */
[----:B------:R-:W-:Y:S02]  /*3e90*/  MOV R16, R70 ;  /* 0x0000004600107202 */ /* 0x000fe40000000f00 */
[----:B------:R-:W-:Y:S02]  /*3ea0*/  MOV R41, R11 ;  /* 0x0000000b00297202 */ /* 0x000fe40000000f00 */
[----:B------:R-:W-:Y:S02]  /*3eb0*/  MOV R17, R71 ;  /* 0x0000004700117202 */ /* 0x000fe40000000f00 */
[----:B------:R-:W-:Y:S02]  /*3ec0*/  MOV R42, R12 ;  /* 0x0000000c002a7202 */ /* 0x000fe40000000f00 */
[----:B------:R-:W-:-:S02]  /*3ed0*/  MOV R18, R72 ;  /* 0x0000004800127202 */ /* 0x000fc40000000f00 */
[----:B------:R-:W-:Y:S02]  /*3ee0*/  MOV R43, R13 ;  /* 0x0000000d002b7202 */ /* 0x000fe40000000f00 */
[----:B------:R-:W-:-:S07]  /*3ef0*/  MOV R19, R73 ;  /* 0x0000004900137202 */ /* 0x000fce0000000f00 */
.L_x_551:
        /* <DEDUP_REMOVED lines=16> */
.L_x_569:
        /* <DEDUP_REMOVED lines=16> */
.L_x_2783:


//--------------------- .text._ZN10layer_norm31ln_parallel_residual_bwd_kernelINS_13Kernel_traitsIf13__nv_bfloat16S2_S2_fjLj2048ELj1ELj1ELj4ELj16ENS_18Kernel_traits_baseILj2048EfS2_S2_S2_fjLj128EEEEELb1ELb0ELb0EEEvNS_9BwdParamsE --------------------------
	.section	.text._ZN10layer_norm31ln_parallel_residual_bwd_kernelINS_13Kernel_traitsIf13__nv_bfloat16S2_S2_fjLj2048ELj1ELj1ELj4ELj16ENS_18Kernel_traits_baseILj2048EfS2_S2_S2_fjLj128EEEEELb1ELb0ELb0EEEvNS_9BwdParamsE,"ax",@progbits
	.align	128
        .global         _ZN10layer_norm31ln_parallel_residual_bwd_kernelINS_13Kernel_traitsIf13__nv_bfloat16S2_S2_fjLj2048ELj1ELj1ELj4ELj16ENS_18Kernel_traits_baseILj2048EfS2_S2_S2_fjLj128EEEEELb1ELb0ELb0EEEvNS_9BwdParamsE
        .type           _ZN10layer_norm31ln_parallel_residual_bwd_kernelINS_13Kernel_traitsIf13__nv_bfloat16S2_S2_fjLj2048ELj1ELj1ELj4ELj16ENS_18Kernel_traits_baseILj2048EfS2_S2_S2_fjLj128EEEEELb1ELb0ELb0EEEvNS_9BwdParamsE,@function
        .size           _ZN10layer_norm31ln_parallel_residual_bwd_kernelINS_13Kernel_traitsIf13__nv_bfloat16S2_S2_fjLj2048ELj1ELj1ELj4ELj16ENS_18Kernel_traits_baseILj2048EfS2_S2_S2_fjLj128EEEEELb1ELb0ELb0EEEvNS_9BwdParamsE,(.L_x_2784 - _ZN10layer_norm31ln_parallel_residual_bwd_kernelINS_13Kernel_traitsIf13__nv_bfloat16S2_S2_fjLj2048ELj1ELj1ELj4ELj16ENS_18Kernel_traits_baseILj2048EfS2_S2_S2_fjLj128EEEEELb1ELb0ELb0EEEvNS_9BwdParamsE)
        .other          _ZN10layer_norm31ln_parallel_residual_bwd_kernelINS_13Kernel_traitsIf13__nv_bfloat16S2_S2_fjLj2048ELj1ELj1ELj4ELj16ENS_18Kernel_traits_baseILj2048EfS2_S2_S2_fjLj128EEEEELb1ELb0ELb0EEEvNS_9BwdParamsE,@"STO_CUDA_ENTRY STV_DEFAULT"
_ZN10layer_norm31ln_parallel_residual_bwd_kernelINS_13Kernel_traitsIf13__nv_bfloat16S2_S2_fjLj2048ELj1ELj1ELj4ELj16ENS_18Kernel_traits_baseILj2048EfS2_S2_S2_fjLj128EEEEELb1ELb0ELb0EEEvNS_9BwdParamsE:
.text._ZN10layer_norm31ln_parallel_residual_bwd_kernelINS_13Kernel_traitsIf13__nv_bfloat16S2_S2_fjLj2048ELj1ELj1ELj4ELj16ENS_18Kernel_traits_baseILj2048EfS2_S2_S2_fjLj128EEEEELb1ELb0ELb0EEEvNS_9BwdParamsE:
[----:B------:R-:W-:Y:S01]  /*0000*/  LDC R1, c[0x0][0x37c] ;  /* 0x0000df00ff017b82 */ /* 0x000fe20000000800 */
[----:B------:R-:W0:Y:S01]  /*0010*/  S2R R126, SR_TID.X ;  /* 0x00000000007e7919 */ /* 0x000e220000002100 */
[----:B------:R-:W1:Y:S06]  /*0020*/  LDCU UR4, c[0x0][0x388] ;  /* 0x00007100ff0477ac */ /* 0x000e6c0008000800 */
[----:B------:R-:W2:Y:S01]  /*0030*/  LDC.64 R6, c[0x0][0x3d0] ;  /* 0x0000f400ff067b82 */ /* 0x000ea20000000a00 */
[----:B------:R-:W3:Y:S07]  /*0040*/  LDCU.64 UR6, c[0x0][0x358] ;  /* 0x00006b00ff0677ac */ /* 0x000eee0008000a00 */
[----:B------:R-:W4:Y:S08]  /*0050*/  LDC.64 R4, c[0x0][0x3d8] ;  /* 0x0000f600ff047b82 */ /* 0x000f300000000a00 */
[----:B------:R-:W3:Y:S01]  /*0060*/  LDC.64 R8, c[0x0][0x3d8] ;  /* 0x0000f600ff087b82 */ /* 0x000ee20000000a00 */
[----:B-1----:R-:W-:Y:S01]  /*0070*/  MOV R132, UR4 ;  /* 0x0000000400847c02 */ /* 0x002fe20008000f00 */
[----:B------:R-:W1:Y:S03]  /*0080*/  LDCU UR4, c[0x0][0x384] ;  /* 0x00007080ff0477ac */ /* 0x000e660008000800 */
[----:B------:R-:W-:-:S04]  /*0090*/  SHF.R.S32.HI R3, RZ, 0x1f, R132 ;  /* 0x0000001fff037819 */ /* 0x000fc80000011484 */
[----:B------:R-:W-:Y:S02]  /*00a0*/  LEA.HI R3, R3, R132, RZ, 0x3 ;  /* 0x0000008403037211 */ /* 0x000fe400078f18ff */
[----:B0-----:R-:W-:Y:S01]  /*00b0*/  LOP3.LUT R0, R126, 0x7f, RZ, 0x3c, !PT ;  /* 0x0000007f7e007812 */ /* 0x001fe200078e3cff */
[----:B------:R-:W-:-:S03]  /*00c0*/  IMAD.MOV.U32 R11, RZ, RZ, R126 ;  /* 0x000000ffff0b7224 */ /* 0x000fc600078e007e */
[----:B------:R-:W-:Y:S02]  /*00d0*/  LEA.HI.SX32 R127, R3, R0, 0x1d ;  /* 0x00000000037f7211 */ /* 0x000fe400078feaff */
[----:B------:R-:W0:Y:S02]  /*00e0*/  LDC.64 R2, c[0x0][0x3d0] ;  /* 0x0000f400ff027b82 */ /* 0x000e240000000a00 */
[C---:B------:R-:W-:Y:S02]  /*00f0*/  ISETP.GE.U32.AND P1, PT, R127.reuse, 0x80, PT ;  /* 0x000000807f00780c */ /* 0x040fe40003f26070 */
[----:B------:R-:W-:-:S11]  /*0100*/  ISETP.GE.U32.AND P2, PT, R127, 0x100, PT ;  /* 0x000001007f00780c */ /* 0x000fd60003f46070 */
[C---:B------:R-:W-:Y:S01]  /*0110*/  @P1 LOP3.LUT R11, R126.reuse, 0x80, RZ, 0xfc, !PT ;  /* 0x000000807e0b1812 */ /* 0x040fe200078efcff */
[----:B----4-:R-:W-:-:S04]  /*0120*/  @P1 IMAD.WIDE.U32 R4, R126, 0x20, R4 ;  /* 0x000000207e041825 */ /* 0x010fc800078e0004 */
[C---:B--2---:R-:W-:Y:S01]  /*0130*/  @P2 IMAD.WIDE.U32 R6, R11.reuse, 0x20, R6 ;  /* 0x000000200b062825 */ /* 0x044fe200078e0006 */
[----:B---3--:R-:W5:Y:S03]  /*0140*/  @P1 LDG.E.128 R76, desc[UR6][R4.64] ;  /* 0x00000006044c1981 */ /* 0x008f66000c1e1d00 */
[----:B0-----:R-:W-:Y:S01]  /*0150*/  @P1 IMAD.WIDE.U32 R2, R126, 0x20, R2 ;  /* 0x000000207e021825 */ /* 0x001fe200078e0002 */
[----:B------:R-:W5:Y:S01]  /*0160*/  @P2 LDG.E.128 R100, desc[UR6][R6.64] ;  /* 0x0000000606642981 */ /* 0x000f62000c1e1d00 */
[----:B------:R-:W1:Y:S02]  /*0170*/  S2UR UR8, SR_CTAID.X ;  /* 0x00000000000879c3 */ /* 0x000e640000002500 */
[----:B------:R-:W-:Y:S01]  /*0180*/  @P2 IMAD.WIDE.U32 R8, R11, 0x20, R8 ;  /* 0x000000200b082825 */ /* 0x000fe200078e0008 */
[----:B------:R-:W5:Y:S04]  /*0190*/  @P2 LDG.E.128 R96, desc[UR6][R6.64+0x10] ;  /* 0x0000100606602981 */ /* 0x000f68000c1e1d00 */
[----:B------:R-:W5:Y:S04]  /*01a0*/  @P1 LDG.E.128 R84, desc[UR6][R2.64] ;  /* 0x0000000602541981 */ /* 0x000f68000c1e1d00 */
[----:B------:R-:W5:Y:S04]  /*01b0*/  @P1 LDG.E.128 R80, desc[UR6][R2.64+0x10] ;  /* 0x0000100602501981 */ /* 0x000f68000c1e1d00 */
[----:B------:R-:W5:Y:S01]  /*01c0*/  @P1 LDG.E.128 R72, desc[UR6][R4.64+0x10] ;  /* 0x0000100604481981 */ /* 0x000f62000c1e1d00 */
[----:B-1----:R-:W-:-:S03]  /*01d0*/  UISETP.GE.AND UP0, UPT, UR8, UR4, UPT ;  /* 0x000000040800728c */ /* 0x002fc6000bf06270 */
[----:B------:R-:W5:Y:S01]  /*01e0*/  @P2 LDG.E.128 R92, desc[UR6][R8.64] ;  /* 0x00000006085c2981 */ /* 0x000f62000c1e1d00 */
[----:B------:R-:W-:Y:S02]  /*01f0*/  CS2R R68, SRZ ;  /* 0x0000000000447805 */ /* 0x000fe4000001ff00 */
[----:B------:R-:W-:Y:S02]  /*0200*/  CS2R R70, SRZ ;  /* 0x0000000000467805 */ /* 0x000fe4000001ff00 */
[----:B------:R-:W-:Y:S01]  /*0210*/  CS2R R64, SRZ ;  /* 0x0000000000407805 */ /* 0x000fe2000001ff00 */
[----:B------:R0:W5:Y:S01]  /*0220*/  @P2 LDG.E.128 R88, desc[UR6][R8.64+0x10] ;  /* 0x0000100608582981 */ /* 0x000162000c1e1d00 */
        /* <DEDUP_REMOVED lines=27> */
[----:B0-----:R-:W-:Y:S02]  /*03e0*/  CS2R R8, SRZ ;  /* 0x0000000000087805 */ /* 0x001fe4000001ff00 */
[----:B------:R-:W-:Y:S01]  /*03f0*/  CS2R R10, SRZ ;  /* 0x00000000000a7805 */ /* 0x000fe2000001ff00 */
[----:B------:R-:W-:Y:S06]  /*0400*/  BRA.U UP0, `(.L_x_570) ;  /* 0x0000006500307547 */ /* 0x000fec000b800000 */
        /* <DEDUP_REMOVED lines=43> */
.L_x_595:
        /* <DEDUP_REMOVED lines=28> */
[----:B0-----:R-:W-:-:S06]  /*0880*/  IMAD.WIDE.U32 R124, R134, 0x8, R124 ;  /* 0x00000008867c7825 */ /* 0x001fcc00078e007c */
[----:B------:R-:W5:Y:S01]  /*0890*/  LDG.E.64 R124, desc[UR6][R124.64] ;  /* 0x000000067c7c7981 */ /* 0x000f62000c1e1b00 */
[----:B----4-:R-:W-:-:S04]  /*08a0*/  ISETP.NE.U32.AND P1, PT, RZ, UR10, PT ;  /* 0x0000000aff007c0c */ /* 0x010fc8000bf25070 */
[----:B------:R-:W-:Y:S02]  /*08b0*/  ISETP.NE.AND.EX P1, PT, RZ, UR11, PT, P1 ;  /* 0x0000000bff007c0c */ /* 0x000fe4000bf25310 */
[----:B------:R-:W-:-:S04]  /*08c0*/  ISETP.NE.U32.AND P0, PT, RZ, UR14, PT ;  /* 0x0000000eff007c0c */ /* 0x000fc8000bf05070 */
[----:B------:R-:W-:-:S07]  /*08d0*/  ISETP.NE.AND.EX P0, PT, RZ, UR15, PT, P0 ;  /* 0x0000000fff007c0c */ /* 0x000fce000bf05300 */
[----:B------:R-:W0:Y:S08]  /*08e0*/  @P1 LDC.64 R140, c[0x0][0x3b8] ;  /* 0x0000ee00ff8c1b82 */ /* 0x000e300000000a00 */
[----:B------:R-:W1:Y:S01]  /*08f0*/  @P0 LDC.64 R138, c[0x0][0x438] ;  /* 0x00010e00ff8a0b82 */ /* 0x000e620000000a00 */
[----:B0-----:R-:W-:-:S05]  /*0900*/  @P1 IMAD.WIDE.U32 R140, R134, 0x8, R140 ;  /* 0x00000008868c1825 */ /* 0x001fca00078e008c */
[----:B------:R0:W5:Y:S01]  /*0910*/  @P1 LDG.E.64 R174, desc[UR6][R140.64] ;  /* 0x000000068cae1981 */ /* 0x000162000c1e1b00 */
[----:B-1----:R-:W-:-:S05]  /*0920*/  @P0 IMAD.WIDE.U32 R138, R134, 0x10, R138 ;  /* 0x00000010868a0825 */ /* 0x002fca00078e008a */
[----:B------:R1:W5:Y:S01]  /*0930*/  @P0 LDG.E.128 R4, desc[UR6][R138.64] ;  /* 0x000000068a040981 */ /* 0x000362000c1e1d00 */
[C---:B---3--:R-:W-:Y:S01]  /*0940*/  SHF.L.U32 R137, R116.reuse, 0x10, RZ ;  /* 0x0000001074897819 */ /* 0x048fe200000006ff */
[C---:B------:R-:W-:Y:S01]  /*0950*/  IMAD.U32 R171, R119.reuse, 0x10000, RZ ;  /* 0x0001000077ab7824 */ /* 0x040fe200078e00ff */
[----:B------:R-:W-:Y:S01]  /*0960*/  PRMT R170, R119, 0x7632, R170 ;  /* 0x0000763277aa7816 */ /* 0x000fe200000000aa */
[C---:B------:R-:W-:Y:S01]  /*0970*/  IMAD.U32 R143, R117.reuse, 0x10000, RZ ;  /* 0x00010000758f7824 */ /* 0x040fe200078e00ff */
[----:B------:R-:W-:Y:S01]  /*0980*/  PRMT R144, R116, 0x7632, R144 ;  /* 0x0000763274907816 */ /* 0x000fe20000000090 */
[----:B------:R-:W-:Y:S01]  /*0990*/  FADD.FTZ R137, -R168, R137 ;  /* 0x00000089a8897221 */ /* 0x000fe20000010100 */
[----:B------:R-:W-:Y:S02]  /*09a0*/  PRMT R145, R117, 0x7632, R145 ;  /* 0x0000763275917816 */ /* 0x000fe40000000091 */
[----:B------:R-:W-:Y:S01]  /*09b0*/  SHF.L.U32 R119, R128, 0x10, RZ ;  /* 0x0000001080777819 */ /* 0x000fe200000006ff */
[----:B-----5:R-:W-:Y:S01]  /*09c0*/  FMUL.FTZ R137, R136, R137 ;  /* 0x0000008988897220 */ /* 0x020fe20000410000 */
[----:B------:R-:W-:-:S02]  /*09d0*/  SHF.L.U32 R169, R130, 0x10, RZ ;  /* 0x0000001082a97819 */ /* 0x000fc400000006ff */
[C---:B--2---:R-:W-:Y:S02]  /*09e0*/  PRMT R116, R120.reuse, 0x7632, R116 ;  /* 0x0000763278747816 */ /* 0x044fe40000000074 */
[----:B------:R-:W-:Y:S02]  /*09f0*/  SHF.L.U32 R117, R120, 0x10, RZ ;  /* 0x0000001078757819 */ /* 0x000fe400000006ff */
[C---:B------:R-:W-:Y:S02]  /*0a00*/  PRMT R120, R121.reuse, 0x7632, R120 ;  /* 0x0000763279787816 */ /* 0x040fe40000000078 */
[----:B0-----:R-:W-:Y:S01]  /*0a10*/  SHF.L.U32 R141, R121, 0x10, RZ ;  /* 0x00000010798d7819 */ /* 0x001fe200000006ff */
[----:B------:R-:W-:Y:S01]  /*0a20*/  FMUL.FTZ R121, R76, R119 ;  /* 0x000000774c797220 */ /* 0x000fe20000410000 */
[----:B------:R-:W-:Y:S01]  /*0a30*/  FADD.FTZ R52, R52, R117 ;  /* 0x0000007534347221 */ /* 0x000fe20000010000 */
[----:B------:R-:W-:Y:S01]  /*0a40*/  FFMA.FTZ R68, R137, R117, R68 ;  /* 0x0000007589447223 */ /* 0x000fe20000010044 */
[----:B------:R-:W-:-:S02]  /*0a50*/  IMAD.U32 R151, R122, 0x10000, RZ ;  /* 0x000100007a977824 */ /* 0x000fc400078e00ff */
[----:B------:R-:W-:Y:S01]  /*0a60*/  FFMA.FTZ R0, R84, R117, R121 ;  /* 0x0000007554007223 */ /* 0x000fe20000010079 */
[----:B------:R-:W-:Y:S01]  /*0a70*/  FMUL.FTZ R117, R72, R169 ;  /* 0x000000a948757220 */ /* 0x000fe20000410000 */
[----:B------:R-:W-:Y:S02]  /*0a80*/  PRMT R149, R122, 0x7632, R149 ;  /* 0x000076327a957816 */ /* 0x000fe40000000095 */
[----:B------:R-:W-:Y:S01]  /*0a90*/  PRMT R122, R129, 0x7632, R122 ;  /* 0x00007632817a7816 */ /* 0x000fe2000000007a */
[----:B------:R-:W-:Y:S01]  /*0aa0*/  FFMA.FTZ R140, R80, R151, R117 ;  /* 0x00000097508c7223 */ /* 0x000fe20000010075 */
[----:B------:R-:W-:Y:S01]  /*0ab0*/  SHF.L.U32 R145, R145, 0x10, RZ ;  /* 0x0000001091917819 */ /* 0x000fe200000006ff */
[----:B------:R-:W-:Y:S01]  /*0ac0*/  IMAD.U32 R117, R144, 0x10000, RZ ;  /* 0x0001000090757824 */ /* 0x000fe200078e00ff */
[C---:B------:R-:W-:Y:S01]  /*0ad0*/  PRMT R148, R118.reuse, 0x7632, R148 ;  /* 0x0000763276947816 */ /* 0x040fe20000000094 */
[----:B------:R-:W-:Y:S01]  /*0ae0*/  IMAD.U32 R129, R129, 0x10000, RZ ;  /* 0x0001000081817824 */ /* 0x000fe200078e00ff */
[----:B------:R-:W-:Y:S01]  /*0af0*/  SHF.L.U32 R147, R118, 0x10, RZ ;  /* 0x0000001076937819 */ /* 0x000fe200000006ff */
[----:B-1----:R-:W-:Y:S01]  /*0b00*/  FADD.FTZ R139, -R168, R143 ;  /* 0x0000008fa88b7221 */ /* 0x002fe20000010100 */
[----:B------:R-:W-:Y:S01]  /*0b10*/  PRMT R118, R128, 0x7632, R118 ;  /* 0x0000763280767816 */ /* 0x000fe20000000076 */
[----:B------:R-:W-:Y:S01]  /*0b20*/  FADD.FTZ R117, -R168, R117 ;  /* 0x00000075a8757221 */ /* 0x000fe20000010100 */
[----:B------:R-:W-:Y:S01]  /*0b30*/  SHF.L.U32 R128, R122, 0x10, RZ ;  /* 0x000000107a807819 */ /* 0x000fe200000006ff */
[----:B------:R-:W-:Y:S01]  /*0b40*/  FADD.FTZ R145, -R168, R145 ;  /* 0x00000091a8917221 */ /* 0x000fe20000010100 */
[C---:B------:R-:W-:Y:S01]  /*0b50*/  PRMT R176, R123.reuse, 0x7632, R176 ;  /* 0x000076327bb07816 */ /* 0x040fe200000000b0 */
[----:B------:R-:W-:Y:S01]  /*0b60*/  FMUL.FTZ R139, R136, R139 ;  /* 0x0000008b888b7220 */ /* 0x000fe20000410000 */
[----:B------:R-:W-:Y:S01]  /*0b70*/  SHF.L.U32 R177, R123, 0x10, RZ ;  /* 0x000000107bb17819 */ /* 0x000fe200000006ff */
[----:B------:R-:W-:Y:S01]  /*0b80*/  FMUL.FTZ R123, R78, R129 ;  /* 0x000000814e7b7220 */ /* 0x000fe20000410000 */
[----:B------:R-:W-:Y:S01]  /*0b90*/  PRMT R150, R130, 0x7632, R150 ;  /* 0x0000763282967816 */ /* 0x000fe20000000096 */
[----:B------:R-:W-:Y:S01]  /*0ba0*/  IMAD.U32 R118, R118, 0x10000, RZ ;  /* 0x0001000076767824 */ /* 0x000fe200078e00ff */
[----:B------:R-:W-:Y:S01]  /*0bb0*/  SHF.L.U32 R122, R120, 0x10, RZ ;  /* 0x00000010787a7819 */ /* 0x000fe200000006ff */
[----:B------:R-:W-:Y:S01]  /*0bc0*/  FMUL.FTZ R130, R79, R128 ;  /* 0x000000804f827220 */ /* 0x000fe20000410000 */
[C---:B------:R-:W-:Y:S01]  /*0bd0*/  FMUL.FTZ R144, R136.reuse, R117 ;  /* 0x0000007588907220 */ /* 0x040fe20000410000 */
[----:B------:R-:W-:Y:S01]  /*0be0*/  FMUL.FTZ R146, R136, R145 ;  /* 0x0000009188927220 */ /* 0x000fe20000410000 */
[----:B------:R-:W-:-:S02]  /*0bf0*/  IMAD.U32 R117, R148, 0x10000, RZ ;  /* 0x0001000094757824 */ /* 0x000fc400078e00ff */
[----:B------:R-:W-:Y:S01]  /*0c00*/  FADD.FTZ R54, R54, R141 ;  /* 0x0000008d36367221 */ /* 0x000fe20000010000 */
[-C--:B------:R-:W-:Y:S01]  /*0c10*/  FFMA.FTZ R138, R86, R141.reuse, R123 ;  /* 0x0000008d568a7223 */ /* 0x080fe2000001007b */
[----:B------:R-:W-:Y:S01]  /*0c20*/  FFMA.FTZ R70, R139, R141, R70 ;  /* 0x0000008d8b467223 */ /* 0x000fe20000010046 */
[----:B------:R-:W-:Y:S01]  /*0c30*/  SHF.L.U32 R116, R116, 0x10, RZ ;  /* 0x0000001074747819 */ /* 0x000fe200000006ff */
[----:B------:R-:W-:Y:S01]  /*0c40*/  FADD.FTZ R141, -R168, R147 ;  /* 0x00000093a88d7221 */ /* 0x000fe20000010100 */
[----:B------:R-:W-:Y:S01]  /*0c50*/  FMUL.FTZ R120, R77, R118 ;  /* 0x000000764d787220 */ /* 0x000fe20000410000 */
[----:B------:R-:W-:Y:S01]  /*0c60*/  FADD.FTZ R55, R55, R122 ;  /* 0x0000007a37377221 */ /* 0x000fe20000010000 */
[-C--:B------:R-:W-:Y:S01]  /*0c70*/  FFMA.FTZ R147, R87, R122.reuse, R130 ;  /* 0x0000007a57937223 */ /* 0x080fe20000010082 */
[----:B------:R-:W-:Y:S01]  /*0c80*/  FFMA.FTZ R71, R146, R122, R71 ;  /* 0x0000007a92477223 */ /* 0x000fe20000010047 */
[----:B------:R-:W-:Y:S02]  /*0c90*/  IMAD.U32 R122, R150, 0x10000, RZ ;  /* 0x00010000967a7824 */ /* 0x000fe400078e00ff */
[----:B------:R-:W-:Y:S01]  /*0ca0*/  FADD.FTZ R117, -R168, R117 ;  /* 0x00000075a8757221 */ /* 0x000fe20000010100 */
[----:B------:R-:W-:Y:S01]  /*0cb0*/  FADD.FTZ R53, R53, R116 ;  /* 0x0000007435357221 */ /* 0x000fe20000010000 */
[-C--:B------:R-:W-:Y:S01]  /*0cc0*/  FFMA.FTZ R145, R85, R116.reuse, R120 ;  /* 0x0000007455917223 */ /* 0x080fe20000010078 */
[----:B------:R-:W-:Y:S01]  /*0cd0*/  FFMA.FTZ R69, R144, R116, R69 ;  /* 0x0000007490457223 */ /* 0x000fe20000010045 */
[----:B------:R-:W-:Y:S01]  /*0ce0*/  SHF.L.U32 R116, R149, 0x10, RZ ;  /* 0x0000001095747819 */ /* 0x000fe200000006ff */
[----:B------:R-:W-:Y:S01]  /*0cf0*/  FMUL.FTZ R120, R73, R122 ;  /* 0x0000007a49787220 */ /* 0x000fe20000410000 */
[----:B------:R-:W-:Y:S01]  /*0d00*/  FMUL.FTZ R148, R136, R117 ;  /* 0x0000007588947220 */ /* 0x000fe20000410000 */
[----:B------:R-:W-:-:S02]  /*0d10*/  FFMA.FTZ R117, R137, R0, RZ ;  /* 0x0000000089757223 */ /* 0x000fc400000100ff */
[----:B------:R-:W-:Y:S01]  /*0d20*/  FADD.FTZ R49, R49, R116 ;  /* 0x0000007431317221 */ /* 0x000fe20000010000 */
[-C--:B------:R-:W-:Y:S01]  /*0d30*/  FFMA.FTZ R149, R81, R116.reuse, R120 ;  /* 0x0000007451957223 */ /* 0x080fe20000010078 */
[----:B------:R-:W-:Y:S01]  /*0d40*/  FFMA.FTZ R65, R148, R116, R65 ;  /* 0x0000007494417223 */ /* 0x000fe20000010041 */
[----:B------:R-:W-:Y:S01]  /*0d50*/  FADD.FTZ R116, RZ, R0 ;  /* 0x00000000ff747221 */ /* 0x000fe20000010000 */
[----:B------:R-:W-:Y:S01]  /*0d60*/  FADD.FTZ R20, R20, R119 ;  /* 0x0000007714147221 */ /* 0x000fe20000010000 */
[----:B------:R-:W-:Y:S01]  /*0d70*/  FFMA.FTZ R36, R137, R119, R36 ;  /* 0x0000007789247223 */ /* 0x000fe20000010024 */
[C---:B------:R-:W-:Y:S01]  /*0d80*/  PRMT R178, R131.reuse, 0x7632, R178 ;  /* 0x0000763283b27816 */ /* 0x040fe200000000b2 */
[----:B------:R-:W-:Y:S01]  /*0d90*/  FADD.FTZ R119, R116, R145 ;  /* 0x0000009174777221 */ /* 0x000fe20000010000 */
[----:B------:R-:W-:Y:S01]  /*0da0*/  FFMA.FTZ R116, R144, R145, R117 ;  /* 0x0000009190747223 */ /* 0x000fe20000010075 */
[----:B------:R-:W-:Y:S02]  /*0db0*/  SHF.L.U32 R131, R131, 0x10, RZ ;  /* 0x0000001083837819 */ /* 0x000fe400000006ff */
[----:B------:R-:W-:Y:S01]  /*0dc0*/  FADD.FTZ R120, R119, R138 ;  /* 0x0000008a77787221 */ /* 0x000fe20000010000 */
[----:B------:R-:W-:-:S02]  /*0dd0*/  FFMA.FTZ R117, R139, R138, R116 ;  /* 0x0000008a8b757223 */ /* 0x000fc40000010074 */
[----:B------:R-:W-:Y:S01]  /*0de0*/  FMUL.FTZ R121, R74, R131 ;  /* 0x000000834a797220 */ /* 0x000fe20000410000 */
[----:B------:R-:W-:Y:S01]  /*0df0*/  FMUL.FTZ R141, R136, R141 ;  /* 0x0000008d888d7220 */ /* 0x000fe20000410000 */
[----:B------:R-:W-:Y:S01]  /*0e00*/  FADD.FTZ R119, R120, R147 ;  /* 0x0000009378777221 */ /* 0x000fe20000010000 */
[----:B------:R-:W-:Y:S01]  /*0e10*/  FFMA.FTZ R116, R146, R147, R117 ;  /* 0x0000009392747223 */ /* 0x000fe20000010075 */
[----:B------:R-:W-:Y:S01]  /*0e20*/  FFMA.FTZ R142, R82, R177, R121 ;  /* 0x000000b1528e7223 */ /* 0x000fe20000010079 */
[----:B------:R-:W-:Y:S01]  /*0e30*/  SHF.L.U32 R121, R170, 0x10, RZ ;  /* 0x00000010aa797819 */ /* 0x000fe200000006ff */
[----:B------:R-:W-:Y:S01]  /*0e40*/  FADD.FTZ R21, R21, R118 ;  /* 0x0000007615157221 */ /* 0x000fe20000010000 */
[----:B------:R-:W-:Y:S01]  /*0e50*/  SHF.L.U32 R178, R178, 0x10, RZ ;  /* 0x00000010b2b27819 */ /* 0x000fe200000006ff */
[----:B------:R-:W-:Y:S01]  /*0e60*/  FFMA.FTZ R37, R144, R118, R37 ;  /* 0x0000007690257223 */ /* 0x000fe20000010025 */
[----:B------:R-:W-:Y:S01]  /*0e70*/  FADD.FTZ R143, -R168, R171 ;  /* 0x000000aba88f7221 */ /* 0x000fe20000010100 */
[----:B------:R-:W-:Y:S01]  /*0e80*/  FADD.FTZ R118, R119, R140 ;  /* 0x0000008c77767221 */ /* 0x000fe20000010000 */
[----:B------:R-:W-:Y:S01]  /*0e90*/  FFMA.FTZ R117, R141, R140, R116 ;  /* 0x0000008c8d757223 */ /* 0x000fe20000010074 */
[----:B------:R-:W-:Y:S01]  /*0ea0*/  SHF.L.U32 R176, R176, 0x10, RZ ;  /* 0x00000010b0b07819 */ /* 0x000fe200000006ff */
[----:B------:R-:W-:Y:S01]  /*0eb0*/  FMUL.FTZ R143, R136, R143 ;  /* 0x0000008f888f7220 */ /* 0x000fe20000410000 */
[----:B------:R-:W-:Y:S01]  /*0ec0*/  FADD.FTZ R121, -R168, R121 ;  /* 0x00000079a8797221 */ /* 0x000fe20000010100 */
[----:B------:R-:W-:Y:S01]  /*0ed0*/  FMUL.FTZ R130, R75, R178 ;  /* 0x000000b24b827220 */ /* 0x000fe20000410000 */
[----:B------:R-:W-:Y:S01]  /*0ee0*/  FADD.FTZ R119, R118, R149 ;  /* 0x0000009576777221 */ /* 0x000fe20000010000 */
[----:B------:R-:W-:Y:S01]  /*0ef0*/  FFMA.FTZ R116, R148, R149, R117 ;  /* 0x0000009594747223 */ /* 0x000fe20000010075 */
[----:B------:R-:W-:Y:S01]  /*0f00*/  FADD.FTZ R48, R48, R151 ;  /* 0x0000009730307221 */ /* 0x000fe20000010000 */
[----:B------:R-:W-:Y:S01]  /*0f10*/  FFMA.FTZ R64, R141, R151, R64 ;  /* 0x000000978d407223 */ /* 0x000fe20000010040 */
[----:B------:R-:W-:Y:S01]  /*0f20*/  FMUL.FTZ R150, R136, R121 ;  /* 0x0000007988967220 */ /* 0x000fe20000410000 */
        /* <DEDUP_REMOVED lines=19> */
[----:B------:R-:W-:-:S02]  /*1060*/  VIADD R177, R134, 0x80 ;  /* 0x0000008086b17836 */ /* 0x000fc40000000000 */
[----:B------:R-:W-:Y:S01]  /*1070*/  FADD.FTZ R169, R118, R151 ;  /* 0x0000009776a97221 */ /* 0x000fe20000010000 */
[----:B------:R-:W-:-:S07]  /*1080*/  FFMA.FTZ R171, R150, R151, R116 ;  /* 0x0000009796ab7223 */ /* 0x000fce0000010074 */
.L_x_572:
[----:B----4-:R-:W-:Y:S05]  /*1090*/  BSYNC.RECONVERGENT B0 ;  /* 0x0000000000007941 */ /* 0x010fea0003800200 */
.L_x_571:
        /* <DEDUP_REMOVED lines=20> */
[----:B0-----:R-:W-:-:S05]  /*11e0*/  @P1 IMAD.WIDE.U32 R154, R177, 0x8, R154 ;  /* 0x00000008b19a1825 */ /* 0x001fca00078e009a */
[----:B------:R0:W5:Y:S01]  /*11f0*/  @P1 LDG.E.64 R172, desc[UR6][R154.64] ;  /* 0x000000069aac1981 */ /* 0x000162000c1e1b00 */
[----:B-1----:R-:W-:-:S05]  /*1200*/  @P0 IMAD.WIDE.U32 R152, R177, 0x10, R152 ;  /* 0x00000010b1980825 */ /* 0x002fca00078e0098 */
[----:B------:R1:W5:Y:S01]  /*1210*/  @P0 LDG.E.128 R104, desc[UR6][R152.64] ;  /* 0x0000000698680981 */ /* 0x000362000c1e1d00 */
[C---:B---3--:R-:W-:Y:S01]  /*1220*/  PRMT R158, R118.reuse, 0x7632, R158 ;  /* 0x00007632769e7816 */ /* 0x048fe2000000009e */
[----:B------:R-:W-:Y:S01]  /*1230*/  IMAD.U32 R161, R118, 0x10000, RZ ;  /* 0x0001000076a17824 */ /* 0x000fe200078e00ff */
[----:B------:R-:W-:Y:S02]  /*1240*/  PRMT R118, R119, 0x7632, R118 ;  /* 0x0000763277767816 */ /* 0x000fe40000000076 */
[C---:B------:R-:W-:Y:S02]  /*1250*/  PRMT R156, R116.reuse, 0x7632, R156 ;  /* 0x00007632749c7816 */ /* 0x040fe4000000009c */
[----:B------:R-:W-:Y:S02]  /*1260*/  SHF.L.U32 R157, R116, 0x10, RZ ;  /* 0x00000010749d7819 */ /* 0x000fe400000006ff */
[C---:B------:R-:W-:Y:S02]  /*1270*/  PRMT R116, R117.reuse, 0x7632, R116 ;  /* 0x0000763275747816 */ /* 0x040fe40000000074 */
[----:B------:R-:W-:-:S02]  /*1280*/  SHF.L.U32 R159, R117, 0x10, RZ ;  /* 0x00000010759f7819 */ /* 0x000fc400000006ff */
[----:B------:R-:W-:Y:S02]  /*1290*/  SHF.L.U32 R165, R118, 0x10, RZ ;  /* 0x0000001076a57819 */ /* 0x000fe400000006ff */
[----:B------:R-:W-:Y:S02]  /*12a0*/  SHF.L.U32 R117, R156, 0x10, RZ ;  /* 0x000000109c757819 */ /* 0x000fe400000006ff */
[----:B----4-:R-:W-:Y:S02]  /*12b0*/  PRMT R118, R120, 0x7632, R118 ;  /* 0x0000763278767816 */ /* 0x010fe40000000076 */
[----:B------:R-:W-:Y:S01]  /*12c0*/  SHF.L.U32 R163, R119, 0x10, RZ ;  /* 0x0000001077a37819 */ /* 0x000fe200000006ff */
[----:B0-----:R-:W-:Y:S01]  /*12d0*/  FADD.FTZ R155, -R168, R159 ;  /* 0x0000009fa89b7221 */ /* 0x001fe20000010100 */
[----:B------:R-:W-:Y:S02]  /*12e0*/  IMAD.U32 R119, R116, 0x10000, RZ ;  /* 0x0001000074777824 */ /* 0x000fe400078e00ff */
[C---:B------:R-:W-:Y:S01]  /*12f0*/  FADD.FTZ R183, -R168.reuse, R165 ;  /* 0x000000a5a8b77221 */ /* 0x040fe20000010100 */
[----:B------:R-:W-:Y:S01]  /*1300*/  FADD.FTZ R159, -R168, R161 ;  /* 0x000000a1a89f7221 */ /* 0x000fe20000010100 */
[----:B--2---:R-:W-:Y:S01]  /*1310*/  PRMT R116, R128, 0x7632, R116 ;  /* 0x0000763280747816 */ /* 0x004fe20000000074 */
[----:B------:R-:W-:Y:S01]  /*1320*/  FADD.FTZ R161, -R168, R117 ;  /* 0x00000075a8a17221 */ /* 0x000fe20000010100 */
[----:B------:R-:W-:-:S02]  /*1330*/  PRMT R164, R130, 0x7632, R164 ;  /* 0x0000763282a47816 */ /* 0x000fc400000000a4 */
[----:B------:R-:W-:Y:S02]  /*1340*/  SHF.L.U32 R165, R130, 0x10, RZ ;  /* 0x0000001082a57819 */ /* 0x000fe400000006ff */
[----:B------:R-:W-:Y:S01]  /*1350*/  SHF.L.U32 R118, R118, 0x10, RZ ;  /* 0x0000001076767819 */ /* 0x000fe200000006ff */
[C---:B------:R-:W-:Y:S01]  /*1360*/  FADD.FTZ R179, -R168.reuse, R163 ;  /* 0x000000a3a8b37221 */ /* 0x040fe20000010100 */
[----:B------:R-:W-:Y:S01]  /*1370*/  PRMT R130, R121, 0x7632, R130 ;  /* 0x0000763279827816 */ /* 0x000fe20000000082 */
[----:B------:R-:W-:Y:S01]  /*1380*/  FADD.FTZ R163, -R168, R119 ;  /* 0x00000077a8a37221 */ /* 0x000fe20000010100 */
[----:B-1----:R-:W-:Y:S01]  /*1390*/  SHF.L.U32 R153, R158, 0x10, RZ ;  /* 0x000000109e997819 */ /* 0x002fe200000006ff */
[----:B------:R-:W-:Y:S01]  /*13a0*/  IMAD.U32 R117, R128, 0x10000, RZ ;  /* 0x0001000080757824 */ /* 0x000fe200078e00ff */
[----:B------:R-:W-:Y:S01]  /*13b0*/  SHF.L.U32 R119, R120, 0x10, RZ ;  /* 0x0000001078777819 */ /* 0x000fe200000006ff */
[----:B------:R-:W-:Y:S01]  /*13c0*/  IMAD.U32 R116, R116, 0x10000, RZ ;  /* 0x0001000074747824 */ /* 0x000fe200078e00ff */
[----:B------:R-:W-:Y:S01]  /*13d0*/  PRMT R128, R129, 0x7632, R128 ;  /* 0x0000763281807816 */ /* 0x000fe20000000080 */
[----:B------:R-:W-:Y:S01]  /*13e0*/  FMUL.FTZ R120, R93, R118 ;  /* 0x000000765d787220 */ /* 0x000fe20000410000 */
[----:B-----5:R-:W-:Y:S01]  /*13f0*/  FMUL.FTZ R160, R136, R161 ;  /* 0x000000a188a07220 */ /* 0x020fe20000410000 */
[----:B------:R-:W-:Y:S01]  /*1400*/  SHF.L.U32 R130, R130, 0x10, RZ ;  /* 0x0000001082827819 */ /* 0x000fe200000006ff */
[----:B------:R-:W-:Y:S01]  /*1410*/  FADD.FTZ R157, -R168, R157 ;  /* 0x0000009da89d7221 */ /* 0x000fe20000010100 */
[----:B------:R-:W-:Y:S01]  /*1420*/  PRMT R162, R122, 0x7632, R162 ;  /* 0x000076327aa27816 */ /* 0x000fe200000000a2 */
[C---:B------:R-:W-:Y:S01]  /*1430*/  IMAD.U32 R181, R131.reuse, 0x10000, RZ ;  /* 0x0001000083b57824 */ /* 0x040fe200078e00ff */
[----:B------:R-:W-:Y:S01]  /*1440*/  PRMT R166, R131, 0x7632, R166 ;  /* 0x0000763283a67816 */ /* 0x000fe200000000a6 */
[----:B------:R-:W-:Y:S01]  /*1450*/  FADD.FTZ R167, -R168, R153 ;  /* 0x00000099a8a77221 */ /* 0x000fe20000010100 */
[----:B------:R-:W-:Y:S01]  /*1460*/  SHF.L.U32 R131, R121, 0x10, RZ ;  /* 0x0000001079837819 */ /* 0x000fe200000006ff */
[----:B------:R-:W-:Y:S01]  /*1470*/  FADD.FTZ R45, R45, R116 ;  /* 0x000000742d2d7221 */ /* 0x000fe20000010000 */
[-C--:B------:R-:W-:Y:S01]  /*1480*/  FFMA.FTZ R161, R101, R116.reuse, R120 ;  /* 0x0000007465a17223 */ /* 0x080fe20000010078 */
[----:B------:R-:W-:Y:S01]  /*1490*/  FFMA.FTZ R61, R160, R116, R61 ;  /* 0x00000074a03d7223 */ /* 0x000fe2000001003d */
[----:B------:R-:W-:Y:S01]  /*14a0*/  SHF.L.U32 R128, R128, 0x10, RZ ;  /* 0x0000001080807819 */ /* 0x000fe200000006ff */
[----:B------:R-:W-:Y:S01]  /*14b0*/  FMUL.FTZ R121, R92, R119 ;  /* 0x000000775c797220 */ /* 0x000fe20000410000 */
[----:B------:R-:W-:Y:S01]  /*14c0*/  FMUL.FTZ R153, R136, R157 ;  /* 0x0000009d88997220 */ /* 0x000fe20000410000 */
[----:B------:R-:W-:Y:S01]  /*14d0*/  FMUL.FTZ R116, R95, R130 ;  /* 0x000000825f747220 */ /* 0x000fe20000410000 */
[----:B------:R-:W-:-:S02]  /*14e0*/  IMAD.U32 R177, R122, 0x10000, RZ ;  /* 0x000100007ab17824 */ /* 0x000fc400078e00ff */
[----:B------:R-:W-:Y:S02]  /*14f0*/  IMAD.U32 R122, R162, 0x10000, RZ ;  /* 0x00010000a27a7824 */ /* 0x000fe400078e00ff */
[----:B------:R-:W-:Y:S01]  /*1500*/  FMUL.FTZ R162, R136, R163 ;  /* 0x000000a388a27220 */ /* 0x000fe20000410000 */
[----:B------:R-:W-:Y:S01]  /*1510*/  SHF.L.U32 R129, R129, 0x10, RZ ;  /* 0x0000001081817819 */ /* 0x000fe200000006ff */
[----:B------:R-:W-:Y:S01]  /*1520*/  FADD.FTZ R44, R44, R117 ;  /* 0x000000752c2c7221 */ /* 0x000fe20000010000 */
[----:B------:R-:W-:Y:S01]  /*1530*/  PRMT R168, R123, 0x7632, R168 ;  /* 0x000076327ba87816 */ /* 0x000fe200000000a8 */
[-C--:B------:R-:W-:Y:S01]  /*1540*/  FFMA.FTZ R152, R100, R117.reuse, R121 ;  /* 0x0000007564987223 */ /* 0x080fe20000010079 */
[----:B------:R-:W-:Y:S01]  /*1550*/  FFMA.FTZ R60, R153, R117, R60 ;  /* 0x00000075993c7223 */ /* 0x000fe2000001003c */
[----:B------:R-:W-:Y:S01]  /*1560*/  FFMA.FTZ R163, R103, R128, R116 ;  /* 0x0000008067a37223 */ /* 0x000fe20000010074 */
[----:B------:R-:W-:Y:S01]  /*1570*/  SHF.L.U32 R123, R123, 0x10, RZ ;  /* 0x000000107b7b7819 */ /* 0x000fe200000006ff */
[----:B------:R-:W-:Y:S01]  /*1580*/  FMUL.FTZ R117, R94, R131 ;  /* 0x000000835e757220 */ /* 0x000fe20000410000 */
[----:B------:R-:W-:Y:S01]  /*1590*/  FMUL.FTZ R121, R88, R177 ;  /* 0x000000b158797220 */ /* 0x000fe20000410000 */
[----:B------:R-:W-:Y:S01]  /*15a0*/  FMUL.FTZ R157, R136, R159 ;  /* 0x0000009f889d7220 */ /* 0x000fe20000410000 */
[----:B------:R-:W-:Y:S01]  /*15b0*/  SHF.L.U32 R116, R164, 0x10, RZ ;  /* 0x00000010a4747819 */ /* 0x000fe200000006ff */
[----:B------:R-:W-:Y:S01]  /*15c0*/  FMUL.FTZ R120, R89, R122 ;  /* 0x0000007a59787220 */ /* 0x000fe20000410000 */
[----:B------:R-:W-:Y:S01]  /*15d0*/  FMUL.FTZ R164, R136, R167 ;  /* 0x000000a788a47220 */ /* 0x000fe20000410000 */
[----:B------:R-:W-:Y:S01]  /*15e0*/  FFMA.FTZ R154, R102, R129, R117 ;  /* 0x00000081669a7223 */ /* 0x000fe20000010075 */
[----:B------:R-:W-:Y:S01]  /*15f0*/  FADD.FTZ R40, R40, R165 ;  /* 0x000000a528287221 */ /* 0x000fe20000010000 */
[-C--:B------:R-:W-:Y:S01]  /*1600*/  FFMA.FTZ R156, R96, R165.reuse, R121 ;  /* 0x000000a5609c7223 */ /* 0x080fe20000010079 */
[----:B------:R-:W-:Y:S01]  /*1610*/  FFMA.FTZ R56, R157, R165, R56 ;  /* 0x000000a59d387223 */ /* 0x000fe20000010038 */
[----:B------:R-:W-:Y:S01]  /*1620*/  FMUL.FTZ R117, R90, R123 ;  /* 0x0000007b5a757220 */ /* 0x000fe20000410000 */
[----:B------:R-:W-:Y:S01]  /*1630*/  FADD.FTZ R41, R41, R116 ;  /* 0x0000007429297221 */ /* 0x000fe20000010000 */
[-C--:B------:R-:W-:Y:S01]  /*1640*/  FFMA.FTZ R165, R97, R116.reuse, R120 ;  /* 0x0000007461a57223 */ /* 0x080fe20000010078 */
[----:B------:R-:W-:Y:S01]  /*1650*/  FFMA.FTZ R57, R164, R116, R57 ;  /* 0x00000074a4397223 */ /* 0x000fe20000010039 */
[----:B------:R-:W-:Y:S01]  /*1660*/  FADD.FTZ R116, R169, R152 ;  /* 0x00000098a9747221 */ /* 0x000fe20000010000 */
[----:B------:R-:W-:Y:S01]  /*1670*/  FFMA.FTZ R171, R153, R152, R171 ;  /* 0x0000009899ab7223 */ /* 0x000fe200000100ab */
[----:B------:R-:W-:Y:S01]  /*1680*/  FFMA.FTZ R158, R98, R181, R117 ;  /* 0x000000b5629e7223 */ /* 0x000fe20000010075 */
[----:B------:R-:W-:Y:S01]  /*1690*/  FMUL.FTZ R155, R136, R155 ;  /* 0x0000009b889b7220 */ /* 0x000fe20000410000 */
[----:B------:R-:W-:Y:S01]  /*16a0*/  FADD.FTZ R117, R116, R161 ;  /* 0x000000a174757221 */ /* 0x000fe20000010000 */
[----:B------:R-:W-:-:S03]  /*16b0*/  FFMA.FTZ R116, R160, R161, R171 ;  /* 0x000000a1a0747223 */ /* 0x000fc600000100ab */
[----:B------:R-:W-:Y:S01]  /*16c0*/  FADD.FTZ R120, R117, R154 ;  /* 0x0000009a75787221 */ /* 0x000fe20000010000 */
[----:B------:R-:W-:Y:S01]  /*16d0*/  FFMA.FTZ R117, R155, R154, R116 ;  /* 0x0000009a9b757223 */ /* 0x000fe20000010074 */
[----:B------:R-:W-:Y:S01]  /*16e0*/  FADD.FTZ R12, R12, R119 ;  /* 0x000000770c0c7221 */ /* 0x000fe20000010000 */
[----:B------:R-:W-:Y:S01]  /*16f0*/  FFMA.FTZ R28, R153, R119, R28 ;  /* 0x00000077991c7223 */ /* 0x000fe2000001001c */
[----:B------:R-:W-:Y:S01]  /*1700*/  FADD.FTZ R119, R120, R163 ;  /* 0x000000a378777221 */ /* 0x000fe20000010000 */
[----:B------:R-:W-:Y:S01]  /*1710*/  FFMA.FTZ R116, R162, R163, R117 ;  /* 0x000000a3a2747223 */ /* 0x000fe20000010075 */
[----:B------:R-:W-:Y:S01]  /*1720*/  SHF.L.U32 R168, R168, 0x10, RZ ;  /* 0x00000010a8a87819 */ /* 0x000fe200000006ff */
[----:B------:R-:W-:Y:S01]  /*1730*/  FADD.FTZ R13, R13, R118 ;  /* 0x000000760d0d7221 */ /* 0x000fe20000010000 */
[----:B------:R-:W-:Y:S01]  /*1740*/  FFMA.FTZ R29, R160, R118, R29 ;  /* 0x00000076a01d7223 */ /* 0x000fe2000001001d */
[----:B------:R-:W-:Y:S01]  /*1750*/  FADD.FTZ R118, R119, R156 ;  /* 0x0000009c77767221 */ /* 0x000fe20000010000 */
[----:B------:R-:W-:Y:S01]  /*1760*/  FFMA.FTZ R117, R157, R156, R116 ;  /* 0x0000009c9d757223 */ /* 0x000fe20000010074 */
[----:B------:R-:W-:Y:S01]  /*1770*/  FADD.FTZ R47, R47, R128 ;  /* 0x000000802f2f7221 */ /* 0x000fe20000010000 */
[----:B------:R-:W-:Y:S01]  /*1780*/  FFMA.FTZ R63, R162, R128, R63 ;  /* 0x00000080a23f7223 */ /* 0x000fe2000001003f */
[----:B------:R-:W-:Y:S01]  /*1790*/  FMUL.FTZ R159, R136, R179 ;  /* 0x000000b3889f7220 */ /* 0x000fe20000410000 */
[----:B------:R-:W-:-:S02]  /*17a0*/  IMAD.U32 R128, R166, 0x10000, RZ ;  /* 0x00010000a6807824 */ /* 0x000fc400078e00ff */
[----:B------:R-:W-:Y:S01]  /*17b0*/  FMUL.FTZ R170, R91, R168 ;  /* 0x000000a85baa7220 */ /* 0x000fe20000410000 */
        /* <DEDUP_REMOVED lines=26> */
.L_x_574:
[----:B------:R-:W-:Y:S05]  /*1960*/  BSYNC.RECONVERGENT B0 ;  /* 0x0000000000007941 */ /* 0x000fea0003800200 */
.L_x_573:
[----:B------:R-:W0:Y:S01]  /*1970*/  SHFL.DOWN PT, R116, R169, 0x10, 0x1f ;  /* 0x0a001f00a9747f89 */ /* 0x000e2200000e0000 */
[----:B------:R-:W-:Y:S01]  /*1980*/  LOP3.LUT P1, RZ, R126, 0x1f, RZ, 0xc0, !PT ;  /* 0x0000001f7eff7812 */ /* 0x000fe2000782c0ff */
[----:B------:R-:W-:Y:S01]  /*1990*/  BSSY.RECONVERGENT B0, `(.L_x_575) ;  /* 0x0000298000007945 */ /* 0x000fe20003800200 */
[----:B------:R-:W-:Y:S01]  /*19a0*/  PLOP3.LUT P0, PT, PT, PT, PT, 0x80, 0x8 ;  /* 0x000000000008781c */ /* 0x000fe20003f0f070 */
[----:B------:R-:W1:Y:S01]  /*19b0*/  SHFL.DOWN PT, R118, R171, 0x10, 0x1f ;  /* 0x0a001f00ab767f89 */ /* 0x000e6200000e0000 */
[----:B------:R-:W-:Y:S02]  /*19c0*/  ISETP.NE.AND P4, PT, RZ, UR9, PT ;  /* 0x00000009ff007c0c */ /* 0x000fe4000bf85270 */
[----:B------:R-:W-:Y:S01]  /*19d0*/  PRMT R130, R6, 0x7632, R130 ;  /* 0x0000763206827816 */ /* 0x000fe20000000082 */
[----:B------:R-:W2:Y:S06]  /*19e0*/  S2R R128, SR_CgaCtaId ;  /* 0x0000000000807919 */ /* 0x000eac0000008800 */
[----:B------:R-:W-:Y:S01]  /*19f0*/  @!P1 PLOP3.LUT P0, PT, P3, PT, PT, 0x80, 0x8 ;  /* 0x000000000008981c */ /* 0x000fe20001f0f070 */
[----:B0-----:R-:W-:-:S02]  /*1a00*/  FADD.FTZ R116, R116, R169 ;  /* 0x000000a974747221 */ /* 0x001fc40000010000 */
[----:B------:R-:W0:Y:S01]  /*1a10*/  LDC.64 R168, c[0x0][0x380] ;  /* 0x0000e000ffa87b82 */ /* 0x000e220000000a00 */
[----:B-1----:R-:W-:Y:S02]  /*1a20*/  FADD.FTZ R118, R118, R171 ;  /* 0x000000ab76767221 */ /* 0x002fe40000010000 */
[----:B------:R-:W1:Y:S04]  /*1a30*/  SHFL.DOWN PT, R117, R116, 0x8, 0x1f ;  /* 0x09001f0074757f89 */ /* 0x000e6800000e0000 */
[----:B------:R-:W3:Y:S01]  /*1a40*/  SHFL.DOWN PT, R119, R118, 0x8, 0x1f ;  /* 0x09001f0076777f89 */ /* 0x000ee200000e0000 */
[----:B0-----:R-:W-:Y:S01]  /*1a50*/  IADD3 R135, PT, PT, R135, R168, RZ ;  /* 0x000000a887877210 */ /* 0x001fe20007ffe0ff */
[----:B-1----:R-:W-:Y:S01]  /*1a60*/  FADD.FTZ R117, R116, R117 ;  /* 0x0000007574757221 */ /* 0x002fe20000010000 */
[----:B---3--:R-:W-:-:S04]  /*1a70*/  FADD.FTZ R119, R118, R119 ;  /* 0x0000007776777221 */ /* 0x008fc80000010000 */
        /* <DEDUP_REMOVED lines=9> */
[----:B------:R-:W-:Y:S01]  /*1b10*/  @!P1 MOV R117, R119 ;  /* 0x0000007700759202 */ /* 0x000fe20000000f00 */
[C---:B------:R-:W-:Y:S01]  /*1b20*/  @!P0 VIADD R117, R128.reuse, 0x2000 ;  /* 0x0000200080758836 */ /* 0x040fe20000000000 */
[----:B------:R-:W-:Y:S02]  /*1b30*/  @!P3 IADD3 R119, PT, PT, R128, 0x2000, RZ ;  /* 0x000020008077b810 */ /* 0x000fe40007ffe0ff */
[----:B------:R-:W-:Y:S02]  /*1b40*/  ISETP.GE.AND P0, PT, R135, R169, PT ;  /* 0x000000a98700720c */ /* 0x000fe40003f06270 */
[----:B------:R-:W-:Y:S02]  /*1b50*/  @!P1 LEA R129, R133, R117, 0x3 ;  /* 0x0000007585819211 */ /* 0x000fe400078e18ff */
[----:B------:R-:W-:Y:S02]  /*1b60*/  P2R R176, PR, RZ, 0x1 ;  /* 0x00000001ffb07803 */ /* 0x000fe40000000000 */
[----:B------:R-:W-:Y:S01]  /*1b70*/  PRMT R169, R7, 0x7632, R169 ;  /* 0x0000763207a97816 */ /* 0x000fe200000000a9 */
[----:B0-----:R-:W-:Y:S01]  /*1b80*/  FADD.FTZ R121, R120, R121 ;  /* 0x0000007978797221 */ /* 0x001fe20000010000 */
[C---:B------:R-:W-:Y:S01]  /*1b90*/  VIADD R120, R128.reuse, 0x2030 ;  /* 0x0000203080787836 */ /* 0x040fe20000000000 */
[----:B------:R-:W-:Y:S01]  /*1ba0*/  @!P3 IADD3 R120, PT, PT, R128, 0x2010, RZ ;  /* 0x000020108078b810 */ /* 0x000fe20007ffe0ff */
[----:B-1----:R-:W-:-:S02]  /*1bb0*/  FADD.FTZ R123, R122, R123 ;  /* 0x0000007b7a7b7221 */ /* 0x002fc40000010000 */
[----:B------:R-:W0:Y:S04]  /*1bc0*/  SHFL.DOWN PT, R116, R121, 0x1, 0x1f ;  /* 0x08201f0079747f89 */ /* 0x000e2800000e0000 */
[----:B------:R-:W1:Y:S01]  /*1bd0*/  SHFL.DOWN PT, R118, R123, 0x1, 0x1f ;  /* 0x08201f007b767f89 */ /* 0x000e6200000e0000 */
[----:B0-----:R-:W-:Y:S01]  /*1be0*/  FADD.FTZ R170, R121, R116 ;  /* 0x0000007479aa7221 */ /* 0x001fe20000010000 */
[----:B-1----:R-:W-:-:S05]  /*1bf0*/  FADD.FTZ R171, R123, R118 ;  /* 0x000000767bab7221 */ /* 0x002fca0000010000 */
[----:B------:R0:W-:Y:S01]  /*1c00*/  @!P1 STS.64 [R129], R170 ;  /* 0x000000aa81009388 */ /* 0x0001e20000000a00 */
[----:B------:R-:W-:Y:S01]  /*1c10*/  BAR.SYNC.DEFER_BLOCKING 0x0 ;  /* 0x0000000000007b1d */ /* 0x000fe20000010000 */
[----:B------:R-:W-:Y:S02]  /*1c20*/  ISETP.GE.U32.AND P1, PT, R127, 0x80, PT ;  /* 0x000000807f00780c */ /* 0x000fe40003f26070 */
[----:B0-----:R-:W-:Y:S02]  /*1c30*/  PRMT R170, R5, 0x7632, R170 ;  /* 0x0000763205aa7816 */ /* 0x001fe400000000aa */
[----:B------:R-:W-:Y:S01]  /*1c40*/  PRMT R171, R4, 0x7632, R171 ;  /* 0x0000763204ab7816 */ /* 0x000fe200000000ab */
[----:B------:R-:W0:Y:S04]  /*1c50*/  LDS.128 R116, [R119] ;  /* 0x0000000077747984 */ /* 0x000e280000000c00 */
[----:B------:R-:W1:Y:S01]  /*1c60*/  LDS.128 R120, [R120] ;  /* 0x0000000078787984 */ /* 0x000e620000000c00 */
[----:B0-----:R-:W-:Y:S01]  /*1c70*/  FADD.FTZ R131, RZ, R116 ;  /* 0x00000074ff837221 */ /* 0x001fe20000010000 */
[--C-:B------:R-:W-:Y:S01]  /*1c80*/  FADD.FTZ R116, RZ, R117.reuse ;  /* 0x00000075ff747221 */ /* 0x100fe20000010000 */
[----:B------:R-:W-:-:S02]  /*1c90*/  PRMT R117, R7, 0x7632, R117 ;  /* 0x0000763207757816 */ /* 0x000fc40000000075 */
[----:B------:R-:W-:Y:S01]  /*1ca0*/  FADD.FTZ R131, R118, R131 ;  /* 0x0000008376837221 */ /* 0x000fe20000010000 */
[----:B------:R-:W-:Y:S01]  /*1cb0*/  FADD.FTZ R116, R119, R116 ;  /* 0x0000007477747221 */ /* 0x000fe20000010000 */
[----:B------:R-:W-:Y:S02]  /*1cc0*/  PRMT R118, R6, 0x7632, R118 ;  /* 0x0000763206767816 */ /* 0x000fe40000000076 */
[----:B-1----:R-:W-:Y:S01]  /*1cd0*/  FADD.FTZ R131, R131, R120 ;  /* 0x0000007883837221 */ /* 0x002fe20000010000 */
[----:B------:R-:W-:Y:S01]  /*1ce0*/  FADD.FTZ R116, R116, R121 ;  /* 0x0000007974747221 */ /* 0x000fe20000010000 */
[----:B------:R-:W-:Y:S02]  /*1cf0*/  PRMT R119, R5, 0x7632, R119 ;  /* 0x0000763205777816 */ /* 0x000fe40000000077 */
[----:B------:R-:W-:Y:S01]  /*1d00*/  FADD.FTZ R122, R122, R131 ;  /* 0x000000837a7a7221 */ /* 0x000fe20000010000 */
[--C-:B------:R-:W-:Y:S01]  /*1d10*/  FADD.FTZ R128, R123, R116.reuse ;  /* 0x000000747b807221 */ /* 0x100fe20000010000 */
[----:B------:R-:W-:-:S02]  /*1d20*/  PRMT R116, R4, 0x7632, R116 ;  /* 0x0000763204747816 */ /* 0x000fc40000000074 */
[----:B------:R-:W-:Y:S01]  /*1d30*/  FMUL.FTZ R129, R122, UR12 ;  /* 0x0000000c7a817c20 */ /* 0x000fe20008410000 */
[----:B------:R-:W-:Y:S01]  /*1d40*/  PRMT R120, R107, 0x7632, R120 ;  /* 0x000076326b787816 */ /* 0x000fe20000000078 */
[----:B------:R-:W-:Y:S01]  /*1d50*/  FMUL.FTZ R128, R128, UR12 ;  /* 0x0000000c80807c20 */ /* 0x000fe20008410000 */
        /* <DEDUP_REMOVED lines=17> */
[----:B------:R-:W-:Y:S01]  /*1e70*/  ISETP.GE.U32.AND P0, PT, R124, RZ, PT ;  /* 0x000000ff7c00720c */ /* 0x000fe20003f06070 */
[----:B------:R-:W-:Y:S01]  /*1e80*/  FADD.FTZ R119, R142, -R119 ;  /* 0x800000778e777221 */ /* 0x000fe20000010000 */
[----:B------:R-:W-:Y:S01]  /*1e90*/  FADD.FTZ R131, R151, -R116 ;  /* 0x8000007497837221 */ /* 0x000fe20000010000 */
[----:B------:R-:W-:Y:S01]  /*1ea0*/  FADD.FTZ R117, R140, -R117 ;  /* 0x800000758c757221 */ /* 0x000fe20000010000 */
[C---:B------:R-:W-:Y:S01]  /*1eb0*/  LOP3.LUT P5, RZ, R125.reuse, 0xff0000, RZ, 0xc0, !PT ;  /* 0x00ff00007dff7812 */ /* 0x040fe200078ac0ff */
        /* <DEDUP_REMOVED lines=10> */
[----:B------:R-:W-:Y:S02]  /*1f60*/  LOP3.LUT P5, RZ, R125, 0xff, RZ, 0xc0, !PT ;  /* 0x000000ff7dff7812 */ /* 0x000fe400078ac0ff */
[----:B------:R-:W-:Y:S01]  /*1f70*/  FSEL R177, R131, RZ, P0 ;  /* 0x000000ff83b17208 */ /* 0x000fe20000000000 */
[----:B------:R-:W-:Y:S01]  /*1f80*/  FADD.FTZ R131, R149, -R116 ;  /* 0x8000007495837221 */ /* 0x000fe20000010000 */
[----:B------:R-:W-:Y:S01]  /*1f90*/  FSEL R168, R117, RZ, P5 ;  /* 0x000000ff75a87208 */ /* 0x000fe20002800000 */
[-CC-:B------:R-:W-:Y:S01]  /*1fa0*/  FFMA.FTZ R117, R139, R128.reuse, R129.reuse ;  /* 0x000000808b757223 */ /* 0x180fe20000010081 */
[-C--:B------:R-:W-:Y:S01]  /*1fb0*/  FFMA.FTZ R116, R144, R128.reuse, R129 ;  /* 0x0000008090747223 */ /* 0x080fe20000010081 */
[----:B------:R-:W-:Y:S01]  /*1fc0*/  FMUL.FTZ R130, R136, R131 ;  /* 0x0000008388827220 */ /* 0x000fe20000410000 */
[----:B------:R-:W-:Y:S01]  /*1fd0*/  FADD.FTZ R131, R147, -R118 ;  /* 0x8000007693837221 */ /* 0x000fe20000010000 */
[----:B------:R-:W-:Y:S01]  /*1fe0*/  FADD.FTZ R119, R138, -R117 ;  /* 0x800000758a777221 */ /* 0x000fe20000010000 */
[----:B------:R-:W-:Y:S01]  /*1ff0*/  FFMA.FTZ R117, R137, R128, R129 ;  /* 0x0000008089757223 */ /* 0x000fe20000010081 */
[----:B------:R-:W-:Y:S01]  /*2000*/  FMUL.FTZ R130, R130, UR13 ;  /* 0x0000000d82827c20 */ /* 0x000fe20008410000 */
[----:B------:R-:W-:Y:S01]  /*2010*/  LOP3.LUT P0, RZ, R125, 0xff00, RZ, 0xc0, !PT ;  /* 0x0000ff007dff7812 */ /* 0x000fe2000780c0ff */
[C---:B------:R-:W-:Y:S01]  /*2020*/  FMUL.FTZ R118, R136.reuse, R119 ;  /* 0x0000007788767220 */ /* 0x040fe20000410000 */
[----:B------:R-:W-:Y:S01]  /*2030*/  FMUL.FTZ R131, R136, R131 ;  /* 0x0000008388837220 */ /* 0x000fe20000410000 */
        /* <DEDUP_REMOVED lines=20> */
[----:B------:R-:W-:Y:S01]  /*2180*/  F2FP.BF16.F32.PACK_AB R116, R131, R116 ;  /* 0x000000748374723e */ /* 0x000fe200000010ff */
[----:B------:R-:W-:Y:S06]  /*2190*/  BRA `(.L_x_580) ;  /* 0x0000002000247947 */ /* 0x000fec0003800000 */
.L_x_579:
[-CC-:B------:R-:W-:Y:S01]  /*21a0*/  FFMA.FTZ R109, R143, R128.reuse, R129.reuse ;  /* 0x000000808f6d7223 */ /* 0x180fe20000010081 */
[-C--:B------:R-:W-:Y:S01]  /*21b0*/  FFMA.FTZ R108, R150, R128.reuse, R129 ;  /* 0x00000080966c7223 */ /* 0x080fe20000010081 */
[----:B------:R-:W-:Y:S02]  /*21c0*/  ISETP.GE.U32.AND P0, PT, R124, RZ, PT ;  /* 0x000000ff7c00720c */ /* 0x000fe40003f06070 */
[----:B------:R-:W-:Y:S01]  /*21d0*/  FADD.FTZ R111, R142, -R109 ;  /* 0x8000006d8e6f7221 */ /* 0x000fe20000010000 */
[-C--:B------:R-:W-:Y:S01]  /*21e0*/  FFMA.FTZ R109, R141, R128.reuse, R129 ;  /* 0x000000808d6d7223 */ /* 0x080fe20000010081 */
[----:B------:R-:W-:Y:S01]  /*21f0*/  FADD.FTZ R117, R151, -R108 ;  /* 0x8000006c97757221 */ /* 0x000fe20000010000 */
[C---:B------:R-:W-:Y:S01]  /*2200*/  ISETP.GE.U32.AND.EX P0, PT, R125.reuse, 0x1000000, PT, P0 ;  /* 0x010000007d00780c */ /* 0x040fe20003f06100 */
[----:B-----5:R-:W-:Y:S01]  /*2210*/  FMUL.FTZ R111, R136, R111 ;  /* 0x0000006f886f7220 */ /* 0x020fe20000410000 */
[----:B------:R-:W-:Y:S01]  /*2220*/  FADD.FTZ R109, R140, -R109 ;  /* 0x8000006d8c6d7221 */ /* 0x000fe20000010000 */
[C---:B------:R-:W-:Y:S01]  /*2230*/  FMUL.FTZ R110, R136.reuse, R117 ;  /* 0x00000075886e7220 */ /* 0x040fe20000410000 */
[----:B------:R-:W-:Y:S01]  /*2240*/  LOP3.LUT P5, RZ, R125, 0xff0000, RZ, 0xc0, !PT ;  /* 0x00ff00007dff7812 */ /* 0x000fe200078ac0ff */
[----:B------:R-:W-:Y:S01]  /*2250*/  FMUL.FTZ R108, R111, UR13 ;  /* 0x0000000d6f6c7c20 */ /* 0x000fe20008410000 */
[----:B------:R-:W-:Y:S01]  /*2260*/  FMUL.FTZ R116, R136, R109 ;  /* 0x0000006d88747220 */ /* 0x000fe20000410000 */
[C---:B------:R-:W-:Y:S01]  /*2270*/  FMUL.FTZ R109, R110.reuse, UR13 ;  /* 0x0000000d6e6d7c20 */ /* 0x040fe20008410000 */
[----:B------:R-:W-:Y:S01]  /*2280*/  F2FP.BF16.F32.PACK_AB R111, R110, R111 ;  /* 0x0000006f6e6f723e */ /* 0x000fe200000010ff */
[-CC-:B------:R-:W-:Y:S01]  /*2290*/  FFMA.FTZ R110, R148, R128.reuse, R129.reuse ;  /* 0x00000080946e7223 */ /* 0x180fe20000010081 */
[----:B------:R-:W-:Y:S01]  /*22a0*/  FSEL R177, R108, RZ, P5 ;  /* 0x000000ff6cb17208 */ /* 0x000fe20002800000 */
[----:B------:R-:W-:Y:S01]  /*22b0*/  FMUL.FTZ R108, R116, UR13 ;  /* 0x0000000d746c7c20 */ /* 0x000fe20008410000 */
[----:B------:R-:W-:Y:S01]  /*22c0*/  FSEL R178, R109, RZ, P0 ;  /* 0x000000ff6db27208 */ /* 0x000fe20000000000 */
[----:B------:R-:W-:Y:S01]  /*22d0*/  FADD.FTZ R119, R149, -R110 ;  /* 0x8000006e95777221 */ /* 0x000fe20000010000 */
[-CC-:B------:R-:W-:Y:S01]  /*22e0*/  FFMA.FTZ R109, R139, R128.reuse, R129.reuse ;  /* 0x000000808b6d7223 */ /* 0x180fe20000010081 */
[----:B------:R-:W-:Y:S01]  /*22f0*/  LOP3.LUT P5, RZ, R125, 0xff, RZ, 0xc0, !PT ;  /* 0x000000ff7dff7812 */ /* 0x000fe200078ac0ff */
[-C--:B------:R-:W-:Y:S01]  /*2300*/  FFMA.FTZ R110, R146, R128.reuse, R129 ;  /* 0x00000080926e7223 */ /* 0x080fe20000010081 */
[----:B------:R-:W-:Y:S01]  /*2310*/  FMUL.FTZ R169, R136, R119 ;  /* 0x0000007788a97220 */ /* 0x000fe20000410000 */
[----:B------:R-:W-:Y:S01]  /*2320*/  FADD.FTZ R117, R138, -R109 ;  /* 0x8000006d8a757221 */ /* 0x000fe20000010000 */
[-CC-:B------:R-:W-:Y:S01]  /*2330*/  FFMA.FTZ R109, R137, R128.reuse, R129.reuse ;  /* 0x00000080896d7223 */ /* 0x180fe20000010081 */
[----:B------:R-:W-:Y:S01]  /*2340*/  FSEL R170, R108, RZ, P5 ;  /* 0x000000ff6caa7208 */ /* 0x000fe20002800000 */
        /* <DEDUP_REMOVED lines=31> */
.L_x_578:
        /* <DEDUP_REMOVED lines=10> */
[----:B------:R-:W-:Y:S01]  /*25e0*/  FADD.FTZ R130, R151, -R118 ;  /* 0x8000007697827221 */ /* 0x000fe20000010000 */
[----:B------:R-:W-:Y:S02]  /*25f0*/  IMAD.U32 R117, R6, 0x10000, RZ ;  /* 0x0001000006757824 */ /* 0x000fe400078e00ff */
[----:B------:R-:W-:Y:S01]  /*2600*/  FADD.FTZ R168, R142, -R179 ;  /* 0x800000b38ea87221 */ /* 0x000fe20000010000 */
[----:B------:R-:W-:Y:S01]  /*2610*/  FADD.FTZ R118, R140, -R177 ;  /* 0x800000b18c767221 */ /* 0x000fe20000010000 */
[----:B------:R-:W-:Y:S01]  /*2620*/  FADD.FTZ R116, R149, -R116 ;  /* 0x8000007495747221 */ /* 0x000fe20000010000 */
[C---:B-----5:R-:W-:Y:S01]  /*2630*/  FFMA.FTZ R169, R136.reuse, R130, R169 ;  /* 0x0000008288a97223 */ /* 0x060fe200000100a9 */
[C---:B------:R-:W-:Y:S01]  /*2640*/  FFMA.FTZ R168, R136.reuse, R168, R131 ;  /* 0x000000a888a87223 */ /* 0x040fe20000010083 */
[----:B------:R-:W-:Y:S01]  /*2650*/  FFMA.FTZ R118, R136, R118, R117 ;  /* 0x0000007688767223 */ /* 0x000fe20000010075 */
[----:B------:R-:W-:Y:S01]  /*2660*/  SHF.L.U32 R131, R170, 0x10, RZ ;  /* 0x00000010aa837819 */ /* 0x000fe200000006ff */
[-CC-:B------:R-:W-:Y:S01]  /*2670*/  FFMA.FTZ R117, R139, R128.reuse, R129.reuse ;  /* 0x000000808b757223 */ /* 0x180fe20000010081 */
[----:B------:R-:W-:Y:S01]  /*2680*/  ISETP.GE.U32.AND P0, PT, R124, RZ, PT ;  /* 0x000000ff7c00720c */ /* 0x000fe20003f06070 */
[----:B------:R-:W-:Y:S01]  /*2690*/  FFMA.FTZ R170, R146, R128, R129 ;  /* 0x0000008092aa7223 */ /* 0x000fe20000010081 */
[----:B------:R-:W-:Y:S01]  /*26a0*/  FFMA.FTZ R130, R136, R116, R119 ;  /* 0x0000007488827223 */ /* 0x000fe20000010077 */
[----:B------:R-:W-:Y:S01]  /*26b0*/  SHF.L.U32 R119, R5, 0x10, RZ ;  /* 0x0000001005777819 */ /* 0x000fe200000006ff */
[-C--:B------:R-:W-:Y:S01]  /*26c0*/  FFMA.FTZ R177, R137, R128.reuse, R129 ;  /* 0x0000008089b17223 */ /* 0x080fe20000010081 */
[----:B------:R-:W-:Y:S01]  /*26d0*/  FMUL.FTZ R168, R168, UR13 ;  /* 0x0000000da8a87c20 */ /* 0x000fe20008410000 */
[----:B------:R-:W-:Y:S01]  /*26e0*/  FMUL.FTZ R169, R169, UR13 ;  /* 0x0000000da9a97c20 */ /* 0x000fe20008410000 */
[----:B------:R-:W-:Y:S01]  /*26f0*/  FADD.FTZ R116, R138, -R117 ;  /* 0x800000758a747221 */ /* 0x000fe20000010000 */
[----:B------:R-:W-:Y:S01]  /*2700*/  LOP3.LUT P5, RZ, R125, 0xff0000, RZ, 0xc0, !PT ;  /* 0x00ff00007dff7812 */ /* 0x000fe200078ac0ff */
[----:B------:R-:W-:Y:S01]  /*2710*/  FADD.FTZ R180, R147, -R170 ;  /* 0x800000aa93b47221 */ /* 0x000fe20000010000 */
[----:B------:R-:W-:Y:S01]  /*2720*/  ISETP.GE.U32.AND.EX P0, PT, R125, 0x1000000, PT, P0 ;  /* 0x010000007d00780c */ /* 0x000fe20003f06100 */
[----:B------:R-:W-:Y:S01]  /*2730*/  FFMA.FTZ R178, R144, R128, R129 ;  /* 0x0000008090b27223 */ /* 0x000fe20000010081 */
[----:B------:R-:W-:Y:S01]  /*2740*/  FADD.FTZ R170, R0, -R177 ;  /* 0x800000b100aa7221 */ /* 0x000fe20000010000 */
[----:B------:R-:W-:Y:S01]  /*2750*/  FFMA.FTZ R116, R136, R116, R119 ;  /* 0x0000007488747223 */ /* 0x000fe20000010077 */
[----:B------:R-:W-:Y:S01]  /*2760*/  FSEL R168, R168, RZ, P5 ;  /* 0x000000ffa8a87208 */ /* 0x000fe20002800000 */
[----:B------:R-:W-:Y:S01]  /*2770*/  FMUL.FTZ R118, R118, UR13 ;  /* 0x0000000d76767c20 */ /* 0x000fe20008410000 */
[----:B------:R-:W-:Y:S01]  /*2780*/  FMUL.FTZ R130, R130, UR13 ;  /* 0x0000000d82827c20 */ /* 0x000fe20008410000 */
[----:B------:R-:W-:Y:S01]  /*2790*/  FSEL R177, R169, RZ, P0 ;  /* 0x000000ffa9b17208 */ /* 0x000fe20000000000 */
[----:B------:R-:W-:Y:S01]  /*27a0*/  FFMA.FTZ R131, R136, R180, R131 ;  /* 0x000000b488837223 */ /* 0x000fe20000010083 */
[----:B------:R-:W-:Y:S01]  /*27b0*/  SHF.L.U32 R119, R171, 0x10, RZ ;  /* 0x00000010ab777819 */ /* 0x000fe200000006ff */
[----:B------:R-:W-:Y:S01]  /*27c0*/  IMAD.U32 R117, R4, 0x10000, RZ ;  /* 0x0001000004757824 */ /* 0x000fe200078e00ff */
[----:B------:R-:W-:Y:S01]  /*27d0*/  LOP3.LUT P5, RZ, R125, 0xff, RZ, 0xc0, !PT ;  /* 0x000000ff7dff7812 */ /* 0x000fe200078ac0ff */
[----:B------:R-:W-:Y:S01]  /*27e0*/  FADD.FTZ R178, R145, -R178 ;  /* 0x800000b291b27221 */ /* 0x000fe20000010000 */
[----:B------:R-:W-:Y:S01]  /*27f0*/  LOP3.LUT P0, RZ, R125, 0xff00, RZ, 0xc0, !PT ;  /* 0x0000ff007dff7812 */ /* 0x000fe2000780c0ff */
[----:B------:R-:W-:Y:S01]  /*2800*/  FMUL.FTZ R116, R116, UR13 ;  /* 0x0000000d74747c20 */ /* 0x000fe20008410000 */
[----:B------:R-:W-:Y:S01]  /*2810*/  FSEL R118, R118, RZ, P5 ;  /* 0x000000ff76767208 */ /* 0x000fe20002800000 */
[----:B------:R-:W-:Y:S01]  /*2820*/  FMUL.FTZ R131, R131, UR13 ;  /* 0x0000000d83837c20 */ /* 0x000fe20008410000 */
[----:B------:R-:W-:Y:S01]  /*2830*/  FSEL R171, R130, RZ, P0 ;  /* 0x000000ff82ab7208 */ /* 0x000fe20000000000 */
[C---:B------:R-:W-:Y:S01]  /*2840*/  FFMA.FTZ R117, R136.reuse, R170, R117 ;  /* 0x000000aa88757223 */ /* 0x040fe20000010075 */
[----:B------:R-:W-:Y:S01]  /*2850*/  FFMA.FTZ R119, R136, R178, R119 ;  /* 0x000000b288777223 */ /* 0x000fe20000010077 */
        /* <DEDUP_REMOVED lines=10> */
[----:B------:R-:W-:Y:S02]  /*2900*/  F2FP.BF16.F32.PACK_AB R119, R177, R168 ;  /* 0x000000a8b177723e */ /* 0x000fe400000010ff */
[----:B------:R-:W-:Y:S02]  /*2910*/  F2FP.BF16.F32.PACK_AB R118, R171, R118 ;  /* 0x00000076ab76723e */ /* 0x000fe400000010ff */
[----:B------:R-:W-:Y:S02]  /*2920*/  F2FP.BF16.F32.PACK_AB R117, R169, R130 ;  /* 0x00000082a975723e */ /* 0x000fe400000010ff */
[----:B------:R-:W-:Y:S01]  /*2930*/  F2FP.BF16.F32.PACK_AB R116, R131, R116 ;  /* 0x000000748374723e */ /* 0x000fe200000010ff */
[----:B------:R-:W-:Y:S06]  /*2940*/  BRA `(.L_x_580) ;  /* 0x0000001800387947 */ /* 0x000fec0003800000 */
.L_x_581:
[-CC-:B------:R-:W-:Y:S01]  /*2950*/  FFMA.FTZ R109, R143, R128.reuse, R129.reuse ;  /* 0x000000808f6d7223 */ /* 0x180fe20000010081 */
[----:B------:R-:W-:Y:S01]  /*2960*/  SHF.L.U32 R131, R7, 0x10, RZ ;  /* 0x0000001007837819 */ /* 0x000fe200000006ff */
[-C--:B------:R-:W-:Y:S01]  /*2970*/  FFMA.FTZ R130, R150, R128.reuse, R129 ;  /* 0x0000008096827223 */ /* 0x080fe20000010081 */
[----:B------:R-:W-:Y:S01]  /*2980*/  SHF.L.U32 R117, R117, 0x10, RZ ;  /* 0x0000001075757819 */ /* 0x000fe200000006ff */
[----:B------:R-:W-:Y:S01]  /*2990*/  FADD.FTZ R111, R142, -R109 ;  /* 0x8000006d8e6f7221 */ /* 0x000fe20000010000 */
[----:B------:R-:W-:Y:S02]  /*29a0*/  IMAD.U32 R109, R118, 0x10000, RZ ;  /* 0x00010000766d7824 */ /* 0x000fe400078e00ff */
[-C--:B------:R-:W-:Y:S01]  /*29b0*/  FFMA.FTZ R118, R148, R128.reuse, R129 ;  /* 0x0000008094767223 */ /* 0x080fe20000010081 */
[----:B------:R-:W-:Y:S01]  /*29c0*/  FADD.FTZ R170, R151, -R130 ;  /* 0x8000008297aa7221 */ /* 0x000fe20000010000 */
[----:B-----5:R-:W-:Y:S01]  /*29d0*/  FFMA.FTZ R168, R136, R111, R131 ;  /* 0x0000006f88a87223 */ /* 0x020fe20000010083 */
[-CC-:B------:R-:W-:Y:S01]  /*29e0*/  FFMA.FTZ R131, R141, R128.reuse, R129.reuse ;  /* 0x000000808d837223 */ /* 0x180fe20000010081 */
[----:B------:R-:W-:Y:S01]  /*29f0*/  FFMA.FTZ R111, R139, R128, R129 ;  /* 0x000000808b6f7223 */ /* 0x000fe20000010081 */
[----:B------:R-:W-:Y:S01]  /*2a00*/  IMAD.U32 R108, R5, 0x10000, RZ ;  /* 0x00010000056c7824 */ /* 0x000fe200078e00ff */
[----:B------:R-:W-:Y:S01]  /*2a10*/  SHF.L.U32 R110, R6, 0x10, RZ ;  /* 0x00000010066e7819 */ /* 0x000fe200000006ff */
[----:B------:R-:W-:Y:S01]  /*2a20*/  FADD.FTZ R169, R140, -R131 ;  /* 0x800000838ca97221 */ /* 0x000fe20000010000 */
[----:B------:R-:W-:Y:S01]  /*2a30*/  FADD.FTZ R131, R138, -R111 ;  /* 0x8000006f8a837221 */ /* 0x000fe20000010000 */
[----:B------:R-:W-:Y:S01]  /*2a40*/  FADD.FTZ R130, R149, -R118 ;  /* 0x8000007695827221 */ /* 0x000fe20000010000 */
[C---:B------:R-:W-:Y:S01]  /*2a50*/  FFMA.FTZ R111, R136.reuse, R170, R117 ;  /* 0x000000aa886f7223 */ /* 0x040fe20000010075 */
[C---:B------:R-:W-:Y:S01]  /*2a60*/  FFMA.FTZ R118, R136.reuse, R169, R110 ;  /* 0x000000a988767223 */ /* 0x040fe2000001006e */
[----:B------:R-:W-:Y:S01]  /*2a70*/  FFMA.FTZ R170, R136, R131, R108 ;  /* 0x0000008388aa7223 */ /* 0x000fe2000001006c */
[-CC-:B------:R-:W-:Y:S01]  /*2a80*/  FFMA.FTZ R108, R146, R128.reuse, R129.reuse ;  /* 0x00000080926c7223 */ /* 0x180fe20000010081 */
[----:B------:R-:W-:Y:S01]  /*2a90*/  FFMA.FTZ R131, R137, R128, R129 ;  /* 0x0000008089837223 */ /* 0x000fe20000010081 */
[----:B------:R-:W-:Y:S01]  /*2aa0*/  FFMA.FTZ R117, R136, R130, R109 ;  /* 0x0000008288757223 */ /* 0x000fe2000001006d */
[----:B------:R-:W-:Y:S01]  /*2ab0*/  FFMA.FTZ R110, R144, R128, R129 ;  /* 0x00000080906e7223 */ /* 0x000fe20000010081 */
[----:B------:R-:W-:Y:S01]  /*2ac0*/  SHF.L.U32 R109, R116, 0x10, RZ ;  /* 0x00000010746d7819 */ /* 0x000fe200000006ff */
[----:B------:R-:W-:Y:S01]  /*2ad0*/  FADD.FTZ R116, R147, -R108 ;  /* 0x8000006c93747221 */ /* 0x000fe20000010000 */
[----:B------:R-:W-:-:S02]  /*2ae0*/  IMAD.U32 R108, R4, 0x10000, RZ ;  /* 0x00010000046c7824 */ /* 0x000fc400078e00ff */
[----:B------:R-:W-:Y:S01]  /*2af0*/  FADD.FTZ R131, R0, -R131 ;  /* 0x8000008300837221 */ /* 0x000fe20000010000 */
[----:B------:R-:W-:Y:S01]  /*2b00*/  FADD.FTZ R110, R145, -R110 ;  /* 0x8000006e916e7221 */ /* 0x000fe20000010000 */
[----:B------:R-:W-:Y:S02]  /*2b10*/  ISETP.GE.U32.AND P0, PT, R124, RZ, PT ;  /* 0x000000ff7c00720c */ /* 0x000fe40003f06070 */
[C---:B------:R-:W-:Y:S01]  /*2b20*/  FFMA.FTZ R131, R136.reuse, R131, R108 ;  /* 0x0000008388837223 */ /* 0x040fe2000001006c */
[----:B------:R-:W-:Y:S01]  /*2b30*/  FFMA.FTZ R108, R136, R110, R109 ;  /* 0x0000006e886c7223 */ /* 0x000fe2000001006d */
[----:B------:R-:W-:Y:S01]  /*2b40*/  FMUL.FTZ R109, R111, UR13 ;  /* 0x0000000d6f6d7c20 */ /* 0x000fe20008410000 */
[----:B------:R-:W-:Y:S02]  /*2b50*/  ISETP.GE.U32.AND.EX P0, PT, R125, 0x1000000, PT, P0 ;  /* 0x010000007d00780c */ /* 0x000fe40003f06100 */
[----:B------:R-:W-:Y:S01]  /*2b60*/  F2FP.BF16.F32.PACK_AB R111, R111, R168 ;  /* 0x000000a86f6f723e */ /* 0x000fe200000010ff */
[----:B------:R-:W-:Y:S01]  /*2b70*/  FMUL.FTZ R168, R168, UR13 ;  /* 0x0000000da8a87c20 */ /* 0x000fe20008410000 */
[----:B------:R-:W-:-:S02]  /*2b80*/  SHF.L.U32 R119, R119, 0x10, RZ ;  /* 0x0000001077777819 */ /* 0x000fc400000006ff */
[----:B------:R-:W-:Y:S02]  /*2b90*/  LOP3.LUT P5, RZ, R125, 0xff0000, RZ, 0xc0, !PT ;  /* 0x00ff00007dff7812 */ /* 0x000fe400078ac0ff */
[----:B------:R-:W-:Y:S01]  /*2ba0*/  FSEL R130, R109, RZ, P0 ;  /* 0x000000ff6d827208 */ /* 0x000fe20000000000 */
[----:B------:R-:W-:Y:S01]  /*2bb0*/  FMUL.FTZ R109, R118, UR13 ;  /* 0x0000000d766d7c20 */ /* 0x000fe20008410000 */
[C---:B------:R-:W-:Y:S01]  /*2bc0*/  F2FP.BF16.F32.PACK_AB R110, R117.reuse, R118 ;  /* 0x00000076756e723e */ /* 0x040fe200000010ff */
[----:B------:R-:W-:Y:S01]  /*2bd0*/  FMUL.FTZ R117, R117, UR13 ;  /* 0x0000000d75757c20 */ /* 0x000fe20008410000 */
[C---:B------:R-:W-:Y:S01]  /*2be0*/  LOP3.LUT P0, RZ, R125.reuse, 0xff, RZ, 0xc0, !PT ;  /* 0x000000ff7dff7812 */ /* 0x040fe2000780c0ff */
[----:B------:R-:W-:Y:S01]  /*2bf0*/  FFMA.FTZ R119, R136, R116, R119 ;  /* 0x0000007488777223 */ /* 0x000fe20000010077 */
[----:B------:R-:W-:Y:S01]  /*2c00*/  FSEL R171, R168, RZ, P5 ;  /* 0x000000ffa8ab7208 */ /* 0x000fe20002800000 */
[----:B------:R-:W-:Y:S01]  /*2c10*/  FMUL.FTZ R116, R170, UR13 ;  /* 0x0000000daa747c20 */ /* 0x000fe20008410000 */
[----:B------:R-:W-:Y:S01]  /*2c20*/  LOP3.LUT P5, RZ, R125, 0xff00, RZ, 0xc0, !PT ;  /* 0x0000ff007dff7812 */ /* 0x000fe200078ac0ff */
[----:B------:R-:W-:Y:S01]  /*2c30*/  FMUL.FTZ R168, R131, UR13 ;  /* 0x0000000d83a87c20 */ /* 0x000fe20008410000 */
[----:B------:R-:W-:Y:S01]  /*2c40*/  FSEL R169, R109, RZ, P0 ;  /* 0x000000ff6da97208 */ /* 0x000fe20000000000 */
[----:B------:R-:W-:Y:S01]  /*2c50*/  FMUL.FTZ R109, R119, UR13 ;  /* 0x0000000d776d7c20 */ /* 0x000fe20008410000 */
[----:B------:R-:W-:-:S02]  /*2c60*/  LOP3.LUT P0, RZ, R124, 0xff0000, RZ, 0xc0, !PT ;  /* 0x00ff00007cff7812 */ /* 0x000fc4000780c0ff */
[----:B------:R-:W-:Y:S02]  /*2c70*/  FSEL R118, R117, RZ, P5 ;  /* 0x000000ff75767208 */ /* 0x000fe40002800000 */
[----:B------:R-:W-:Y:S02]  /*2c80*/  LOP3.LUT P5, RZ, R124, 0xff000000, RZ, 0xc0, !PT ;  /* 0xff0000007cff7812 */ /* 0x000fe400078ac0ff */
[----:B------:R-:W-:Y:S01]  /*2c90*/  FSEL R178, R116, RZ, P0 ;  /* 0x000000ff74b27208 */ /* 0x000fe20000000000 */
[----:B------:R-:W-:Y:S01]  /*2ca0*/  FMUL.FTZ R116, R108, UR13 ;  /* 0x0000000d6c747c20 */ /* 0x000fe20008410000 */
[----:B------:R-:W-:Y:S02]  /*2cb0*/  FSEL R117, R109, RZ, P5 ;  /* 0x000000ff6d757208 */ /* 0x000fe40002800000 */
[C---:B------:R-:W-:Y:S02]  /*2cc0*/  LOP3.LUT P0, RZ, R124.reuse, 0xff, RZ, 0xc0, !PT ;  /* 0x000000ff7cff7812 */ /* 0x040fe4000780c0ff */
[----:B------:R-:W-:-:S02]  /*2cd0*/  LOP3.LUT P5, RZ, R124, 0xff00, RZ, 0xc0, !PT ;  /* 0x0000ff007cff7812 */ /* 0x000fc400078ac0ff */
[----:B------:R-:W-:Y:S02]  /*2ce0*/  F2FP.BF16.F32.PACK_AB R108, R108, R131 ;  /* 0x000000836c6c723e */ /* 0x000fe400000010ff */
[----:B------:R-:W-:Y:S02]  /*2cf0*/  FSEL R131, R168, RZ, P0 ;  /* 0x000000ffa8837208 */ /* 0x000fe40000000000 */
[----:B------:R-:W-:Y:S02]  /*2d00*/  FSEL R116, R116, RZ, P5 ;  /* 0x000000ff74747208 */ /* 0x000fe40002800000 */
[----:B------:R-:W-:Y:S02]  /*2d10*/  F2FP.BF16.F32.PACK_AB R109, R119, R170 ;  /* 0x000000aa776d723e */ /* 0x000fe400000010ff */
[----:B------:R-:W-:Y:S02]  /*2d20*/  F2FP.BF16.F32.PACK_AB R119, R130, R171 ;  /* 0x000000ab8277723e */ /* 0x000fe400000010ff */
[----:B------:R-:W-:-:S02]  /*2d30*/  F2FP.BF16.F32.PACK_AB R118, R118, R169 ;  /* 0x000000a97676723e */ /* 0x000fc400000010ff */
[----:B------:R-:W-:Y:S02]  /*2d40*/  F2FP.BF16.F32.PACK_AB R117, R117, R178 ;  /* 0x000000b27575723e */ /* 0x000fe400000010ff */
[----:B------:R-:W-:Y:S01]  /*2d50*/  F2FP.BF16.F32.PACK_AB R116, R116, R131 ;  /* 0x000000837474723e */ /* 0x000fe200000010ff */
[----:B------:R-:W-:Y:S06]  /*2d60*/  BRA `(.L_x_580) ;  /* 0x0000001400307947 */ /* 0x000fec0003800000 */
.L_x_577:
[----:B------:R-:W-:-:S04]  /*2d70*/  UISETP.NE.U32.AND UP0, UPT, UR14, URZ, UPT ;  /* 0x000000ff0e00728c */ /* 0x000fc8000bf05070 */
[----:B------:R-:W-:-:S09]  /*2d80*/  UISETP.NE.AND.EX UP0, UPT, UR15, URZ, UPT, UP0 ;  /* 0x000000ff0f00728c */ /* 0x000fd2000bf05300 */
[----:B------:R-:W-:Y:S05]  /*2d90*/  BRA.U UP0, `(.L_x_582) ;  /* 0x0000000900747547 */ /* 0x000fea000b800000 */
[----:B------:R-:W-:-:S04]  /*2da0*/  UISETP.NE.U32.AND UP0, UPT, UR4, URZ, UPT ;  /* 0x000000ff0400728c */ /* 0x000fc8000bf05070 */
[----:B------:R-:W-:-:S09]  /*2db0*/  UISETP.NE.AND.EX UP0, UPT, UR5, URZ, UPT, UP0 ;  /* 0x000000ff0500728c */ /* 0x000fd2000bf05300 */
[----:B------:R-:W-:Y:S05]  /*2dc0*/  BRA.U UP0, `(.L_x_583) ;  /* 0x00000005002c7547 */ /* 0x000fea000b800000 */
        /* <DEDUP_REMOVED lines=12> */
[----:B------:R-:W-:Y:S01]  /*2e90*/  FFMA.FTZ R113, R141, R128, R129 ;  /* 0x000000808d717223 */ /* 0x000fe20000010081 */
[----:B------:R-:W-:Y:S02]  /*2ea0*/  ISETP.GE.U32.AND P5, PT, R174, RZ, PT ;  /* 0x000000ffae00720c */ /* 0x000fe40003fa6070 */
[----:B------:R-:W-:Y:S01]  /*2eb0*/  ISETP.GE.U32.AND P0, PT, R124, RZ, PT ;  /* 0x000000ff7c00720c */ /* 0x000fe20003f06070 */
[----:B------:R-:W-:Y:S01]  /*2ec0*/  FADD.FTZ R113, R140, -R113 ;  /* 0x800000718c717221 */ /* 0x000fe20000010000 */
[----:B------:R-:W-:Y:S02]  /*2ed0*/  ISETP.GE.U32.AND.EX P5, PT, R175, 0x1000000, PT, P5 ;  /* 0x01000000af00780c */ /* 0x000fe40003fa6150 */
[----:B------:R-:W-:Y:S01]  /*2ee0*/  ISETP.GE.U32.AND.EX P0, PT, R125, 0x1000000, PT, P0 ;  /* 0x010000007d00780c */ /* 0x000fe20003f06100 */
[----:B------:R-:W-:Y:S01]  /*2ef0*/  FMUL.FTZ R113, R136, R113 ;  /* 0x0000007188717220 */ /* 0x000fe20000410000 */
[----:B------:R-:W-:-:S02]  /*2f00*/  FSEL R112, R114, RZ, P5 ;  /* 0x000000ff72707208 */ /* 0x000fc40002800000 */
[----:B------:R-:W-:Y:S01]  /*2f10*/  FSEL R116, R114, RZ, P0 ;  /* 0x000000ff72747208 */ /* 0x000fe20000000000 */
[-CC-:B------:R-:W-:Y:S01]  /*2f20*/  FFMA.FTZ R114, R148, R128.reuse, R129.reuse ;  /* 0x0000008094727223 */ /* 0x180fe20000010081 */
[----:B------:R-:W-:Y:S02]  /*2f30*/  LOP3.LUT P0, RZ, R125, 0xff, RZ, 0xc0, !PT ;  /* 0x000000ff7dff7812 */ /* 0x000fe4000780c0ff */
[----:B------:R-:W-:Y:S01]  /*2f40*/  F2FP.BF16.F32.PACK_AB R119, R116, R119 ;  /* 0x000000777477723e */ /* 0x000fe200000010ff */
[----:B------:R-:W-:Y:S01]  /*2f50*/  FADD.FTZ R117, R149, -R114 ;  /* 0x8000007295757221 */ /* 0x000fe20000010000 */
[----:B------:R-:W-:Y:S01]  /*2f60*/  FMUL.FTZ R114, R113, UR13 ;  /* 0x0000000d71727c20 */ /* 0x000fe20008410000 */
[-CC-:B------:R-:W-:Y:S01]  /*2f70*/  FFMA.FTZ R113, R139, R128.reuse, R129.reuse ;  /* 0x000000808b717223 */ /* 0x180fe20000010081 */
[----:B------:R-:W-:Y:S01]  /*2f80*/  LOP3.LUT P5, RZ, R175, 0xff, RZ, 0xc0, !PT ;  /* 0x000000ffafff7812 */ /* 0x000fe200078ac0ff */
[----:B------:R-:W-:Y:S01]  /*2f90*/  FMUL.FTZ R117, R136, R117 ;  /* 0x0000007588757220 */ /* 0x000fe20000410000 */
[-C--:B------:R-:W-:Y:S01]  /*2fa0*/  FFMA.FTZ R116, R146, R128.reuse, R129 ;  /* 0x0000008092747223 */ /* 0x080fe20000010081 */
[----:B------:R-:W-:Y:S01]  /*2fb0*/  FADD.FTZ R113, R138, -R113 ;  /* 0x800000718a717221 */ /* 0x000fe20000010000 */
[----:B------:R-:W-:Y:S01]  /*2fc0*/  FSEL R170, R114, RZ, P0 ;  /* 0x000000ff72aa7208 */ /* 0x000fe20000000000 */
[----:B------:R-:W-:Y:S01]  /*2fd0*/  FMUL.FTZ R117, R117, UR13 ;  /* 0x0000000d75757c20 */ /* 0x000fe20008410000 */
[----:B------:R-:W-:Y:S01]  /*2fe0*/  F2FP.BF16.F32.PACK_AB R115, R112, R115 ;  /* 0x000000737073723e */ /* 0x000fe200000010ff */
[----:B------:R-:W-:Y:S01]  /*2ff0*/  FMUL.FTZ R113, R136, R113 ;  /* 0x0000007188717220 */ /* 0x000fe20000410000 */
[----:B------:R-:W-:Y:S01]  /*3000*/  LOP3.LUT P0, RZ, R125, 0xff00, RZ, 0xc0, !PT ;  /* 0x0000ff007dff7812 */ /* 0x000fe2000780c0ff */
[-CC-:B------:R-:W-:Y:S01]  /*3010*/  FFMA.FTZ R112, R144, R128.reuse, R129.reuse ;  /* 0x0000008090707223 */ /* 0x180fe20000010081 */
[----:B------:R-:W-:Y:S01]  /*3020*/  FSEL R114, R114, RZ, P5 ;  /* 0x000000ff72727208 */ /* 0x000fe20002800000 */
[----:B------:R-:W-:Y:S01]  /*3030*/  FADD.FTZ R131, R147, -R116 ;  /* 0x8000007493837221 */ /* 0x000fe20000010000 */
[----:B------:R-:W-:Y:S01]  /*3040*/  LOP3.LUT P5, RZ, R175, 0xff00, RZ, 0xc0, !PT ;  /* 0x0000ff00afff7812 */ /* 0x000fe200078ac0ff */
[----:B------:R-:W-:Y:S01]  /*3050*/  FMUL.FTZ R116, R113, UR13 ;  /* 0x0000000d71747c20 */ /* 0x000fe20008410000 */
[----:B------:R-:W-:Y:S01]  /*3060*/  FSEL R177, R117, RZ, P0 ;  /* 0x000000ff75b17208 */ /* 0x000fe20000000000 */
[----:B------:R-:W-:Y:S01]  /*3070*/  FADD.FTZ R113, R145, -R112 ;  /* 0x8000007091717221 */ /* 0x000fe20000010000 */
[----:B------:R-:W-:Y:S01]  /*3080*/  LOP3.LUT P0, RZ, R124, 0xff0000, RZ, 0xc0, !PT ;  /* 0x00ff00007cff7812 */ /* 0x000fe2000780c0ff */
[----:B------:R-:W-:Y:S01]  /*3090*/  FMUL.FTZ R118, R136, R131 ;  /* 0x0000008388767220 */ /* 0x000fe20000410000 */
[----:B------:R-:W-:Y:S01]  /*30a0*/  FSEL R117, R117, RZ, P5 ;  /* 0x000000ff75757208 */ /* 0x000fe20002800000 */
        /* <DEDUP_REMOVED lines=29> */
.L_x_583:
[-CC-:B------:R-:W-:Y:S01]  /*3280*/  FFMA.FTZ R109, R143, R128.reuse, R129.reuse ;  /* 0x000000808f6d7223 */ /* 0x180fe20000010081 */
[----:B------:R-:W-:Y:S01]  /*3290*/  FFMA.FTZ R110, R150, R128, R129 ;  /* 0x00000080966e7223 */ /* 0x000fe20000010081 */
[----:B------:R-:W-:Y:S02]  /*32a0*/  LOP3.LUT P5, RZ, R125, 0xff0000, RZ, 0xc0, !PT ;  /* 0x00ff00007dff7812 */ /* 0x000fe400078ac0ff */
[----:B------:R-:W-:Y:S01]  /*32b0*/  FADD.FTZ R109, R142, -R109 ;  /* 0x8000006d8e6d7221 */ /* 0x000fe20000010000 */
[----:B------:R-:W-:-:S03]  /*32c0*/  LOP3.LUT P0, RZ, R175, 0xff0000, RZ, 0xc0, !PT ;  /* 0x00ff0000afff7812 */ /* 0x000fc6000780c0ff */
[----:B-----5:R-:W-:Y:S01]  /*32d0*/  FMUL.FTZ R111, R136, R109 ;  /* 0x0000006d886f7220 */ /* 0x020fe20000410000 */
[----:B------:R-:W-:-:S03]  /*32e0*/  FADD.FTZ R109, R151, -R110 ;  /* 0x8000006e976d7221 */ /* 0x000fc60000010000 */
[----:B------:R-:W-:Y:S01]  /*32f0*/  FMUL.FTZ R108, R111, UR13 ;  /* 0x0000000d6f6c7c20 */ /* 0x000fe20008410000 */
[----:B------:R-:W-:Y:S01]  /*3300*/  FMUL.FTZ R110, R136, R109 ;  /* 0x0000006d886e7220 */ /* 0x000fe20000410000 */
[----:B------:R-:W-:-:S03]  /*3310*/  FFMA.FTZ R109, R141, R128, R129 ;  /* 0x000000808d6d7223 */ /* 0x000fc60000010081 */
[----:B------:R-:W-:Y:S01]  /*3320*/  FSEL R119, R108, RZ, P5 ;  /* 0x000000ff6c777208 */ /* 0x000fe20002800000 */
[----:B------:R-:W-:Y:S01]  /*3330*/  FADD.FTZ R109, R140, -R109 ;  /* 0x8000006d8c6d7221 */ /* 0x000fe20000010000 */
[----:B------:R-:W-:Y:S01]  /*3340*/  FSEL R115, R108, RZ, P0 ;  /* 0x000000ff6c737208 */ /* 0x000fe20000000000 */
[----:B------:R-:W-:Y:S01]  /*3350*/  FMUL.FTZ R108, R110, UR13 ;  /* 0x0000000d6e6c7c20 */ /* 0x000fe20008410000 */
[----:B------:R-:W-:Y:S02]  /*3360*/  ISETP.GE.U32.AND P5, PT, R174, RZ, PT ;  /* 0x000000ffae00720c */ /* 0x000fe40003fa6070 */
[----:B------:R-:W-:Y:S02]  /*3370*/  ISETP.GE.U32.AND P0, PT, R124, RZ, PT ;  /* 0x000000ff7c00720c */ /* 0x000fe40003f06070 */
[----:B------:R-:W-:Y:S02]  /*3380*/  ISETP.GE.U32.AND.EX P5, PT, R175, 0x1000000, PT, P5 ;  /* 0x01000000af00780c */ /* 0x000fe40003fa6150 */
[----:B------:R-:W-:-:S02]  /*3390*/  ISETP.GE.U32.AND.EX P0, PT, R125, 0x1000000, PT, P0 ;  /* 0x010000007d00780c */ /* 0x000fc40003f06100 */
[C---:B------:R-:W-:Y:S02]  /*33a0*/  FSEL R114, R108.reuse, RZ, P5 ;  /* 0x000000ff6c727208 */ /* 0x040fe40002800000 */
[----:B------:R-:W-:Y:S01]  /*33b0*/  FSEL R112, R108, RZ, P0 ;  /* 0x000000ff6c707208 */ /* 0x000fe20000000000 */
[-CC-:B------:R-:W-:Y:S01]  /*33c0*/  FFMA.FTZ R108, R148, R128.reuse, R129.reuse ;  /* 0x00000080946c7223 */ /* 0x180fe20000010081 */
[----:B------:R-:W-:Y:S01]  /*33d0*/  F2FP.BF16.F32.PACK_AB R111, R110, R111 ;  /* 0x0000006f6e6f723e */ /* 0x000fe200000010ff */
[----:B------:R-:W-:Y:S01]  /*33e0*/  FMUL.FTZ R110, R136, R109 ;  /* 0x0000006d886e7220 */ /* 0x000fe20000410000 */
[-CC-:B------:R-:W-:Y:S01]  /*33f0*/  FFMA.FTZ R109, R139, R128.reuse, R129.reuse ;  /* 0x000000808b6d7223 */ /* 0x180fe20000010081 */
[----:B------:R-:W-:Y:S01]  /*3400*/  FADD.FTZ R113, R149, -R108 ;  /* 0x8000006c95717221 */ /* 0x000fe20000010000 */
[----:B------:R-:W-:Y:S01]  /*3410*/  F2FP.BF16.F32.PACK_AB R115, R114, R115 ;  /* 0x000000737273723e */ /* 0x000fe200000010ff */
[----:B------:R-:W-:Y:S01]  /*3420*/  FMUL.FTZ R108, R110, UR13 ;  /* 0x0000000d6e6c7c20 */ /* 0x000fe20008410000 */
[----:B------:R-:W-:Y:S01]  /*3430*/  LOP3.LUT P0, RZ, R125, 0xff, RZ, 0xc0, !PT ;  /* 0x000000ff7dff7812 */ /* 0x000fe2000780c0ff */
[----:B------:R-:W-:Y:S01]  /*3440*/  FMUL.FTZ R113, R136, R113 ;  /* 0x0000007188717220 */ /* 0x000fe20000410000 */
[----:B------:R-:W-:Y:S01]  /*3450*/  LOP3.LUT P5, RZ, R175, 0xff, RZ, 0xc0, !PT ;  /* 0x000000ffafff7812 */ /* 0x000fe200078ac0ff */
[----:B------:R-:W-:Y:S01]  /*3460*/  FFMA.FTZ R114, R146, R128, R129 ;  /* 0x0000008092727223 */ /* 0x000fe20000010081 */
[----:B------:R-:W-:Y:S01]  /*3470*/  FADD.FTZ R109, R138, -R109 ;  /* 0x8000006d8a6d7221 */ /* 0x000fe20000010000 */
[C---:B------:R-:W-:Y:S01]  /*3480*/  FSEL R118, R108.reuse, RZ, P0 ;  /* 0x000000ff6c767208 */ /* 0x040fe20000000000 */
[C---:B------:R-:W-:Y:S01]  /*3490*/  FMUL.FTZ R117, R113.reuse, UR13 ;  /* 0x0000000d71757c20 */ /* 0x040fe20008410000 */
[----:B------:R-:W-:Y:S01]  /*34a0*/  F2FP.BF16.F32.PACK_AB R110, R113, R110 ;  /* 0x0000006e716e723e */ /* 0x000fe200000010ff */
[----:B------:R-:W-:Y:S01]  /*34b0*/  FADD.FTZ R113, R147, -R114 ;  /* 0x8000007293717221 */ /* 0x000fe20000010000 */
[----:B------:R-:W-:Y:S01]  /*34c0*/  FSEL R116, R108, RZ, P5 ;  /* 0x000000ff6c747208 */ /* 0x000fe20002800000 */
[-CC-:B------:R-:W-:Y:S01]  /*34d0*/  FFMA.FTZ R108, R144, R128.reuse, R129.reuse ;  /* 0x00000080906c7223 */ /* 0x180fe20000010081 */
[----:B------:R-:W-:Y:S01]  /*34e0*/  F2FP.BF16.F32.PACK_AB R119, R112, R119 ;  /* 0x000000777077723e */ /* 0x000fe200000010ff */
[C---:B------:R-:W-:Y:S01]  /*34f0*/  FMUL.FTZ R112, R136.reuse, R109 ;  /* 0x0000006d88707220 */ /* 0x040fe20000410000 */
[----:B------:R-:W-:Y:S01]  /*3500*/  LOP3.LUT P0, RZ, R125, 0xff00, RZ, 0xc0, !PT ;  /* 0x0000ff007dff7812 */ /* 0x000fe2000780c0ff */
[----:B------:R-:W-:Y:S01]  /*3510*/  FADD.FTZ R109, R145, -R108 ;  /* 0x8000006c916d7221 */ /* 0x000fe20000010000 */
[----:B------:R-:W-:Y:S01]  /*3520*/  LOP3.LUT P5, RZ, R175, 0xff00, RZ, 0xc0, !PT ;  /* 0x0000ff00afff7812 */ /* 0x000fe200078ac0ff */
        /* <DEDUP_REMOVED lines=36> */
.L_x_582:
[----:B------:R-:W-:-:S04]  /*3770*/  UISETP.NE.U32.AND UP0, UPT, UR4, URZ, UPT ;  /* 0x000000ff0400728c */ /* 0x000fc8000bf05070 */
[----:B------:R-:W-:-:S09]  /*3780*/  UISETP.NE.AND.EX UP0, UPT, UR5, URZ, UPT, UP0 ;  /* 0x000000ff0500728c */ /* 0x000fd2000bf05300 */
[----:B------:R-:W-:Y:S05]  /*3790*/  BRA.U UP0, `(.L_x_584) ;  /* 0x00000005004c7547 */ /* 0x000fea000b800000 */
[-CC-:B------:R-:W-:Y:S01]  /*37a0*/  FFMA.FTZ R114, R150, R128.reuse, R129.reuse ;  /* 0x0000008096727223 */ /* 0x180fe20000010081 */
[-C--:B------:R-:W-:Y:S01]  /*37b0*/  FFMA.FTZ R113, R141, R128.reuse, R129 ;  /* 0x000000808d717223 */ /* 0x080fe20000010081 */
[----:B------:R-:W-:Y:S01]  /*37c0*/  SHF.L.U32 R130, R117, 0x10, RZ ;  /* 0x0000001075827819 */ /* 0x000fe200000006ff */
[----:B------:R-:W-:Y:S02]  /*37d0*/  IMAD.U32 R112, R6, 0x10000, RZ ;  /* 0x0001000006707824 */ /* 0x000fe400078e00ff */
[----:B------:R-:W-:Y:S01]  /*37e0*/  FADD.FTZ R131, R151, -R114 ;  /* 0x8000007297837221 */ /* 0x000fe20000010000 */
[----:B------:R-:W-:Y:S01]  /*37f0*/  FADD.FTZ R113, R140, -R113 ;  /* 0x800000718c717221 */ /* 0x000fe20000010000 */
[-CC-:B------:R-:W-:Y:S01]  /*3800*/  FFMA.FTZ R115, R143, R128.reuse, R129.reuse ;  /* 0x000000808f737223 */ /* 0x180fe20000010081 */
[----:B------:R-:W-:Y:S01]  /*3810*/  SHF.L.U32 R117, R7, 0x10, RZ ;  /* 0x0000001007757819 */ /* 0x000fe200000006ff */
[C---:B-----5:R-:W-:Y:S01]  /*3820*/  FFMA.FTZ R171, R136.reuse, R131, R130 ;  /* 0x0000008388ab7223 */ /* 0x060fe20000010082 */
[----:B------:R-:W-:Y:S01]  /*3830*/  FFMA.FTZ R131, R136, R113, R112 ;  /* 0x0000007188837223 */ /* 0x000fe20000010070 */
[-C--:B------:R-:W-:Y:S01]  /*3840*/  FFMA.FTZ R113, R137, R128.reuse, R129 ;  /* 0x0000008089717223 */ /* 0x080fe20000010081 */
[----:B------:R-:W-:Y:S01]  /*3850*/  FADD.FTZ R115, R142, -R115 ;  /* 0x800000738e737221 */ /* 0x000fe20000010000 */
[----:B------:R-:W-:Y:S01]  /*3860*/  SHF.L.U32 R169, R118, 0x10, RZ ;  /* 0x0000001076a97819 */ /* 0x000fe200000006ff */
[-C--:B------:R-:W-:Y:S01]  /*3870*/  FFMA.FTZ R118, R146, R128.reuse, R129 ;  /* 0x0000008092767223 */ /* 0x080fe20000010081 */
[----:B------:R-:W-:Y:S01]  /*3880*/  SHF.L.U32 R112, R4, 0x10, RZ ;  /* 0x0000001004707819 */ /* 0x000fe200000006ff */
[----:B------:R-:W-:Y:S01]  /*3890*/  FADD.FTZ R113, R0, -R113 ;  /* 0x8000007100717221 */ /* 0x000fe20000010000 */
[----:B------:R-:W-:Y:S01]  /*38a0*/  FFMA.FTZ R170, R136, R115, R117 ;  /* 0x0000007388aa7223 */ /* 0x000fe20000010075 */
[----:B------:R-:W-:Y:S01]  /*38b0*/  ISETP.GE.U32.AND P0, PT, R174, RZ, PT ;  /* 0x000000ffae00720c */ /* 0x000fe20003f06070 */
[-CC-:B------:R-:W-:Y:S01]  /*38c0*/  FFMA.FTZ R168, R148, R128.reuse, R129.reuse ;  /* 0x0000008094a87223 */ /* 0x180fe20000010081 */
[----:B------:R-:W-:Y:S01]  /*38d0*/  FADD.FTZ R117, R147, -R118 ;  /* 0x8000007693757221 */ /* 0x000fe20000010000 */
[-CC-:B------:R-:W-:Y:S01]  /*38e0*/  FFMA.FTZ R115, R139, R128.reuse, R129.reuse ;  /* 0x000000808b737223 */ /* 0x180fe20000010081 */
[----:B------:R-:W-:Y:S01]  /*38f0*/  FFMA.FTZ R118, R136, R113, R112 ;  /* 0x0000007188767223 */ /* 0x000fe20000010070 */
[----:B------:R-:W-:Y:S01]  /*3900*/  FFMA.FTZ R112, R144, R128, R129 ;  /* 0x0000008090707223 */ /* 0x000fe20000010081 */
[----:B------:R-:W-:Y:S01]  /*3910*/  FMUL.FTZ R171, R171, UR13 ;  /* 0x0000000dabab7c20 */ /* 0x000fe20008410000 */
[----:B------:R-:W-:Y:S01]  /*3920*/  SHF.L.U32 R130, R119, 0x10, RZ ;  /* 0x0000001077827819 */ /* 0x000fe200000006ff */
[----:B------:R-:W-:Y:S01]  /*3930*/  FADD.FTZ R119, R149, -R168 ;  /* 0x800000a895777221 */ /* 0x000fe20000010000 */
[----:B------:R-:W-:Y:S01]  /*3940*/  ISETP.GE.U32.AND.EX P0, PT, R175, 0x1000000, PT, P0 ;  /* 0x01000000af00780c */ /* 0x000fe20003f06100 */
[----:B------:R-:W-:-:S02]  /*3950*/  IMAD.U32 R114, R5, 0x10000, RZ ;  /* 0x0001000005727824 */ /* 0x000fc400078e00ff */
[----:B------:R-:W-:Y:S01]  /*3960*/  FADD.FTZ R115, R138, -R115 ;  /* 0x800000738a737221 */ /* 0x000fe20000010000 */
[----:B------:R-:W-:Y:S01]  /*3970*/  FMUL.FTZ R170, R170, UR13 ;  /* 0x0000000daaaa7c20 */ /* 0x000fe20008410000 */
[----:B------:R-:W-:Y:S01]  /*3980*/  LOP3.LUT P5, RZ, R175, 0xff0000, RZ, 0xc0, !PT ;  /* 0x00ff0000afff7812 */ /* 0x000fe200078ac0ff */
[----:B------:R-:W-:Y:S01]  /*3990*/  FADD.FTZ R113, R145, -R112 ;  /* 0x8000007091717221 */ /* 0x000fe20000010000 */
[----:B------:R-:W-:Y:S01]  /*39a0*/  FSEL R112, R171, RZ, P0 ;  /* 0x000000ffab707208 */ /* 0x000fe20000000000 */
[----:B------:R-:W-:Y:S01]  /*39b0*/  FFMA.FTZ R169, R136, R119, R169 ;  /* 0x0000007788a97223 */ /* 0x000fe200000100a9 */
[----:B------:R-:W-:Y:S01]  /*39c0*/  ISETP.GE.U32.AND P0, PT, R124, RZ, PT ;  /* 0x000000ff7c00720c */ /* 0x000fe20003f06070 */
[----:B------:R-:W-:Y:S01]  /*39d0*/  FFMA.FTZ R119, R136, R115, R114 ;  /* 0x0000007388777223 */ /* 0x000fe20000010072 */
[----:B------:R-:W-:Y:S01]  /*39e0*/  FSEL R115, R170, RZ, P5 ;  /* 0x000000ffaa737208 */ /* 0x000fe20002800000 */
[----:B------:R-:W-:Y:S01]  /*39f0*/  FMUL.FTZ R131, R131, UR13 ;  /* 0x0000000d83837c20 */ /* 0x000fe20008410000 */
[C---:B------:R-:W-:Y:S01]  /*3a00*/  LOP3.LUT P5, RZ, R125.reuse, 0xff0000, RZ, 0xc0, !PT ;  /* 0x00ff00007dff7812 */ /* 0x040fe200078ac0ff */
[----:B------:R-:W-:Y:S01]  /*3a10*/  FFMA.FTZ R130, R136, R117, R130 ;  /* 0x0000007588827223 */ /* 0x000fe20000010082 */
[----:B------:R-:W-:Y:S01]  /*3a20*/  ISETP.GE.U32.AND.EX P0, PT, R125, 0x1000000, PT, P0 ;  /* 0x010000007d00780c */ /* 0x000fe20003f06100 */
[----:B------:R-:W-:Y:S01]  /*3a30*/  FMUL.FTZ R169, R169, UR13 ;  /* 0x0000000da9a97c20 */ /* 0x000fe20008410000 */
[----:B------:R-:W-:Y:S01]  /*3a40*/  FSEL R170, R170, RZ, P5 ;  /* 0x000000ffaaaa7208 */ /* 0x000fe20002800000 */
[----:B------:R-:W-:Y:S01]  /*3a50*/  FMUL.FTZ R119, R119, UR13 ;  /* 0x0000000d77777c20 */ /* 0x000fe20008410000 */
[----:B------:R-:W-:Y:S01]  /*3a60*/  LOP3.LUT P5, RZ, R125, 0xff, RZ, 0xc0, !PT ;  /* 0x000000ff7dff7812 */ /* 0x000fe200078ac0ff */
[----:B------:R-:W-:Y:S01]  /*3a70*/  FMUL.FTZ R130, R130, UR13 ;  /* 0x0000000d82827c20 */ /* 0x000fe20008410000 */
[----:B------:R-:W-:-:S02]  /*3a80*/  FSEL R179, R171, RZ, P0 ;  /* 0x000000ffabb37208 */ /* 0x000fc40000000000 */
[----:B------:R-:W-:Y:S02]  /*3a90*/  LOP3.LUT P0, RZ, R175, 0xff, RZ, 0xc0, !PT ;  /* 0x000000ffafff7812 */ /* 0x000fe4000780c0ff */
[----:B------:R-:W-:Y:S02]  /*3aa0*/  F2FP.BF16.F32.PACK_AB R115, R112, R115 ;  /* 0x000000737073723e */ /* 0x000fe400000010ff */
[----:B------:R-:W-:Y:S02]  /*3ab0*/  SHF.L.U32 R117, R116, 0x10, RZ ;  /* 0x0000001074757819 */ /* 0x000fe400000006ff */
[----:B------:R-:W-:Y:S02]  /*3ac0*/  FSEL R112, R131, RZ, P5 ;  /* 0x000000ff83707208 */ /* 0x000fe40002800000 */
[----:B------:R-:W-:Y:S01]  /*3ad0*/  LOP3.LUT P5, RZ, R125, 0xff00, RZ, 0xc0, !PT ;  /* 0x0000ff007dff7812 */ /* 0x000fe200078ac0ff */
[----:B------:R-:W-:Y:S01]  /*3ae0*/  FFMA.FTZ R116, R136, R113, R117 ;  /* 0x0000007188747223 */ /* 0x000fe20000010075 */
[----:B------:R-:W-:-:S02]  /*3af0*/  FSEL R114, R131, RZ, P0 ;  /* 0x000000ff83727208 */ /* 0x000fc40000000000 */
[----:B------:R-:W-:Y:S01]  /*3b00*/  LOP3.LUT P0, RZ, R175, 0xff00, RZ, 0xc0, !PT ;  /* 0x0000ff00afff7812 */ /* 0x000fe2000780c0ff */
[----:B------:R-:W-:Y:S01]  /*3b10*/  FMUL.FTZ R131, R116, UR13 ;  /* 0x0000000d74837c20 */ /* 0x000fe20008410000 */
[C---:B------:R-:W-:Y:S02]  /*3b20*/  FSEL R177, R169.reuse, RZ, P5 ;  /* 0x000000ffa9b17208 */ /* 0x040fe40002800000 */
[----:B------:R-:W-:Y:S02]  /*3b30*/  LOP3.LUT P5, RZ, R124, 0xff0000, RZ, 0xc0, !PT ;  /* 0x00ff00007cff7812 */ /* 0x000fe400078ac0ff */
[----:B------:R-:W-:Y:S02]  /*3b40*/  FSEL R117, R169, RZ, P0 ;  /* 0x000000ffa9757208 */ /* 0x000fe40000000000 */
[----:B------:R-:W-:Y:S02]  /*3b50*/  LOP3.LUT P0, RZ, R174, 0xff0000, RZ, 0xc0, !PT ;  /* 0x00ff0000aeff7812 */ /* 0x000fe4000780c0ff */
[----:B------:R-:W-:-:S02]  /*3b60*/  FSEL R168, R119, RZ, P5 ;  /* 0x000000ff77a87208 */ /* 0x000fc40002800000 */
[----:B------:R-:W-:Y:S02]  /*3b70*/  LOP3.LUT P5, RZ, R124, 0xff000000, RZ, 0xc0, !PT ;  /* 0xff0000007cff7812 */ /* 0x000fe400078ac0ff */
[----:B------:R-:W-:Y:S02]  /*3b80*/  FSEL R113, R119, RZ, P0 ;  /* 0x000000ff77717208 */ /* 0x000fe40000000000 */
[----:B------:R-:W-:Y:S02]  /*3b90*/  LOP3.LUT P0, RZ, R174, 0xff000000, RZ, 0xc0, !PT ;  /* 0xff000000aeff7812 */ /* 0x000fe4000780c0ff */
[----:B------:R-:W-:Y:S02]  /*3ba0*/  FSEL R171, R130, RZ, P5 ;  /* 0x000000ff82ab7208 */ /* 0x000fe40002800000 */
[----:B------:R-:W-:Y:S02]  /*3bb0*/  LOP3.LUT P5, RZ, R124, 0xff00, RZ, 0xc0, !PT ;  /* 0x0000ff007cff7812 */ /* 0x000fe400078ac0ff */
[----:B------:R-:W-:Y:S01]  /*3bc0*/  FSEL R116, R130, RZ, P0 ;  /* 0x000000ff82747208 */ /* 0x000fe20000000000 */
[----:B------:R-:W-:Y:S01]  /*3bd0*/  FMUL.FTZ R130, R118, UR13 ;  /* 0x0000000d76827c20 */ /* 0x000fe20008410000 */
[----:B------:R-:W-:-:S02]  /*3be0*/  LOP3.LUT P0, RZ, R174, 0xff00, RZ, 0xc0, !PT ;  /* 0x0000ff00aeff7812 */ /* 0x000fc4000780c0ff */
[C---:B------:R-:W-:Y:S02]  /*3bf0*/  FSEL R169, R131.reuse, RZ, P5 ;  /* 0x000000ff83a97208 */ /* 0x040fe40002800000 */
[----:B------:R-:W-:Y:S02]  /*3c00*/  LOP3.LUT P5, RZ, R174, 0xff, RZ, 0xc0, !PT ;  /* 0x000000ffaeff7812 */ /* 0x000fe400078ac0ff */
[----:B------:R-:W-:Y:S02]  /*3c10*/  FSEL R131, R131, RZ, P0 ;  /* 0x000000ff83837208 */ /* 0x000fe40000000000 */
        /* <DEDUP_REMOVED lines=11> */
.L_x_584:
[-CC-:B------:R-:W-:Y:S01]  /*3cd0*/  FFMA.FTZ R111, R143, R128.reuse, R129.reuse ;  /* 0x000000808f6f7223 */ /* 0x180fe20000010081 */
[----:B------:R-:W-:Y:S01]  /*3ce0*/  SHF.L.U32 R113, R7, 0x10, RZ ;  /* 0x0000001007717819 */ /* 0x000fe200000006ff */
[-C--:B------:R-:W-:Y:S01]  /*3cf0*/  FFMA.FTZ R110, R150, R128.reuse, R129 ;  /* 0x00000080966e7223 */ /* 0x080fe20000010081 */
[----:B------:R-:W-:Y:S02]  /*3d00*/  IMAD.U32 R112, R169, 0x10000, RZ ;  /* 0x00010000a9707824 */ /* 0x000fe400078e00ff */
[----:B------:R-:W-:Y:S01]  /*3d10*/  FADD.FTZ R111, R142, -R111 ;  /* 0x8000006f8e6f7221 */ /* 0x000fe20000010000 */
[-CC-:B------:R-:W-:Y:S01]  /*3d20*/  FFMA.FTZ R118, R148, R128.reuse, R129.reuse ;  /* 0x0000008094767223 */ /* 0x180fe20000010081 */
[----:B------:R-:W-:Y:S01]  /*3d30*/  FADD.FTZ R115, R151, -R110 ;  /* 0x8000006e97737221 */ /* 0x000fe20000010000 */
[-C--:B------:R-:W-:Y:S01]  /*3d40*/  FFMA.FTZ R109, R141, R128.reuse, R129 ;  /* 0x000000808d6d7223 */ /* 0x080fe20000010081 */
[C---:B-----5:R-:W-:Y:S01]  /*3d50*/  FFMA.FTZ R168, R136.reuse, R111, R113 ;  /* 0x0000006f88a87223 */ /* 0x060fe20000010071 */
[-C--:B------:R-:W-:Y:S01]  /*3d60*/  FFMA.FTZ R111, R139, R128.reuse, R129 ;  /* 0x000000808b6f7223 */ /* 0x080fe20000010081 */
        /* <DEDUP_REMOVED lines=9> */
[-CC-:B------:R-:W-:Y:S01]  /*3e00*/  FFMA.FTZ R109, R137, R128.reuse, R129.reuse ;  /* 0x00000080896d7223 */ /* 0x180fe20000010081 */
[----:B------:R-:W-:Y:S01]  /*3e10*/  FFMA.FTZ R117, R136, R111, R110 ;  /* 0x0000006f88757223 */ /* 0x000fe2000001006e */
[----:B------:R-:W-:Y:S01]  /*3e20*/  FMUL.FTZ R110, R168, UR13 ;  /* 0x0000000da86e7c20 */ /* 0x000fe20008410000 */
[----:B------:R-:W-:Y:S01]  /*3e30*/  LOP3.LUT P0, RZ, R125, 0xff0000, RZ, 0xc0, !PT ;  /* 0x00ff00007dff7812 */ /* 0x000fe2000780c0ff */
[----:B------:R-:W-:Y:S01]  /*3e40*/  FFMA.FTZ R112, R146, R128, R129 ;  /* 0x0000008092707223 */ /* 0x000fe20000010081 */
[----:B------:R-:W-:Y:S01]  /*3e50*/  LOP3.LUT P5, RZ, R175, 0xff0000, RZ, 0xc0, !PT ;  /* 0x00ff0000afff7812 */ /* 0x000fe200078ac0ff */
[----:B------:R-:W-:-:S02]  /*3e60*/  IMAD.U32 R114, R119, 0x10000, RZ ;  /* 0x0001000077727824 */ /* 0x000fc400078e00ff */
[----:B------:R-:W-:Y:S01]  /*3e70*/  FADD.FTZ R109, R0, -R109 ;  /* 0x8000006d006d7221 */ /* 0x000fe20000010000 */
[----:B------:R-:W-:Y:S01]  /*3e80*/  IMAD.U32 R108, R4, 0x10000, RZ ;  /* 0x00010000046c7824 */ /* 0x000fe200078e00ff */
[----:B------:R-:W-:Y:S01]  /*3e90*/  SHF.L.U32 R111, R116, 0x10, RZ ;  /* 0x00000010746f7819 */ /* 0x000fe200000006ff */
[----:B------:R-:W-:Y:S01]  /*3ea0*/  FADD.FTZ R113, R147, -R112 ;  /* 0x8000007093717221 */ /* 0x000fe20000010000 */
[----:B------:R-:W-:Y:S01]  /*3eb0*/  FSEL R119, R110, RZ, P0 ;  /* 0x000000ff6e777208 */ /* 0x000fe20000000000 */
[----:B------:R-:W-:Y:S01]  /*3ec0*/  FFMA.FTZ R112, R136, R109, R108 ;  /* 0x0000006d88707223 */ /* 0x000fe2000001006c */
[----:B------:R-:W-:Y:S01]  /*3ed0*/  ISETP.GE.U32.AND P0, PT, R124, RZ, PT ;  /* 0x000000ff7c00720c */ /* 0x000fe20003f06070 */
[----:B------:R-:W-:Y:S01]  /*3ee0*/  FFMA.FTZ R108, R144, R128, R129 ;  /* 0x00000080906c7223 */ /* 0x000fe20000010081 */
[----:B------:R-:W-:Y:S01]  /*3ef0*/  FSEL R116, R110, RZ, P5 ;  /* 0x000000ff6e747208 */ /* 0x000fe20002800000 */
[----:B------:R-:W-:Y:S01]  /*3f00*/  FMUL.FTZ R115, R169, UR13 ;  /* 0x0000000da9737c20 */ /* 0x000fe20008410000 */
[----:B------:R-:W-:Y:S01]  /*3f10*/  ISETP.GE.U32.AND P5, PT, R174, RZ, PT ;  /* 0x000000ffae00720c */ /* 0x000fe20003fa6070 */
[----:B------:R-:W-:Y:S01]  /*3f20*/  FADD.FTZ R109, R145, -R108 ;  /* 0x8000006c916d7221 */ /* 0x000fe20000010000 */
[----:B------:R-:W-:Y:S01]  /*3f30*/  ISETP.GE.U32.AND.EX P0, PT, R125, 0x1000000, PT, P0 ;  /* 0x010000007d00780c */ /* 0x000fe20003f06100 */
[----:B------:R-:W-:Y:S01]  /*3f40*/  FMUL.FTZ R108, R131, UR13 ;  /* 0x0000000d836c7c20 */ /* 0x000fe20008410000 */
[----:B------:R-:W-:Y:S01]  /*3f50*/  ISETP.GE.U32.AND.EX P5, PT, R175, 0x1000000, PT, P5 ;  /* 0x01000000af00780c */ /* 0x000fe20003fa6150 */
[----:B------:R-:W-:Y:S01]  /*3f60*/  FFMA.FTZ R118, R136, R113, R114 ;  /* 0x0000007188767223 */ /* 0x000fe20000010072 */
[----:B------:R-:W-:Y:S01]  /*3f70*/  FSEL R178, R115, RZ, P0 ;  /* 0x000000ff73b27208 */ /* 0x000fe20000000000 */
[----:B------:R-:W-:Y:S01]  /*3f80*/  FMUL.FTZ R114, R130, UR13 ;  /* 0x0000000d82727c20 */ /* 0x000fe20008410000 */
[----:B------:R-:W-:Y:S01]  /*3f90*/  LOP3.LUT P0, RZ, R125, 0xff, RZ, 0xc0, !PT ;  /* 0x000000ff7dff7812 */ /* 0x000fe2000780c0ff */
[----:B------:R-:W-:Y:S01]  /*3fa0*/  FFMA.FTZ R113, R136, R109, R111 ;  /* 0x0000006d88717223 */ /* 0x000fe2000001006f */
[----:B------:R-:W-:-:S02]  /*3fb0*/  FSEL R115, R115, RZ, P5 ;  /* 0x000000ff73737208 */ /* 0x000fc40002800000 */
[----:B------:R-:W-:Y:S02]  /*3fc0*/  LOP3.LUT P5, RZ, R175, 0xff, RZ, 0xc0, !PT ;  /* 0x000000ffafff7812 */ /* 0x000fe400078ac0ff */
[----:B------:R-:W-:Y:S02]  /*3fd0*/  F2FP.BF16.F32.PACK_AB R110, R130, R131 ;  /* 0x00000083826e723e */ /* 0x000fe400000010ff */
[C---:B------:R-:W-:Y:S02]  /*3fe0*/  FSEL R130, R108.reuse, RZ, P0 ;  /* 0x000000ff6c827208 */ /* 0x040fe40000000000 */
[----:B------:R-:W-:Y:S02]  /*3ff0*/  LOP3.LUT P0, RZ, R125, 0xff00, RZ, 0xc0, !PT ;  /* 0x0000ff007dff7812 */ /* 0x000fe4000780c0ff */
[----:B------:R-:W-:Y:S01]  /*4000*/  FSEL R177, R108, RZ, P5 ;  /* 0x000000ff6cb17208 */ /* 0x000fe20002800000 */
[----:B------:R-:W-:Y:S01]  /*4010*/  FMUL.FTZ R108, R117, UR13 ;  /* 0x0000000d756c7c20 */ /* 0x000fe20008410000 */
[----:B------:R-:W-:-:S02]  /*4020*/  LOP3.LUT P5, RZ, R175, 0xff00, RZ, 0xc0, !PT ;  /* 0x0000ff00afff7812 */ /* 0x000fc400078ac0ff */
[C---:B------:R-:W-:Y:S02]  /*4030*/  FSEL R179, R114.reuse, RZ, P0 ;  /* 0x000000ff72b37208 */ /* 0x040fe40000000000 */
[----:B------:R-:W-:Y:S02]  /*4040*/  FSEL R114, R114, RZ, P5 ;  /* 0x000000ff72727208 */ /* 0x000fe40002800000 */
[----:B------:R-:W-:Y:S02]  /*4050*/  LOP3.LUT P0, RZ, R124, 0xff0000, RZ, 0xc0, !PT ;  /* 0x00ff00007cff7812 */ /* 0x000fe4000780c0ff */
[----:B------:R-:W-:Y:S02]  /*4060*/  LOP3.LUT P5, RZ, R174, 0xff0000, RZ, 0xc0, !PT ;  /* 0x00ff0000aeff7812 */ /* 0x000fe400078ac0ff */
[----:B------:R-:W-:Y:S02]  /*4070*/  F2FP.BF16.F32.PACK_AB R111, R169, R168 ;  /* 0x000000a8a96f723e */ /* 0x000fe400000010ff */
[C---:B------:R-:W-:Y:S01]  /*4080*/  F2FP.BF16.F32.PACK_AB R109, R118.reuse, R117 ;  /* 0x00000075766d723e */ /* 0x040fe200000010ff */
        /* <DEDUP_REMOVED lines=11> */
[----:B------:R-:W-:Y:S01]  /*4140*/  F2FP.BF16.F32.PACK_AB R108, R113, R112 ;  /* 0x00000070716c723e */ /* 0x000fe200000010ff */
[----:B------:R-:W-:Y:S01]  /*4150*/  FMUL.FTZ R112, R112, UR13 ;  /* 0x0000000d70707c20 */ /* 0x000fe20008410000 */
[C---:B------:R-:W-:Y:S02]  /*4160*/  FSEL R131, R116.reuse, RZ, P0 ;  /* 0x000000ff74837208 */ /* 0x040fe40000000000 */
[----:B------:R-:W-:Y:S02]  /*4170*/  FSEL R169, R116, RZ, P5 ;  /* 0x000000ff74a97208 */ /* 0x000fe40002800000 */
[----:B------:R-:W-:-:S02]  /*4180*/  LOP3.LUT P0, RZ, R174, 0xff, RZ, 0xc0, !PT ;  /* 0x000000ffaeff7812 */ /* 0x000fc4000780c0ff */
[----:B------:R-:W-:Y:S02]  /*4190*/  LOP3.LUT P5, RZ, R124, 0xff, RZ, 0xc0, !PT ;  /* 0x000000ff7cff7812 */ /* 0x000fe400078ac0ff */
[----:B------:R-:W-:Y:S02]  /*41a0*/  F2FP.BF16.F32.PACK_AB R118, R179, R130 ;  /* 0x00000082b376723e */ /* 0x000fe400000010ff */
[C---:B------:R-:W-:Y:S02]  /*41b0*/  FSEL R130, R112.reuse, RZ, P0 ;  /* 0x000000ff70827208 */ /* 0x040fe40000000000 */
[----:B------:R-:W-:Y:S02]  /*41c0*/  FSEL R116, R112, RZ, P5 ;  /* 0x000000ff70747208 */ /* 0x000fe40002800000 */
[----:B------:R-:W-:Y:S02]  /*41d0*/  F2FP.BF16.F32.PACK_AB R119, R178, R119 ;  /* 0x00000077b277723e */ /* 0x000fe400000010ff */
[----:B------:R-:W-:-:S02]  /*41e0*/  F2FP.BF16.F32.PACK_AB R114, R114, R177 ;  /* 0x000000b17272723e */ /* 0x000fc400000010ff */
[----:B------:R-:W-:Y:S02]  /*41f0*/  F2FP.BF16.F32.PACK_AB R113, R171, R168 ;  /* 0x000000a8ab71723e */ /* 0x000fe400000010ff */
[----:B------:R-:W-:Y:S02]  /*4200*/  F2FP.BF16.F32.PACK_AB R117, R170, R117 ;  /* 0x00000075aa75723e */ /* 0x000fe400000010ff */
[----:B------:R-:W-:Y:S02]  /*4210*/  F2FP.BF16.F32.PACK_AB R112, R169, R130 ;  /* 0x00000082a970723e */ /* 0x000fe400000010ff */
[----:B------:R-:W-:-:S07]  /*4220*/  F2FP.BF16.F32.PACK_AB R116, R131, R116 ;  /* 0x000000748374723e */ /* 0x000fce00000010ff */
.L_x_580:
        /* <DEDUP_REMOVED lines=14> */
.L_x_576:
[----:B------:R-:W-:Y:S05]  /*4310*/  BSYNC.RECONVERGENT B0 ;  /* 0x0000000000007941 */ /* 0x000fea0003800200 */
.L_x_575:
        /* <DEDUP_REMOVED lines=19> */
[----:B------:R-:W-:-:S03]  /*4450*/  SHF.L.U32 R111, R120, 0x10, RZ ;  /* 0x00000010786f7819 */ /* 0x000fc600000006ff */
        /* <DEDUP_REMOVED lines=9> */
[----:B------:R-:W-:Y:S01]  /*44f0*/  FFMA.FTZ R109, R157, R128, R129 ;  /* 0x000000809d6d7223 */ /* 0x000fe20000010081 */
[----:B------:R-:W-:Y:S02]  /*4500*/  SHF.L.U32 R111, R106, 0x10, RZ ;  /* 0x000000106a6f7819 */ /* 0x000fe400000006ff */
[----:B------:R-:W-:Y:S01]  /*4510*/  FMUL.FTZ R108, R178, UR13 ;  /* 0x0000000db26c7c20 */ /* 0x000fe20008410000 */
[----:B------:R-:W-:-:S04]  /*4520*/  FADD.FTZ R109, R156, -R109 ;  /* 0x8000006d9c6d7221 */ /* 0x000fc80000010000 */
[----:B------:R-:W-:Y:S01]  /*4530*/  FSEL R179, R108, RZ, P0 ;  /* 0x000000ff6cb37208 */ /* 0x000fe20000000000 */
[----:B------:R-:W-:Y:S01]  /*4540*/  FFMA.FTZ R110, R136, R109, R111 ;  /* 0x0000006d886e7223 */ /* 0x000fe2000001006f */
[----:B------:R-:W-:Y:S02]  /*4550*/  ISETP.GE.U32.AND P0, PT, R172, RZ, PT ;  /* 0x000000ffac00720c */ /* 0x000fe40003f06070 */
[----:B------:R-:W-:Y:S02]  /*4560*/  SHF.L.U32 R111, R105, 0x10, RZ ;  /* 0x00000010696f7819 */ /* 0x000fe400000006ff */
[----:B------:R-:W-:-:S04]  /*4570*/  ISETP.GE.U32.AND.EX P0, PT, R173, 0x1000000, PT, P0 ;  /* 0x01000000ad00780c */ /* 0x000fc80003f06100 */
[----:B------:R-:W-:Y:S01]  /*4580*/  FSEL R181, R108, RZ, P0 ;  /* 0x000000ff6cb57208 */ /* 0x000fe20000000000 */
[----:B------:R-:W-:Y:S01]  /*4590*/  FMUL.FTZ R108, R110, UR13 ;  /* 0x0000000d6e6c7c20 */ /* 0x000fe20008410000 */
[----:B------:R-:W-:-:S04]  /*45a0*/  LOP3.LUT P0, RZ, R3, 0xff, RZ, 0xc0, !PT ;  /* 0x000000ff03ff7812 */ /* 0x000fc8000780c0ff */
        /* <DEDUP_REMOVED lines=13> */
[----:B------:R-:W-:Y:S02]  /*4680*/  FSEL R171, R108, RZ, P0 ;  /* 0x000000ff6cab7208 */ /* 0x000fe40000000000 */
[----:B------:R-:W-:Y:S02]  /*4690*/  LOP3.LUT P0, RZ, R173, 0xff00, RZ, 0xc0, !PT ;  /* 0x0000ff00adff7812 */ /* 0x000fe4000780c0ff */
[----:B------:R-:W-:-:S02]  /*46a0*/  SHF.L.U32 R111, R122, 0x10, RZ ;  /* 0x000000107a6f7819 */ /* 0x000fc400000006ff */
        /* <DEDUP_REMOVED lines=10> */
[----:B------:R-:W-:Y:S01]  /*4750*/  FFMA.FTZ R114, R136, R109, R111 ;  /* 0x0000006d88727223 */ /* 0x000fe2000001006f */
[----:B------:R-:W-:Y:S02]  /*4760*/  F2FP.BF16.F32.PACK_AB R111, R178, R119 ;  /* 0x00000077b26f723e */ /* 0x000fe400000010ff */
[----:B------:R-:W-:Y:S01]  /*4770*/  F2FP.BF16.F32.PACK_AB R119, R179, R168 ;  /* 0x000000a8b377723e */ /* 0x000fe200000010ff */
[----:B------:R-:W-:-:S05]  /*4780*/  FMUL.FTZ R108, R114, UR13 ;  /* 0x0000000d726c7c20 */ /* 0x000fca0008410000 */
        /* <DEDUP_REMOVED lines=17> */
[----:B------:R-:W-:Y:S01]  /*48a0*/  FMUL.FTZ R109, R108, UR13 ;  /* 0x0000000d6c6d7c20 */ /* 0x000fe20008410000 */
[----:B------:R-:W-:-:S04]  /*48b0*/  F2FP.BF16.F32.PACK_AB R108, R123, R108 ;  /* 0x0000006c7b6c723e */ /* 0x000fc800000010ff */
[----:B------:R-:W-:Y:S02]  /*48c0*/  FSEL R116, R109, RZ, P0 ;  /* 0x000000ff6d747208 */ /* 0x000fe40000000000 */
[----:B------:R-:W-:Y:S02]  /*48d0*/  LOP3.LUT P0, RZ, R172, 0xff, RZ, 0xc0, !PT ;  /* 0x000000ffacff7812 */ /* 0x000fe4000780c0ff */
[----:B------:R-:W-:Y:S02]  /*48e0*/  F2FP.BF16.F32.PACK_AB R116, R121, R116 ;  /* 0x000000747974723e */ /* 0x000fe400000010ff */
[----:B------:R-:W-:Y:S02]  /*48f0*/  FSEL R112, R109, RZ, P0 ;  /* 0x000000ff6d707208 */ /* 0x000fe40000000000 */
[----:B------:R-:W-:Y:S02]  /*4900*/  F2FP.BF16.F32.PACK_AB R109, R114, R113 ;  /* 0x00000071726d723e */ /* 0x000fe400000010ff */
[----:B------:R-:W-:-:S02]  /*4910*/  F2FP.BF16.F32.PACK_AB R114, R177, R130 ;  /* 0x00000082b172723e */ /* 0x000fc400000010ff */
[----:B------:R-:W-:Y:S02]  /*4920*/  F2FP.BF16.F32.PACK_AB R113, R169, R120 ;  /* 0x00000078a971723e */ /* 0x000fe400000010ff */
[----:B------:R-:W-:Y:S01]  /*4930*/  F2FP.BF16.F32.PACK_AB R112, R131, R112 ;  /* 0x000000708370723e */ /* 0x000fe200000010ff */
[----:B------:R-:W-:Y:S06]  /*4940*/  BRA `(.L_x_590) ;  /* 0x0000001c00ac7947 */ /* 0x000fec0003800000 */
.L_x_589:
        /* <DEDUP_REMOVED lines=13> */
[----:B------:R-:W-:Y:S01]  /*4a20*/  FADD.FTZ R113, R167, -R112 ;  /* 0x80000070a7717221 */ /* 0x000fe20000010000 */
[----:B------:R-:W-:Y:S01]  /*4a30*/  ISETP.GE.U32.AND P0, PT, R2, RZ, PT ;  /* 0x000000ff0200720c */ /* 0x000fe20003f06070 */
[----:B------:R-:W-:Y:S02]  /*4a40*/  FFMA.FTZ R112, R164, R128, R129 ;  /* 0x00000080a4707223 */ /* 0x000fe40000010081 */
[----:B------:R-:W-:Y:S01]  /*4a50*/  FFMA.FTZ R113, R136, R113, R115 ;  /* 0x0000007188717223 */ /* 0x000fe20000010073 */
[----:B------:R-:W-:Y:S02]  /*4a60*/  ISETP.GE.U32.AND.EX P0, PT, R3, 0x1000000, PT, P0 ;  /* 0x010000000300780c */ /* 0x000fe40003f06100 */
[----:B------:R-:W-:Y:S01]  /*4a70*/  SHF.L.U32 R115, R106, 0x10, RZ ;  /* 0x000000106a737819 */ /* 0x000fe200000006ff */
[----:B------:R-:W-:-:S05]  /*4a80*/  FMUL.FTZ R113, R113, UR13 ;  /* 0x0000000d71717c20 */ /* 0x000fca0008410000 */
[----:B------:R-:W-:Y:S02]  /*4a90*/  FSEL R168, R113, RZ, P0 ;  /* 0x000000ff71a87208 */ /* 0x000fe40000000000 */
[----:B------:R-:W-:Y:S02]  /*4aa0*/  ISETP.GE.U32.AND P0, PT, R172, RZ, PT ;  /* 0x000000ffac00720c */ /* 0x000fe40003f06070 */
[----:B------:R-:W-:Y:S02]  /*4ab0*/  F2FP.BF16.F32.PACK_AB R119, R168, R119 ;  /* 0x00000077a877723e */ /* 0x000fe400000010ff */
[----:B------:R-:W-:-:S04]  /*4ac0*/  ISETP.GE.U32.AND.EX P0, PT, R173, 0x1000000, PT, P0 ;  /* 0x01000000ad00780c */ /* 0x000fc80003f06100 */
[----:B------:R-:W-:Y:S01]  /*4ad0*/  FSEL R177, R113, RZ, P0 ;  /* 0x000000ff71b17208 */ /* 0x000fe20000000000 */
[----:B------:R-:W-:Y:S01]  /*4ae0*/  FFMA.FTZ R113, R157, R128, R129 ;  /* 0x000000809d717223 */ /* 0x000fe20000010081 */
[----:B------:R-:W-:-:S03]  /*4af0*/  LOP3.LUT P0, RZ, R3, 0xff, RZ, 0xc0, !PT ;  /* 0x000000ff03ff7812 */ /* 0x000fc6000780c0ff */
[----:B------:R-:W-:-:S04]  /*4b00*/  FADD.FTZ R113, R156, -R113 ;  /* 0x800000719c717221 */ /* 0x000fc80000010000 */
        /* <DEDUP_REMOVED lines=25> */
[----:B------:R-:W-:Y:S01]  /*4ca0*/  FADD.FTZ R113, R163, -R112 ;  /* 0x80000070a3717221 */ /* 0x000fe20000010000 */
[----:B------:R-:W-:Y:S01]  /*4cb0*/  LOP3.LUT P0, RZ, R2, 0xff000000, RZ, 0xc0, !PT ;  /* 0xff00000002ff7812 */ /* 0x000fe2000780c0ff */
[-CC-:B------:R-:W-:Y:S01]  /*4cc0*/  FFMA.FTZ R112, R160, R128.reuse, R129.reuse ;  /* 0x00000080a0707223 */ /* 0x180fe20000010081 */
[----:B------:R-:W-:Y:S01]  /*4cd0*/  FFMA.FTZ R129, R153, R128, R129 ;  /* 0x0000008099817223 */ /* 0x000fe20000010081 */
[----:B------:R-:W-:Y:S01]  /*4ce0*/  FFMA.FTZ R113, R136, R113, R115 ;  /* 0x0000007188717223 */ /* 0x000fe20000010073 */
[----:B------:R-:W-:Y:S02]  /*4cf0*/  F2FP.BF16.F32.PACK_AB R115, R177, R130 ;  /* 0x00000082b173723e */ /* 0x000fe400000010ff */
[----:B------:R-:W-:Y:S01]  /*4d00*/  FADD.FTZ R129, R152, -R129 ;  /* 0x8000008198817221 */ /* 0x000fe20000010000 */
        /* <DEDUP_REMOVED lines=12> */
[----:B------:R-:W-:Y:S01]  /*4dd0*/  IMAD.U32 R113, R104, 0x10000, RZ ;  /* 0x0001000068717824 */ /* 0x000fe200078e00ff */
[----:B------:R-:W-:-:S03]  /*4de0*/  LOP3.LUT P0, RZ, R2, 0xff, RZ, 0xc0, !PT ;  /* 0x000000ff02ff7812 */ /* 0x000fc6000780c0ff */
[----:B------:R-:W-:-:S04]  /*4df0*/  FFMA.FTZ R113, R136, R129, R113 ;  /* 0x0000008188717223 */ /* 0x000fc80000010071 */
        /* <DEDUP_REMOVED lines=8> */
.L_x_588:
        /* <DEDUP_REMOVED lines=14> */
[----:B------:R-:W-:Y:S01]  /*4f60*/  ISETP.GE.U32.AND P0, PT, R172, RZ, PT ;  /* 0x000000ffac00720c */ /* 0x000fe20003f06070 */
[----:B------:R-:W-:-:S03]  /*4f70*/  FFMA.FTZ R109, R157, R128, R129 ;  /* 0x000000809d6d7223 */ /* 0x000fc60000010081 */
[----:B------:R-:W-:Y:S01]  /*4f80*/  ISETP.GE.U32.AND.EX P0, PT, R173, 0x1000000, PT, P0 ;  /* 0x01000000ad00780c */ /* 0x000fe20003f06100 */
[----:B------:R-:W-:-:S03]  /*4f90*/  FADD.FTZ R109, R156, -R109 ;  /* 0x8000006d9c6d7221 */ /* 0x000fc60000010000 */
[----:B------:R-:W-:Y:S01]  /*4fa0*/  FSEL R179, R108, RZ, P0 ;  /* 0x000000ff6cb37208 */ /* 0x000fe20000000000 */
[----:B------:R-:W-:Y:S01]  /*4fb0*/  FMUL.FTZ R108, R111, UR13 ;  /* 0x0000000d6f6c7c20 */ /* 0x000fe20008410000 */
[----:B------:R-:W-:Y:S01]  /*4fc0*/  LOP3.LUT P0, RZ, R3, 0xff0000, RZ, 0xc0, !PT ;  /* 0x00ff000003ff7812 */ /* 0x000fe2000780c0ff */
[----:B------:R-:W-:Y:S01]  /*4fd0*/  FMUL.FTZ R110, R136, R109 ;  /* 0x0000006d886e7220 */ /* 0x000fe20000410000 */
[----:B------:R-:W-:Y:S01]  /*4fe0*/  FFMA.FTZ R109, R155, R128, R129 ;  /* 0x000000809b6d7223 */ /* 0x000fe20000010081 */
[----:B------:R-:W-:Y:S02]  /*4ff0*/  F2FP.BF16.F32.PACK_AB R111, R178, R111 ;  /* 0x0000006fb26f723e */ /* 0x000fe400000010ff */
[----:B------:R-:W-:Y:S01]  /*5000*/  FSEL R168, R108, RZ, P0 ;  /* 0x000000ff6ca87208 */ /* 0x000fe20000000000 */
[----:B------:R-:W-:Y:S01]  /*5010*/  FADD.FTZ R109, R154, -R109 ;  /* 0x8000006d9a6d7221 */ /* 0x000fe20000010000 */
[----:B------:R-:W-:-:S03]  /*5020*/  LOP3.LUT P0, RZ, R173, 0xff0000, RZ, 0xc0, !PT ;  /* 0x00ff0000adff7812 */ /* 0x000fc6000780c0ff */
[----:B------:R-:W-:Y:S01]  /*5030*/  FMUL.FTZ R114, R136, R109 ;  /* 0x0000006d88727220 */ /* 0x000fe20000410000 */
        /* <DEDUP_REMOVED lines=55> */
.L_x_591:
        /* <DEDUP_REMOVED lines=9> */
[----:B------:R-:W-:Y:S01]  /*5440*/  FADD.FTZ R113, R167, -R112 ;  /* 0x80000070a7717221 */ /* 0x000fe20000010000 */
[----:B------:R-:W-:Y:S01]  /*5450*/  ISETP.GE.U32.AND P0, PT, R2, RZ, PT ;  /* 0x000000ff0200720c */ /* 0x000fe20003f06070 */
[----:B------:R-:W-:Y:S02]  /*5460*/  FFMA.FTZ R112, R164, R128, R129 ;  /* 0x00000080a4707223 */ /* 0x000fe40000010081 */
[----:B------:R-:W-:Y:S01]  /*5470*/  FMUL.FTZ R113, R136, R113 ;  /* 0x0000007188717220 */ /* 0x000fe20000410000 */
[----:B------:R-:W-:-:S03]  /*5480*/  ISETP.GE.U32.AND.EX P0, PT, R3, 0x1000000, PT, P0 ;  /* 0x010000000300780c */ /* 0x000fc60003f06100 */
[----:B------:R-:W-:-:S05]  /*5490*/  FMUL.FTZ R113, R113, UR13 ;  /* 0x0000000d71717c20 */ /* 0x000fca0008410000 */
[----:B------:R-:W-:Y:S02]  /*54a0*/  FSEL R130, R113, RZ, P0 ;  /* 0x000000ff71827208 */ /* 0x000fe40000000000 */
[----:B------:R-:W-:Y:S02]  /*54b0*/  ISETP.GE.U32.AND P0, PT, R172, RZ, PT ;  /* 0x000000ffac00720c */ /* 0x000fe40003f06070 */
[----:B------:R-:W-:Y:S02]  /*54c0*/  F2FP.BF16.F32.PACK_AB R119, R130, R119 ;  /* 0x000000778277723e */ /* 0x000fe400000010ff */
[----:B------:R-:W-:-:S04]  /*54d0*/  ISETP.GE.U32.AND.EX P0, PT, R173, 0x1000000, PT, P0 ;  /* 0x01000000ad00780c */ /* 0x000fc80003f06100 */
        /* <DEDUP_REMOVED lines=32> */
[----:B------:R-:W-:-:S03]  /*56e0*/  FMUL.FTZ R113, R136, R113 ;  /* 0x0000007188717220 */ /* 0x000fc60000410000 */
[----:B------:R-:W-:Y:S01]  /*56f0*/  FADD.FTZ R129, R152, -R129 ;  /* 0x8000008198817221 */ /* 0x000fe20000010000 */
[----:B------:R-:W-:-:S03]  /*5700*/  FMUL.FTZ R113, R113, UR13 ;  /* 0x0000000d71717c20 */ /* 0x000fc60008410000 */
[----:B------:R-:W-:Y:S02]  /*5710*/  FMUL.FTZ R129, R136, R129 ;  /* 0x0000008188817220 */ /* 0x000fe40000410000 */
[----:B------:R-:W-:Y:S02]  /*5720*/  FSEL R122, R113, RZ, P0 ;  /* 0x000000ff717a7208 */ /* 0x000fe40000000000 */
[----:B------:R-:W-:Y:S01]  /*5730*/  LOP3.LUT P0, RZ, R172, 0xff000000, RZ, 0xc0, !PT ;  /* 0xff000000acff7812 */ /* 0x000fe2000780c0ff */
[----:B------:R-:W-:Y:S01]  /*5740*/  FMUL.FTZ R129, R129, UR13 ;  /* 0x0000000d81817c20 */ /* 0x000fe20008410000 */
        /* <DEDUP_REMOVED lines=8> */
[----:B------:R-:W-:Y:S02]  /*57d0*/  FSEL R123, R113, RZ, P0 ;  /* 0x000000ff717b7208 */ /* 0x000fe40000000000 */
[----:B------:R-:W-:Y:S02]  /*57e0*/  LOP3.LUT P0, RZ, R2, 0xff, RZ, 0xc0, !PT ;  /* 0x000000ff02ff7812 */ /* 0x000fe4000780c0ff */
[----:B------:R-:W-:Y:S02]  /*57f0*/  F2FP.BF16.F32.PACK_AB R113, R131, R120 ;  /* 0x000000788371723e */ /* 0x000fe400000010ff */
[----:B------:R-:W-:Y:S02]  /*5800*/  FSEL R116, R129, RZ, P0 ;  /* 0x000000ff81747208 */ /* 0x000fe40000000000 */
[----:B------:R-:W-:Y:S02]  /*5810*/  LOP3.LUT P0, RZ, R172, 0xff, RZ, 0xc0, !PT ;  /* 0x000000ffacff7812 */ /* 0x000fe4000780c0ff */
[----:B------:R-:W-:-:S02]  /*5820*/  F2FP.BF16.F32.PACK_AB R116, R121, R116 ;  /* 0x000000747974723e */ /* 0x000fc400000010ff */
[----:B------:R-:W-:-:S04]  /*5830*/  FSEL R112, R129, RZ, P0 ;  /* 0x000000ff81707208 */ /* 0x000fc80000000000 */
[----:B------:R-:W-:Y:S01]  /*5840*/  F2FP.BF16.F32.PACK_AB R112, R123, R112 ;  /* 0x000000707b70723e */ /* 0x000fe200000010ff */
[----:B------:R-:W-:Y:S06]  /*5850*/  BRA `(.L_x_590) ;  /* 0x0000000c00e87947 */ /* 0x000fec0003800000 */
.L_x_587:
        /* <DEDUP_REMOVED lines=51> */
[-CC-:B------:R-:W-:Y:S01]  /*5b90*/  FFMA.FTZ R109, R153, R128.reuse, R129.reuse ;  /* 0x00000080996d7223 */ /* 0x180fe20000010081 */
[----:B------:R-:W-:Y:S01]  /*5ba0*/  SHF.L.U32 R111, R104, 0x10, RZ ;  /* 0x00000010686f7819 */ /* 0x000fe200000006ff */
[----:B------:R-:W-:Y:S01]  /*5bb0*/  FFMA.FTZ R128, R160, R128, R129 ;  /* 0x00000080a0807223 */ /* 0x000fe20000010081 */
[----:B------:R-:W-:Y:S01]  /*5bc0*/  FMUL.FTZ R108, R118, UR13 ;  /* 0x0000000d766c7c20 */ /* 0x000fe20008410000 */
[----:B------:R-:W-:-:S04]  /*5bd0*/  FADD.FTZ R109, R152, -R109 ;  /* 0x8000006d986d7221 */ /* 0x000fc80000010000 */
[----:B------:R-:W-:Y:S01]  /*5be0*/  FSEL R131, R108, RZ, P0 ;  /* 0x000000ff6c837208 */ /* 0x000fe20000000000 */
[----:B------:R-:W-:Y:S01]  /*5bf0*/  FFMA.FTZ R108, R136, R109, R111 ;  /* 0x0000006d886c7223 */ /* 0x000fe2000001006f */
[----:B------:R-:W-:Y:S02]  /*5c00*/  LOP3.LUT P0, RZ, R2, 0xff, RZ, 0xc0, !PT ;  /* 0x000000ff02ff7812 */ /* 0x000fe4000780c0ff */
[----:B------:R-:W-:Y:S01]  /*5c10*/  F2FP.BF16.F32.PACK_AB R111, R171, R168 ;  /* 0x000000a8ab6f723e */ /* 0x000fe200000010ff */
        /* <DEDUP_REMOVED lines=13> */
.L_x_593:
        /* <DEDUP_REMOVED lines=48> */
[----:B------:R-:W-:Y:S01]  /*5ff0*/  FSEL R131, R117, RZ, P0 ;  /* 0x000000ff75837208 */ /* 0x000fe20000000000 */
[----:B------:R-:W-:Y:S01]  /*6000*/  FADD.FTZ R117, R161, -R116 ;  /* 0x80000074a1757221 */ /* 0x000fe20000010000 */
[----:B------:R-:W-:-:S03]  /*6010*/  LOP3.LUT P0, RZ, R2, 0xff00, RZ, 0xc0, !PT ;  /* 0x0000ff0002ff7812 */ /* 0x000fc6000780c0ff */
[----:B------:R-:W-:-:S04]  /*6020*/  FFMA.FTZ R117, R136, R117, R123 ;  /* 0x0000007588757223 */ /* 0x000fc8000001007b */
[----:B------:R-:W-:-:S05]  /*6030*/  FMUL.FTZ R117, R117, UR13 ;  /* 0x0000000d75757c20 */ /* 0x000fca0008410000 */
[----:B------:R-:W-:Y:S02]  /*6040*/  FSEL R121, R117, RZ, P0 ;  /* 0x000000ff75797208 */ /* 0x000fe40000000000 */
[----:B------:R-:W-:Y:S02]  /*6050*/  SHF.L.U32 R117, R104, 0x10, RZ ;  /* 0x0000001068757819 */ /* 0x000fe400000006ff */
[----:B------:R-:W-:-:S03]  /*6060*/  LOP3.LUT P0, RZ, R2, 0xff, RZ, 0xc0, !PT ;  /* 0x000000ff02ff7812 */ /* 0x000fc6000780c0ff */
[----:B------:R-:W-:-:S04]  /*6070*/  FFMA.FTZ R117, R136, R129, R117 ;  /* 0x0000008188757223 */ /* 0x000fc80000010075 */
[----:B------:R-:W-:-:S05]  /*6080*/  FMUL.FTZ R117, R117, UR13 ;  /* 0x0000000d75757c20 */ /* 0x000fca0008410000 */
[----:B------:R-:W-:Y:S02]  /*6090*/  FSEL R116, R117, RZ, P0 ;  /* 0x000000ff75747208 */ /* 0x000fe40000000000 */
[----:B------:R-:W-:Y:S02]  /*60a0*/  F2FP.BF16.F32.PACK_AB R117, R131, R120 ;  /* 0x000000788375723e */ /* 0x000fe400000010ff */
[----:B------:R-:W-:Y:S01]  /*60b0*/  F2FP.BF16.F32.PACK_AB R116, R121, R116 ;  /* 0x000000747974723e */ /* 0x000fe200000010ff */
[----:B------:R-:W-:Y:S06]  /*60c0*/  BRA `(.L_x_590) ;  /* 0x0000000400cc7947 */ /* 0x000fec0003800000 */
.L_x_592:
        /* <DEDUP_REMOVED lines=13> */
[----:B------:R-:W-:Y:S01]  /*61a0*/  FFMA.FTZ R109, R157, R128, R129 ;  /* 0x000000809d6d7223 */ /* 0x000fe20000010081 */
[----:B------:R-:W-:Y:S02]  /*61b0*/  FSEL R171, R108, RZ, P0 ;  /* 0x000000ff6cab7208 */ /* 0x000fe40000000000 */
[----:B------:R-:W-:Y:S01]  /*61c0*/  FMUL.FTZ R108, R111, UR13 ;  /* 0x0000000d6f6c7c20 */ /* 0x000fe20008410000 */
[----:B------:R-:W-:Y:S01]  /*61d0*/  FADD.FTZ R109, R156, -R109 ;  /* 0x8000006d9c6d7221 */ /* 0x000fe20000010000 */
[----:B------:R-:W-:Y:S02]  /*61e0*/  LOP3.LUT P0, RZ, R3, 0xff0000, RZ, 0xc0, !PT ;  /* 0x00ff000003ff7812 */ /* 0x000fe4000780c0ff */
[----:B------:R-:W-:Y:S01]  /*61f0*/  F2FP.BF16.F32.PACK_AB R111, R168, R111 ;  /* 0x0000006fa86f723e */ /* 0x000fe200000010ff */
[----:B------:R-:W-:Y:S01]  /*6200*/  FMUL.FTZ R110, R136, R109 ;  /* 0x0000006d886e7220 */ /* 0x000fe20000410000 */
[----:B------:R-:W-:-:S02]  /*6210*/  FSEL R130, R108, RZ, P0 ;  /* 0x000000ff6c827208 */ /* 0x000fc40000000000 */
[----:B------:R-:W-:Y:S01]  /*6220*/  LOP3.LUT P0, RZ, R3, 0xff, RZ, 0xc0, !PT ;  /* 0x000000ff03ff7812 */ /* 0x000fe2000780c0ff */
        /* <DEDUP_REMOVED lines=11> */
[----:B------:R-:W-:Y:S02]  /*62e0*/  FSEL R169, R108, RZ, P0 ;  /* 0x000000ff6ca97208 */ /* 0x000fe40000000000 */
[----:B------:R-:W-:Y:S01]  /*62f0*/  LOP3.LUT P0, RZ, R2, 0xff0000, RZ, 0xc0, !PT ;  /* 0x00ff000002ff7812 */ /* 0x000fe2000780c0ff */
[----:B------:R-:W-:-:S05]  /*6300*/  FMUL.FTZ R108, R118, UR13 ;  /* 0x0000000d766c7c20 */ /* 0x000fca0008410000 */
[----:B------:R-:W-:Y:S01]  /*6310*/  FSEL R120, R108, RZ, P0 ;  /* 0x000000ff6c787208 */ /* 0x000fe20000000000 */
[----:B------:R-:W-:Y:S01]  /*6320*/  FFMA.FTZ R108, R162, R128, R129 ;  /* 0x00000080a26c7223 */ /* 0x000fe20000010081 */
[----:B------:R-:W-:-:S03]  /*6330*/  LOP3.LUT P0, RZ, R2, 0xff000000, RZ, 0xc0, !PT ;  /* 0xff00000002ff7812 */ /* 0x000fc6000780c0ff */
[----:B------:R-:W-:-:S04]  /*6340*/  FADD.FTZ R109, R163, -R108 ;  /* 0x8000006ca36d7221 */ /* 0x000fc80000010000 */
[----:B------:R-:W-:Y:S01]  /*6350*/  FMUL.FTZ R119, R136, R109 ;  /* 0x0000006d88777220 */ /* 0x000fe20000410000 */
[-CC-:B------:R-:W-:Y:S01]  /*6360*/  FFMA.FTZ R109, R153, R128.reuse, R129.reuse ;  /* 0x00000080996d7223 */ /* 0x180fe20000010081 */
[----:B------:R-:W-:Y:S02]  /*6370*/  FFMA.FTZ R128, R160, R128, R129 ;  /* 0x00000080a0807223 */ /* 0x000fe40000010081 */
[----:B------:R-:W-:Y:S01]  /*6380*/  FMUL.FTZ R108, R119, UR13 ;  /* 0x0000000d776c7c20 */ /* 0x000fe20008410000 */
[----:B------:R-:W-:-:S04]  /*6390*/  FADD.FTZ R109, R152, -R109 ;  /* 0x8000006d986d7221 */ /* 0x000fc80000010000 */
[----:B------:R-:W-:Y:S01]  /*63a0*/  FSEL R123, R108, RZ, P0 ;  /* 0x000000ff6c7b7208 */ /* 0x000fe20000000000 */
[----:B------:R-:W-:Y:S01]  /*63b0*/  FMUL.FTZ R108, R136, R109 ;  /* 0x0000006d886c7220 */ /* 0x000fe20000410000 */
[----:B------:R-:W-:-:S03]  /*63c0*/  LOP3.LUT P0, RZ, R2, 0xff, RZ, 0xc0, !PT ;  /* 0x000000ff02ff7812 */ /* 0x000fc6000780c0ff */
        /* <DEDUP_REMOVED lines=14> */
.L_x_594:
[-CC-:B------:R-:W-:Y:S01]  /*64b0*/  FFMA.FTZ R117, R159, R128.reuse, R129.reuse ;  /* 0x000000809f757223 */ /* 0x180fe20000010081 */
[----:B------:R-:W-:Y:S01]  /*64c0*/  LOP3.LUT P0, RZ, R3, 0xff0000, RZ, 0xc0, !PT ;  /* 0x00ff000003ff7812 */ /* 0x000fe2000780c0ff */
[----:B------:R-:W-:Y:S02]  /*64d0*/  FFMA.FTZ R116, R166, R128, R129 ;  /* 0x00000080a6747223 */ /* 0x000fe40000010081 */
[----:B------:R-:W-:-:S04]  /*64e0*/  FADD.FTZ R117, R158, -R117 ;  /* 0x800000759e757221 */ /* 0x000fc80000010000 */
[----:B-----5:R-:W-:-:S04]  /*64f0*/  FMUL.FTZ R117, R136, R117 ;  /* 0x0000007588757220 */ /* 0x020fc80000410000 */
[----:B------:R-:W-:-:S05]  /*6500*/  FMUL.FTZ R117, R117, UR13 ;  /* 0x0000000d75757c20 */ /* 0x000fca0008410000 */
[----:B------:R-:W-:Y:S01]  /*6510*/  FSEL R119, R117, RZ, P0 ;  /* 0x000000ff75777208 */ /* 0x000fe20000000000 */
[----:B------:R-:W-:Y:S01]  /*6520*/  FADD.FTZ R117, R167, -R116 ;  /* 0x80000074a7757221 */ /* 0x000fe20000010000 */
[----:B------:R-:W-:Y:S01]  /*6530*/  ISETP.GE.U32.AND P0, PT, R2, RZ, PT ;  /* 0x000000ff0200720c */ /* 0x000fe20003f06070 */
[----:B------:R-:W-:Y:S02]  /*6540*/  FFMA.FTZ R116, R164, R128, R129 ;  /* 0x00000080a4747223 */ /* 0x000fe40000010081 */
[----:B------:R-:W-:Y:S01]  /*6550*/  FMUL.FTZ R117, R136, R117 ;  /* 0x0000007588757220 */ /* 0x000fe20000410000 */
[----:B------:R-:W-:-:S03]  /*6560*/  ISETP.GE.U32.AND.EX P0, PT, R3, 0x1000000, PT, P0 ;  /* 0x010000000300780c */ /* 0x000fc60003f06100 */
        /* <DEDUP_REMOVED lines=30> */
[----:B------:R-:W-:Y:S01]  /*6750*/  FSEL R123, R117, RZ, P0 ;  /* 0x000000ff757b7208 */ /* 0x000fe20000000000 */
[----:B------:R-:W-:Y:S01]  /*6760*/  FADD.FTZ R117, R161, -R116 ;  /* 0x80000074a1757221 */ /* 0x000fe20000010000 */
[----:B------:R-:W-:Y:S01]  /*6770*/  LOP3.LUT P0, RZ, R2, 0xff00, RZ, 0xc0, !PT ;  /* 0x0000ff0002ff7812 */ /* 0x000fe2000780c0ff */
[----:B------:R-:W-:Y:S02]  /*6780*/  FMUL.FTZ R129, R129, UR13 ;  /* 0x0000000d81817c20 */ /* 0x000fe40008410000 */
[----:B------:R-:W-:-:S04]  /*6790*/  FMUL.FTZ R117, R136, R117 ;  /* 0x0000007588757220 */ /* 0x000fc80000410000 */
[----:B------:R-:W-:-:S05]  /*67a0*/  FMUL.FTZ R117, R117, UR13 ;  /* 0x0000000d75757c20 */ /* 0x000fca0008410000 */
[----:B------:R-:W-:Y:S02]  /*67b0*/  FSEL R121, R117, RZ, P0 ;  /* 0x000000ff75797208 */ /* 0x000fe40000000000 */
[----:B------:R-:W-:Y:S02]  /*67c0*/  LOP3.LUT P0, RZ, R2, 0xff, RZ, 0xc0, !PT ;  /* 0x000000ff02ff7812 */ /* 0x000fe4000780c0ff */
[----:B------:R-:W-:Y:S02]  /*67d0*/  F2FP.BF16.F32.PACK_AB R117, R123, R120 ;  /* 0x000000787b75723e */ /* 0x000fe400000010ff */
[----:B------:R-:W-:-:S04]  /*67e0*/  FSEL R116, R129, RZ, P0 ;  /* 0x000000ff81747208 */ /* 0x000fc80000000000 */
[----:B------:R-:W-:-:S07]  /*67f0*/  F2FP.BF16.F32.PACK_AB R116, R121, R116 ;  /* 0x000000747974723e */ /* 0x000fce00000010ff */
.L_x_590:
        /* <DEDUP_REMOVED lines=9> */
.L_x_586:
[----:B------:R-:W-:Y:S05]  /*6890*/  BSYNC.RECONVERGENT B0 ;  /* 0x0000000000007941 */ /* 0x000fea0003800200 */
.L_x_585:
[----:B------:R-:W-:Y:S02]  /*68a0*/  ISETP.NE.AND P0, PT, R176, RZ, PT ;  /* 0x000000ffb000720c */ /* 0x000fe40003f05270 */
[----:B------:R-:W-:-:S11]  /*68b0*/  PLOP3.LUT P3, PT, P3, PT, PT, 0x8, 0x80 ;  /* 0x000000000080781c */ /* 0x000fd60001f6e170 */
[----:B------:R-:W-:Y:S05]  /*68c0*/  @!P0 BRA `(.L_x_595) ;  /* 0xffffff9c007c8947 */ /* 0x000fea000383ffff */
.L_x_570:
        /* <DEDUP_REMOVED lines=21> */
.L_x_597:
[----:B------:R-:W-:Y:S05]  /*6a20*/  BSYNC.RECONVERGENT B0 ;  /* 0x0000000000007941 */ /* 0x000fea0003800200 */
.L_x_596:
        /* <DEDUP_REMOVED lines=18> */
.L_x_598:
        /* <DEDUP_REMOVED lines=11> */
.L_x_2784:


//--------------------- .text._ZN10layer_norm31ln_parallel_residual_bwd_kernelINS_13Kernel_traitsIf13__nv_bfloat16S2_S2_fjLj2048ELj1ELj1ELj4ELj16ENS_18Kernel_traits_baseILj2048EfS2_S2_S2_fjLj128EEEEELb1ELb0ELb1EEEvNS_9BwdParamsE --------------------------
	.section	.text._ZN10layer_norm31ln_parallel_residual_bwd_kernelINS_13Kernel_traitsIf13__nv_bfloat16S2_S2_fjLj2048ELj1ELj1ELj4ELj16ENS_18Kernel_traits_baseILj2048EfS2_S2_S2_fjLj128EEEEELb1ELb0ELb1EEEvNS_9BwdParamsE,"ax",@progbits
	.align	128
        .global         _ZN10layer_norm31ln_parallel_residual_bwd_kernelINS_13Kernel_traitsIf13__nv_bfloat16S2_S2_fjLj2048ELj1ELj1ELj4ELj16ENS_18Kernel_traits_baseILj2048EfS2_S2_S2_fjLj128EEEEELb1ELb0ELb1EEEvNS_9BwdParamsE
        .type           _ZN10layer_norm31ln_parallel_residual_bwd_kernelINS_13Kernel_traitsIf13__nv_bfloat16S2_S2_fjLj2048ELj1ELj1ELj4ELj16ENS_18Kernel_traits_baseILj2048EfS2_S2_S2_fjLj128EEEEELb1ELb0ELb1EEEvNS_9BwdParamsE,@function
        .size           _ZN10layer_norm31ln_parallel_residual_bwd_kernelINS_13Kernel_traitsIf13__nv_bfloat16S2_S2_fjLj2048ELj1ELj1ELj4ELj16ENS_18Kernel_traits_baseILj2048EfS2_S2_S2_fjLj128EEEEELb1ELb0ELb1EEEvNS_9BwdParamsE,(.L_x_2785 - _ZN10layer_norm31ln_parallel_residual_bwd_kernelINS_13Kernel_traitsIf13__nv_bfloat16S2_S2_fjLj2048ELj1ELj1ELj4ELj16ENS_18Kernel_traits_baseILj2048EfS2_S2_S2_fjLj128EEEEELb1ELb0ELb1EEEvNS_9BwdParamsE)
        .other          _ZN10layer_norm31ln_parallel_residual_bwd_kernelINS_13Kernel_traitsIf13__nv_bfloat16S2_S2_fjLj2048ELj1ELj1ELj4ELj16ENS_18Kernel_traits_baseILj2048EfS2_S2_S2_fjLj128EEEEELb1ELb0ELb1EEEvNS_9BwdParamsE,@"STO_CUDA_ENTRY STV_DEFAULT"
_ZN10layer_norm31ln_parallel_residual_bwd_kernelINS_13Kernel_traitsIf13__nv_bfloat16S2_S2_fjLj2048ELj1ELj1ELj4ELj16ENS_18Kernel_traits_baseILj2048EfS2_S2_S2_fjLj128EEEEELb1ELb0ELb1EEEvNS_9BwdParamsE:
.text._ZN10layer_norm31ln_parallel_residual_bwd_kernelINS_13Kernel_traitsIf13__nv_bfloat16S2_S2_fjLj2048ELj1ELj1ELj4ELj16ENS_18Kernel_traits_baseILj2048EfS2_S2_S2_fjLj128EEEEELb1ELb0ELb1EEEvNS_9BwdParamsE:
        /* <DEDUP_REMOVED lines=61> */
[----:B0-----:R0:W5:Y:S01]  /*03d0*/  LDG.E.128 R32, desc[UR18][R2.64] ;  /* 0x0000001202207981 */ /* 0x001162000c1e1d00 */
[----:B------:R-:W-:-:S02]  /*03e0*/  CS2R R114, SRZ ;  /* 0x0000000000727805 */ /* 0x000fc4000001ff00 */
[----:B------:R-:W-:Y:S01]  /*03f0*/  CS2R R118, SRZ ;  /* 0x0000000000767805 */ /* 0x000fe2000001ff00 */
[----:B--2---:R-:W-:Y:S01]  /*0400*/  IMAD.WIDE.U32 R36, R108, 0x20, R36 ;  /* 0x000000206c247825 */ /* 0x004fe200078e0024 */
[----:B------:R0:W5:Y:S01]  /*0410*/  LDG.E.128 R28, desc[UR18][R2.64+0x10] ;  /* 0x00001012021c7981 */ /* 0x000162000c1e1d00 */
[----:B------:R-:W-:Y:S02]  /*0420*/  CS2R R122, SRZ ;  /* 0x00000000007a7805 */ /* 0x000fe4000001ff00 */
[----:B------:R-:W-:Y:S02]  /*0430*/  CS2R R126, SRZ ;  /* 0x00000000007e7805 */ /* 0x000fe4000001ff00 */
[----:B------:R-:W-:Y:S01]  /*0440*/  CS2R R130, SRZ ;  /* 0x0000000000827805 */ /* 0x000fe2000001ff00 */
[----:B------:R0:W5:Y:S01]  /*0450*/  LDG.E.128 R24, desc[UR18][R2.64+0x1000] ;  /* 0x0010001202187981 */ /* 0x000162000c1e1d00 */
[----:B------:R-:W-:Y:S02]  /*0460*/  CS2R R134, SRZ ;  /* 0x0000000000867805 */ /* 0x000fe4000001ff00 */
[----:B------:R-:W-:-:S02]  /*0470*/  CS2R R138, SRZ ;  /* 0x00000000008a7805 */ /* 0x000fc4000001ff00 */
[----:B------:R-:W-:Y:S01]  /*0480*/  CS2R R90, SRZ ;  /* 0x00000000005a7805 */ /* 0x000fe2000001ff00 */
        /* <DEDUP_REMOVED lines=9> */
[----:B------:R-:W1:Y:S03]  /*0520*/  LDCU.U8 UR9, c[0x0][0x410] ;  /* 0x00008200ff0977ac */ /* 0x000e660008000000 */
[----:B------:R0:W5:Y:S01]  /*0530*/  LDG.E.128 R8, desc[UR18][R36.64+0x1000] ;  /* 0x0010001224087981 */ /* 0x000162000c1e1d00 */
[----:B------:R-:W2:Y:S03]  /*0540*/  LDCU UR8, c[0x0][0x408] ;  /* 0x00008100ff0877ac */ /* 0x000ea60008000800 */
[----:B------:R0:W5:Y:S01]  /*0550*/  LDG.E.128 R4, desc[UR18][R36.64+0x1010] ;  /* 0x0010101224047981 */ /* 0x000162000c1e1d00 */
[----:B------:R-:W-:-:S02]  /*0560*/  CS2R R76, SRZ ;  /* 0x00000000004c7805 */ /* 0x000fc4000001ff00 */
[----:B------:R-:W-:Y:S01]  /*0570*/  MOV R145, RZ ;  /* 0x000000ff00917202 */ /* 0x000fe20000000f00 */
[----:B------:R-:W3:Y:S01]  /*0580*/  LDCU UR22, c[0x0][0x388] ;  /* 0x00007100ff1677ac */ /* 0x000ee20008000800 */
[----:B------:R-:W4:Y:S01]  /*0590*/  LDCU UR23, c[0x0][0x400] ;  /* 0x00008000ff1777ac */ /* 0x000f220008000800 */
[----:B------:R-:W0:Y:S01]  /*05a0*/  LDCU.64 UR10, c[0x0][0x478] ;  /* 0x00008f00ff0a77ac */ /* 0x000e220008000a00 */
[----:B------:R-:W0:Y:S01]  /*05b0*/  LDCU.128 UR12, c[0x0][0x3c0] ;  /* 0x00007800ff0c77ac */ /* 0x000e220008000c00 */
[----:B------:R-:W0:Y:S01]  /*05c0*/  LDCU.64 UR20, c[0x0][0x438] ;  /* 0x00008700ff1477ac */ /* 0x000e220008000a00 */
[----:B------:R-:W0:Y:S01]  /*05d0*/  LDCU.64 UR24, c[0x0][0x380] ;  /* 0x00007000ff1877ac */ /* 0x000e220008000a00 */
[----:B------:R-:W0:Y:S01]  /*05e0*/  LDCU.64 UR26, c[0x0][0x470] ;  /* 0x00008e00ff1a77ac */ /* 0x000e220008000a00 */
[----:B-1----:R-:W-:-:S05]  /*05f0*/  UMOV UR4, UR7 ;  /* 0x0000000700047c82 */ /* 0x002fca0008000000 */
.L_x_616:
[----:B---3--:R-:W-:Y:S01]  /*0600*/  UIMAD UR5, UR4, UR22, URZ ;  /* 0x00000016040572a4 */ /* 0x008fe2000f8e02ff */
[----:B0-----:R-:W1:Y:S01]  /*0610*/  LDC.64 R56, c[0x0][0x428] ;  /* 0x00010a00ff387b82 */ /* 0x001e620000000a00 */
[----:B0-----:R-:W-:Y:S02]  /*0620*/  UIMAD.WIDE UR16, UR4, 0x4, UR14 ;  /* 0x00000004041078a5 */ /* 0x001fe4000f8e020e */
[----:B------:R-:W-:-:S04]  /*0630*/  USHF.R.S32.HI UR6, URZ, 0x1f, UR5 ;  /* 0x0000001fff067899 */ /* 0x000fc80008011405 */
[----:B------:R-:W-:Y:S01]  /*0640*/  ULEA.HI UR6, UR6, UR5, URZ, 0x3 ;  /* 0x0000000506067291 */ /* 0x000fe2000f8f18ff */
[----:B------:R-:W0:Y:S01]  /*0650*/  LDC.64 R52, c[0x0][0x430] ;  /* 0x00010c00ff347b82 */ /* 0x000e220000000a00 */
[----:B------:R-:W-:Y:S02]  /*0660*/  MOV R54, UR16 ;  /* 0x0000001000367c02 */ /* 0x000fe40008000f00 */
[----:B------:R-:W-:Y:S02]  /*0670*/  MOV R55, UR17 ;  /* 0x0000001100377c02 */ /* 0x000fe40008000f00 */
[----:B------:R-:W-:-:S03]  /*0680*/  IMAD.U32 R147, RZ, RZ, UR6 ;  /* 0x00000006ff937e24 */ /* 0x000fc6000f8e00ff */
[----:B------:R-:W3:Y:S01]  /*0690*/  LDC.64 R72, c[0x0][0x3a8] ;  /* 0x0000ea00ff487b82 */ /* 0x000ee20000000a00 */
[----:B------:R-:W-:Y:S01]  /*06a0*/  UIMAD.WIDE UR16, UR4, 0x4, UR12 ;  /* 0x00000004041078a5 */ /* 0x000fe2000f8e020c */
[----:B------:R-:W-:Y:S01]  /*06b0*/  LEA.HI.SX32 R147, R147, R108, 0x1d ;  /* 0x0000006c93937211 */ /* 0x000fe200078feaff */
[----:B------:R-:W2:Y:S04]  /*06c0*/  LDG.E R0, desc[UR18][R54.64] ;  /* 0x0000001236007981 */ /* 0x000ea8000c1e1900 */
[----:B-1----:R-:W-:Y:S01]  /*06d0*/  IMAD.WIDE.U32 R64, R147, 0x10, R56 ;  /* 0x0000001093407825 */ /* 0x002fe200078e0038 */
[----:B------:R-:W-:-:S03]  /*06e0*/  MOV R148, UR16 ;  /* 0x0000001000947c02 */ /* 0x000fc60008000f00 */
[C---:B------:R-:W-:Y:S02]  /*06f0*/  VIADD R143, R147.reuse, 0x80 ;  /* 0x00000080938f7836 */ /* 0x040fe40000000000 */
[----:B------:R-:W4:Y:S01]  /*0700*/  LDG.E.128 R64, desc[UR18][R64.64] ;  /* 0x0000001240407981 */ /* 0x000f22000c1e1d00 */
[----:B0-----:R-:W-:-:S06]  /*0710*/  IMAD.WIDE.U32 R68, R147, 0x10, R52 ;  /* 0x0000001093447825 */ /* 0x001fcc00078e0034 */
[----:B------:R-:W4:Y:S01]  /*0720*/  LDG.E.128 R68, desc[UR18][R68.64] ;  /* 0x0000001244447981 */ /* 0x000f22000c1e1d00 */
[----:B---3--:R-:W-:Y:S01]  /*0730*/  IMAD.WIDE.U32 R60, R147, 0x10, R72 ;  /* 0x00000010933c7825 */ /* 0x008fe200078e0048 */
[----:B------:R-:W-:-:S03]  /*0740*/  MOV R149, UR17 ;  /* 0x0000001100957c02 */ /* 0x000fc60008000f00 */
[C---:B------:R-:W-:Y:S02]  /*0750*/  IMAD.WIDE.U32 R72, R143.reuse, 0x10, R72 ;  /* 0x000000108f487825 */ /* 0x040fe400078e0048 */
[----:B------:R-:W3:Y:S04]  /*0760*/  LDG.E.128 R60, desc[UR18][R60.64] ;  /* 0x000000123c3c7981 */ /* 0x000ee8000c1e1d00 */
[----:B------:R0:W3:Y:S04]  /*0770*/  LDG.E R148, desc[UR18][R148.64] ;  /* 0x0000001294947981 */ /* 0x0000e8000c1e1900 */
[----:B------:R-:W3:Y:S01]  /*0780*/  LDG.E.128 R72, desc[UR18][R72.64] ;  /* 0x0000001248487981 */ /* 0x000ee2000c1e1d00 */
[----:B------:R-:W-:-:S04]  /*0790*/  IMAD.WIDE.U32 R56, R143, 0x10, R56 ;  /* 0x000000108f387825 */ /* 0x000fc800078e0038 */
[----:B------:R-:W-:Y:S02]  /*07a0*/  IMAD.WIDE.U32 R52, R143, 0x10, R52 ;  /* 0x000000108f347825 */ /* 0x000fe400078e0034 */
[----:B------:R-:W3:Y:S04]  /*07b0*/  LDG.E.128 R56, desc[UR18][R56.64] ;  /* 0x0000001238387981 */ /* 0x000ee8000c1e1d00 */
[----:B------:R-:W3:Y:S01]  /*07c0*/  LDG.E.128 R52, desc[UR18][R52.64] ;  /* 0x0000001234347981 */ /* 0x000ee2000c1e1d00 */
[----:B------:R-:W-:Y:S02]  /*07d0*/  ISETP.NE.U32.AND P2, PT, RZ, UR20, PT ;  /* 0x00000014ff007c0c */ /* 0x000fe4000bf45070 */
[----:B------:R-:W-:Y:S02]  /*07e0*/  ISETP.NE.U32.AND P1, PT, RZ, UR26, PT ;  /* 0x0000001aff007c0c */ /* 0x000fe4000bf25070 */
[----:B------:R-:W-:-:S02]  /*07f0*/  ISETP.NE.AND.EX P2, PT, RZ, UR21, PT, P2 ;  /* 0x00000015ff007c0c */ /* 0x000fc4000bf45320 */
[----:B------:R-:W-:Y:S02]  /*0800*/  ISETP.NE.AND.EX P1, PT, RZ, UR27, PT, P1 ;  /* 0x0000001bff007c0c */ /* 0x000fe4000bf25310 */
[----:B------:R-:W-:Y:S01]  /*0810*/  ISETP.NE.AND P5, PT, RZ, UR9, PT ;  /* 0x00000009ff007c0c */ /* 0x000fe2000bfa5270 */
[----:B------:R-:W1:Y:S01]  /*0820*/  S2R R199, SR_CgaCtaId ;  /* 0x0000000000c77919 */ /* 0x000e620000008800 */
[----:B------:R-:W-:Y:S02]  /*0830*/  LOP3.LUT P4, RZ, R108, 0x1f, RZ, 0xc0, !PT ;  /* 0x0000001f6cff7812 */ /* 0x000fe4000788c0ff */
[----:B------:R-:W-:-:S11]  /*0840*/  PLOP3.LUT P0, PT, PT, PT, PT, 0x80, 0x8 ;  /* 0x000000000008781c */ /* 0x000fd60003f0f070 */
[----:B------:R-:W-:Y:S02]  /*0850*/  @!P4 PLOP3.LUT P0, PT, P3, PT, PT, 0x80, 0x8 ;  /* 0x000000000008c81c */ /* 0x000fe40001f0f070 */
[----:B--2---:R-:W-:Y:S02]  /*0860*/  R2UR UR16, R0 ;  /* 0x00000000001072ca */ /* 0x004fe400000e0000 */
[C---:B----4-:R-:W-:Y:S02]  /*0870*/  PRMT R156, R64.reuse, 0x7632, R156 ;  /* 0x00007632409c7816 */ /* 0x050fe4000000009c */
[----:B------:R-:W-:Y:S02]  /*0880*/  SHF.L.U32 R151, R64, 0x10, RZ ;  /* 0x0000001040977819 */ /* 0x000fe400000006ff */
[C---:B------:R-:W-:Y:S02]  /*0890*/  PRMT R162, R65.reuse, 0x7632, R162 ;  /* 0x0000763241a27816 */ /* 0x040fe400000000a2 */
[----:B------:R-:W-:-:S02]  /*08a0*/  SHF.L.U32 R155, R65, 0x10, RZ ;  /* 0x00000010419b7819 */ /* 0x000fc400000006ff */
[C---:B------:R-:W-:Y:S01]  /*08b0*/  PRMT R160, R68.reuse, 0x7632, R160 ;  /* 0x0000763244a07816 */ /* 0x040fe200000000a0 */
[C---:B0-----:R-:W-:Y:S01]  /*08c0*/  IMAD.U32 R149, R69.reuse, 0x10000, RZ ;  /* 0x0001000045957824 */ /* 0x041fe200078e00ff */
[----:B------:R-:W-:Y:S01]  /*08d0*/  SHF.L.U32 R144, R68, 0x10, RZ ;  /* 0x0000001044907819 */ /* 0x000fe200000006ff */
[----:B------:R-:W0:Y:S01]  /*08e0*/  @P2 LDC.64 R64, c[0x0][0x438] ;  /* 0x00010e00ff402b82 */ /* 0x000e220000000a00 */
[----:B------:R-:W-:Y:S01]  /*08f0*/  PRMT R171, R69, 0x7632, R171 ;  /* 0x0000763245ab7816 */ /* 0x000fe200000000ab */
[C---:B------:R-:W-:Y:S01]  /*0900*/  IMAD.U32 R157, R66.reuse, 0x10000, RZ ;  /* 0x00010000429d7824 */ /* 0x040fe200078e00ff */
[----:B------:R-:W-:Y:S02]  /*0910*/  PRMT R168, R66, 0x7632, R168 ;  /* 0x0000763242a87816 */ /* 0x000fe400000000a8 */
[----:B---3--:R-:W-:-:S03]  /*0920*/  PRMT R154, R62, 0x7632, R154 ;  /* 0x000076323e9a7816 */ /* 0x008fc6000000009a */
[----:B------:R-:W2:Y:S01]  /*0930*/  @P1 LDC.64 R68, c[0x0][0x3b8] ;  /* 0x0000ee00ff441b82 */ /* 0x000ea20000000a00 */
[----:B------:R-:W-:Y:S01]  /*0940*/  SHF.L.U32 R161, R62, 0x10, RZ ;  /* 0x000000103ea17819 */ /* 0x000fe200000006ff */
[C---:B------:R-:W-:Y:S01]  /*0950*/  IMAD.U32 R164, R63.reuse, 0x10000, RZ ;  /* 0x000100003fa47824 */ /* 0x040fe200078e00ff */
[----:B------:R-:W-:Y:S02]  /*0960*/  PRMT R163, R63, 0x7632, R163 ;  /* 0x000076323fa37816 */ /* 0x000fe400000000a3 */
[C---:B------:R-:W-:Y:S02]  /*0970*/  PRMT R177, R67.reuse, 0x7632, R177 ;  /* 0x0000763243b17816 */ /* 0x040fe400000000b1 */
[----:B------:R-:W-:Y:S01]  /*0980*/  SHF.L.U32 R159, R67, 0x10, RZ ;  /* 0x00000010439f7819 */ /* 0x000fe200000006ff */
[----:B------:R-:W3:Y:S01]  /*0990*/  @P2 LDC.64 R62, c[0x0][0x438] ;  /* 0x00010e00ff3e2b82 */ /* 0x000ee20000000a00 */
[----:B------:R-:W-:-:S07]  /*09a0*/  PRMT R0, R60, 0x7632, R0 ;  /* 0x000076323c007816 */ /* 0x000fce0000000000 */
[----:B------:R-:W4:Y:S01]  /*09b0*/  @P1 LDC.64 R66, c[0x0][0x3b8] ;  /* 0x0000ee00ff421b82 */ /* 0x000f220000000a00 */
[----:B------:R-:W-:Y:S02]  /*09c0*/  SHF.L.U32 R152, R61, 0x10, RZ ;  /* 0x000000103d987819 */ /* 0x000fe400000006ff */
[C---:B------:R-:W-:Y:S02]  /*09d0*/  PRMT R173, R70.reuse, 0x7632, R173 ;  /* 0x0000763246ad7816 */ /* 0x040fe400000000ad */
[----:B------:R-:W-:Y:S01]  /*09e0*/  SHF.L.U32 R153, R70, 0x10, RZ ;  /* 0x0000001046997819 */ /* 0x000fe200000006ff */
[----:B------:R-:W-:Y:S01]  /*09f0*/  IMAD.U32 R70, R72, 0x10000, RZ ;  /* 0x0001000048467824 */ /* 0x000fe200078e00ff */
[----:B------:R-:W-:Y:S01]  /*0a00*/  FSEL R179, R148, RZ, !P5 ;  /* 0x000000ff94b37208 */ /* 0x000fe20006800000 */
[----:B------:R-:W-:Y:S01]  /*0a10*/  IMAD.U32 R169, R75, 0x10000, RZ ;  /* 0x000100004ba97824 */ /* 0x000fe200078e00ff */
[----:B------:R-:W-:Y:S02]  /*0a20*/  SHF.L.U32 R0, R0, 0x10, RZ ;  /* 0x0000001000007819 */ /* 0x000fe400000006ff */
[----:B------:R-:W-:-:S02]  /*0a30*/  PRMT R150, R61, 0x7632, R150 ;  /* 0x000076323d967816 */ /* 0x000fc40000000096 */
[----:B------:R-:W-:Y:S02]  /*0a40*/  PRMT R72, R72, 0x7632, R72 ;  /* 0x0000763248487816 */ /* 0x000fe40000000048 */
[C---:B------:R-:W-:Y:S02]  /*0a50*/  SHF.L.U32 R165, R73.reuse, 0x10, RZ ;  /* 0x0000001049a57819 */ /* 0x040fe400000006ff */
[C---:B------:R-:W-:Y:S02]  /*0a60*/  SHF.L.U32 R167, R74.reuse, 0x10, RZ ;  /* 0x000000104aa77819 */ /* 0x040fe400000006ff */
[----:B------:R-:W-:Y:S02]  /*0a70*/  PRMT R73, R73, 0x7632, R73 ;  /* 0x0000763249497816 */ /* 0x000fe40000000049 */
[----:B------:R-:W-:Y:S02]  /*0a80*/  PRMT R74, R74, 0x7632, R74 ;  /* 0x000076324a4a7816 */ /* 0x000fe4000000004a */
[----:B------:R-:W-:Y:S01]  /*0a90*/  PRMT R75, R75, 0x7632, R75 ;  /* 0x000076324b4b7816 */ /* 0x000fe2000000004b */
[C---:B------:R-:W-:Y:S01]  /*0aa0*/  FADD.FTZ R170, -R179.reuse, R152 ;  /* 0x00000098b3aa7221 */ /* 0x040fe20000010100 */
[----:B------:R-:W-:Y:S01]  /*0ab0*/  IMAD.U32 R146, R60, 0x10000, RZ ;  /* 0x000100003c927824 */ /* 0x000fe200078e00ff */
[----:B------:R-:W-:Y:S01]  /*0ac0*/  SHF.L.U32 R150, R150, 0x10, RZ ;  /* 0x0000001096967819 */ /* 0x000fe200000006ff */
[C---:B------:R-:W-:Y:S01]  /*0ad0*/  FADD.FTZ R175, -R179.reuse, R0 ;  /* 0x00000000b3af7221 */ /* 0x040fe20000010100 */
[----:B------:R-:W-:Y:S01]  /*0ae0*/  FADD.FTZ R152, -R179, R70 ;  /* 0x00000046b3987221 */ /* 0x000fe20000010100 */
[----:B------:R-:W-:Y:S01]  /*0af0*/  SHF.L.U32 R72, R72, 0x10, RZ ;  /* 0x0000001048487819 */ /* 0x000fe200000006ff */
[----:B------:R-:W-:Y:S01]  /*0b00*/  IMAD.U32 R154, R154, 0x10000, RZ ;  /* 0x000100009a9a7824 */ /* 0x000fe200078e00ff */
[----:B------:R-:W-:Y:S01]  /*0b10*/  SHF.L.U32 R163, R163, 0x10, RZ ;  /* 0x00000010a3a37819 */ /* 0x000fe200000006ff */
[----:B------:R-:W-:Y:S01]  /*0b20*/  IMAD.U32 R73, R73, 0x10000, RZ ;  /* 0x0001000049497824 */ /* 0x000fe200078e00ff */
[----:B------:R-:W-:Y:S01]  /*0b30*/  SHF.L.U32 R0, R74, 0x10, RZ ;  /* 0x000000104a007819 */ /* 0x000fe200000006ff */
[----:B------:R-:W-:Y:S01]  /*0b40*/  FADD.FTZ R176, -R179, R164 ;  /* 0x000000a4b3b07221 */ /* 0x000fe20000010100 */
[----:B------:R-:W-:Y:S01]  /*0b50*/  SHF.L.U32 R70, R75, 0x10, RZ ;  /* 0x000000104b467819 */ /* 0x000fe200000006ff */
        /* <DEDUP_REMOVED lines=12> */
[C---:B------:R-:W-:Y:S01]  /*0c20*/  IMAD.U32 R73, R56.reuse, 0x10000, RZ ;  /* 0x0001000038497824 */ /* 0x040fe200078e00ff */
[----:B------:R-:W-:Y:S01]  /*0c30*/  PRMT R179, R56, 0x7632, R179 ;  /* 0x0000763238b37816 */ /* 0x000fe200000000b3 */
[----:B0-----:R-:W-:Y:S01]  /*0c40*/  @P2 IMAD.WIDE.U32 R64, R147, 0x10, R64 ;  /* 0x0000001093402825 */ /* 0x001fe200078e0040 */
[C---:B------:R-:W-:Y:S01]  /*0c50*/  SHF.L.U32 R75, R57.reuse, 0x10, RZ ;  /* 0x00000010394b7819 */ /* 0x040fe200000006ff */
[----:B------:R-:W0:Y:S01]  /*0c60*/  LDC.64 R60, c[0x0][0x3b0] ;  /* 0x0000ec00ff3c7b82 */ /* 0x000e220000000a00 */
[----:B------:R-:W-:Y:S01]  /*0c70*/  PRMT R180, R57, 0x7632, R180 ;  /* 0x0000763239b47816 */ /* 0x000fe200000000b4 */
[----:B--2---:R-:W-:Y:S01]  /*0c80*/  @P1 IMAD.WIDE.U32 R56, R147, 0x8, R68 ;  /* 0x0000000893381825 */ /* 0x004fe200078e0044 */
[----:B------:R-:W-:Y:S01]  /*0c90*/  SHF.L.U32 R69, R52, 0x10, RZ ;  /* 0x0000001034457819 */ /* 0x000fe200000006ff */
[----:B------:R2:W2:Y:S02]  /*0ca0*/  @P2 LDG.E.128 R36, desc[UR18][R64.64] ;  /* 0x0000001240242981 */ /* 0x0004a4000c1e1d00 */
[----:B------:R-:W-:Y:S01]  /*0cb0*/  IMAD.U32 R68, R160, 0x10000, RZ ;  /* 0x00010000a0447824 */ /* 0x000fe200078e00ff */
[----:B------:R-:W-:Y:S01]  /*0cc0*/  SHF.L.U32 R160, R173, 0x10, RZ ;  /* 0x00000010ada07819 */ /* 0x000fe200000006ff */
[----:B-----5:R-:W-:Y:S01]  /*0cd0*/  FMUL.FTZ R173, R16, R144 ;  /* 0x0000009010ad7220 */ /* 0x020fe20000410000 */
[----:B------:R-:W-:Y:S01]  /*0ce0*/  PRMT R182, R52, 0x7632, R182 ;  /* 0x0000763234b67816 */ /* 0x000fe200000000b6 */
[----:B----4-:R-:W-:Y:S01]  /*0cf0*/  @P1 IMAD.WIDE.U32 R66, R143, 0x8, R66 ;  /* 0x000000088f421825 */ /* 0x010fe200078e0042 */
[C---:B------:R-:W-:Y:S01]  /*0d00*/  SHF.L.U32 R165, R53.reuse, 0x10, RZ ;  /* 0x0000001035a57819 */ /* 0x040fe200000006ff */
[----:B------:R4:W5:Y:S01]  /*0d10*/  @P1 LDG.E.64 R140, desc[UR18][R56.64] ;  /* 0x00000012388c1981 */ /* 0x000962000c1e1b00 */
[----:B------:R-:W-:Y:S01]  /*0d20*/  PRMT R184, R53, 0x7632, R184 ;  /* 0x0000763235b87816 */ /* 0x000fe200000000b8 */
[----:B---3--:R-:W-:Y:S01]  /*0d30*/  @P2 IMAD.WIDE.U32 R52, R143, 0x10, R62 ;  /* 0x000000108f342825 */ /* 0x008fe200078e003e */
[----:B------:R-:W-:-:S03]  /*0d40*/  SHF.L.U32 R169, R55, 0x10, RZ ;  /* 0x0000001037a97819 */ /* 0x000fc600000006ff */
[----:B--2---:R-:W-:Y:S01]  /*0d50*/  FMUL.FTZ R65, R170, UR16 ;  /* 0x00000010aa417c20 */ /* 0x004fe20008410000 */
[----:B------:R-:W-:Y:S01]  /*0d60*/  PRMT R188, R55, 0x7632, R188 ;  /* 0x0000763237bc7816 */ /* 0x000fe200000000bc */
[----:B------:R-:W-:Y:S01]  /*0d70*/  FMUL.FTZ R55, R12, R153 ;  /* 0x000000990c377220 */ /* 0x000fe20000410000 */
[----:B------:R-:W-:Y:S01]  /*0d80*/  FFMA.FTZ R173, R32, R151, R173 ;  /* 0x0000009720ad7223 */ /* 0x000fe200000100ad */
[----:B------:R-:W-:Y:S01]  /*0d90*/  FMUL.FTZ R170, R17, R68 ;  /* 0x0000004411aa7220 */ /* 0x000fe20000410000 */
[----:B------:R-:W-:Y:S01]  /*0da0*/  FMUL.FTZ R0, R158, UR16 ;  /* 0x000000109e007c20 */ /* 0x000fe20008410000 */
[----:B----4-:R-:W-:Y:S01]  /*0db0*/  SHF.L.U32 R56, R156, 0x10, RZ ;  /* 0x000000109c387819 */ /* 0x010fe200000006ff */
[----:B------:R2:W5:Y:S01]  /*0dc0*/  @P1 LDG.E.64 R2, desc[UR18][R66.64] ;  /* 0x0000001242021981 */ /* 0x000562000c1e1b00 */
[----:B------:R-:W-:-:S03]  /*0dd0*/  SHF.L.U32 R156, R171, 0x10, RZ ;  /* 0x00000010ab9c7819 */ /* 0x000fc600000006ff */
[----:B------:R3:W4:Y:S01]  /*0de0*/  @P2 LDG.E.128 R40, desc[UR18][R52.64] ;  /* 0x0000001234282981 */ /* 0x000722000c1e1d00 */
[----:B------:R-:W-:Y:S01]  /*0df0*/  PRMT R178, R71, 0x7632, R178 ;  /* 0x0000763247b27816 */ /* 0x000fe200000000b2 */
[----:B------:R-:W-:Y:S01]  /*0e00*/  FFMA.FTZ R170, R33, R56, R170 ;  /* 0x0000003821aa7223 */ /* 0x000fe200000100aa */
[----:B------:R-:W-:Y:S01]  /*0e10*/  PRMT R181, R58, 0x7632, R181 ;  /* 0x000076323ab57816 */ /* 0x000fe200000000b5 */
[----:B------:R-:W-:Y:S01]  /*0e20*/  FMUL.FTZ R175, R175, UR16 ;  /* 0x00000010afaf7c20 */ /* 0x000fe20008410000 */
[----:B--2---:R-:W-:Y:S01]  /*0e30*/  FFMA.FTZ R66, R28, R157, R55 ;  /* 0x0000009d1c427223 */ /* 0x004fe20000010037 */
[----:B------:R-:W-:Y:S01]  /*0e40*/  FADD.FTZ R55, RZ, R173 ;  /* 0x000000adff377221 */ /* 0x000fe20000010000 */
[----:B---3--:R-:W-:Y:S01]  /*0e50*/  FMUL.FTZ R53, R18, R149 ;  /* 0x0000009512357220 */ /* 0x008fe20000410000 */
[----:B------:R-:W-:Y:S01]  /*0e60*/  FFMA.FTZ R52, R0, R173, RZ ;  /* 0x000000ad00347223 */ /* 0x000fe200000100ff */
[----:B------:R-:W-:Y:S01]  /*0e70*/  SHF.L.U32 R161, R58, 0x10, RZ ;  /* 0x000000103aa17819 */ /* 0x000fe200000006ff */
[----:B------:R-:W-:-:S02]  /*0e80*/  IMAD.U32 R58, R162, 0x10000, RZ ;  /* 0x00010000a23a7824 */ /* 0x000fc400078e00ff */
[----:B------:R-:W-:Y:S01]  /*0e90*/  FFMA.FTZ R64, R34, R155, R53 ;  /* 0x0000009b22407223 */ /* 0x000fe20000010035 */
[----:B------:R-:W-:Y:S01]  /*0ea0*/  FMUL.FTZ R190, R19, R156 ;  /* 0x0000009c13be7220 */ /* 0x000fe20000410000 */
[----:B------:R-:W-:Y:S01]  /*0eb0*/  FADD.FTZ R55, R170, R55 ;  /* 0x00000037aa377221 */ /* 0x000fe20000010000 */
[----:B------:R-:W-:Y:S02]  /*0ec0*/  IMAD.U32 R162, R178, 0x10000, RZ ;  /* 0x00010000b2a27824 */ /* 0x000fe400078e00ff */
[----:B------:R-:W-:Y:S01]  /*0ed0*/  FFMA.FTZ R52, R175, R170, R52 ;  /* 0x000000aaaf347223 */ /* 0x000fe20000010034 */
[----:B------:R-:W-:Y:S02]  /*0ee0*/  IMAD.U32 R178, R181, 0x10000, RZ ;  /* 0x00010000b5b27824 */ /* 0x000fe400078e00ff */
[----:B------:R-:W-:Y:S01]  /*0ef0*/  FMUL.FTZ R181, R172, UR16 ;  /* 0x00000010acb57c20 */ /* 0x000fe20008410000 */
[----:B------:R-:W-:Y:S01]  /*0f00*/  FFMA.FTZ R172, R35, R58, R190 ;  /* 0x0000003a23ac7223 */ /* 0x000fe200000100be */
[----:B------:R-:W-:Y:S01]  /*0f10*/  FADD.FTZ R55, R64, R55 ;  /* 0x0000003740377221 */ /* 0x000fe20000010000 */
[----:B------:R-:W-:Y:S01]  /*0f20*/  FFMA.FTZ R52, R65, R64, R52 ;  /* 0x0000004041347223 */ /* 0x000fe20000010034 */
[C---:B------:R-:W-:Y:S01]  /*0f30*/  IMAD.U32 R167, R54.reuse, 0x10000, RZ ;  /* 0x0001000036a77824 */ /* 0x040fe200078e00ff */
[----:B------:R-:W-:Y:S01]  /*0f40*/  PRMT R186, R54, 0x7632, R186 ;  /* 0x0000763236ba7816 */ /* 0x000fe200000000ba */
[----:B------:R-:W-:Y:S01]  /*0f50*/  FMUL.FTZ R192, R13, R160 ;  /* 0x000000a00dc07220 */ /* 0x000fe20000410000 */
[----:B------:R-:W-:Y:S01]  /*0f60*/  SHF.L.U32 R71, R71, 0x10, RZ ;  /* 0x0000001047477819 */ /* 0x000fe200000006ff */
[----:B------:R-:W-:Y:S01]  /*0f70*/  FADD.FTZ R55, R172, R55 ;  /* 0x00000037ac377221 */ /* 0x000fe20000010000 */
[----:B------:R-:W-:Y:S01]  /*0f80*/  SHF.L.U32 R54, R168, 0x10, RZ ;  /* 0x00000010a8367819 */ /* 0x000fe200000006ff */
[----:B------:R-:W-:Y:S01]  /*0f90*/  FMUL.FTZ R67, R174, UR16 ;  /* 0x00000010ae437c20 */ /* 0x000fe20008410000 */
[----:B------:R-:W-:Y:S01]  /*0fa0*/  FFMA.FTZ R52, R181, R172, R52 ;  /* 0x000000acb5347223 */ /* 0x000fe20000010034 */
[----:B------:R-:W-:Y:S01]  /*0fb0*/  FMUL.FTZ R189, R164, UR16 ;  /* 0x00000010a4bd7c20 */ /* 0x000fe20008410000 */
[----:B------:R-:W-:Y:S01]  /*0fc0*/  FMUL.FTZ R57, R14, R71 ;  /* 0x000000470e397220 */ /* 0x000fe20000410000 */
[----:B------:R-:W-:Y:S01]  /*0fd0*/  FFMA.FTZ R164, R29, R54, R192 ;  /* 0x000000361da47223 */ /* 0x000fe200000100c0 */
[----:B------:R-:W-:Y:S01]  /*0fe0*/  FADD.FTZ R55, R66, R55 ;  /* 0x0000003742377221 */ /* 0x000fe20000010000 */
[----:B------:R-:W-:Y:S01]  /*0ff0*/  FMUL.FTZ R187, R166, UR16 ;  /* 0x00000010a6bb7c20 */ /* 0x000fe20008410000 */
[----:B------:R-:W-:Y:S01]  /*1000*/  FFMA.FTZ R52, R67, R66, R52 ;  /* 0x0000004243347223 */ /* 0x000fe20000010034 */
[----:B------:R-:W-:Y:S01]  /*1010*/  SHF.L.U32 R168, R177, 0x10, RZ ;  /* 0x00000010b1a87819 */ /* 0x000fe200000006ff */
[----:B------:R-:W-:Y:S01]  /*1020*/  FFMA.FTZ R158, R30, R159, R57 ;  /* 0x0000009f1e9e7223 */ /* 0x000fe20000010039 */
[----:B------:R-:W-:Y:S01]  /*1030*/  FMUL.FTZ R194, R15, R162 ;  /* 0x000000a20fc27220 */ /* 0x000fe20000410000 */
[----:B------:R-:W-:Y:S01]  /*1040*/  FADD.FTZ R55, R164, R55 ;  /* 0x00000037a4377221 */ /* 0x000fe20000010000 */
[----:B------:R-:W-:Y:S01]  /*1050*/  FMUL.FTZ R171, R176, UR16 ;  /* 0x00000010b0ab7c20 */ /* 0x000fe20008410000 */
[----:B------:R-:W-:Y:S01]  /*1060*/  FFMA.FTZ R52, R187, R164, R52 ;  /* 0x000000a4bb347223 */ /* 0x000fe20000010034 */
[----:B------:R-:W-:Y:S01]  /*1070*/  SHF.L.U32 R182, R182, 0x10, RZ ;  /* 0x00000010b6b67819 */ /* 0x000fe200000006ff */
[----:B------:R-:W-:Y:S01]  /*1080*/  FMUL.FTZ R53, R8, R69 ;  /* 0x0000004508357220 */ /* 0x000fe20000410000 */
[----:B------:R-:W-:Y:S01]  /*1090*/  FFMA.FTZ R166, R31, R168, R194 ;  /* 0x000000a81fa67223 */ /* 0x000fe200000100c2 */
[----:B------:R-:W-:Y:S01]  /*10a0*/  FADD.FTZ R55, R158, R55 ;  /* 0x000000379e377221 */ /* 0x000fe20000010000 */
[----:B------:R-:W-:Y:S01]  /*10b0*/  FFMA.FTZ R52, R171, R158, R52 ;  /* 0x0000009eab347223 */ /* 0x000fe20000010034 */
[----:B------:R-:W-:Y:S01]  /*10c0*/  SHF.L.U32 R174, R179, 0x10, RZ ;  /* 0x00000010b3ae7819 */ /* 0x000fe200000006ff */
[----:B------:R-:W-:Y:S01]  /*10d0*/  FMUL.FTZ R183, R150, UR16 ;  /* 0x0000001096b77c20 */ /* 0x000fe20008410000 */
[----:B------:R-:W-:Y:S01]  /*10e0*/  FMUL.FTZ R185, R148, UR16 ;  /* 0x0000001094b97c20 */ /* 0x000fe20008410000 */
[----:B------:R-:W-:Y:S01]  /*10f0*/  FMUL.FTZ R177, R152, UR16 ;  /* 0x0000001098b17c20 */ /* 0x000fe20008410000 */
[----:B------:R-:W-:Y:S01]  /*1100*/  FFMA.FTZ R148, R24, R73, R53 ;  /* 0x0000004918947223 */ /* 0x000fe20000010035 */
[----:B------:R-:W-:Y:S01]  /*1110*/  FMUL.FTZ R150, R9, R182 ;  /* 0x000000b609967220 */ /* 0x000fe20000410000 */
[----:B------:R-:W-:Y:S01]  /*1120*/  FADD.FTZ R55, R166, R55 ;  /* 0x00000037a6377221 */ /* 0x000fe20000010000 */
[----:B------:R-:W-:Y:S01]  /*1130*/  FFMA.FTZ R152, R189, R166, R52 ;  /* 0x000000a6bd987223 */ /* 0x000fe20000010034 */
[----:B------:R-:W-:-:S02]  /*1140*/  IMAD.U32 R184, R184, 0x10000, RZ ;  /* 0x00010000b8b87824 */ /* 0x000fc400078e00ff */
[----:B------:R-:W-:Y:S01]  /*1150*/  FFMA.FTZ R191, R25, R174, R150 ;  /* 0x000000ae19bf7223 */ /* 0x000fe20000010096 */
[----:B------:R-:W-:Y:S01]  /*1160*/  FADD.FTZ R52, R148, R55 ;  /* 0x0000003794347221 */ /* 0x000fe20000010000 */
[----:B------:R-:W-:Y:S01]  /*1170*/  FMUL.FTZ R57, R10, R165 ;  /* 0x000000a50a397220 */ /* 0x000fe20000410000 */
[----:B------:R-:W-:Y:S01]  /*1180*/  FMUL.FTZ R146, R146, UR16 ;  /* 0x0000001092927c20 */ /* 0x000fe20008410000 */
[----:B------:R-:W-:Y:S01]  /*1190*/  FFMA.FTZ R53, R177, R148, R152 ;  /* 0x00000094b1357223 */ /* 0x000fe20000010098 */
[C---:B------:R-:W-:Y:S01]  /*11a0*/  IMAD.U32 R163, R59.reuse, 0x10000, RZ ;  /* 0x000100003ba37824 */ /* 0x040fe200078e00ff */
[----:B------:R-:W-:Y:S01]  /*11b0*/  PRMT R59, R59, 0x7632, R59 ;  /* 0x000076323b3b7816 */ /* 0x000fe2000000003b */
[----:B------:R-:W-:Y:S01]  /*11c0*/  FADD.FTZ R55, R52, R191 ;  /* 0x000000bf34377221 */ /* 0x000fe20000010000 */
[----:B------:R-:W-:Y:S01]  /*11d0*/  SHF.L.U32 R176, R180, 0x10, RZ ;  /* 0x00000010b4b07819 */ /* 0x000fe200000006ff */
[----:B------:R-:W-:Y:S01]  /*11e0*/  FMUL.FTZ R179, R154, UR16 ;  /* 0x000000109ab37c20 */ /* 0x000fe20008410000 */
[----:B------:R-:W-:Y:S01]  /*11f0*/  FFMA.FTZ R150, R26, R75, R57 ;  /* 0x0000004b1a967223 */ /* 0x000fe20000010039 */
[----:B------:R-:W-:Y:S01]  /*1200*/  FMUL.FTZ R152, R11, R184 ;  /* 0x000000b80b987220 */ /* 0x000fe20000410000 */
[----:B------:R-:W-:Y:S01]  /*1210*/  FFMA.FTZ R52, R146, R191, R53 ;  /* 0x000000bf92347223 */ /* 0x000fe20000010035 */
[----:B------:R-:W-:Y:S01]  /*1220*/  SHF.L.U32 R186, R186, 0x10, RZ ;  /* 0x00000010baba7819 */ /* 0x000fe200000006ff */
[----:B------:R-:W-:Y:S01]  /*1230*/  FMUL.FTZ R74, R74, UR16 ;  /* 0x000000104a4a7c20 */ /* 0x000fe20008410000 */
[----:B------:R-:W-:Y:S01]  /*1240*/  SHF.L.U32 R180, R59, 0x10, RZ ;  /* 0x000000103bb47819 */ /* 0x000fe200000006ff */
[----:B------:R-:W-:Y:S01]  /*1250*/  FMUL.FTZ R59, R4, R167 ;  /* 0x000000a7043b7220 */ /* 0x000fe20000410000 */
[----:B------:R-:W-:Y:S01]  /*1260*/  FFMA.FTZ R193, R27, R176, R152 ;  /* 0x000000b01bc17223 */ /* 0x000fe20000010098 */
[----:B------:R-:W-:Y:S01]  /*1270*/  FADD.FTZ R154, R55, R150 ;  /* 0x00000096379a7221 */ /* 0x000fe20000010000 */
[----:B------:R-:W-:Y:S01]  /*1280*/  FFMA.FTZ R53, R179, R150, R52 ;  /* 0x00000096b3357223 */ /* 0x000fe20000010034 */
[----:B------:R-:W-:Y:S01]  /*1290*/  FMUL.FTZ R190, R5, R186 ;  /* 0x000000ba05be7220 */ /* 0x000fe20000410000 */
[----:B------:R-:W-:Y:S01]  /*12a0*/  FFMA.FTZ R152, R20, R161, R59 ;  /* 0x000000a114987223 */ /* 0x000fe2000001003b */
[----:B------:R-:W-:Y:S01]  /*12b0*/  FADD.FTZ R55, R154, R193 ;  /* 0x000000c19a377221 */ /* 0x000fe20000010000 */
[----:B------:R-:W-:Y:S01]  /*12c0*/  FFMA.FTZ R52, R74, R193, R53 ;  /* 0x000000c14a347223 */ /* 0x000fe20000010035 */
[----:B------:R-:W-:Y:S01]  /*12d0*/  SHF.L.U32 R188, R188, 0x10, RZ ;  /* 0x00000010bcbc7819 */ /* 0x000fe200000006ff */
[----:B------:R-:W-:Y:S01]  /*12e0*/  FFMA.FTZ R195, R21, R178, R190 ;  /* 0x000000b215c37223 */ /* 0x000fe200000100be */
[----:B------:R-:W-:Y:S01]  /*12f0*/  FMUL.FTZ R197, R6, R169 ;  /* 0x000000a906c57220 */ /* 0x000fe20000410000 */
[----:B------:R-:W-:Y:S01]  /*1300*/  FMUL.FTZ R72, R72, UR16 ;  /* 0x0000001048487c20 */ /* 0x000fe20008410000 */
[----:B------:R-:W-:Y:S01]  /*1310*/  FADD.FTZ R190, R55, R152 ;  /* 0x0000009837be7221 */ /* 0x000fe20000010000 */
[----:B------:R-:W-:Y:S01]  /*1320*/  FFMA.FTZ R53, R183, R152, R52 ;  /* 0x00000098b7357223 */ /* 0x000fe20000010034 */
[----:B------:R-:W-:Y:S01]  /*1330*/  FFMA.FTZ R154, R22, R163, R197 ;  /* 0x000000a3169a7223 */ /* 0x000fe200000100c5 */
[----:B------:R-:W-:Y:S01]  /*1340*/  FMUL.FTZ R192, R7, R188 ;  /* 0x000000bc07c07220 */ /* 0x000fe20000410000 */
[----:B------:R-:W-:Y:S01]  /*1350*/  FADD.FTZ R55, R190, R195 ;  /* 0x000000c3be377221 */ /* 0x000fe20000010000 */
[----:B------:R-:W-:Y:S01]  /*1360*/  FFMA.FTZ R52, R72, R195, R53 ;  /* 0x000000c348347223 */ /* 0x000fe20000010035 */
[----:B------:R-:W-:Y:S01]  /*1370*/  FMUL.FTZ R70, R70, UR16 ;  /* 0x0000001046467c20 */ /* 0x000fe20008410000 */
[----:B------:R-:W-:Y:S01]  /*1380*/  FFMA.FTZ R197, R23, R180, R192 ;  /* 0x000000b417c57223 */ /* 0x000fe200000100c0 */
[----:B------:R-:W-:Y:S01]  /*1390*/  FADD.FTZ R190, R55, R154 ;  /* 0x0000009a37be7221 */ /* 0x000fe20000010000 */
[----:B------:R-:W-:-:S03]  /*13a0*/  FFMA.FTZ R53, R185, R154, R52 ;  /* 0x0000009ab9357223 */ /* 0x000fc60000010034 */
[----:B------:R-:W-:Y:S01]  /*13b0*/  FADD.FTZ R190, R190, R197 ;  /* 0x000000c5bebe7221 */ /* 0x000fe20000010000 */
[----:B------:R-:W-:-:S04]  /*13c0*/  FFMA.FTZ R53, R70, R197, R53 ;  /* 0x000000c546357223 */ /* 0x000fc80000010035 */
[----:B------:R-:W2:Y:S04]  /*13d0*/  SHFL.DOWN PT, R55, R190, 0x10, 0x1f ;  /* 0x0a001f00be377f89 */ /* 0x000ea800000e0000 */
[----:B------:R-:W3:Y:S01]  /*13e0*/  SHFL.DOWN PT, R52, R53, 0x10, 0x1f ;  /* 0x0a001f0035347f89 */ /* 0x000ee200000e0000 */
[----:B--2---:R-:W-:Y:S01]  /*13f0*/  FADD.FTZ R55, R190, R55 ;  /* 0x00000037be377221 */ /* 0x004fe20000010000 */
[----:B---3--:R-:W-:-:S04]  /*1400*/  FADD.FTZ R52, R53, R52 ;  /* 0x0000003435347221 */ /* 0x008fc80000010000 */
        /* <DEDUP_REMOVED lines=10> */
[----:B------:R-:W-:-:S04]  /*14b0*/  MOV R52, 0x400 ;  /* 0x0000040000347802 */ /* 0x000fc80000000f00 */
[----:B-1----:R-:W-:Y:S01]  /*14c0*/  LEA R196, R199, R52, 0x18 ;  /* 0x00000034c7c47211 */ /* 0x002fe200078ec0ff */
[----:B--2---:R-:W-:Y:S01]  /*14d0*/  FADD.FTZ R190, R59, R190 ;  /* 0x000000be3bbe7221 */ /* 0x004fe20000010000 */
[----:B---3--:R-:W-:-:S04]  /*14e0*/  FADD.FTZ R53, R194, R53 ;  /* 0x00000035c2357221 */ /* 0x008fc80000010000 */
[----:B------:R-:W1:Y:S04]  /*14f0*/  SHFL.DOWN PT, R55, R190, 0x1, 0x1f ;  /* 0x08201f00be377f89 */ /* 0x000e6800000e0000 */
[----:B------:R-:W2:Y:S01]  /*1500*/  SHFL.DOWN PT, R52, R53, 0x1, 0x1f ;  /* 0x08201f0035347f89 */ /* 0x000ea200000e0000 */
[----:B------:R-:W-:-:S05]  /*1510*/  VIADD R192, R196, 0x2020 ;  /* 0x00002020c4c07836 */ /* 0x000fca0000000000 */
[----:B------:R-:W-:Y:S02]  /*1520*/  @!P4 MOV R57, R192 ;  /* 0x000000c00039c202 */ /* 0x000fe40000000f00 */
[----:B------:R-:W-:Y:S01]  /*1530*/  @!P0 IADD3 R57, PT, PT, R196, 0x2000, RZ ;  /* 0x00002000c4398810 */ /* 0x000fe20007ffe0ff */
[----:B------:R-:W-:Y:S01]  /*1540*/  FADD.FTZ R138, R151, R138 ;  /* 0x0000008a978a7221 */ /* 0x000fe20000010000 */
[----:B------:R-:W-:-:S03]  /*1550*/  FFMA.FTZ R145, R0, R151, R145 ;  /* 0x0000009700917223 */ /* 0x000fc60000010091 */
[----:B------:R-:W-:Y:S02]  /*1560*/  @!P4 IMAD.MOV.U32 R151, RZ, RZ, R57 ;  /* 0x000000ffff97c224 */ /* 0x000fe400078e0039 */
[----:B------:R-:W-:Y:S01]  /*1570*/  FADD.FTZ R135, R56, R135 ;  /* 0x0000008738877221 */ /* 0x000fe20000010000 */
[----:B0-----:R-:W-:-:S04]  /*1580*/  IMAD.WIDE.U32 R62, R147, 0x8, R60 ;  /* 0x00000008933e7825 */ /* 0x001fc800078e003c */
[----:B------:R-:W-:Y:S01]  /*1590*/  FFMA.FTZ R136, R175, R56, R136 ;  /* 0x00000038af887223 */ /* 0x000fe20000010088 */
[----:B------:R-:W-:Y:S01]  /*15a0*/  FADD.FTZ R127, R58, R127 ;  /* 0x0000007f3a7f7221 */ /* 0x000fe20000010000 */
[----:B------:R-:W-:Y:S01]  /*15b0*/  FFMA.FTZ R128, R181, R58, R128 ;  /* 0x0000003ab5807223 */ /* 0x000fe20000010080 */
[----:B------:R-:W-:-:S04]  /*15c0*/  IMAD.WIDE.U32 R60, R143, 0x8, R60 ;  /* 0x000000088f3c7825 */ /* 0x000fc800078e003c */
[----:B-1----:R-:W-:Y:S01]  /*15d0*/  FADD.FTZ R56, R190, R55 ;  /* 0x00000037be387221 */ /* 0x002fe20000010000 */
[----:B------:R-:W-:Y:S01]  /*15e0*/  @!P4 LEA R58, R142, R151, 0x3 ;  /* 0x000000978e3ac211 */ /* 0x000fe200078e18ff */
[----:B------:R-:W5:Y:S01]  /*15f0*/  LDG.E.64 R62, desc[UR18][R62.64] ;  /* 0x000000123e3e7981 */ /* 0x000f62000c1e1b00 */
[----:B--2---:R-:W-:-:S03]  /*1600*/  FADD.FTZ R57, R53, R52 ;  /* 0x0000003435397221 */ /* 0x004fc60000010000 */
[----:B------:R-:W5:Y:S04]  /*1610*/  LDG.E.64 R60, desc[UR18][R60.64] ;  /* 0x000000123c3c7981 */ /* 0x000f68000c1e1b00 */
[----:B------:R-:W-:Y:S01]  /*1620*/  @!P4 STS.64 [R58], R56 ;  /* 0x000000383a00c388 */ /* 0x000fe20000000a00 */
[----:B------:R-:W-:Y:S01]  /*1630*/  @!P3 IADD3 R192, PT, PT, R196, 0x2000, RZ ;  /* 0x00002000c4c0b810 */ /* 0x000fe20007ffe0ff */
[----:B------:R-:W-:Y:S01]  /*1640*/  FADD.FTZ R119, R54, R119 ;  /* 0x0000007736777221 */ /* 0x000fe20000010000 */
[----:B------:R-:W-:Y:S01]  /*1650*/  FFMA.FTZ R120, R187, R54, R120 ;  /* 0x00000036bb787223 */ /* 0x000fe20000010078 */
[----:B------:R-:W-:Y:S01]  /*1660*/  BAR.SYNC.DEFER_BLOCKING 0x0 ;  /* 0x0000000000007b1d */ /* 0x000fe20000010000 */
[C---:B------:R-:W-:Y:S01]  /*1670*/  IADD3 R59, PT, PT, R196.reuse, 0x2030, RZ ;  /* 0x00002030c43b7810 */ /* 0x040fe20007ffe0ff */
[----:B------:R-:W-:-:S04]  /*1680*/  @!P3 VIADD R59, R196, 0x2010 ;  /* 0x00002010c43bb836 */ /* 0x000fc80000000000 */
[----:B------:R-:W0:Y:S04]  /*1690*/  LDS.128 R52, [R192] ;  /* 0x00000000c0347984 */ /* 0x000e280000000c00 */
[----:B------:R-:W1:Y:S01]  /*16a0*/  LDS.128 R56, [R59] ;  /* 0x000000003b387984 */ /* 0x000e620000000c00 */
        /* <DEDUP_REMOVED lines=8> */
[----:B------:R-:W-:Y:S01]  /*1730*/  UIADD3 UR4, UPT, UPT, UR4, UR24, URZ ;  /* 0x0000001804047290 */ /* 0x000fe2000fffe0ff */
[----:B------:R-:W-:Y:S01]  /*1740*/  FADD.FTZ R131, R155, R131 ;  /* 0x000000839b837221 */ /* 0x000fe20000010000 */
[----:B------:R-:W-:Y:S01]  /*1750*/  FFMA.FTZ R132, R65, R155, R132 ;  /* 0x0000009b41847223 */ /* 0x000fe20000010084 */
        /* <DEDUP_REMOVED lines=9> */
[----:B------:R-:W-:Y:S01]  /*17f0*/  FMUL.FTZ R144, R58, UR23 ;  /* 0x000000173a907c20 */ /* 0x000fe20008410000 */
[----:B------:R-:W-:Y:S01]  /*1800*/  FADD.FTZ R123, R157, R123 ;  /* 0x0000007b9d7b7221 */ /* 0x000fe20000010000 */
[----:B------:R-:W-:Y:S01]  /*1810*/  FFMA.FTZ R124, R67, R157, R124 ;  /* 0x0000009d437c7223 */ /* 0x000fe2000001007c */
[----:B------:R-:W-:Y:S01]  /*1820*/  FADD.FTZ R115, R159, R115 ;  /* 0x000000739f737221 */ /* 0x000fe20000010000 */
[----:B------:R-:W-:Y:S01]  /*1830*/  R2UR UR17, R59 ;  /* 0x000000003b1172ca */ /* 0x000fe200000e0000 */
        /* <DEDUP_REMOVED lines=45> */
[----:B------:R-:W-:-:S02]  /*1b10*/  PRMT R53, R39, 0x7632, R53 ;  /* 0x0000763227357816 */ /* 0x000fc40000000035 */
[----:B------:R-:W-:Y:S02]  /*1b20*/  PRMT R54, R38, 0x7632, R54 ;  /* 0x0000763226367816 */ /* 0x000fe40000000036 */
[----:B------:R-:W-:Y:S02]  /*1b30*/  PRMT R52, R37, 0x7632, R52 ;  /* 0x0000763225347816 */ /* 0x000fe40000000034 */
[----:B------:R-:W-:Y:S02]  /*1b40*/  PRMT R55, R36, 0x7632, R55 ;  /* 0x0000763224377816 */ /* 0x000fe40000000037 */
[----:B----4-:R-:W-:Y:S02]  /*1b50*/  PRMT R58, R43, 0x7632, R58 ;  /* 0x000076322b3a7816 */ /* 0x010fe4000000003a */
[----:B------:R-:W-:Y:S02]  /*1b60*/  PRMT R59, R42, 0x7632, R59 ;  /* 0x000076322a3b7816 */ /* 0x000fe4000000003b */
[----:B------:R-:W-:-:S02]  /*1b70*/  PRMT R68, R41, 0x7632, R68 ;  /* 0x0000763229447816 */ /* 0x000fc40000000044 */
[----:B------:R-:W-:Y:S02]  /*1b80*/  PRMT R69, R40, 0x7632, R69 ;  /* 0x0000763228457816 */ /* 0x000fe40000000045 */
[----:B------:R-:W-:Y:S01]  /*1b90*/  FSEL R144, R144, RZ, !P5 ;  /* 0x000000ff90907208 */ /* 0x000fe20006800000 */
[----:B------:R-:W-:Y:S01]  /*1ba0*/  UISETP.GE.AND UP1, UPT, UR4, UR25, UPT ;  /* 0x000000190400728c */ /* 0x000fe2000bf26270 */
[----:B------:R-:W-:Y:S10]  /*1bb0*/  BRA.U UP0, `(.L_x_600) ;  /* 0x0000001100047547 */ /* 0x000ff4000b800000 */
[----:B------:R-:W-:Y:S01]  /*1bc0*/  UISETP.NE.U32.AND UP0, UPT, UR20, URZ, UPT ;  /* 0x000000ff1400728c */ /* 0x000fe2000bf05070 */
[----:B------:R-:W-:Y:S02]  /*1bd0*/  PRMT R55, R39, 0x7632, R55 ;  /* 0x0000763227377816 */ /* 0x000fe40000000037 */
[----:B------:R-:W-:Y:S01]  /*1be0*/  PRMT R56, R38, 0x7632, R56 ;  /* 0x0000763226387816 */ /* 0x000fe20000000038 */
[----:B------:R-:W-:Y:S01]  /*1bf0*/  UISETP.NE.AND.EX UP0, UPT, UR21, URZ, UPT, UP0 ;  /* 0x000000ff1500728c */ /* 0x000fe2000bf05300 */
[----:B------:R-:W-:Y:S02]  /*1c00*/  PRMT R57, R37, 0x7632, R57 ;  /* 0x0000763225397816 */ /* 0x000fe40000000039 */
[----:B------:R-:W-:-:S06]  /*1c10*/  PRMT R71, R36, 0x7632, R71 ;  /* 0x0000763224477816 */ /* 0x000fcc0000000047 */
        /* <DEDUP_REMOVED lines=22> */
[----:B-----5:R-:W-:Y:S01]  /*1d80*/  ISETP.GE.U32.AND P0, PT, R62, RZ, PT ;  /* 0x000000ff3e00720c */ /* 0x020fe20003f06070 */
[----:B------:R-:W-:Y:S01]  /*1d90*/  FMUL.FTZ R67, R67, UR16 ;  /* 0x0000001043437c20 */ /* 0x000fe20008410000 */
[----:B------:R-:W-:Y:S01]  /*1da0*/  FMUL.FTZ R187, R187, UR16 ;  /* 0x00000010bbbb7c20 */ /* 0x000fe20008410000 */
[----:B------:R-:W-:Y:S01]  /*1db0*/  FADD.FTZ R175, R170, -R175 ;  /* 0x800000afaaaf7221 */ /* 0x000fe20000010000 */
[----:B------:R-:W-:Y:S01]  /*1dc0*/  FADD.FTZ R0, R173, -R0 ;  /* 0x80000000ad007221 */ /* 0x000fe20000010000 */
[----:B------:R-:W-:Y:S01]  /*1dd0*/  FMUL.FTZ R189, R189, UR8 ;  /* 0x00000008bdbd7c20 */ /* 0x000fe20008410000 */
[----:B------:R-:W-:Y:S01]  /*1de0*/  FMUL.FTZ R171, R171, UR8 ;  /* 0x00000008abab7c20 */ /* 0x000fe20008410000 */
[----:B------:R-:W-:Y:S01]  /*1df0*/  LOP3.LUT P4, RZ, R63, 0xff0000, RZ, 0xc0, !PT ;  /* 0x00ff00003fff7812 */ /* 0x000fe2000788c0ff */
[----:B------:R-:W-:Y:S01]  /*1e00*/  FMUL.FTZ R67, R67, UR8 ;  /* 0x0000000843437c20 */ /* 0x000fe20008410000 */
[----:B------:R-:W-:Y:S01]  /*1e10*/  ISETP.GE.U32.AND.EX P0, PT, R63, 0x1000000, PT, P0 ;  /* 0x010000003f00780c */ /* 0x000fe20003f06100 */
        /* <DEDUP_REMOVED lines=15> */
[----:B------:R-:W-:-:S02]  /*1f10*/  FSEL R54, R67, RZ, P5 ;  /* 0x000000ff43367208 */ /* 0x000fc40002800000 */
[----:B------:R-:W-:Y:S02]  /*1f20*/  FSEL R187, R187, RZ, P6 ;  /* 0x000000ffbbbb7208 */ /* 0x000fe40003000000 */
[C---:B------:R-:W-:Y:S02]  /*1f30*/  LOP3.LUT P5, RZ, R62.reuse, 0xff00, RZ, 0xc0, !PT ;  /* 0x0000ff003eff7812 */ /* 0x040fe400078ac0ff */
[----:B------:R-:W-:Y:S02]  /*1f40*/  LOP3.LUT P6, RZ, R62, 0xff, RZ, 0xc0, !PT ;  /* 0x000000ff3eff7812 */ /* 0x000fe400078cc0ff */
        /* <DEDUP_REMOVED lines=9> */
.L_x_602:
[--C-:B------:R-:W-:Y:S01]  /*1fe0*/  FFMA.FTZ R189, R189, UR17, R144.reuse ;  /* 0x00000011bdbd7c23 */ /* 0x100fe20008010090 */
[--C-:B------:R-:W-:Y:S01]  /*1ff0*/  FFMA.FTZ R67, R67, UR17, R144.reuse ;  /* 0x0000001143437c23 */ /* 0x100fe20008010090 */
[--C-:B------:R-:W-:Y:S01]  /*2000*/  FFMA.FTZ R187, R187, UR17, R144.reuse ;  /* 0x00000011bbbb7c23 */ /* 0x100fe20008010090 */
[----:B-----5:R-:W-:Y:S01]  /*2010*/  ISETP.GE.U32.AND P0, PT, R62, RZ, PT ;  /* 0x000000ff3e00720c */ /* 0x020fe20003f06070 */
[----:B------:R-:W-:Y:S01]  /*2020*/  FADD.FTZ R189, R166, -R189 ;  /* 0x800000bda6bd7221 */ /* 0x000fe20000010000 */
[--C-:B------:R-:W-:Y:S01]  /*2030*/  FFMA.FTZ R171, R171, UR17, R144.reuse ;  /* 0x00000011abab7c23 */ /* 0x100fe20008010090 */
[----:B------:R-:W-:Y:S01]  /*2040*/  FADD.FTZ R67, R66, -R67 ;  /* 0x8000004342437221 */ /* 0x000fe20000010000 */
[----:B------:R-:W-:Y:S01]  /*2050*/  FADD.FTZ R187, R164, -R187 ;  /* 0x800000bba4bb7221 */ /* 0x000fe20000010000 */
[----:B------:R-:W-:Y:S01]  /*2060*/  FMUL.FTZ R54, R189, UR16 ;  /* 0x00000010bd367c20 */ /* 0x000fe20008410000 */
[----:B------:R-:W-:Y:S01]  /*2070*/  ISETP.GE.U32.AND.EX P0, PT, R63, 0x1000000, PT, P0 ;  /* 0x010000003f00780c */ /* 0x000fe20003f06100 */
[----:B------:R-:W-:Y:S01]  /*2080*/  FADD.FTZ R171, R158, -R171 ;  /* 0x800000ab9eab7221 */ /* 0x000fe20000010000 */
[----:B------:R-:W-:Y:S01]  /*2090*/  FMUL.FTZ R46, R67, UR16 ;  /* 0x00000010432e7c20 */ /* 0x000fe20008410000 */
[----:B------:R-:W-:Y:S01]  /*20a0*/  FMUL.FTZ R45, R54, UR8 ;  /* 0x00000008362d7c20 */ /* 0x000fe20008410000 */
[----:B------:R-:W-:Y:S01]  /*20b0*/  FMUL.FTZ R187, R187, UR16 ;  /* 0x00000010bbbb7c20 */ /* 0x000fe20008410000 */
[--C-:B------:R-:W-:Y:S01]  /*20c0*/  FFMA.FTZ R175, R175, UR17, R144.reuse ;  /* 0x00000011afaf7c23 */ /* 0x100fe20008010090 */
[--C-:B------:R-:W-:Y:S01]  /*20d0*/  FFMA.FTZ R65, R65, UR17, R144.reuse ;  /* 0x0000001141417c23 */ /* 0x100fe20008010090 */
[--C-:B------:R-:W-:Y:S01]  /*20e0*/  FFMA.FTZ R181, R181, UR17, R144.reuse ;  /* 0x00000011b5b57c23 */ /* 0x100fe20008010090 */
[----:B------:R-:W-:Y:S01]  /*20f0*/  FFMA.FTZ R0, R0, UR17, R144 ;  /* 0x0000001100007c23 */ /* 0x000fe20008010090 */
[----:B------:R-:W-:Y:S01]  /*2100*/  FSEL R71, R45, RZ, P0 ;  /* 0x000000ff2d477208 */ /* 0x000fe20000000000 */
[----:B------:R-:W-:Y:S01]  /*2110*/  FMUL.FTZ R47, R171, UR16 ;  /* 0x00000010ab2f7c20 */ /* 0x000fe20008410000 */
[----:B------:R-:W-:Y:S01]  /*2120*/  FMUL.FTZ R44, R46, UR8 ;  /* 0x000000082e2c7c20 */ /* 0x000fe20008410000 */
[----:B------:R-:W-:Y:S01]  /*2130*/  FMUL.FTZ R45, R187, UR8 ;  /* 0x00000008bb2d7c20 */ /* 0x000fe20008410000 */
[C---:B------:R-:W-:Y:S01]  /*2140*/  LOP3.LUT P6, RZ, R63.reuse, 0xff, RZ, 0xc0, !PT ;  /* 0x000000ff3fff7812 */ /* 0x040fe200078cc0ff */
[----:B------:R-:W-:Y:S01]  /*2150*/  FADD.FTZ R175, R170, -R175 ;  /* 0x800000afaaaf7221 */ /* 0x000fe20000010000 */
[----:B------:R-:W-:Y:S01]  /*2160*/  LOP3.LUT P5, RZ, R63, 0xff00, RZ, 0xc0, !PT ;  /* 0x0000ff003fff7812 */ /* 0x000fe200078ac0ff */
[----:B------:R-:W-:Y:S01]  /*2170*/  FADD.FTZ R65, R64, -R65 ;  /* 0x8000004140417221 */ /* 0x000fe20000010000 */
[----:B------:R-:W-:Y:S01]  /*2180*/  FADD.FTZ R181, R172, -R181 ;  /* 0x800000b5acb57221 */ /* 0x000fe20000010000 */
[----:B------:R-:W-:Y:S01]  /*2190*/  FADD.FTZ R0, R173, -R0 ;  /* 0x80000000ad007221 */ /* 0x000fe20000010000 */
[----:B------:R-:W-:Y:S01]  /*21a0*/  FMUL.FTZ R52, R47, UR8 ;  /* 0x000000082f347c20 */ /* 0x000fe20008410000 */
[----:B------:R-:W-:Y:S01]  /*21b0*/  LOP3.LUT P4, RZ, R63, 0xff0000, RZ, 0xc0, !PT ;  /* 0x00ff00003fff7812 */ /* 0x000fe2000788c0ff */
[----:B------:R-:W-:Y:S01]  /*21c0*/  FMUL.FTZ R175, R175, UR16 ;  /* 0x00000010afaf7c20 */ /* 0x000fe20008410000 */
[----:B------:R-:W-:Y:S01]  /*21d0*/  FSEL R56, R44, RZ, P6 ;  /* 0x000000ff2c387208 */ /* 0x000fe20003000000 */
[----:B------:R-:W-:Y:S01]  /*21e0*/  FMUL.FTZ R44, R181, UR16 ;  /* 0x00000010b52c7c20 */ /* 0x000fe20008410000 */
[----:B------:R-:W-:Y:S01]  /*21f0*/  FSEL R67, R45, RZ, P5 ;  /* 0x000000ff2d437208 */ /* 0x000fe20002800000 */
[----:B------:R-:W-:Y:S01]  /*2200*/  FMUL.FTZ R45, R65, UR16 ;  /* 0x00000010412d7c20 */ /* 0x000fe20008410000 */
[----:B------:R-:W-:Y:S01]  /*2210*/  FMUL.FTZ R0, R0, UR16 ;  /* 0x0000001000007c20 */ /* 0x000fe20008410000 */
[----:B------:R-:W-:Y:S01]  /*2220*/  FSEL R66, R52, RZ, P4 ;  /* 0x000000ff34427208 */ /* 0x000fe20002000000 */
[----:B------:R-:W-:Y:S01]  /*2230*/  FMUL.FTZ R55, R44, UR8 ;  /* 0x000000082c377c20 */ /* 0x000fe20008410000 */
[----:B------:R-:W-:Y:S01]  /*2240*/  F2FP.BF16.F32.PACK_AB R47, R54, R47 ;  /* 0x0000002f362f723e */ /* 0x000fe200000010ff */
[----:B------:R-:W-:Y:S01]  /*2250*/  FMUL.FTZ R54, R45, UR8 ;  /* 0x000000082d367c20 */ /* 0x000fe20008410000 */
[----:B------:R-:W-:Y:S01]  /*2260*/  FMUL.FTZ R52, R0, UR8 ;  /* 0x0000000800347c20 */ /* 0x000fe20008410000 */
[----:B------:R-:W-:Y:S01]  /*2270*/  FMUL.FTZ R53, R175, UR8 ;  /* 0x00000008af357c20 */ /* 0x000fe20008410000 */
[----:B------:R-:W-:-:S02]  /*2280*/  LOP3.LUT P0, RZ, R62, 0xff0000, RZ, 0xc0, !PT ;  /* 0x00ff00003eff7812 */ /* 0x000fc4000780c0ff */
[C---:B------:R-:W-:Y:S02]  /*2290*/  LOP3.LUT P4, RZ, R62.reuse, 0xff000000, RZ, 0xc0, !PT ;  /* 0xff0000003eff7812 */ /* 0x040fe4000788c0ff */
[C---:B------:R-:W-:Y:S02]  /*22a0*/  LOP3.LUT P6, RZ, R62.reuse, 0xff, RZ, 0xc0, !PT ;  /* 0x000000ff3eff7812 */ /* 0x040fe400078cc0ff */
[----:B------:R-:W-:Y:S02]  /*22b0*/  LOP3.LUT P5, RZ, R62, 0xff00, RZ, 0xc0, !PT ;  /* 0x0000ff003eff7812 */ /* 0x000fe400078ac0ff */
[----:B------:R-:W-:Y:S02]  /*22c0*/  F2FP.BF16.F32.PACK_AB R45, R44, R45 ;  /* 0x0000002d2c2d723e */ /* 0x000fe400000010ff */
[----:B------:R-:W-:Y:S02]  /*22d0*/  F2FP.BF16.F32.PACK_AB R44, R175, R0 ;  /* 0x00000000af2c723e */ /* 0x000fe400000010ff */
[----:B------:R-:W-:-:S02]  /*22e0*/  FSEL R0, R54, RZ, P0 ;  /* 0x000000ff36007208 */ /* 0x000fc40000000000 */
[----:B------:R-:W-:Y:S02]  /*22f0*/  FSEL R63, R55, RZ, P4 ;  /* 0x000000ff373f7208 */ /* 0x000fe40002000000 */
        /* <DEDUP_REMOVED lines=8> */
.L_x_601:
        /* <DEDUP_REMOVED lines=10> */
[----:B------:R-:W-:Y:S01]  /*2420*/  FADD.FTZ R65, R64, -R65 ;  /* 0x8000004140417221 */ /* 0x000fe20000010000 */
[--C-:B------:R-:W-:Y:S01]  /*2430*/  FFMA.FTZ R67, R67, UR17, R144.reuse ;  /* 0x0000001143437c23 */ /* 0x100fe20008010090 */
[----:B------:R-:W-:Y:S01]  /*2440*/  FFMA.FTZ R187, R187, UR17, R144 ;  /* 0x00000011bbbb7c23 */ /* 0x000fe20008010090 */
[----:B------:R-:W-:Y:S01]  /*2450*/  SHF.L.U32 R64, R55, 0x10, RZ ;  /* 0x0000001037407819 */ /* 0x000fe200000006ff */
[----:B------:R-:W-:Y:S01]  /*2460*/  FADD.FTZ R181, R172, -R181 ;  /* 0x800000b5acb57221 */ /* 0x000fe20000010000 */
[----:B------:R-:W-:-:S02]  /*2470*/  IMAD.U32 R52, R52, 0x10000, RZ ;  /* 0x0001000034347824 */ /* 0x000fc400078e00ff */
[----:B------:R-:W-:Y:S01]  /*2480*/  FADD.FTZ R189, R166, -R189 ;  /* 0x800000bda6bd7221 */ /* 0x000fe20000010000 */
[----:B------:R-:W-:Y:S01]  /*2490*/  FADD.FTZ R173, R173, -R56 ;  /* 0x80000038adad7221 */ /* 0x000fe20000010000 */
[----:B------:R-:W-:Y:S01]  /*24a0*/  FADD.FTZ R171, R158, -R171 ;  /* 0x800000ab9eab7221 */ /* 0x000fe20000010000 */
[----:B------:R-:W-:Y:S01]  /*24b0*/  SHF.L.U32 R0, R54, 0x10, RZ ;  /* 0x0000001036007819 */ /* 0x000fe200000006ff */
[----:B------:R-:W-:Y:S01]  /*24c0*/  IMAD.U32 R56, R39, 0x10000, RZ ;  /* 0x0001000027387824 */ /* 0x000fe200078e00ff */
[----:B------:R-:W-:Y:S01]  /*24d0*/  SHF.L.U32 R55, R38, 0x10, RZ ;  /* 0x0000001026377819 */ /* 0x000fe200000006ff */
[----:B------:R-:W-:Y:S01]  /*24e0*/  FADD.FTZ R66, R66, -R67 ;  /* 0x8000004342427221 */ /* 0x000fe20000010000 */
[----:B------:R-:W-:Y:S01]  /*24f0*/  FADD.FTZ R57, R164, -R187 ;  /* 0x800000bba4397221 */ /* 0x000fe20000010000 */
[----:B------:R-:W-:Y:S01]  /*2500*/  FFMA.FTZ R175, R175, UR17, R144 ;  /* 0x00000011afaf7c23 */ /* 0x000fe20008010090 */
[----:B------:R-:W-:Y:S01]  /*2510*/  FFMA.FTZ R54, R181, UR16, R52 ;  /* 0x00000010b5367c23 */ /* 0x000fe20008010034 */
[----:B------:R-:W-:Y:S01]  /*2520*/  FFMA.FTZ R64, R189, UR16, R64 ;  /* 0x00000010bd407c23 */ /* 0x000fe20008010040 */
[----:B------:R-:W-:Y:S01]  /*2530*/  SHF.L.U32 R52, R37, 0x10, RZ ;  /* 0x0000001025347819 */ /* 0x000fe200000006ff */
[----:B------:R-:W-:Y:S01]  /*2540*/  FFMA.FTZ R56, R171, UR16, R56 ;  /* 0x00000010ab387c23 */ /* 0x000fe20008010038 */
[----:B-----5:R-:W-:Y:S01]  /*2550*/  ISETP.GE.U32.AND P0, PT, R62, RZ, PT ;  /* 0x000000ff3e00720c */ /* 0x020fe20003f06070 */
[----:B------:R-:W-:Y:S01]  /*2560*/  FFMA.FTZ R57, R57, UR16, R0 ;  /* 0x0000001039397c23 */ /* 0x000fe20008010000 */
[----:B------:R-:W-:Y:S01]  /*2570*/  SHF.L.U32 R53, R71, 0x10, RZ ;  /* 0x0000001047357819 */ /* 0x000fe200000006ff */
[----:B------:R-:W-:Y:S01]  /*2580*/  FFMA.FTZ R55, R66, UR16, R55 ;  /* 0x0000001042377c23 */ /* 0x000fe20008010037 */
[----:B------:R-:W-:Y:S01]  /*2590*/  FADD.FTZ R170, R170, -R175 ;  /* 0x800000afaaaa7221 */ /* 0x000fe20000010000 */
[----:B------:R-:W-:-:S02]  /*25a0*/  IMAD.U32 R0, R36, 0x10000, RZ ;  /* 0x0001000024007824 */ /* 0x000fc400078e00ff */
[----:B------:R-:W-:Y:S01]  /*25b0*/  FMUL.FTZ R64, R64, UR8 ;  /* 0x0000000840407c20 */ /* 0x000fe20008410000 */
[----:B------:R-:W-:Y:S01]  /*25c0*/  ISETP.GE.U32.AND.EX P0, PT, R63, 0x1000000, PT, P0 ;  /* 0x010000003f00780c */ /* 0x000fe20003f06100 */
[----:B------:R-:W-:Y:S01]  /*25d0*/  FMUL.FTZ R56, R56, UR8 ;  /* 0x0000000838387c20 */ /* 0x000fe20008410000 */
[----:B------:R-:W-:Y:S01]  /*25e0*/  FFMA.FTZ R52, R65, UR16, R52 ;  /* 0x0000001041347c23 */ /* 0x000fe20008010034 */
[----:B------:R-:W-:Y:S01]  /*25f0*/  LOP3.LUT P4, RZ, R63, 0xff0000, RZ, 0xc0, !PT ;  /* 0x00ff00003fff7812 */ /* 0x000fe2000788c0ff */
        /* <DEDUP_REMOVED lines=13> */
[C---:B------:R-:W-:Y:S02]  /*26d0*/  LOP3.LUT P4, RZ, R62.reuse, 0xff000000, RZ, 0xc0, !PT ;  /* 0xff0000003eff7812 */ /* 0x040fe4000788c0ff */
        /* <DEDUP_REMOVED lines=8> */
[----:B------:R-:W-:Y:S02]  /*2760*/  F2FP.BF16.F32.PACK_AB R53, R63, R52 ;  /* 0x000000343f35723e */ /* 0x000fe400000010ff */
[----:B------:R-:W-:Y:S02]  /*2770*/  F2FP.BF16.F32.PACK_AB R55, R67, R64 ;  /* 0x000000404337723e */ /* 0x000fe400000010ff */
[----:B------:R-:W-:-:S02]  /*2780*/  F2FP.BF16.F32.PACK_AB R54, R65, R56 ;  /* 0x000000384136723e */ /* 0x000fc400000010ff */
[----:B------:R-:W-:Y:S01]  /*2790*/  F2FP.BF16.F32.PACK_AB R52, R57, R0 ;  /* 0x000000003934723e */ /* 0x000fe200000010ff */
[----:B------:R-:W-:Y:S06]  /*27a0*/  BRA `(.L_x_603) ;  /* 0x0000001800487947 */ /* 0x000fec0003800000 */
.L_x_604:
[--C-:B------:R-:W-:Y:S01]  /*27b0*/  FFMA.FTZ R189, R189, UR17, R144.reuse ;  /* 0x00000011bdbd7c23 */ /* 0x100fe20008010090 */
[--C-:B------:R-:W-:Y:S01]  /*27c0*/  FFMA.FTZ R67, R67, UR17, R144.reuse ;  /* 0x0000001143437c23 */ /* 0x100fe20008010090 */
[----:B------:R-:W-:Y:S01]  /*27d0*/  SHF.L.U32 R53, R53, 0x10, RZ ;  /* 0x0000001035357819 */ /* 0x000fe200000006ff */
[--C-:B------:R-:W-:Y:S01]  /*27e0*/  FFMA.FTZ R171, R171, UR17, R144.reuse ;  /* 0x00000011abab7c23 */ /* 0x100fe20008010090 */
[----:B------:R-:W-:Y:S01]  /*27f0*/  FADD.FTZ R166, R166, -R189 ;  /* 0x800000bda6a67221 */ /* 0x000fe20000010000 */
[----:B------:R-:W-:Y:S01]  /*2800*/  FFMA.FTZ R187, R187, UR17, R144 ;  /* 0x00000011bbbb7c23 */ /* 0x000fe20008010090 */
[----:B------:R-:W-:Y:S01]  /*2810*/  SHF.L.U32 R46, R38, 0x10, RZ ;  /* 0x00000010262e7819 */ /* 0x000fe200000006ff */
[----:B------:R-:W-:Y:S01]  /*2820*/  FADD.FTZ R67, R66, -R67 ;  /* 0x8000004342437221 */ /* 0x000fe20000010000 */
[----:B------:R-:W-:Y:S01]  /*2830*/  FFMA.FTZ R47, R166, UR16, R53 ;  /* 0x00000010a62f7c23 */ /* 0x000fe20008010035 */
[----:B------:R-:W-:Y:S01]  /*2840*/  FADD.FTZ R171, R158, -R171 ;  /* 0x800000ab9eab7221 */ /* 0x000fe20000010000 */
[----:B------:R-:W-:Y:S01]  /*2850*/  SHF.L.U32 R44, R56, 0x10, RZ ;  /* 0x00000010382c7819 */ /* 0x000fe200000006ff */
[----:B------:R-:W-:Y:S01]  /*2860*/  IMAD.U32 R52, R39, 0x10000, RZ ;  /* 0x0001000027347824 */ /* 0x000fe200078e00ff */
[----:B-----5:R-:W-:Y:S01]  /*2870*/  ISETP.GE.U32.AND P0, PT, R62, RZ, PT ;  /* 0x000000ff3e00720c */ /* 0x020fe20003f06070 */
[----:B------:R-:W-:Y:S01]  /*2880*/  FADD.FTZ R187, R164, -R187 ;  /* 0x800000bba4bb7221 */ /* 0x000fe20000010000 */
[----:B------:R-:W-:Y:S01]  /*2890*/  FFMA.FTZ R67, R67, UR16, R46 ;  /* 0x0000001043437c23 */ /* 0x000fe2000801002e */
[----:B------:R-:W-:Y:S01]  /*28a0*/  FMUL.FTZ R45, R47, UR8 ;  /* 0x000000082f2d7c20 */ /* 0x000fe20008410000 */
[----:B------:R-:W-:Y:S01]  /*28b0*/  FFMA.FTZ R66, R171, UR16, R52 ;  /* 0x00000010ab427c23 */ /* 0x000fe20008010034 */
[----:B------:R-:W-:Y:S01]  /*28c0*/  ISETP.GE.U32.AND.EX P0, PT, R63, 0x1000000, PT, P0 ;  /* 0x010000003f00780c */ /* 0x000fe20003f06100 */
[----:B------:R-:W-:Y:S01]  /*28d0*/  FFMA.FTZ R44, R187, UR16, R44 ;  /* 0x00000010bb2c7c23 */ /* 0x000fe2000801002c */
[----:B------:R-:W-:Y:S01]  /*28e0*/  FMUL.FTZ R46, R67, UR8 ;  /* 0x00000008432e7c20 */ /* 0x000fe20008410000 */
[----:B------:R-:W-:Y:S01]  /*28f0*/  LOP3.LUT P5, RZ, R63, 0xff, RZ, 0xc0, !PT ;  /* 0x000000ff3fff7812 */ /* 0x000fe200078ac0ff */
[----:B------:R-:W-:Y:S01]  /*2900*/  FMUL.FTZ R52, R66, UR8 ;  /* 0x0000000842347c20 */ /* 0x000fe20008410000 */
[----:B------:R-:W-:Y:S01]  /*2910*/  FSEL R55, R45, RZ, P0 ;  /* 0x000000ff2d377208 */ /* 0x000fe20000000000 */
[----:B------:R-:W-:Y:S01]  /*2920*/  FMUL.FTZ R45, R44, UR8 ;  /* 0x000000082c2d7c20 */ /* 0x000fe20008410000 */
[----:B------:R-:W-:Y:S01]  /*2930*/  LOP3.LUT P4, RZ, R63, 0xff0000, RZ, 0xc0, !PT ;  /* 0x00ff00003fff7812 */ /* 0x000fe2000788c0ff */
[--C-:B------:R-:W-:Y:S01]  /*2940*/  FFMA.FTZ R65, R65, UR17, R144.reuse ;  /* 0x0000001141417c23 */ /* 0x100fe20008010090 */
[--C-:B------:R-:W-:Y:S01]  /*2950*/  FFMA.FTZ R181, R181, UR17, R144.reuse ;  /* 0x00000011b5b57c23 */ /* 0x100fe20008010090 */
[----:B------:R-:W-:Y:S01]  /*2960*/  LOP3.LUT P6, RZ, R63, 0xff00, RZ, 0xc0, !PT ;  /* 0x0000ff003fff7812 */ /* 0x000fe200078cc0ff */
[--C-:B------:R-:W-:Y:S01]  /*2970*/  FFMA.FTZ R175, R175, UR17, R144.reuse ;  /* 0x00000011afaf7c23 */ /* 0x100fe20008010090 */
[----:B------:R-:W-:Y:S01]  /*2980*/  FSEL R73, R46, RZ, P5 ;  /* 0x000000ff2e497208 */ /* 0x000fe20002800000 */
[----:B------:R-:W-:Y:S01]  /*2990*/  FFMA.FTZ R46, R0, UR17, R144 ;  /* 0x00000011002e7c23 */ /* 0x000fe20008010090 */
[----:B------:R-:W-:Y:S01]  /*29a0*/  FSEL R156, R52, RZ, P4 ;  /* 0x000000ff349c7208 */ /* 0x000fe20002000000 */
[----:B------:R-:W-:Y:S01]  /*29b0*/  FADD.FTZ R65, R64, -R65 ;  /* 0x8000004140417221 */ /* 0x000fe20000010000 */
[----:B------:R-:W-:Y:S01]  /*29c0*/  SHF.L.U32 R56, R37, 0x10, RZ ;  /* 0x0000001025387819 */ /* 0x000fe200000006ff */
[----:B------:R-:W-:Y:S01]  /*29d0*/  FADD.FTZ R181, R172, -R181 ;  /* 0x800000b5acb57221 */ /* 0x000fe20000010000 */
[----:B------:R-:W-:Y:S01]  /*29e0*/  FSEL R54, R45, RZ, P6 ;  /* 0x000000ff2d367208 */ /* 0x000fe20003000000 */
[----:B------:R-:W-:Y:S01]  /*29f0*/  IMAD.U32 R0, R57, 0x10000, RZ ;  /* 0x0001000039007824 */ /* 0x000fe200078e00ff */
        /* <DEDUP_REMOVED lines=8> */
[----:B------:R-:W-:Y:S01]  /*2a80*/  LOP3.LUT P0, RZ, R62, 0xff0000, RZ, 0xc0, !PT ;  /* 0x00ff00003eff7812 */ /* 0x000fe2000780c0ff */
[----:B------:R-:W-:Y:S01]  /*2a90*/  FMUL.FTZ R57, R65, UR8 ;  /* 0x0000000841397c20 */ /* 0x000fe20008410000 */
[C---:B------:R-:W-:Y:S01]  /*2aa0*/  F2FP.BF16.F32.PACK_AB R45, R0.reuse, R65 ;  /* 0x00000041002d723e */ /* 0x040fe200000010ff */
[----:B------:R-:W-:Y:S01]  /*2ab0*/  FMUL.FTZ R0, R0, UR8 ;  /* 0x0000000800007c20 */ /* 0x000fe20008410000 */
[----:B------:R-:W-:Y:S01]  /*2ac0*/  FMUL.FTZ R53, R52, UR8 ;  /* 0x0000000834357c20 */ /* 0x000fe20008410000 */
[----:B------:R-:W-:Y:S01]  /*2ad0*/  FMUL.FTZ R56, R175, UR8 ;  /* 0x00000008af387c20 */ /* 0x000fe20008410000 */
[----:B------:R-:W-:-:S02]  /*2ae0*/  LOP3.LUT P4, RZ, R62, 0xff000000, RZ, 0xc0, !PT ;  /* 0xff0000003eff7812 */ /* 0x000fc4000788c0ff */
[C---:B------:R-:W-:Y:S02]  /*2af0*/  LOP3.LUT P5, RZ, R62.reuse, 0xff, RZ, 0xc0, !PT ;  /* 0x000000ff3eff7812 */ /* 0x040fe400078ac0ff */
[----:B------:R-:W-:Y:S02]  /*2b00*/  LOP3.LUT P6, RZ, R62, 0xff00, RZ, 0xc0, !PT ;  /* 0x0000ff003eff7812 */ /* 0x000fe400078cc0ff */
[----:B------:R-:W-:Y:S02]  /*2b10*/  F2FP.BF16.F32.PACK_AB R46, R44, R67 ;  /* 0x000000432c2e723e */ /* 0x000fe400000010ff */
[----:B------:R-:W-:Y:S02]  /*2b20*/  F2FP.BF16.F32.PACK_AB R44, R175, R52 ;  /* 0x00000034af2c723e */ /* 0x000fe400000010ff */
        /* <DEDUP_REMOVED lines=8> */
[----:B------:R-:W-:Y:S01]  /*2bb0*/  F2FP.BF16.F32.PACK_AB R52, R57, R52 ;  /* 0x000000343934723e */ /* 0x000fe200000010ff */
[----:B------:R-:W-:Y:S06]  /*2bc0*/  BRA `(.L_x_603) ;  /* 0x0000001400407947 */ /* 0x000fec0003800000 */
.L_x_600:
        /* <DEDUP_REMOVED lines=11> */
[----:B-----5:R-:W-:Y:S01]  /*2c80*/  ISETP.GE.U32.AND P0, PT, R62, RZ, PT ;  /* 0x000000ff3e00720c */ /* 0x020fe20003f06070 */
[----:B------:R-:W-:Y:S01]  /*2c90*/  FADD.FTZ R189, R166, -R189 ;  /* 0x800000bda6bd7221 */ /* 0x000fe20000010000 */
[----:B------:R-:W-:Y:S01]  /*2ca0*/  FADD.FTZ R67, R66, -R67 ;  /* 0x8000004342437221 */ /* 0x000fe20000010000 */
[----:B------:R-:W-:Y:S01]  /*2cb0*/  FADD.FTZ R171, R158, -R171 ;  /* 0x800000ab9eab7221 */ /* 0x000fe20000010000 */
[--C-:B------:R-:W-:Y:S01]  /*2cc0*/  FFMA.FTZ R65, R65, UR17, R144.reuse ;  /* 0x0000001141417c23 */ /* 0x100fe20008010090 */
[----:B------:R-:W-:Y:S01]  /*2cd0*/  FMUL.FTZ R189, R189, UR16 ;  /* 0x00000010bdbd7c20 */ /* 0x000fe20008410000 */
[--C-:B------:R-:W-:Y:S01]  /*2ce0*/  FFMA.FTZ R187, R187, UR17, R144.reuse ;  /* 0x00000011bbbb7c23 */ /* 0x100fe20008010090 */
[----:B------:R-:W-:Y:S01]  /*2cf0*/  FMUL.FTZ R171, R171, UR16 ;  /* 0x00000010abab7c20 */ /* 0x000fe20008410000 */
[----:B------:R-:W-:Y:S01]  /*2d00*/  ISETP.GE.U32.AND.EX P5, PT, R63, 0x1000000, PT, P0 ;  /* 0x010000003f00780c */ /* 0x000fe20003fa6100 */
[----:B------:R-:W-:Y:S01]  /*2d10*/  FMUL.FTZ R189, R189, UR8 ;  /* 0x00000008bdbd7c20 */ /* 0x000fe20008410000 */
[----:B------:R-:W-:Y:S01]  /*2d20*/  FMUL.FTZ R67, R67, UR16 ;  /* 0x0000001043437c20 */ /* 0x000fe20008410000 */
[----:B------:R-:W-:Y:S01]  /*2d30*/  FADD.FTZ R65, R64, -R65 ;  /* 0x8000004140417221 */ /* 0x000fe20000010000 */
[----:B------:R-:W-:Y:S01]  /*2d40*/  FADD.FTZ R187, R164, -R187 ;  /* 0x800000bba4bb7221 */ /* 0x000fe20000010000 */
[----:B------:R-:W-:Y:S01]  /*2d50*/  ISETP.GE.U32.AND P0, PT, R140, RZ, PT ;  /* 0x000000ff8c00720c */ /* 0x000fe20003f06070 */
[----:B------:R-:W-:Y:S01]  /*2d60*/  FMUL.FTZ R171, R171, UR8 ;  /* 0x00000008abab7c20 */ /* 0x000fe20008410000 */
[----:B------:R-:W-:Y:S01]  /*2d70*/  FSEL R52, R189, RZ, P5 ;  /* 0x000000ffbd347208 */ /* 0x000fe20002800000 */
[----:B------:R-:W-:Y:S01]  /*2d80*/  FMUL.FTZ R67, R67, UR8 ;  /* 0x0000000843437c20 */ /* 0x000fe20008410000 */
[----:B------:R-:W-:Y:S01]  /*2d90*/  LOP3.LUT P4, RZ, R63, 0xff0000, RZ, 0xc0, !PT ;  /* 0x00ff00003fff7812 */ /* 0x000fe2000788c0ff */
[----:B------:R-:W-:Y:S01]  /*2da0*/  FMUL.FTZ R187, R187, UR16 ;  /* 0x00000010bbbb7c20 */ /* 0x000fe20008410000 */
[----:B------:R-:W-:Y:S01]  /*2db0*/  LOP3.LUT P5, RZ, R63, 0xff, RZ, 0xc0, !PT ;  /* 0x000000ff3fff7812 */ /* 0x000fe200078ac0ff */
[----:B------:R-:W-:Y:S01]  /*2dc0*/  FMUL.FTZ R65, R65, UR16 ;  /* 0x0000001041417c20 */ /* 0x000fe20008410000 */
[----:B------:R-:W-:Y:S01]  /*2dd0*/  ISETP.GE.U32.AND.EX P0, PT, R141, 0x1000000, PT, P0 ;  /* 0x010000008d00780c */ /* 0x000fe20003f06100 */
[--C-:B------:R-:W-:Y:S01]  /*2de0*/  FFMA.FTZ R181, R181, UR17, R144.reuse ;  /* 0x00000011b5b57c23 */ /* 0x100fe20008010090 */
[----:B------:R-:W-:Y:S01]  /*2df0*/  FSEL R55, R171, RZ, P4 ;  /* 0x000000ffab377208 */ /* 0x000fe20002000000 */
[----:B------:R-:W-:Y:S01]  /*2e00*/  FMUL.FTZ R187, R187, UR8 ;  /* 0x00000008bbbb7c20 */ /* 0x000fe20008410000 */
[----:B------:R-:W-:Y:S01]  /*2e10*/  FSEL R48, R189, RZ, P0 ;  /* 0x000000ffbd307208 */ /* 0x000fe20000000000 */
[----:B------:R-:W-:Y:S01]  /*2e20*/  FMUL.FTZ R65, R65, UR8 ;  /* 0x0000000841417c20 */ /* 0x000fe20008410000 */
[----:B------:R-:W-:Y:S01]  /*2e30*/  FSEL R54, R67, RZ, P5 ;  /* 0x000000ff43367208 */ /* 0x000fe20002800000 */
[--C-:B------:R-:W-:Y:S01]  /*2e40*/  FFMA.FTZ R0, R0, UR17, R144.reuse ;  /* 0x0000001100007c23 */ /* 0x100fe20008010090 */
[C---:B------:R-:W-:Y:S01]  /*2e50*/  LOP3.LUT P4, RZ, R141.reuse, 0xff, RZ, 0xc0, !PT ;  /* 0x000000ff8dff7812 */ /* 0x040fe2000788c0ff */
[----:B------:R-:W-:Y:S01]  /*2e60*/  FADD.FTZ R181, R172, -R181 ;  /* 0x800000b5acb57221 */ /* 0x000fe20000010000 */
[----:B------:R-:W-:Y:S01]  /*2e70*/  LOP3.LUT P0, RZ, R141, 0xff00, RZ, 0xc0, !PT ;  /* 0x0000ff008dff7812 */ /* 0x000fe2000780c0ff */
[----:B------:R-:W-:Y:S01]  /*2e80*/  FFMA.FTZ R175, R175, UR17, R144 ;  /* 0x00000011afaf7c23 */ /* 0x000fe20008010090 */
[----:B------:R-:W-:Y:S01]  /*2e90*/  LOP3.LUT P5, RZ, R62, 0xff0000, RZ, 0xc0, !PT ;  /* 0x00ff00003eff7812 */ /* 0x000fe200078ac0ff */
[----:B------:R-:W-:Y:S01]  /*2ea0*/  FADD.FTZ R0, R173, -R0 ;  /* 0x80000000ad007221 */ /* 0x000fe20000010000 */
[----:B------:R-:W-:Y:S01]  /*2eb0*/  FSEL R50, R67, RZ, P4 ;  /* 0x000000ff43327208 */ /* 0x000fe20002000000 */
[----:B------:R-:W-:Y:S01]  /*2ec0*/  FMUL.FTZ R181, R181, UR16 ;  /* 0x00000010b5b57c20 */ /* 0x000fe20008410000 */
        /* <DEDUP_REMOVED lines=8> */
[----:B------:R-:W-:-:S02]  /*2f50*/  F2FP.BF16.F32.PACK_AB R50, R49, R50 ;  /* 0x000000323132723e */ /* 0x000fc400000010ff */
[----:B------:R-:W-:Y:S01]  /*2f60*/  FSEL R49, R65, RZ, P5 ;  /* 0x000000ff41317208 */ /* 0x000fe20002800000 */
[----:B------:R-:W-:Y:S01]  /*2f70*/  FMUL.FTZ R175, R175, UR8 ;  /* 0x00000008afaf7c20 */ /* 0x000fe20008410000 */
[----:B------:R-:W-:Y:S02]  /*2f80*/  FSEL R51, R171, RZ, P6 ;  /* 0x000000ffab337208 */ /* 0x000fe40003000000 */
[----:B------:R-:W-:Y:S02]  /*2f90*/  LOP3.LUT P5, RZ, R140, 0xff000000, RZ, 0xc0, !PT ;  /* 0xff0000008cff7812 */ /* 0x000fe400078ac0ff */
[----:B------:R-:W-:Y:S02]  /*2fa0*/  LOP3.LUT P6, RZ, R63, 0xff00, RZ, 0xc0, !PT ;  /* 0x0000ff003fff7812 */ /* 0x000fe400078cc0ff */
[----:B------:R-:W-:Y:S02]  /*2fb0*/  LOP3.LUT P4, RZ, R62, 0xff000000, RZ, 0xc0, !PT ;  /* 0xff0000003eff7812 */ /* 0x000fe4000788c0ff */
[----:B------:R-:W-:Y:S01]  /*2fc0*/  F2FP.BF16.F32.PACK_AB R55, R52, R55 ;  /* 0x000000373437723e */ /* 0x000fe200000010ff */
[----:B------:R-:W-:Y:S01]  /*2fd0*/  FMUL.FTZ R52, R0, UR8 ;  /* 0x0000000800347c20 */ /* 0x000fe20008410000 */
[----:B------:R-:W-:-:S02]  /*2fe0*/  FSEL R0, R181, RZ, P5 ;  /* 0x000000ffb5007208 */ /* 0x000fc40002800000 */
[----:B------:R-:W-:Y:S02]  /*2ff0*/  FSEL R57, R187, RZ, P6 ;  /* 0x000000ffbb397208 */ /* 0x000fe40003000000 */
[----:B------:R-:W-:Y:S02]  /*3000*/  FSEL R56, R181, RZ, P4 ;  /* 0x000000ffb5387208 */ /* 0x000fe40002000000 */
[----:B------:R-:W-:Y:S02]  /*3010*/  LOP3.LUT P5, RZ, R140, 0xff, RZ, 0xc0, !PT ;  /* 0x000000ff8cff7812 */ /* 0x000fe400078ac0ff */
[C---:B------:R-:W-:Y:S02]  /*3020*/  LOP3.LUT P6, RZ, R62.reuse, 0xff00, RZ, 0xc0, !PT ;  /* 0x0000ff003eff7812 */ /* 0x040fe400078cc0ff */
[----:B------:R-:W-:Y:S02]  /*3030*/  LOP3.LUT P0, RZ, R62, 0xff, RZ, 0xc0, !PT ;  /* 0x000000ff3eff7812 */ /* 0x000fe4000780c0ff */
[----:B------:R-:W-:-:S02]  /*3040*/  LOP3.LUT P4, RZ, R140, 0xff00, RZ, 0xc0, !PT ;  /* 0x0000ff008cff7812 */ /* 0x000fc4000788c0ff */
[----:B------:R-:W-:Y:S02]  /*3050*/  F2FP.BF16.F32.PACK_AB R51, R48, R51 ;  /* 0x000000333033723e */ /* 0x000fe400000010ff */
[----:B------:R-:W-:Y:S02]  /*3060*/  F2FP.BF16.F32.PACK_AB R54, R57, R54 ;  /* 0x000000363936723e */ /* 0x000fe400000010ff */
[C---:B------:R-:W-:Y:S02]  /*3070*/  FSEL R48, R52.reuse, RZ, P5 ;  /* 0x000000ff34307208 */ /* 0x040fe40002800000 */
[C---:B------:R-:W-:Y:S02]  /*3080*/  FSEL R63, R175.reuse, RZ, P6 ;  /* 0x000000ffaf3f7208 */ /* 0x040fe40003000000 */
[----:B------:R-:W-:Y:S02]  /*3090*/  FSEL R57, R175, RZ, P4 ;  /* 0x000000ffaf397208 */ /* 0x000fe40002000000 */
[----:B------:R-:W-:-:S02]  /*30a0*/  FSEL R52, R52, RZ, P0 ;  /* 0x000000ff34347208 */ /* 0x000fc40000000000 */
[----:B------:R-:W-:Y:S02]  /*30b0*/  F2FP.BF16.F32.PACK_AB R49, R0, R49 ;  /* 0x000000310031723e */ /* 0x000fe400000010ff */
[----:B------:R-:W-:Y:S02]  /*30c0*/  F2FP.BF16.F32.PACK_AB R53, R56, R53 ;  /* 0x000000353835723e */ /* 0x000fe400000010ff */
[----:B------:R-:W-:Y:S02]  /*30d0*/  F2FP.BF16.F32.PACK_AB R48, R57, R48 ;  /* 0x000000303930723e */ /* 0x000fe400000010ff */
[----:B------:R-:W-:Y:S01]  /*30e0*/  F2FP.BF16.F32.PACK_AB R52, R63, R52 ;  /* 0x000000343f34723e */ /* 0x000fe200000010ff */
[----:B------:R-:W-:Y:S06]  /*30f0*/  BRA `(.L_x_603) ;  /* 0x0000000c00f47947 */ /* 0x000fec0003800000 */
.L_x_606:
[--C-:B------:R-:W-:Y:S01]  /*3100*/  FFMA.FTZ R189, R189, UR17, R144.reuse ;  /* 0x00000011bdbd7c23 */ /* 0x100fe20008010090 */
[--C-:B------:R-:W-:Y:S01]  /*3110*/  FFMA.FTZ R171, R171, UR17, R144.reuse ;  /* 0x00000011abab7c23 */ /* 0x100fe20008010090 */
[--C-:B------:R-:W-:Y:S01]  /*3120*/  FFMA.FTZ R187, R187, UR17, R144.reuse ;  /* 0x00000011bbbb7c23 */ /* 0x100fe20008010090 */
[----:B-----5:R-:W-:Y:S01]  /*3130*/  ISETP.GE.U32.AND P0, PT, R62, RZ, PT ;  /* 0x000000ff3e00720c */ /* 0x020fe20003f06070 */
[----:B------:R-:W-:Y:S01]  /*3140*/  FADD.FTZ R189, R166, -R189 ;  /* 0x800000bda6bd7221 */ /* 0x000fe20000010000 */
[----:B------:R-:W-:Y:S01]  /*3150*/  FADD.FTZ R171, R158, -R171 ;  /* 0x800000ab9eab7221 */ /* 0x000fe20000010000 */
[----:B------:R-:W-:Y:S01]  /*3160*/  ISETP.GE.U32.AND P4, PT, R140, RZ, PT ;  /* 0x000000ff8c00720c */ /* 0x000fe20003f86070 */
[--C-:B------:R-:W-:Y:S01]  /*3170*/  FFMA.FTZ R67, R67, UR17, R144.reuse ;  /* 0x0000001143437c23 */ /* 0x100fe20008010090 */
        /* <DEDUP_REMOVED lines=39> */
[----:B------:R-:W-:Y:S01]  /*33f0*/  F2FP.BF16.F32.PACK_AB R47, R48, R47 ;  /* 0x0000002f302f723e */ /* 0x000fe200000010ff */
[----:B------:R-:W-:Y:S01]  /*3400*/  FMUL.FTZ R48, R181, UR16 ;  /* 0x00000010b5307c20 */ /* 0x000fe20008410000 */
[----:B------:R-:W-:Y:S02]  /*3410*/  FSEL R53, R44, RZ, P6 ;  /* 0x000000ff2c357208 */ /* 0x000fe40003000000 */
[----:B------:R-:W-:Y:S02]  /*3420*/  LOP3.LUT P6, RZ, R140, 0xff0000, RZ, 0xc0, !PT ;  /* 0x00ff00008cff7812 */ /* 0x000fe400078cc0ff */
[----:B------:R-:W-:Y:S01]  /*3430*/  F2FP.BF16.F32.PACK_AB R55, R52, R55 ;  /* 0x000000373437723e */ /* 0x000fe200000010ff */
[----:B------:R-:W-:Y:S01]  /*3440*/  FMUL.FTZ R52, R48, UR8 ;  /* 0x0000000830347c20 */ /* 0x000fe20008410000 */
[----:B------:R-:W-:Y:S02]  /*3450*/  F2FP.BF16.F32.PACK_AB R50, R49, R50 ;  /* 0x000000323132723e */ /* 0x000fe400000010ff */
[----:B------:R-:W-:-:S02]  /*3460*/  LOP3.LUT P5, RZ, R62, 0xff000000, RZ, 0xc0, !PT ;  /* 0xff0000003eff7812 */ /* 0x000fc400078ac0ff */
[----:B------:R-:W-:Y:S02]  /*3470*/  FSEL R49, R44, RZ, P6 ;  /* 0x000000ff2c317208 */ /* 0x000fe40003000000 */
[----:B------:R-:W-:Y:S02]  /*3480*/  LOP3.LUT P6, RZ, R140, 0xff000000, RZ, 0xc0, !PT ;  /* 0xff0000008cff7812 */ /* 0x000fe400078cc0ff */
[----:B------:R-:W-:Y:S02]  /*3490*/  F2FP.BF16.F32.PACK_AB R51, R56, R51 ;  /* 0x000000333833723e */ /* 0x000fe400000010ff */
[----:B------:R-:W-:Y:S01]  /*34a0*/  F2FP.BF16.F32.PACK_AB R45, R48, R45 ;  /* 0x0000002d302d723e */ /* 0x000fe200000010ff */
[----:B------:R-:W-:Y:S01]  /*34b0*/  FMUL.FTZ R48, R175, UR8 ;  /* 0x00000008af307c20 */ /* 0x000fe20008410000 */
[C---:B------:R-:W-:Y:S02]  /*34c0*/  LOP3.LUT P0, RZ, R62.reuse, 0xff00, RZ, 0xc0, !PT ;  /* 0x0000ff003eff7812 */ /* 0x040fe4000780c0ff */
[----:B------:R-:W-:-:S02]  /*34d0*/  LOP3.LUT P4, RZ, R62, 0xff, RZ, 0xc0, !PT ;  /* 0x000000ff3eff7812 */ /* 0x000fc4000788c0ff */
[----:B------:R-:W-:Y:S02]  /*34e0*/  FSEL R56, R52, RZ, P5 ;  /* 0x000000ff34387208 */ /* 0x000fe40002800000 */
[----:B------:R-:W-:Y:S01]  /*34f0*/  F2FP.BF16.F32.PACK_AB R44, R175, R0 ;  /* 0x00000000af2c723e */ /* 0x000fe200000010ff */
[----:B------:R-:W-:Y:S01]  /*3500*/  FMUL.FTZ R0, R0, UR8 ;  /* 0x0000000800007c20 */ /* 0x000fe20008410000 */
[----:B------:R-:W-:Y:S02]  /*3510*/  LOP3.LUT P5, RZ, R140, 0xff00, RZ, 0xc0, !PT ;  /* 0x0000ff008cff7812 */ /* 0x000fe400078ac0ff */
[----:B------:R-:W-:Y:S02]  /*3520*/  FSEL R62, R52, RZ, P6 ;  /* 0x000000ff343e7208 */ /* 0x000fe40003000000 */
[----:B------:R-:W-:Y:S02]  /*3530*/  LOP3.LUT P6, RZ, R140, 0xff, RZ, 0xc0, !PT ;  /* 0x000000ff8cff7812 */ /* 0x000fe400078cc0ff */
[----:B------:R-:W-:-:S02]  /*3540*/  F2FP.BF16.F32.PACK_AB R54, R57, R54 ;  /* 0x000000363936723e */ /* 0x000fc400000010ff */
[C---:B------:R-:W-:Y:S02]  /*3550*/  FSEL R57, R48.reuse, RZ, P0 ;  /* 0x000000ff30397208 */ /* 0x040fe40000000000 */
[----:B------:R-:W-:Y:S02]  /*3560*/  FSEL R63, R48, RZ, P5 ;  /* 0x000000ff303f7208 */ /* 0x000fe40002800000 */
[C---:B------:R-:W-:Y:S02]  /*3570*/  FSEL R48, R0.reuse, RZ, P6 ;  /* 0x000000ff00307208 */ /* 0x040fe40003000000 */
[----:B------:R-:W-:Y:S02]  /*3580*/  FSEL R52, R0, RZ, P4 ;  /* 0x000000ff00347208 */ /* 0x000fe40002000000 */
[----:B------:R-:W-:Y:S02]  /*3590*/  F2FP.BF16.F32.PACK_AB R46, R187, R46 ;  /* 0x0000002ebb2e723e */ /* 0x000fe400000010ff */
[----:B------:R-:W-:-:S02]  /*35a0*/  F2FP.BF16.F32.PACK_AB R49, R62, R49 ;  /* 0x000000313e31723e */ /* 0x000fc400000010ff */
[----:B------:R-:W-:Y:S02]  /*35b0*/  F2FP.BF16.F32.PACK_AB R53, R56, R53 ;  /* 0x000000353835723e */ /* 0x000fe400000010ff */
[----:B------:R-:W-:Y:S02]  /*35c0*/  F2FP.BF16.F32.PACK_AB R48, R63, R48 ;  /* 0x000000303f30723e */ /* 0x000fe400000010ff */
[----:B------:R-:W-:Y:S01]  /*35d0*/  F2FP.BF16.F32.PACK_AB R52, R57, R52 ;  /* 0x000000343934723e */ /* 0x000fe200000010ff */
[----:B------:R-:W-:Y:S06]  /*35e0*/  BRA `(.L_x_603) ;  /* 0x0000000800b87947 */ /* 0x000fec0003800000 */
.L_x_605:
        /* <DEDUP_REMOVED lines=8> */
[----:B------:R-:W-:Y:S01]  /*3670*/  SHF.L.U32 R56, R53, 0x10, RZ ;  /* 0x0000001035387819 */ /* 0x000fe200000006ff */
[----:B------:R-:W-:Y:S01]  /*3680*/  FADD.FTZ R187, R164, -R187 ;  /* 0x800000bba4bb7221 */ /* 0x000fe20000010000 */
[----:B------:R-:W-:Y:S01]  /*3690*/  FADD.FTZ R189, R166, -R189 ;  /* 0x800000bda6bd7221 */ /* 0x000fe20000010000 */
[----:B------:R-:W-:Y:S01]  /*36a0*/  IMAD.U32 R54, R54, 0x10000, RZ ;  /* 0x0001000036367824 */ /* 0x000fe200078e00ff */
[----:B------:R-:W-:Y:S01]  /*36b0*/  SHF.L.U32 R50, R39, 0x10, RZ ;  /* 0x0000001027327819 */ /* 0x000fe200000006ff */
[----:B------:R-:W-:Y:S01]  /*36c0*/  FADD.FTZ R171, R158, -R171 ;  /* 0x800000ab9eab7221 */ /* 0x000fe20000010000 */
[----:B------:R-:W-:Y:S01]  /*36d0*/  FFMA.FTZ R67, R67, UR17, R144 ;  /* 0x0000001143437c23 */ /* 0x000fe20008010090 */
[----:B-----5:R-:W-:Y:S01]  /*36e0*/  ISETP.GE.U32.AND P0, PT, R62, RZ, PT ;  /* 0x000000ff3e00720c */ /* 0x020fe20003f06070 */
[----:B------:R-:W-:Y:S01]  /*36f0*/  FFMA.FTZ R54, R187, UR16, R54 ;  /* 0x00000010bb367c23 */ /* 0x000fe20008010036 */
[----:B------:R-:W-:Y:S01]  /*3700*/  FFMA.FTZ R56, R189, UR16, R56 ;  /* 0x00000010bd387c23 */ /* 0x000fe20008010038 */
[----:B------:R-:W-:-:S02]  /*3710*/  IMAD.U32 R48, R38, 0x10000, RZ ;  /* 0x0001000026307824 */ /* 0x000fc400078e00ff */
[----:B------:R-:W-:Y:S01]  /*3720*/  FADD.FTZ R67, R66, -R67 ;  /* 0x8000004342437221 */ /* 0x000fe20000010000 */
[----:B------:R-:W-:Y:S01]  /*3730*/  FFMA.FTZ R50, R171, UR16, R50 ;  /* 0x00000010ab327c23 */ /* 0x000fe20008010032 */
[----:B------:R-:W-:Y:S01]  /*3740*/  FFMA.FTZ R65, R65, UR17, R144 ;  /* 0x0000001141417c23 */ /* 0x000fe20008010090 */
[----:B------:R-:W-:Y:S01]  /*3750*/  ISETP.GE.U32.AND.EX P5, PT, R63, 0x1000000, PT, P0 ;  /* 0x010000003f00780c */ /* 0x000fe20003fa6100 */
[----:B------:R-:W-:Y:S01]  /*3760*/  FMUL.FTZ R56, R56, UR8 ;  /* 0x0000000838387c20 */ /* 0x000fe20008410000 */
[----:B------:R-:W-:Y:S01]  /*3770*/  ISETP.GE.U32.AND P0, PT, R140, RZ, PT ;  /* 0x000000ff8c00720c */ /* 0x000fe20003f06070 */
[----:B------:R-:W-:Y:S01]  /*3780*/  FMUL.FTZ R49, R54, UR8 ;  /* 0x0000000836317c20 */ /* 0x000fe20008410000 */
[----:B------:R-:W-:Y:S01]  /*3790*/  FFMA.FTZ R48, R67, UR16, R48 ;  /* 0x0000001043307c23 */ /* 0x000fe20008010030 */
[----:B------:R-:W-:Y:S01]  /*37a0*/  FMUL.FTZ R51, R50, UR8 ;  /* 0x0000000832337c20 */ /* 0x000fe20008410000 */
[----:B------:R-:W-:Y:S01]  /*37b0*/  SHF.L.U32 R54, R37, 0x10, RZ ;  /* 0x0000001025367819 */ /* 0x000fe200000006ff */
[----:B------:R-:W-:Y:S01]  /*37c0*/  FADD.FTZ R65, R64, -R65 ;  /* 0x8000004140417221 */ /* 0x000fe20000010000 */
[----:B------:R-:W-:Y:S01]  /*37d0*/  LOP3.LUT P4, RZ, R63, 0xff0000, RZ, 0xc0, !PT ;  /* 0x00ff00003fff7812 */ /* 0x000fe2000788c0ff */
[----:B------:R-:W-:Y:S01]  /*37e0*/  FMUL.FTZ R50, R48, UR8 ;  /* 0x0000000830327c20 */ /* 0x000fe20008410000 */
[----:B------:R-:W-:Y:S01]  /*37f0*/  LOP3.LUT P6, RZ, R141, 0xff0000, RZ, 0xc0, !PT ;  /* 0x00ff00008dff7812 */ /* 0x000fe200078cc0ff */
[----:B------:R-:W-:Y:S01]  /*3800*/  FFMA.FTZ R54, R65, UR16, R54 ;  /* 0x0000001041367c23 */ /* 0x000fe20008010036 */
[----:B------:R-:W-:Y:S01]  /*3810*/  ISETP.GE.U32.AND.EX P0, PT, R141, 0x1000000, PT, P0 ;  /* 0x010000008d00780c */ /* 0x000fe20003f06100 */
[--C-:B------:R-:W-:Y:S01]  /*3820*/  FFMA.FTZ R181, R181, UR17, R144.reuse ;  /* 0x00000011b5b57c23 */ /* 0x100fe20008010090 */
[----:B------:R-:W-:Y:S01]  /*3830*/  FSEL R66, R56, RZ, P5 ;  /* 0x000000ff38427208 */ /* 0x000fe20002800000 */
[----:B------:R-:W-:Y:S01]  /*3840*/  FMUL.FTZ R54, R54, UR8 ;  /* 0x0000000836367c20 */ /* 0x000fe20008410000 */
[----:B------:R-:W-:Y:S01]  /*3850*/  LOP3.LUT P5, RZ, R63, 0xff, RZ, 0xc0, !PT ;  /* 0x000000ff3fff7812 */ /* 0x000fe200078ac0ff */
[----:B------:R-:W-:Y:S01]  /*3860*/  FADD.FTZ R181, R172, -R181 ;  /* 0x800000b5acb57221 */ /* 0x000fe20000010000 */
[----:B------:R-:W-:Y:S01]  /*3870*/  FSEL R53, R51, RZ, P4 ;  /* 0x000000ff33357208 */ /* 0x000fe20002000000 */
[--C-:B------:R-:W-:Y:S01]  /*3880*/  FFMA.FTZ R175, R175, UR17, R144.reuse ;  /* 0x00000011afaf7c23 */ /* 0x100fe20008010090 */
[----:B------:R-:W-:Y:S01]  /*3890*/  FSEL R51, R51, RZ, P6 ;  /* 0x000000ff33337208 */ /* 0x000fe20003000000 */
[----:B------:R-:W-:Y:S01]  /*38a0*/  FFMA.FTZ R0, R0, UR17, R144 ;  /* 0x0000001100007c23 */ /* 0x000fe20008010090 */
[----:B------:R-:W-:Y:S01]  /*38b0*/  LOP3.LUT P6, RZ, R63, 0xff00, RZ, 0xc0, !PT ;  /* 0x0000ff003fff7812 */ /* 0x000fe200078cc0ff */
[----:B------:R-:W-:Y:S01]  /*38c0*/  FADD.FTZ R170, R170, -R175 ;  /* 0x800000afaaaa7221 */ /* 0x000fe20000010000 */
[----:B------:R-:W-:Y:S01]  /*38d0*/  FSEL R48, R56, RZ, P0 ;  /* 0x000000ff38307208 */ /* 0x000fe20000000000 */
[----:B------:R-:W-:Y:S01]  /*38e0*/  IMAD.U32 R56, R52, 0x10000, RZ ;  /* 0x0001000034387824 */ /* 0x000fe200078e00ff */
[----:B------:R-:W-:Y:S01]  /*38f0*/  LOP3.LUT P4, RZ, R141, 0xff, RZ, 0xc0, !PT ;  /* 0x000000ff8dff7812 */ /* 0x000fe2000788c0ff */
[----:B------:R-:W-:Y:S01]  /*3900*/  FADD.FTZ R173, R173, -R0 ;  /* 0x80000000adad7221 */ /* 0x000fe20000010000 */
[----:B------:R-:W-:Y:S01]  /*3910*/  LOP3.LUT P0, RZ, R141, 0xff00, RZ, 0xc0, !PT ;  /* 0x0000ff008dff7812 */ /* 0x000fe2000780c0ff */
[----:B------:R-:W-:Y:S01]  /*3920*/  FFMA.FTZ R56, R181, UR16, R56 ;  /* 0x00000010b5387c23 */ /* 0x000fe20008010038 */
[----:B------:R-:W-:-:S02]  /*3930*/  FSEL R57, R50, RZ, P5 ;  /* 0x000000ff32397208 */ /* 0x000fc40002800000 */
[----:B------:R-:W-:Y:S01]  /*3940*/  LOP3.LUT P5, RZ, R62, 0xff0000, RZ, 0xc0, !PT ;  /* 0x00ff00003eff7812 */ /* 0x000fe200078ac0ff */
[----:B------:R-:W-:Y:S01]  /*3950*/  FMUL.FTZ R56, R56, UR8 ;  /* 0x0000000838387c20 */ /* 0x000fe20008410000 */
[C---:B------:R-:W-:Y:S02]  /*3960*/  FSEL R64, R49.reuse, RZ, P6 ;  /* 0x000000ff31407208 */ /* 0x040fe40003000000 */
[----:B------:R-:W-:Y:S02]  /*3970*/  FSEL R50, R50, RZ, P4 ;  /* 0x000000ff32327208 */ /* 0x000fe40002000000 */
[----:B------:R-:W-:Y:S02]  /*3980*/  FSEL R49, R49, RZ, P0 ;  /* 0x000000ff31317208 */ /* 0x000fe40000000000 */
[C---:B------:R-:W-:Y:S02]  /*3990*/  LOP3.LUT P4, RZ, R62.reuse, 0xff000000, RZ, 0xc0, !PT ;  /* 0xff0000003eff7812 */ /* 0x040fe4000788c0ff */
[----:B------:R-:W-:-:S02]  /*39a0*/  LOP3.LUT P6, RZ, R62, 0xff00, RZ, 0xc0, !PT ;  /* 0x0000ff003eff7812 */ /* 0x000fc400078cc0ff */
[----:B------:R-:W-:Y:S02]  /*39b0*/  LOP3.LUT P0, RZ, R62, 0xff, RZ, 0xc0, !PT ;  /* 0x000000ff3eff7812 */ /* 0x000fe4000780c0ff */
[----:B------:R-:W-:Y:S02]  /*39c0*/  FSEL R62, R54, RZ, P5 ;  /* 0x000000ff363e7208 */ /* 0x000fe40002800000 */
[----:B------:R-:W-:Y:S02]  /*39d0*/  SHF.L.U32 R55, R55, 0x10, RZ ;  /* 0x0000001037377819 */ /* 0x000fe400000006ff */
[----:B------:R-:W-:Y:S02]  /*39e0*/  SHF.L.U32 R52, R36, 0x10, RZ ;  /* 0x0000001024347819 */ /* 0x000fe400000006ff */
[----:B------:R-:W-:Y:S01]  /*39f0*/  LOP3.LUT P5, RZ, R140, 0xff0000, RZ, 0xc0, !PT ;  /* 0x00ff00008cff7812 */ /* 0x000fe200078ac0ff */
[----:B------:R-:W-:Y:S01]  /*3a00*/  FFMA.FTZ R0, R170, UR16, R55 ;  /* 0x00000010aa007c23 */ /* 0x000fe20008010037 */
[----:B------:R-:W-:Y:S01]  /*3a10*/  F2FP.BF16.F32.PACK_AB R50, R49, R50 ;  /* 0x000000323132723e */ /* 0x000fe200000010ff */
[----:B------:R-:W-:Y:S01]  /*3a20*/  FFMA.FTZ R52, R173, UR16, R52 ;  /* 0x00000010ad347c23 */ /* 0x000fe20008010034 */
[----:B------:R-:W-:Y:S01]  /*3a30*/  FSEL R49, R54, RZ, P5 ;  /* 0x000000ff36317208 */ /* 0x000fe20002800000 */
[----:B------:R-:W-:Y:S01]  /*3a40*/  FMUL.FTZ R0, R0, UR8 ;  /* 0x0000000800007c20 */ /* 0x000fe20008410000 */
[----:B------:R-:W-:-:S02]  /*3a50*/  LOP3.LUT P5, RZ, R140, 0xff000000, RZ, 0xc0, !PT ;  /* 0xff0000008cff7812 */ /* 0x000fc400078ac0ff */
[----:B------:R-:W-:Y:S01]  /*3a60*/  F2FP.BF16.F32.PACK_AB R55, R66, R53 ;  /* 0x000000354237723e */ /* 0x000fe200000010ff */
[----:B------:R-:W-:Y:S01]  /*3a70*/  FMUL.FTZ R53, R52, UR8 ;  /* 0x0000000834357c20 */ /* 0x000fe20008410000 */
[C---:B------:R-:W-:Y:S02]  /*3a80*/  FSEL R65, R56.reuse, RZ, P4 ;  /* 0x000000ff38417208 */ /* 0x040fe40002000000 */
[----:B------:R-:W-:Y:S02]  /*3a90*/  FSEL R56, R56, RZ, P5 ;  /* 0x000000ff38387208 */ /* 0x000fe40002800000 */
[C---:B------:R-:W-:Y:S02]  /*3aa0*/  LOP3.LUT P4, RZ, R140.reuse, 0xff00, RZ, 0xc0, !PT ;  /* 0x0000ff008cff7812 */ /* 0x040fe4000788c0ff */
        /* <DEDUP_REMOVED lines=10> */
[----:B------:R-:W-:Y:S01]  /*3b50*/  F2FP.BF16.F32.PACK_AB R52, R52, R63 ;  /* 0x0000003f3434723e */ /* 0x000fe200000010ff */
[----:B------:R-:W-:Y:S06]  /*3b60*/  BRA `(.L_x_603) ;  /* 0x0000000400587947 */ /* 0x000fec0003800000 */
.L_x_607:
[--C-:B------:R-:W-:Y:S01]  /*3b70*/  FFMA.FTZ R171, R171, UR17, R144.reuse ;  /* 0x00000011abab7c23 */ /* 0x100fe20008010090 */
[--C-:B------:R-:W-:Y:S01]  /*3b80*/  FFMA.FTZ R67, R67, UR17, R144.reuse ;  /* 0x0000001143437c23 */ /* 0x100fe20008010090 */
[----:B------:R-:W-:Y:S01]  /*3b90*/  SHF.L.U32 R46, R39, 0x10, RZ ;  /* 0x00000010272e7819 */ /* 0x000fe200000006ff */
[----:B------:R-:W-:Y:S01]  /*3ba0*/  FFMA.FTZ R189, R189, UR17, R144 ;  /* 0x00000011bdbd7c23 */ /* 0x000fe20008010090 */
[----:B------:R-:W-:Y:S01]  /*3bb0*/  FADD.FTZ R171, R158, -R171 ;  /* 0x800000ab9eab7221 */ /* 0x000fe20000010000 */
[----:B------:R-:W-:Y:S01]  /*3bc0*/  SHF.L.U32 R44, R38, 0x10, RZ ;  /* 0x00000010262c7819 */ /* 0x000fe200000006ff */
[----:B------:R-:W-:Y:S01]  /*3bd0*/  FADD.FTZ R67, R66, -R67 ;  /* 0x8000004342437221 */ /* 0x000fe20000010000 */
[----:B------:R-:W-:Y:S01]  /*3be0*/  FADD.FTZ R189, R166, -R189 ;  /* 0x800000bda6bd7221 */ /* 0x000fe20000010000 */
[----:B------:R-:W-:Y:S01]  /*3bf0*/  FFMA.FTZ R47, R171, UR16, R46 ;  /* 0x00000010ab2f7c23 */ /* 0x000fe2000801002e */
[----:B------:R-:W-:Y:S02]  /*3c00*/  IMAD.U32 R50, R53, 0x10000, RZ ;  /* 0x0001000035327824 */ /* 0x000fe400078e00ff */
[----:B------:R-:W-:Y:S01]  /*3c10*/  FFMA.FTZ R67, R67, UR16, R44 ;  /* 0x0000001043437c23 */ /* 0x000fe2000801002c */
[----:B-----5:R-:W-:Y:S01]  /*3c20*/  LOP3.LUT P6, RZ, R63, 0xff0000, RZ, 0xc0, !PT ;  /* 0x00ff00003fff7812 */ /* 0x020fe200078cc0ff */
[----:B------:R-:W-:Y:S01]  /*3c30*/  FMUL.FTZ R44, R47, UR8 ;  /* 0x000000082f2c7c20 */ /* 0x000fe20008410000 */
[----:B------:R-:W-:Y:S01]  /*3c40*/  LOP3.LUT P5, RZ, R141, 0xff0000, RZ, 0xc0, !PT ;  /* 0x00ff00008dff7812 */ /* 0x000fe200078ac0ff */
[----:B------:R-:W-:Y:S01]  /*3c50*/  FFMA.FTZ R187, R187, UR17, R144 ;  /* 0x00000011bbbb7c23 */ /* 0x000fe20008010090 */
[----:B------:R-:W-:Y:S01]  /*3c60*/  SHF.L.U32 R54, R54, 0x10, RZ ;  /* 0x0000001036367819 */ /* 0x000fe200000006ff */
[----:B------:R-:W-:Y:S01]  /*3c70*/  FFMA.FTZ R66, R189, UR16, R50 ;  /* 0x00000010bd427c23 */ /* 0x000fe20008010032 */
[----:B------:R-:W-:Y:S01]  /*3c80*/  FSEL R56, R44, RZ, P6 ;  /* 0x000000ff2c387208 */ /* 0x000fe20003000000 */
[----:B------:R-:W-:Y:S01]  /*3c90*/  FADD.FTZ R187, R164, -R187 ;  /* 0x800000bba4bb7221 */ /* 0x000fe20000010000 */
[----:B------:R-:W-:Y:S01]  /*3ca0*/  FSEL R51, R44, RZ, P5 ;  /* 0x000000ff2c337208 */ /* 0x000fe20002800000 */
[--C-:B------:R-:W-:Y:S01]  /*3cb0*/  FFMA.FTZ R65, R65, UR17, R144.reuse ;  /* 0x0000001141417c23 */ /* 0x100fe20008010090 */
        /* <DEDUP_REMOVED lines=9> */
[----:B------:R-:W-:Y:S01]  /*3d50*/  FADD.FTZ R65, R64, -R65 ;  /* 0x8000004140417221 */ /* 0x000fe20000010000 */
[----:B------:R-:W-:Y:S01]  /*3d60*/  ISETP.GE.U32.AND.EX P4, PT, R141, 0x1000000, PT, P4 ;  /* 0x010000008d00780c */ /* 0x000fe20003f86140 */
[----:B------:R-:W-:Y:S01]  /*3d70*/  IMAD.U32 R46, R37, 0x10000, RZ ;  /* 0x00010000252e7824 */ /* 0x000fe200078e00ff */
[C---:B------:R-:W-:Y:S01]  /*3d80*/  FSEL R54, R44.reuse, RZ, P6 ;  /* 0x000000ff2c367208 */ /* 0x040fe20003000000 */
[----:B------:R-:W-:Y:S01]  /*3d90*/  FFMA.FTZ R181, R181, UR17, R144 ;  /* 0x00000011b5b57c23 */ /* 0x000fe20008010090 */
[----:B------:R-:W-:Y:S01]  /*3da0*/  FSEL R50, R44, RZ, P5 ;  /* 0x000000ff2c327208 */ /* 0x000fe20002800000 */
[----:B------:R-:W-:Y:S01]  /*3db0*/  FADD.FTZ R175, R170, -R175 ;  /* 0x800000afaaaf7221 */ /* 0x000fe20000010000 */
[----:B------:R-:W-:Y:S01]  /*3dc0*/  SHF.L.U32 R44, R55, 0x10, RZ ;  /* 0x00000010372c7819 */ /* 0x000fe200000006ff */
[----:B------:R-:W-:Y:S01]  /*3dd0*/  FFMA.FTZ R65, R65, UR16, R46 ;  /* 0x0000001041417c23 */ /* 0x000fe2000801002e */
[C---:B------:R-:W-:Y:S01]  /*3de0*/  FSEL R71, R45.reuse, RZ, P0 ;  /* 0x000000ff2d477208 */ /* 0x040fe20000000000 */
[----:B------:R-:W-:Y:S01]  /*3df0*/  FADD.FTZ R181, R172, -R181 ;  /* 0x800000b5acb57221 */ /* 0x000fe20000010000 */
[----:B------:R-:W-:Y:S01]  /*3e00*/  FSEL R156, R45, RZ, P4 ;  /* 0x000000ff2d9c7208 */ /* 0x000fe20002000000 */
[----:B------:R-:W-:Y:S01]  /*3e10*/  FMUL.FTZ R45, R48, UR8 ;  /* 0x00000008302d7c20 */ /* 0x000fe20008410000 */
[----:B------:R-:W-:Y:S01]  /*3e20*/  LOP3.LUT P0, RZ, R63, 0xff00, RZ, 0xc0, !PT ;  /* 0x0000ff003fff7812 */ /* 0x000fe2000780c0ff */
[----:B------:R-:W-:Y:S01]  /*3e30*/  FFMA.FTZ R0, R0, UR17, R144 ;  /* 0x0000001100007c23 */ /* 0x000fe20008010090 */
[----:B------:R-:W-:Y:S01]  /*3e40*/  LOP3.LUT P4, RZ, R141, 0xff00, RZ, 0xc0, !PT ;  /* 0x0000ff008dff7812 */ /* 0x000fe2000788c0ff */
[----:B------:R-:W-:Y:S01]  /*3e50*/  FFMA.FTZ R175, R175, UR16, R44 ;  /* 0x00000010afaf7c23 */ /* 0x000fe2000801002c */
[----:B------:R-:W-:Y:S01]  /*3e60*/  SHF.L.U32 R52, R52, 0x10, RZ ;  /* 0x0000001034347819 */ /* 0x000fe200000006ff */
[----:B------:R-:W-:Y:S01]  /*3e70*/  FMUL.FTZ R44, R65, UR8 ;  /* 0x00000008412c7c20 */ /* 0x000fe20008410000 */
[----:B------:R-:W-:Y:S01]  /*3e80*/  LOP3.LUT P6, RZ, R62, 0xff0000, RZ, 0xc0, !PT ;  /* 0x00ff00003eff7812 */ /* 0x000fe200078cc0ff */
[----:B------:R-:W-:Y:S01]  /*3e90*/  FADD.FTZ R0, R173, -R0 ;  /* 0x80000000ad007221 */ /* 0x000fe20000010000 */
[----:B------:R-:W-:Y:S01]  /*3ea0*/  FSEL R57, R45, RZ, P0 ;  /* 0x000000ff2d397208 */ /* 0x000fe20000000000 */
[----:B------:R-:W-:Y:S01]  /*3eb0*/  FFMA.FTZ R52, R181, UR16, R52 ;  /* 0x00000010b5347c23 */ /* 0x000fe20008010034 */
[----:B------:R-:W-:Y:S01]  /*3ec0*/  FSEL R49, R45, RZ, P4 ;  /* 0x000000ff2d317208 */ /* 0x000fe20002000000 */
[----:B------:R-:W-:Y:S01]  /*3ed0*/  IMAD.U32 R45, R36, 0x10000, RZ ;  /* 0x00010000242d7824 */ /* 0x000fe200078e00ff */
[----:B------:R-:W-:-:S02]  /*3ee0*/  FSEL R53, R44, RZ, P6 ;  /* 0x000000ff2c357208 */ /* 0x000fc40003000000 */
[----:B------:R-:W-:Y:S01]  /*3ef0*/  LOP3.LUT P6, RZ, R140, 0xff0000, RZ, 0xc0, !PT ;  /* 0x00ff00008cff7812 */ /* 0x000fe200078cc0ff */
[----:B------:R-:W-:Y:S01]  /*3f00*/  FFMA.FTZ R0, R0, UR16, R45 ;  /* 0x0000001000007c23 */ /* 0x000fe2000801002d */
[C---:B------:R-:W-:Y:S01]  /*3f10*/  F2FP.BF16.F32.PACK_AB R45, R52.reuse, R65 ;  /* 0x00000041342d723e */ /* 0x040fe200000010ff */
[----:B------:R-:W-:Y:S01]  /*3f20*/  FMUL.FTZ R52, R52, UR8 ;  /* 0x0000000834347c20 */ /* 0x000fe20008410000 */
[----:B------:R-:W-:Y:S02]  /*3f30*/  F2FP.BF16.F32.PACK_AB R50, R49, R50 ;  /* 0x000000323132723e */ /* 0x000fe400000010ff */
[----:B------:R-:W-:Y:S02]  /*3f40*/  LOP3.LUT P5, RZ, R62, 0xff000000, RZ, 0xc0, !PT ;  /* 0xff0000003eff7812 */ /* 0x000fe400078ac0ff */
[----:B------:R-:W-:Y:S02]  /*3f50*/  FSEL R49, R44, RZ, P6 ;  /* 0x000000ff2c317208 */ /* 0x000fe40003000000 */
[----:B------:R-:W-:-:S02]  /*3f60*/  LOP3.LUT P6, RZ, R140, 0xff000000, RZ, 0xc0, !PT ;  /* 0xff0000008cff7812 */ /* 0x000fc400078cc0ff */
[----:B------:R-:W-:Y:S01]  /*3f70*/  F2FP.BF16.F32.PACK_AB R46, R48, R67 ;  /* 0x00000043302e723e */ /* 0x000fe200000010ff */
[----:B------:R-:W-:Y:S01]  /*3f80*/  FMUL.FTZ R48, R175, UR8 ;  /* 0x00000008af307c20 */ /* 0x000fe20008410000 */
[----:B------:R-:W-:Y:S02]  /*3f90*/  F2FP.BF16.F32.PACK_AB R55, R71, R56 ;  /* 0x000000384737723e */ /* 0x000fe400000010ff */
        /* <DEDUP_REMOVED lines=18> */
[----:B------:R-:W-:-:S07]  /*40c0*/  F2FP.BF16.F32.PACK_AB R52, R57, R52 ;  /* 0x000000343934723e */ /* 0x000fce00000010ff */
.L_x_603:
        /* <DEDUP_REMOVED lines=16> */
[----:B0-----:R-:W-:Y:S01]  /*41d0*/  SHF.L.U32 R44, R43, 0x10, RZ ;  /* 0x000000102b2c7819 */ /* 0x001fe200000006ff */
        /* <DEDUP_REMOVED lines=8> */
[----:B------:R-:W-:Y:S01]  /*4260*/  LOP3.LUT P6, RZ, R61, 0xff0000, RZ, 0xc0, !PT ;  /* 0x00ff00003dff7812 */ /* 0x000fe200078cc0ff */
[----:B------:R-:W-:Y:S01]  /*4270*/  FMUL.FTZ R0, R185, UR8 ;  /* 0x00000008b9007c20 */ /* 0x000fe20008410000 */
[----:B------:R-:W-:Y:S01]  /*4280*/  LOP3.LUT P5, RZ, R3, 0xff0000, RZ, 0xc0, !PT ;  /* 0x00ff000003ff7812 */ /* 0x000fe200078ac0ff */
[--C-:B------:R-:W-:Y:S01]  /*4290*/  FFMA.FTZ R72, R72, UR17, R144.reuse ;  /* 0x0000001148487c23 */ /* 0x100fe20008010090 */
[----:B------:R-:W-:Y:S01]  /*42a0*/  FFMA.FTZ R70, R70, UR16, R45 ;  /* 0x0000001046467c23 */ /* 0x000fe2000801002d */
[----:B------:R-:W-:Y:S01]  /*42b0*/  SHF.L.U32 R59, R59, 0x10, RZ ;  /* 0x000000103b3b7819 */ /* 0x000fe200000006ff */
[----:B------:R-:W-:Y:S01]  /*42c0*/  FFMA.FTZ R179, R179, UR17, R144 ;  /* 0x00000011b3b37c23 */ /* 0x000fe20008010090 */
[C---:B------:R-:W-:Y:S01]  /*42d0*/  FSEL R55, R0.reuse, RZ, P6 ;  /* 0x000000ff00377208 */ /* 0x040fe20003000000 */
[----:B------:R-:W-:Y:S01]  /*42e0*/  FADD.FTZ R72, R195, -R72 ;  /* 0x80000048c3487221 */ /* 0x000fe20000010000 */
[----:B------:R-:W-:Y:S01]  /*42f0*/  FSEL R51, R0, RZ, P5 ;  /* 0x000000ff00337208 */ /* 0x000fe20002800000 */
[----:B------:R-:W-:Y:S01]  /*4300*/  FMUL.FTZ R0, R46, UR8 ;  /* 0x000000082e007c20 */ /* 0x000fe20008410000 */
[----:B------:R-:W-:Y:S01]  /*4310*/  ISETP.GE.U32.AND P2, PT, R60, RZ, PT ;  /* 0x000000ff3c00720c */ /* 0x000fe20003f46070 */
[----:B------:R-:W-:Y:S01]  /*4320*/  FMUL.FTZ R44, R70, UR8 ;  /* 0x00000008462c7c20 */ /* 0x000fe20008410000 */
[----:B------:R-:W-:Y:S01]  /*4330*/  ISETP.GE.U32.AND P4, PT, R2, RZ, PT ;  /* 0x000000ff0200720c */ /* 0x000fe20003f86070 */
[----:B------:R-:W-:Y:S01]  /*4340*/  FFMA.FTZ R59, R72, UR16, R59 ;  /* 0x00000010483b7c23 */ /* 0x000fe2000801003b */
[----:B------:R-:W-:Y:S01]  /*4350*/  LOP3.LUT P6, RZ, R61, 0xff, RZ, 0xc0, !PT ;  /* 0x000000ff3dff7812 */ /* 0x000fe200078cc0ff */
[----:B------:R-:W-:Y:S01]  /*4360*/  FADD.FTZ R179, R150, -R179 ;  /* 0x800000b396b37221 */ /* 0x000fe20000010000 */
[----:B------:R-:W-:Y:S01]  /*4370*/  LOP3.LUT P5, RZ, R3, 0xff, RZ, 0xc0, !PT ;  /* 0x000000ff03ff7812 */ /* 0x000fe200078ac0ff */
[--C-:B------:R-:W-:Y:S01]  /*4380*/  FFMA.FTZ R74, R74, UR17, R144.reuse ;  /* 0x000000114a4a7c23 */ /* 0x100fe20008010090 */
[----:B------:R-:W-:Y:S01]  /*4390*/  ISETP.GE.U32.AND.EX P2, PT, R61, 0x1000000, PT, P2 ;  /* 0x010000003d00780c */ /* 0x000fe20003f46120 */
[----:B------:R-:W-:Y:S01]  /*43a0*/  FFMA.FTZ R146, R146, UR17, R144 ;  /* 0x0000001192927c23 */ /* 0x000fe20008010090 */
[----:B------:R-:W-:Y:S01]  /*43b0*/  ISETP.GE.U32.AND.EX P4, PT, R3, 0x1000000, PT, P4 ;  /* 0x010000000300780c */ /* 0x000fe20003f86140 */
[----:B------:R-:W-:Y:S01]  /*43c0*/  FADD.FTZ R74, R193, -R74 ;  /* 0x8000004ac14a7221 */ /* 0x000fe20000010000 */
[C---:B------:R-:W-:Y:S01]  /*43d0*/  FSEL R54, R0.reuse, RZ, P6 ;  /* 0x000000ff00367208 */ /* 0x040fe20003000000 */
[----:B------:R-:W-:Y:S01]  /*43e0*/  FFMA.FTZ R177, R177, UR17, R144 ;  /* 0x00000011b1b17c23 */ /* 0x000fe20008010090 */
[----:B------:R-:W-:Y:S01]  /*43f0*/  FSEL R50, R0, RZ, P5 ;  /* 0x000000ff00327208 */ /* 0x000fe20002800000 */
[----:B------:R-:W-:Y:S01]  /*4400*/  FADD.FTZ R146, R191, -R146 ;  /* 0x80000092bf927221 */ /* 0x000fe20000010000 */
[----:B------:R-:W-:Y:S01]  /*4410*/  SHF.L.U32 R0, R41, 0x10, RZ ;  /* 0x0000001029007819 */ /* 0x000fe200000006ff */
[----:B------:R-:W-:Y:S01]  /*4420*/  IMAD.U32 R69, R69, 0x10000, RZ ;  /* 0x0001000045457824 */ /* 0x000fe200078e00ff */
[----:B------:R-:W-:Y:S01]  /*4430*/  FSEL R48, R44, RZ, P2 ;  /* 0x000000ff2c307208 */ /* 0x000fe20001000000 */
[----:B------:R-:W-:Y:S01]  /*4440*/  FADD.FTZ R177, R148, -R177 ;  /* 0x800000b194b17221 */ /* 0x000fe20000010000 */
[----:B------:R-:W-:Y:S01]  /*4450*/  FSEL R52, R44, RZ, P4 ;  /* 0x000000ff2c347208 */ /* 0x000fe20002000000 */
[----:B------:R-:W-:Y:S01]  /*4460*/  FMUL.FTZ R44, R59, UR8 ;  /* 0x000000083b2c7c20 */ /* 0x000fe20008410000 */
[----:B------:R-:W-:Y:S01]  /*4470*/  LOP3.LUT P2, RZ, R61, 0xff00, RZ, 0xc0, !PT ;  /* 0x0000ff003dff7812 */ /* 0x000fe2000784c0ff */
[----:B------:R-:W-:Y:S01]  /*4480*/  FFMA.FTZ R45, R179, UR16, R0 ;  /* 0x00000010b32d7c23 */ /* 0x000fe20008010000 */
[----:B------:R-:W-:Y:S01]  /*4490*/  LOP3.LUT P4, RZ, R3, 0xff00, RZ, 0xc0, !PT ;  /* 0x0000ff0003ff7812 */ /* 0x000fe2000788c0ff */
[----:B------:R-:W-:Y:S01]  /*44a0*/  FFMA.FTZ R69, R146, UR16, R69 ;  /* 0x0000001092457c23 */ /* 0x000fe20008010045 */
[----:B------:R-:W-:-:S02]  /*44b0*/  SHF.L.U32 R47, R68, 0x10, RZ ;  /* 0x00000010442f7819 */ /* 0x000fc400000006ff */
[C---:B------:R-:W-:Y:S02]  /*44c0*/  FSEL R61, R44.reuse, RZ, P2 ;  /* 0x000000ff2c3d7208 */ /* 0x040fe40001000000 */
[----:B------:R-:W-:Y:S01]  /*44d0*/  FSEL R49, R44, RZ, P4 ;  /* 0x000000ff2c317208 */ /* 0x000fe20002000000 */
[----:B------:R-:W-:Y:S01]  /*44e0*/  FMUL.FTZ R44, R45, UR8 ;  /* 0x000000082d2c7c20 */ /* 0x000fe20008410000 */
[----:B------:R-:W-:Y:S01]  /*44f0*/  LOP3.LUT P6, RZ, R60, 0xff0000, RZ, 0xc0, !PT ;  /* 0x00ff00003cff7812 */ /* 0x000fe200078cc0ff */
[----:B------:R-:W-:Y:S01]  /*4500*/  FFMA.FTZ R74, R74, UR16, R47 ;  /* 0x000000104a4a7c23 */ /* 0x000fe2000801002f */
[----:B------:R-:W-:Y:S02]  /*4510*/  SHF.L.U32 R0, R40, 0x10, RZ ;  /* 0x0000001028007819 */ /* 0x000fe400000006ff */
[----:B------:R-:W-:Y:S02]  /*4520*/  FSEL R53, R44, RZ, P6 ;  /* 0x000000ff2c357208 */ /* 0x000fe40003000000 */
[----:B------:R-:W-:Y:S01]  /*4530*/  LOP3.LUT P6, RZ, R2, 0xff0000, RZ, 0xc0, !PT ;  /* 0x00ff000002ff7812 */ /* 0x000fe200078cc0ff */
[----:B------:R-:W-:Y:S01]  /*4540*/  FFMA.FTZ R0, R177, UR16, R0 ;  /* 0x00000010b1007c23 */ /* 0x000fe20008010000 */
[C---:B------:R-:W-:Y:S01]  /*4550*/  F2FP.BF16.F32.PACK_AB R45, R74.reuse, R45 ;  /* 0x0000002d4a2d723e */ /* 0x040fe200000010ff */
[----:B------:R-:W-:Y:S01]  /*4560*/  FMUL.FTZ R74, R74, UR8 ;  /* 0x000000084a4a7c20 */ /* 0x000fe20008410000 */
[----:B------:R-:W-:-:S02]  /*4570*/  F2FP.BF16.F32.PACK_AB R50, R49, R50 ;  /* 0x000000323132723e */ /* 0x000fc400000010ff */
[----:B------:R-:W-:Y:S02]  /*4580*/  LOP3.LUT P5, RZ, R60, 0xff000000, RZ, 0xc0, !PT ;  /* 0xff0000003cff7812 */ /* 0x000fe400078ac0ff */
        /* <DEDUP_REMOVED lines=12> */
[----:B------:R-:W-:Y:S02]  /*4650*/  F2FP.BF16.F32.PACK_AB R46, R59, R46 ;  /* 0x0000002e3b2e723e */ /* 0x000fe400000010ff */
        /* <DEDUP_REMOVED lines=12> */
.L_x_610:
[--C-:B------:R-:W-:Y:S01]  /*4720*/  FFMA.FTZ R70, R70, UR17, R144.reuse ;  /* 0x0000001146467c23 */ /* 0x100fe20008010090 */
[--C-:B------:R-:W-:Y:S01]  /*4730*/  FFMA.FTZ R185, R185, UR17, R144.reuse ;  /* 0x00000011b9b97c23 */ /* 0x100fe20008010090 */
[----:B0-----:R-:W-:Y:S01]  /*4740*/  SHF.L.U32 R49, R58, 0x10, RZ ;  /* 0x000000103a317819 */ /* 0x001fe200000006ff */
[----:B------:R-:W-:Y:S01]  /*4750*/  FFMA.FTZ R183, R183, UR17, R144 ;  /* 0x00000011b7b77c23 */ /* 0x000fe20008010090 */
[----:B------:R-:W-:Y:S01]  /*4760*/  SHF.L.U32 R48, R43, 0x10, RZ ;  /* 0x000000102b307819 */ /* 0x000fe200000006ff */
[----:B------:R-:W-:Y:S01]  /*4770*/  FADD.FTZ R70, R197, -R70 ;  /* 0x80000046c5467221 */ /* 0x000fe20000010000 */
[----:B------:R-:W-:Y:S01]  /*4780*/  FADD.FTZ R185, R154, -R185 ;  /* 0x800000b99ab97221 */ /* 0x000fe20000010000 */
[----:B------:R-:W-:Y:S01]  /*4790*/  FADD.FTZ R183, R152, -R183 ;  /* 0x800000b798b77221 */ /* 0x000fe20000010000 */
[----:B------:R-:W-:Y:S02]  /*47a0*/  IMAD.U32 R0, R42, 0x10000, RZ ;  /* 0x000100002a007824 */ /* 0x000fe400078e00ff */
[----:B------:R-:W-:Y:S01]  /*47b0*/  FFMA.FTZ R49, R70, UR16, R49 ;  /* 0x0000001046317c23 */ /* 0x000fe20008010031 */
[----:B------:R-:W-:Y:S01]  /*47c0*/  FFMA.FTZ R48, R185, UR16, R48 ;  /* 0x00000010b9307c23 */ /* 0x000fe20008010030 */
[----:B------:R-:W-:Y:S01]  /*47d0*/  ISETP.GE.U32.AND P2, PT, R60, RZ, PT ;  /* 0x000000ff3c00720c */ /* 0x000fe20003f46070 */
[----:B------:R-:W-:Y:S01]  /*47e0*/  FFMA.FTZ R0, R183, UR16, R0 ;  /* 0x00000010b7007c23 */ /* 0x000fe20008010000 */
[----:B------:R-:W-:Y:S01]  /*47f0*/  FMUL.FTZ R49, R49, UR8 ;  /* 0x0000000831317c20 */ /* 0x000fe20008410000 */
[----:B------:R-:W-:Y:S01]  /*4800*/  FMUL.FTZ R48, R48, UR8 ;  /* 0x0000000830307c20 */ /* 0x000fe20008410000 */
[C---:B------:R-:W-:Y:S01]  /*4810*/  LOP3.LUT P4, RZ, R61.reuse, 0xff0000, RZ, 0xc0, !PT ;  /* 0x00ff00003dff7812 */ /* 0x040fe2000788c0ff */
[----:B------:R-:W-:Y:S01]  /*4820*/  FMUL.FTZ R0, R0, UR8 ;  /* 0x0000000800007c20 */ /* 0x000fe20008410000 */
[----:B------:R-:W-:Y:S01]  /*4830*/  ISETP.GE.U32.AND.EX P5, PT, R61, 0x1000000, PT, P2 ;  /* 0x010000003d00780c */ /* 0x000fe20003fa6120 */
[--C-:B------:R-:W-:Y:S01]  /*4840*/  FFMA.FTZ R179, R179, UR17, R144.reuse ;  /* 0x00000011b3b37c23 */ /* 0x100fe20008010090 */
[----:B------:R-:W-:Y:S01]  /*4850*/  FSEL R55, R48, RZ, P4 ;  /* 0x000000ff30377208 */ /* 0x000fe20002000000 */
[--C-:B------:R-:W-:Y:S01]  /*4860*/  FFMA.FTZ R72, R72, UR17, R144.reuse ;  /* 0x0000001148487c23 */ /* 0x100fe20008010090 */
[----:B------:R-:W-:Y:S01]  /*4870*/  FSEL R52, R49, RZ, P5 ;  /* 0x000000ff31347208 */ /* 0x000fe20002800000 */
[----:B------:R-:W-:Y:S01]  /*4880*/  FADD.FTZ R179, R150, -R179 ;  /* 0x800000b396b37221 */ /* 0x000fe20000010000 */
[----:B------:R-:W-:Y:S01]  /*4890*/  LOP3.LUT P5, RZ, R61, 0xff, RZ, 0xc0, !PT ;  /* 0x000000ff3dff7812 */ /* 0x000fe200078ac0ff */
[----:B------:R-:W-:Y:S01]  /*48a0*/  FFMA.FTZ R74, R74, UR17, R144 ;  /* 0x000000114a4a7c23 */ /* 0x000fe20008010090 */
[----:B------:R-:W-:Y:S01]  /*48b0*/  LOP3.LUT P4, RZ, R3, 0xff, RZ, 0xc0, !PT ;  /* 0x000000ff03ff7812 */ /* 0x000fe2000788c0ff */
[----:B------:R-:W-:Y:S01]  /*48c0*/  FADD.FTZ R72, R195, -R72 ;  /* 0x80000048c3487221 */ /* 0x000fe20000010000 */
[C---:B------:R-:W-:Y:S01]  /*48d0*/  FSEL R54, R0.reuse, RZ, P5 ;  /* 0x000000ff00367208 */ /* 0x040fe20002800000 */
[----:B------:R-:W-:Y:S01]  /*48e0*/  IMAD.U32 R59, R59, 0x10000, RZ ;  /* 0x000100003b3b7824 */ /* 0x000fe200078e00ff */
[----:B------:R-:W-:Y:S01]  /*48f0*/  FSEL R50, R0, RZ, P4 ;  /* 0x000000ff00327208 */ /* 0x000fe20002000000 */
[----:B------:R-:W-:Y:S01]  /*4900*/  FADD.FTZ R74, R193, -R74 ;  /* 0x8000004ac14a7221 */ /* 0x000fe20000010000 */
[----:B------:R-:W-:Y:S01]  /*4910*/  SHF.L.U32 R0, R41, 0x10, RZ ;  /* 0x0000001029007819 */ /* 0x000fe200000006ff */
[----:B------:R-:W-:Y:S01]  /*4920*/  FFMA.FTZ R146, R146, UR17, R144 ;  /* 0x0000001192927c23 */ /* 0x000fe20008010090 */
[----:B------:R-:W-:Y:S01]  /*4930*/  ISETP.GE.U32.AND P2, PT, R2, RZ, PT ;  /* 0x000000ff0200720c */ /* 0x000fe20003f46070 */
[----:B------:R-:W-:Y:S01]  /*4940*/  FFMA.FTZ R59, R72, UR16, R59 ;  /* 0x00000010483b7c23 */ /* 0x000fe2000801003b */
[----:B------:R-:W-:Y:S01]  /*4950*/  LOP3.LUT P6, RZ, R3, 0xff0000, RZ, 0xc0, !PT ;  /* 0x00ff000003ff7812 */ /* 0x000fe200078cc0ff */
[----:B------:R-:W-:Y:S01]  /*4960*/  FFMA.FTZ R179, R179, UR16, R0 ;  /* 0x00000010b3b37c23 */ /* 0x000fe20008010000 */
[----:B------:R-:W-:Y:S01]  /*4970*/  ISETP.GE.U32.AND.EX P2, PT, R3, 0x1000000, PT, P2 ;  /* 0x010000000300780c */ /* 0x000fe20003f46120 */
[----:B------:R-:W-:Y:S01]  /*4980*/  FFMA.FTZ R177, R177, UR17, R144 ;  /* 0x00000011b1b17c23 */ /* 0x000fe20008010090 */
[----:B------:R-:W-:Y:S01]  /*4990*/  FSEL R51, R48, RZ, P6 ;  /* 0x000000ff30337208 */ /* 0x000fe20003000000 */
[----:B------:R-:W-:Y:S01]  /*49a0*/  FMUL.FTZ R179, R179, UR8 ;  /* 0x00000008b3b37c20 */ /* 0x000fe20008410000 */
[----:B------:R-:W-:Y:S01]  /*49b0*/  FSEL R48, R49, RZ, P2 ;  /* 0x000000ff31307208 */ /* 0x000fe20001000000 */
[----:B------:R-:W-:Y:S01]  /*49c0*/  IMAD.U32 R49, R68, 0x10000, RZ ;  /* 0x0001000044317824 */ /* 0x000fe200078e00ff */
[----:B------:R-:W-:Y:S01]  /*49d0*/  LOP3.LUT P5, RZ, R60, 0xff0000, RZ, 0xc0, !PT ;  /* 0x00ff00003cff7812 */ /* 0x000fe200078ac0ff */
[----:B------:R-:W-:Y:S01]  /*49e0*/  FADD.FTZ R146, R191, -R146 ;  /* 0x80000092bf927221 */ /* 0x000fe20000010000 */
[----:B------:R-:W-:Y:S01]  /*49f0*/  SHF.L.U32 R69, R69, 0x10, RZ ;  /* 0x0000001045457819 */ /* 0x000fe200000006ff */
[----:B------:R-:W-:Y:S01]  /*4a00*/  FFMA.FTZ R49, R74, UR16, R49 ;  /* 0x000000104a317c23 */ /* 0x000fe20008010031 */
[----:B------:R-:W-:Y:S01]  /*4a10*/  FSEL R53, R179, RZ, P5 ;  /* 0x000000ffb3357208 */ /* 0x000fe20002800000 */
[----:B------:R-:W-:Y:S01]  /*4a20*/  FMUL.FTZ R59, R59, UR8 ;  /* 0x000000083b3b7c20 */ /* 0x000fe20008410000 */
[----:B------:R-:W-:Y:S01]  /*4a30*/  SHF.L.U32 R0, R40, 0x10, RZ ;  /* 0x0000001028007819 */ /* 0x000fe200000006ff */
[----:B------:R-:W-:Y:S01]  /*4a40*/  FADD.FTZ R177, R148, -R177 ;  /* 0x800000b194b17221 */ /* 0x000fe20000010000 */
[----:B------:R-:W-:Y:S01]  /*4a50*/  LOP3.LUT P5, RZ, R2, 0xff0000, RZ, 0xc0, !PT ;  /* 0x00ff000002ff7812 */ /* 0x000fe200078ac0ff */
[----:B------:R-:W-:Y:S01]  /*4a60*/  FFMA.FTZ R69, R146, UR16, R69 ;  /* 0x0000001092457c23 */ /* 0x000fe20008010045 */
[----:B------:R-:W-:Y:S01]  /*4a70*/  LOP3.LUT P6, RZ, R61, 0xff00, RZ, 0xc0, !PT ;  /* 0x0000ff003dff7812 */ /* 0x000fe200078cc0ff */
[----:B------:R-:W-:Y:S01]  /*4a80*/  FFMA.FTZ R0, R177, UR16, R0 ;  /* 0x00000010b1007c23 */ /* 0x000fe20008010000 */
[----:B------:R-:W-:Y:S01]  /*4a90*/  F2FP.BF16.F32.PACK_AB R51, R48, R51 ;  /* 0x000000333033723e */ /* 0x000fe200000010ff */
[----:B------:R-:W-:Y:S01]  /*4aa0*/  FMUL.FTZ R48, R49, UR8 ;  /* 0x0000000831307c20 */ /* 0x000fe20008410000 */
[----:B------:R-:W-:Y:S01]  /*4ab0*/  LOP3.LUT P2, RZ, R3, 0xff00, RZ, 0xc0, !PT ;  /* 0x0000ff0003ff7812 */ /* 0x000fe2000784c0ff */
[----:B------:R-:W-:Y:S01]  /*4ac0*/  FMUL.FTZ R69, R69, UR8 ;  /* 0x0000000845457c20 */ /* 0x000fe20008410000 */
[----:B------:R-:W-:Y:S01]  /*4ad0*/  FSEL R49, R179, RZ, P5 ;  /* 0x000000ffb3317208 */ /* 0x000fe20002800000 */
[----:B------:R-:W-:Y:S01]  /*4ae0*/  FMUL.FTZ R0, R0, UR8 ;  /* 0x0000000800007c20 */ /* 0x000fe20008410000 */
[----:B------:R-:W-:-:S02]  /*4af0*/  LOP3.LUT P4, RZ, R60, 0xff000000, RZ, 0xc0, !PT ;  /* 0xff0000003cff7812 */ /* 0x000fc4000788c0ff */
[----:B------:R-:W-:Y:S02]  /*4b00*/  LOP3.LUT P5, RZ, R2, 0xff000000, RZ, 0xc0, !PT ;  /* 0xff00000002ff7812 */ /* 0x000fe400078ac0ff */
[C---:B------:R-:W-:Y:S02]  /*4b10*/  FSEL R61, R59.reuse, RZ, P6 ;  /* 0x000000ff3b3d7208 */ /* 0x040fe40003000000 */
[----:B------:R-:W-:Y:S02]  /*4b20*/  FSEL R59, R59, RZ, P2 ;  /* 0x000000ff3b3b7208 */ /* 0x000fe40001000000 */
[C---:B------:R-:W-:Y:S02]  /*4b30*/  LOP3.LUT P6, RZ, R60.reuse, 0xff00, RZ, 0xc0, !PT ;  /* 0x0000ff003cff7812 */ /* 0x040fe400078cc0ff */
[----:B------:R-:W-:Y:S02]  /*4b40*/  LOP3.LUT P2, RZ, R60, 0xff, RZ, 0xc0, !PT ;  /* 0x000000ff3cff7812 */ /* 0x000fe4000784c0ff */
[----:B------:R-:W-:-:S02]  /*4b50*/  FSEL R58, R48, RZ, P4 ;  /* 0x000000ff303a7208 */ /* 0x000fc40002000000 */
[----:B------:R-:W-:Y:S02]  /*4b60*/  FSEL R60, R48, RZ, P5 ;  /* 0x000000ff303c7208 */ /* 0x000fe40002800000 */
[C---:B------:R-:W-:Y:S02]  /*4b70*/  LOP3.LUT P4, RZ, R2.reuse, 0xff00, RZ, 0xc0, !PT ;  /* 0x0000ff0002ff7812 */ /* 0x040fe4000788c0ff */
        /* <DEDUP_REMOVED lines=8> */
[----:B------:R-:W-:Y:S02]  /*4c00*/  F2FP.BF16.F32.PACK_AB R49, R60, R49 ;  /* 0x000000313c31723e */ /* 0x000fe400000010ff */
[----:B------:R-:W-:-:S02]  /*4c10*/  F2FP.BF16.F32.PACK_AB R53, R58, R53 ;  /* 0x000000353a35723e */ /* 0x000fc400000010ff */
[----:B------:R-:W-:Y:S02]  /*4c20*/  F2FP.BF16.F32.PACK_AB R48, R69, R48 ;  /* 0x000000304530723e */ /* 0x000fe400000010ff */
[----:B------:R-:W-:Y:S01]  /*4c30*/  F2FP.BF16.F32.PACK_AB R52, R59, R52 ;  /* 0x000000343b34723e */ /* 0x000fe200000010ff */
[----:B------:R-:W-:Y:S06]  /*4c40*/  BRA `(.L_x_611) ;  /* 0x0000001800347947 */ /* 0x000fec0003800000 */
.L_x_609:
[----:B------:R-:W-:Y:S05]  /*4c50*/  @!P0 BRA `(.L_x_612) ;  /* 0x00000004003c8947 */ /* 0x000fea0003800000 */
[--C-:B------:R-:W-:Y:S01]  /*4c60*/  FFMA.FTZ R185, R185, UR17, R144.reuse ;  /* 0x00000011b9b97c23 */ /* 0x100fe20008010090 */
[--C-:B------:R-:W-:Y:S01]  /*4c70*/  FFMA.FTZ R70, R70, UR17, R144.reuse ;  /* 0x0000001146467c23 */ /* 0x100fe20008010090 */
[--C-:B------:R-:W-:Y:S01]  /*4c80*/  FFMA.FTZ R183, R183, UR17, R144.reuse ;  /* 0x00000011b7b77c23 */ /* 0x100fe20008010090 */
[----:B------:R-:W-:Y:S01]  /*4c90*/  FFMA.FTZ R72, R72, UR17, R144 ;  /* 0x0000001148487c23 */ /* 0x000fe20008010090 */
[----:B0-----:R-:W-:Y:S01]  /*4ca0*/  FADD.FTZ R47, R154, -R185 ;  /* 0x800000b99a2f7221 */ /* 0x001fe20000010000 */
        /* <DEDUP_REMOVED lines=16> */
[----:B------:R-:W-:Y:S01]  /*4db0*/  FADD.FTZ R45, R150, -R179 ;  /* 0x800000b3962d7221 */ /* 0x000fe20000010000 */
[----:B------:R-:W-:Y:S01]  /*4dc0*/  FSEL R55, R0, RZ, P6 ;  /* 0x000000ff00377208 */ /* 0x000fe20003000000 */
[--C-:B------:R-:W-:Y:S01]  /*4dd0*/  FFMA.FTZ R74, R74, UR17, R144.reuse ;  /* 0x000000114a4a7c23 */ /* 0x100fe20008010090 */
[----:B------:R-:W-:Y:S01]  /*4de0*/  FSEL R51, R0, RZ, P5 ;  /* 0x000000ff00337208 */ /* 0x000fe20002800000 */
[----:B------:R-:W-:Y:S01]  /*4df0*/  FMUL.FTZ R0, R46, UR8 ;  /* 0x000000082e007c20 */ /* 0x000fe20008410000 */
[C---:B------:R-:W-:Y:S01]  /*4e00*/  FSEL R52, R44.reuse, RZ, P2 ;  /* 0x000000ff2c347208 */ /* 0x040fe20001000000 */
[----:B------:R-:W-:Y:S01]  /*4e10*/  FMUL.FTZ R45, R45, UR16 ;  /* 0x000000102d2d7c20 */ /* 0x000fe20008410000 */
[----:B------:R-:W-:Y:S01]  /*4e20*/  FSEL R58, R44, RZ, P4 ;  /* 0x000000ff2c3a7208 */ /* 0x000fe20002000000 */
[----:B------:R-:W-:Y:S01]  /*4e30*/  FMUL.FTZ R44, R49, UR8 ;  /* 0x00000008312c7c20 */ /* 0x000fe20008410000 */
[----:B------:R-:W-:Y:S01]  /*4e40*/  LOP3.LUT P6, RZ, R61, 0xff, RZ, 0xc0, !PT ;  /* 0x000000ff3dff7812 */ /* 0x000fe200078cc0ff */
[--C-:B------:R-:W-:Y:S01]  /*4e50*/  FFMA.FTZ R146, R146, UR17, R144.reuse ;  /* 0x0000001192927c23 */ /* 0x100fe20008010090 */
[----:B------:R-:W-:Y:S01]  /*4e60*/  LOP3.LUT P5, RZ, R3, 0xff, RZ, 0xc0, !PT ;  /* 0x000000ff03ff7812 */ /* 0x000fe200078ac0ff */
[----:B------:R-:W-:Y:S01]  /*4e70*/  FFMA.FTZ R177, R177, UR17, R144 ;  /* 0x00000011b1b17c23 */ /* 0x000fe20008010090 */
[----:B------:R-:W-:Y:S01]  /*4e80*/  LOP3.LUT P2, RZ, R61, 0xff00, RZ, 0xc0, !PT ;  /* 0x0000ff003dff7812 */ /* 0x000fe2000784c0ff */
[----:B------:R-:W-:Y:S01]  /*4e90*/  FADD.FTZ R146, R191, -R146 ;  /* 0x80000092bf927221 */ /* 0x000fe20000010000 */
[----:B------:R-:W-:Y:S01]  /*4ea0*/  LOP3.LUT P4, RZ, R3, 0xff00, RZ, 0xc0, !PT ;  /* 0x0000ff0003ff7812 */ /* 0x000fe2000788c0ff */
[----:B------:R-:W-:Y:S01]  /*4eb0*/  FADD.FTZ R177, R148, -R177 ;  /* 0x800000b194b17221 */ /* 0x000fe20000010000 */
[----:B------:R-:W-:-:S02]  /*4ec0*/  FSEL R54, R0, RZ, P6 ;  /* 0x000000ff00367208 */ /* 0x000fc40003000000 */
[----:B------:R-:W-:Y:S01]  /*4ed0*/  FSEL R50, R0, RZ, P5 ;  /* 0x000000ff00327208 */ /* 0x000fe20002800000 */
[----:B------:R-:W-:Y:S01]  /*4ee0*/  FADD.FTZ R0, R193, -R74 ;  /* 0x8000004ac1007221 */ /* 0x000fe20000010000 */
[C---:B------:R-:W-:Y:S02]  /*4ef0*/  FSEL R59, R44.reuse, RZ, P2 ;  /* 0x000000ff2c3b7208 */ /* 0x040fe40001000000 */
[----:B------:R-:W-:Y:S01]  /*4f00*/  FSEL R53, R44, RZ, P4 ;  /* 0x000000ff2c357208 */ /* 0x000fe20002000000 */
[----:B------:R-:W-:Y:S01]  /*4f10*/  FMUL.FTZ R44, R45, UR8 ;  /* 0x000000082d2c7c20 */ /* 0x000fe20008410000 */
[----:B------:R-:W-:Y:S01]  /*4f20*/  LOP3.LUT P6, RZ, R60, 0xff0000, RZ, 0xc0, !PT ;  /* 0x00ff00003cff7812 */ /* 0x000fe200078cc0ff */
[----:B------:R-:W-:Y:S01]  /*4f30*/  FMUL.FTZ R0, R0, UR16 ;  /* 0x0000001000007c20 */ /* 0x000fe20008410000 */
[----:B------:R-:W-:Y:S02]  /*4f40*/  F2FP.BF16.F32.PACK_AB R50, R53, R50 ;  /* 0x000000323532723e */ /* 0x000fe400000010ff */
[----:B------:R-:W-:-:S02]  /*4f50*/  FSEL R53, R44, RZ, P6 ;  /* 0x000000ff2c357208 */ /* 0x000fc40003000000 */
[----:B------:R-:W-:Y:S02]  /*4f60*/  LOP3.LUT P6, RZ, R2, 0xff0000, RZ, 0xc0, !PT ;  /* 0x00ff000002ff7812 */ /* 0x000fe400078cc0ff */
[----:B------:R-:W-:Y:S01]  /*4f70*/  F2FP.BF16.F32.PACK_AB R55, R52, R55 ;  /* 0x000000373437723e */ /* 0x000fe200000010ff */
[----:B------:R-:W-:Y:S01]  /*4f80*/  FMUL.FTZ R52, R0, UR8 ;  /* 0x0000000800347c20 */ /* 0x000fe20008410000 */
[----:B------:R-:W-:Y:S01]  /*4f90*/  F2FP.BF16.F32.PACK_AB R46, R49, R46 ;  /* 0x0000002e312e723e */ /* 0x000fe200000010ff */
[----:B------:R-:W-:Y:S01]  /*4fa0*/  FMUL.FTZ R49, R146, UR16 ;  /* 0x0000001092317c20 */ /* 0x000fe20008410000 */
[----:B------:R-:W-:Y:S01]  /*4fb0*/  F2FP.BF16.F32.PACK_AB R45, R0, R45 ;  /* 0x0000002d002d723e */ /* 0x000fe200000010ff */
[----:B------:R-:W-:Y:S01]  /*4fc0*/  FMUL.FTZ R0, R177, UR16 ;  /* 0x00000010b1007c20 */ /* 0x000fe20008410000 */
[----:B------:R-:W-:Y:S02]  /*4fd0*/  F2FP.BF16.F32.PACK_AB R51, R58, R51 ;  /* 0x000000333a33723e */ /* 0x000fe400000010ff */
[----:B------:R-:W-:-:S02]  /*4fe0*/  LOP3.LUT P5, RZ, R60, 0xff000000, RZ, 0xc0, !PT ;  /* 0xff0000003cff7812 */ /* 0x000fc400078ac0ff */
[----:B------:R-:W-:Y:S02]  /*4ff0*/  FSEL R58, R44, RZ, P6 ;  /* 0x000000ff2c3a7208 */ /* 0x000fe40003000000 */
[----:B------:R-:W-:Y:S02]  /*5000*/  LOP3.LUT P6, RZ, R2, 0xff000000, RZ, 0xc0, !PT ;  /* 0xff00000002ff7812 */ /* 0x000fe400078cc0ff */
[C---:B------:R-:W-:Y:S02]  /*5010*/  LOP3.LUT P2, RZ, R60.reuse, 0xff00, RZ, 0xc0, !PT ;  /* 0x0000ff003cff7812 */ /* 0x040fe4000784c0ff */
[----:B------:R-:W-:Y:S02]  /*5020*/  LOP3.LUT P4, RZ, R60, 0xff, RZ, 0xc0, !PT ;  /* 0x000000ff3cff7812 */ /* 0x000fe4000788c0ff */
[----:B------:R-:W-:Y:S01]  /*5030*/  F2FP.BF16.F32.PACK_AB R47, R48, R47 ;  /* 0x0000002f302f723e */ /* 0x000fe200000010ff */
[----:B------:R-:W-:Y:S01]  /*5040*/  FMUL.FTZ R48, R49, UR8 ;  /* 0x0000000831307c20 */ /* 0x000fe20008410000 */
[----:B------:R-:W-:-:S02]  /*5050*/  FSEL R60, R52, RZ, P5 ;  /* 0x000000ff343c7208 */ /* 0x000fc40002800000 */
[----:B------:R-:W-:Y:S01]  /*5060*/  F2FP.BF16.F32.PACK_AB R44, R49, R0 ;  /* 0x00000000312c723e */ /* 0x000fe200000010ff */
[----:B------:R-:W-:Y:S01]  /*5070*/  FMUL.FTZ R0, R0, UR8 ;  /* 0x0000000800007c20 */ /* 0x000fe20008410000 */
[----:B------:R-:W-:Y:S02]  /*5080*/  LOP3.LUT P5, RZ, R2, 0xff00, RZ, 0xc0, !PT ;  /* 0x0000ff0002ff7812 */ /* 0x000fe400078ac0ff */
[----:B------:R-:W-:Y:S02]  /*5090*/  FSEL R49, R52, RZ, P6 ;  /* 0x000000ff34317208 */ /* 0x000fe40003000000 */
[----:B------:R-:W-:Y:S02]  /*50a0*/  LOP3.LUT P6, RZ, R2, 0xff, RZ, 0xc0, !PT ;  /* 0x000000ff02ff7812 */ /* 0x000fe400078cc0ff */
        /* <DEDUP_REMOVED lines=8> */
[----:B------:R-:W-:Y:S01]  /*5130*/  F2FP.BF16.F32.PACK_AB R52, R59, R52 ;  /* 0x000000343b34723e */ /* 0x000fe200000010ff */
[----:B------:R-:W-:Y:S06]  /*5140*/  BRA `(.L_x_611) ;  /* 0x0000001000f47947 */ /* 0x000fec0003800000 */
.L_x_612:
[--C-:B------:R-:W-:Y:S01]  /*5150*/  FFMA.FTZ R70, R70, UR17, R144.reuse ;  /* 0x0000001146467c23 */ /* 0x100fe20008010090 */
[--C-:B------:R-:W-:Y:S01]  /*5160*/  FFMA.FTZ R183, R183, UR17, R144.reuse ;  /* 0x00000011b7b77c23 */ /* 0x100fe20008010090 */
[----:B------:R-:W-:Y:S01]  /*5170*/  FFMA.FTZ R185, R185, UR17, R144 ;  /* 0x00000011b9b97c23 */ /* 0x000fe20008010090 */
[----:B------:R-:W-:Y:S01]  /*5180*/  ISETP.GE.U32.AND P2, PT, R60, RZ, PT ;  /* 0x000000ff3c00720c */ /* 0x000fe20003f46070 */
[----:B------:R-:W-:Y:S01]  /*5190*/  FADD.FTZ R70, R197, -R70 ;  /* 0x80000046c5467221 */ /* 0x000fe20000010000 */
[----:B------:R-:W-:Y:S01]  /*51a0*/  FADD.FTZ R183, R152, -R183 ;  /* 0x800000b798b77221 */ /* 0x000fe20000010000 */
[----:B------:R-:W-:Y:S01]  /*51b0*/  FADD.FTZ R185, R154, -R185 ;  /* 0x800000b99ab97221 */ /* 0x000fe20000010000 */
[--C-:B------:R-:W-:Y:S01]  /*51c0*/  FFMA.FTZ R179, R179, UR17, R144.reuse ;  /* 0x00000011b3b37c23 */ /* 0x100fe20008010090 */
[----:B------:R-:W-:Y:S01]  /*51d0*/  FMUL.FTZ R70, R70, UR16 ;  /* 0x0000001046467c20 */ /* 0x000fe20008410000 */
[----:B------:R-:W-:Y:S01]  /*51e0*/  FFMA.FTZ R72, R72, UR17, R144 ;  /* 0x0000001148487c23 */ /* 0x000fe20008010090 */
        /* <DEDUP_REMOVED lines=10> */
[C---:B------:R-:W-:Y:S01]  /*5290*/  LOP3.LUT P4, RZ, R61.reuse, 0xff0000, RZ, 0xc0, !PT ;  /* 0x00ff00003dff7812 */ /* 0x040fe2000788c0ff */
[----:B------:R-:W-:Y:S01]  /*52a0*/  FMUL.FTZ R72, R72, UR16 ;  /* 0x0000001048487c20 */ /* 0x000fe20008410000 */
[----:B------:R-:W-:Y:S01]  /*52b0*/  LOP3.LUT P5, RZ, R61, 0xff, RZ, 0xc0, !PT ;  /* 0x000000ff3dff7812 */ /* 0x000fe200078ac0ff */
[----:B------:R-:W-:Y:S01]  /*52c0*/  FMUL.FTZ R179, R179, UR16 ;  /* 0x00000010b3b37c20 */ /* 0x000fe20008410000 */
[----:B------:R-:W-:Y:S01]  /*52d0*/  ISETP.GE.U32.AND.EX P2, PT, R3, 0x1000000, PT, P2 ;  /* 0x010000000300780c */ /* 0x000fe20003f46120 */
[----:B------:R-:W-:Y:S01]  /*52e0*/  FFMA.FTZ R74, R74, UR17, R144 ;  /* 0x000000114a4a7c23 */ /* 0x000fe20008010090 */
[----:B0-----:R-:W-:Y:S01]  /*52f0*/  FSEL R55, R185, RZ, P4 ;  /* 0x000000ffb9377208 */ /* 0x001fe20002000000 */
[----:B------:R-:W-:Y:S01]  /*5300*/  FMUL.FTZ R72, R72, UR8 ;  /* 0x0000000848487c20 */ /* 0x000fe20008410000 */
[----:B------:R-:W-:Y:S01]  /*5310*/  FSEL R70, R70, RZ, P2 ;  /* 0x000000ff46467208 */ /* 0x000fe20001000000 */
[----:B------:R-:W-:Y:S01]  /*5320*/  FMUL.FTZ R179, R179, UR8 ;  /* 0x00000008b3b37c20 */ /* 0x000fe20008410000 */
[----:B------:R-:W-:Y:S01]  /*5330*/  FSEL R54, R183, RZ, P5 ;  /* 0x000000ffb7367208 */ /* 0x000fe20002800000 */
[----:B------:R-:W-:Y:S01]  /*5340*/  FADD.FTZ R74, R193, -R74 ;  /* 0x8000004ac14a7221 */ /* 0x000fe20000010000 */
[C---:B------:R-:W-:Y:S01]  /*5350*/  LOP3.LUT P4, RZ, R3.reuse, 0xff, RZ, 0xc0, !PT ;  /* 0x000000ff03ff7812 */ /* 0x040fe2000788c0ff */
[--C-:B------:R-:W-:Y:S01]  /*5360*/  FFMA.FTZ R146, R146, UR17, R144.reuse ;  /* 0x0000001192927c23 */ /* 0x100fe20008010090 */
[----:B------:R-:W-:Y:S01]  /*5370*/  LOP3.LUT P2, RZ, R3, 0xff00, RZ, 0xc0, !PT ;  /* 0x0000ff0003ff7812 */ /* 0x000fe2000784c0ff */
[----:B------:R-:W-:Y:S01]  /*5380*/  FFMA.FTZ R177, R177, UR17, R144 ;  /* 0x00000011b1b17c23 */ /* 0x000fe20008010090 */
[----:B------:R-:W-:Y:S01]  /*5390*/  LOP3.LUT P5, RZ, R60, 0xff0000, RZ, 0xc0, !PT ;  /* 0x00ff00003cff7812 */ /* 0x000fe200078ac0ff */
        /* <DEDUP_REMOVED lines=11> */
[----:B------:R-:W-:Y:S01]  /*5450*/  F2FP.BF16.F32.PACK_AB R50, R49, R50 ;  /* 0x000000323132723e */ /* 0x000fe200000010ff */
[----:B------:R-:W-:Y:S01]  /*5460*/  FMUL.FTZ R146, R146, UR8 ;  /* 0x0000000892927c20 */ /* 0x000fe20008410000 */
[----:B------:R-:W-:Y:S01]  /*5470*/  FSEL R51, R185, RZ, P6 ;  /* 0x000000ffb9337208 */ /* 0x000fe20003000000 */
[----:B------:R-:W-:Y:S01]  /*5480*/  FMUL.FTZ R177, R177, UR8 ;  /* 0x00000008b1b17c20 */ /* 0x000fe20008410000 */
[----:B------:R-:W-:-:S02]  /*5490*/  LOP3.LUT P4, RZ, R60, 0xff000000, RZ, 0xc0, !PT ;  /* 0xff0000003cff7812 */ /* 0x000fc4000788c0ff */
[----:B------:R-:W-:Y:S02]  /*54a0*/  FSEL R49, R179, RZ, P5 ;  /* 0x000000ffb3317208 */ /* 0x000fe40002800000 */
[----:B------:R-:W-:Y:S02]  /*54b0*/  LOP3.LUT P6, RZ, R61, 0xff00, RZ, 0xc0, !PT ;  /* 0x0000ff003dff7812 */ /* 0x000fe400078cc0ff */
[----:B------:R-:W-:Y:S02]  /*54c0*/  LOP3.LUT P5, RZ, R2, 0xff000000, RZ, 0xc0, !PT ;  /* 0xff00000002ff7812 */ /* 0x000fe400078ac0ff */
[----:B------:R-:W-:Y:S02]  /*54d0*/  F2FP.BF16.F32.PACK_AB R55, R0, R55 ;  /* 0x000000370037723e */ /* 0x000fe400000010ff */
[----:B------:R-:W-:Y:S02]  /*54e0*/  FSEL R0, R74, RZ, P4 ;  /* 0x000000ff4a007208 */ /* 0x000fe40002000000 */
[----:B------:R-:W-:-:S02]  /*54f0*/  FSEL R59, R72, RZ, P6 ;  /* 0x000000ff483b7208 */ /* 0x000fc40003000000 */
[----:B------:R-:W-:Y:S02]  /*5500*/  FSEL R74, R74, RZ, P5 ;  /* 0x000000ff4a4a7208 */ /* 0x000fe40002800000 */
[C---:B------:R-:W-:Y:S02]  /*5510*/  LOP3.LUT P6, RZ, R60.reuse, 0xff00, RZ, 0xc0, !PT ;  /* 0x0000ff003cff7812 */ /* 0x040fe400078cc0ff */
[----:B------:R-:W-:Y:S02]  /*5520*/  LOP3.LUT P2, RZ, R60, 0xff, RZ, 0xc0, !PT ;  /* 0x000000ff3cff7812 */ /* 0x000fe4000784c0ff */
[C---:B------:R-:W-:Y:S02]  /*5530*/  LOP3.LUT P4, RZ, R2.reuse, 0xff00, RZ, 0xc0, !PT ;  /* 0x0000ff0002ff7812 */ /* 0x040fe4000788c0ff */
        /* <DEDUP_REMOVED lines=12> */
.L_x_608:
[----:B------:R-:W-:Y:S05]  /*5600*/  @!P2 BRA `(.L_x_613) ;  /* 0x000000080004a947 */ /* 0x000fea0003800000 */
[----:B------:R-:W-:Y:S05]  /*5610*/  @!P0 BRA `(.L_x_614) ;  /* 0x0000000400088947 */ /* 0x000fea0003800000 */
[--C-:B------:R-:W-:Y:S01]  /*5620*/  FFMA.FTZ R70, R70, UR17, R144.reuse ;  /* 0x0000001146467c23 */ /* 0x100fe20008010090 */
[--C-:B------:R-:W-:Y:S01]  /*5630*/  FFMA.FTZ R185, R185, UR17, R144.reuse ;  /* 0x00000011b9b97c23 */ /* 0x100fe20008010090 */
[----:B0-----:R-:W-:Y:S02]  /*5640*/  IMAD.U32 R45, R58, 0x10000, RZ ;  /* 0x000100003a2d7824 */ /* 0x001fe400078e00ff */
[----:B------:R-:W-:Y:S01]  /*5650*/  FFMA.FTZ R72, R72, UR17, R144 ;  /* 0x0000001148487c23 */ /* 0x000fe20008010090 */
[----:B------:R-:W-:Y:S01]  /*5660*/  FADD.FTZ R70, R197, -R70 ;  /* 0x80000046c5467221 */ /* 0x000fe20000010000 */
[----:B------:R-:W-:Y:S01]  /*5670*/  SHF.L.U32 R44, R43, 0x10, RZ ;  /* 0x000000102b2c7819 */ /* 0x000fe200000006ff */
[----:B------:R-:W-:Y:S01]  /*5680*/  FADD.FTZ R185, R154, -R185 ;  /* 0x800000b99ab97221 */ /* 0x000fe20000010000 */
[----:B------:R-:W-:Y:S01]  /*5690*/  FFMA.FTZ R183, R183, UR17, R144 ;  /* 0x00000011b7b77c23 */ /* 0x000fe20008010090 */
[----:B------:R-:W-:Y:S01]  /*56a0*/  FFMA.FTZ R70, R70, UR16, R45 ;  /* 0x0000001046467c23 */ /* 0x000fe2000801002d */
[----:B------:R-:W-:Y:S01]  /*56b0*/  SHF.L.U32 R59, R59, 0x10, RZ ;  /* 0x000000103b3b7819 */ /* 0x000fe200000006ff */
[----:B------:R-:W-:Y:S01]  /*56c0*/  FADD.FTZ R72, R195, -R72 ;  /* 0x80000048c3487221 */ /* 0x000fe20000010000 */
[----:B------:R-:W-:Y:S01]  /*56d0*/  ISETP.GE.U32.AND P2, PT, R60, RZ, PT ;  /* 0x000000ff3c00720c */ /* 0x000fe20003f46070 */
[----:B------:R-:W-:Y:S01]  /*56e0*/  FFMA.FTZ R47, R185, UR16, R44 ;  /* 0x00000010b92f7c23 */ /* 0x000fe2000801002c */
[----:B------:R-:W-:Y:S01]  /*56f0*/  SHF.L.U32 R0, R42, 0x10, RZ ;  /* 0x000000102a007819 */ /* 0x000fe200000006ff */
[----:B------:R-:W-:Y:S01]  /*5700*/  FMUL.FTZ R44, R70, UR8 ;  /* 0x00000008462c7c20 */ /* 0x000fe20008410000 */
[----:B------:R-:W-:Y:S01]  /*5710*/  FADD.FTZ R183, R152, -R183 ;  /* 0x800000b798b77221 */ /* 0x000fe20000010000 */
[----:B------:R-:W-:Y:S01]  /*5720*/  ISETP.GE.U32.AND.EX P2, PT, R61, 0x1000000, PT, P2 ;  /* 0x010000003d00780c */ /* 0x000fe20003f46120 */
[----:B------:R-:W-:Y:S01]  /*5730*/  FFMA.FTZ R59, R72, UR16, R59 ;  /* 0x00000010483b7c23 */ /* 0x000fe2000801003b */
[----:B------:R-:W-:Y:S01]  /*5740*/  FMUL.FTZ R45, R47, UR8 ;  /* 0x000000082f2d7c20 */ /* 0x000fe20008410000 */
[----:B------:R-:W-:Y:S01]  /*5750*/  FFMA.FTZ R46, R183, UR16, R0 ;  /* 0x00000010b72e7c23 */ /* 0x000fe20008010000 */
[----:B------:R-:W-:Y:S01]  /*5760*/  FSEL R65, R44, RZ, P2 ;  /* 0x000000ff2c417208 */ /* 0x000fe20001000000 */
[----:B------:R-:W-:Y:S01]  /*5770*/  FMUL.FTZ R44, R59, UR8 ;  /* 0x000000083b2c7c20 */ /* 0x000fe20008410000 */
[C---:B------:R-:W-:Y:S01]  /*5780*/  LOP3.LUT P4, RZ, R61.reuse, 0xff0000, RZ, 0xc0, !PT ;  /* 0x00ff00003dff7812 */ /* 0x040fe2000788c0ff */
        /* <DEDUP_REMOVED lines=12> */
[----:B------:R-:W-:Y:S01]  /*5850*/  SHF.L.U32 R44, R41, 0x10, RZ ;  /* 0x00000010292c7819 */ /* 0x000fe200000006ff */
[----:B------:R-:W-:Y:S01]  /*5860*/  FADD.FTZ R146, R191, -R146 ;  /* 0x80000092bf927221 */ /* 0x000fe20000010000 */
[----:B------:R-:W-:Y:S01]  /*5870*/  FSEL R58, R0, RZ, P5 ;  /* 0x000000ff003a7208 */ /* 0x000fe20002800000 */
[----:B------:R-:W-:-:S02]  /*5880*/  IMAD.U32 R69, R69, 0x10000, RZ ;  /* 0x0001000045457824 */ /* 0x000fc400078e00ff */
[----:B------:R-:W-:Y:S01]  /*5890*/  FADD.FTZ R177, R148, -R177 ;  /* 0x800000b194b17221 */ /* 0x000fe20000010000 */
[----:B------:R-:W-:Y:S02]  /*58a0*/  IMAD.U32 R0, R40, 0x10000, RZ ;  /* 0x0001000028007824 */ /* 0x000fe400078e00ff */
[----:B------:R-:W-:Y:S01]  /*58b0*/  FFMA.FTZ R53, R74, UR16, R45 ;  /* 0x000000104a357c23 */ /* 0x000fe2000801002d */
[----:B------:R-:W-:Y:S01]  /*58c0*/  FFMA.FTZ R44, R179, UR16, R44 ;  /* 0x00000010b32c7c23 */ /* 0x000fe2000801002c */
[----:B------:R-:W-:Y:S01]  /*58d0*/  FFMA.FTZ R69, R146, UR16, R69 ;  /* 0x0000001092457c23 */ /* 0x000fe20008010045 */
[----:B------:R-:W-:Y:S01]  /*58e0*/  FFMA.FTZ R0, R177, UR16, R0 ;  /* 0x00000010b1007c23 */ /* 0x000fe20008010000 */
[C---:B------:R-:W-:Y:S01]  /*58f0*/  FMUL.FTZ R55, R53.reuse, UR8 ;  /* 0x0000000835377c20 */ /* 0x040fe20008410000 */
[----:B------:R-:W-:Y:S01]  /*5900*/  FMUL.FTZ R54, R44, UR8 ;  /* 0x000000082c367c20 */ /* 0x000fe20008410000 */
[----:B------:R-:W-:Y:S01]  /*5910*/  F2FP.BF16.F32.PACK_AB R45, R53, R44 ;  /* 0x0000002c352d723e */ /* 0x000fe200000010ff */
        /* <DEDUP_REMOVED lines=18> */
.L_x_614:
[--C-:B------:R-:W-:Y:S01]  /*5a40*/  FFMA.FTZ R70, R70, UR17, R144.reuse ;  /* 0x0000001146467c23 */ /* 0x100fe20008010090 */
[--C-:B------:R-:W-:Y:S01]  /*5a50*/  FFMA.FTZ R185, R185, UR17, R144.reuse ;  /* 0x00000011b9b97c23 */ /* 0x100fe20008010090 */
[--C-:B------:R-:W-:Y:S01]  /*5a60*/  FFMA.FTZ R183, R183, UR17, R144.reuse ;  /* 0x00000011b7b77c23 */ /* 0x100fe20008010090 */
[----:B------:R-:W-:Y:S01]  /*5a70*/  FFMA.FTZ R72, R72, UR17, R144 ;  /* 0x0000001148487c23 */ /* 0x000fe20008010090 */
[----:B0-----:R-:W-:Y:S02]  /*5a80*/  IMAD.U32 R55, R58, 0x10000, RZ ;  /* 0x000100003a377824 */ /* 0x001fe400078e00ff */
[----:B------:R-:W-:Y:S01]  /*5a90*/  FADD.FTZ R70, R197, -R70 ;  /* 0x80000046c5467221 */ /* 0x000fe20000010000 */
[----:B------:R-:W-:Y:S01]  /*5aa0*/  SHF.L.U32 R58, R43, 0x10, RZ ;  /* 0x000000102b3a7819 */ /* 0x000fe200000006ff */
[----:B------:R-:W-:Y:S01]  /*5ab0*/  FADD.FTZ R185, R154, -R185 ;  /* 0x800000b99ab97221 */ /* 0x000fe20000010000 */
[----:B------:R-:W-:Y:S01]  /*5ac0*/  SHF.L.U32 R59, R59, 0x10, RZ ;  /* 0x000000103b3b7819 */ /* 0x000fe200000006ff */
[--C-:B------:R-:W-:Y:S01]  /*5ad0*/  FFMA.FTZ R179, R179, UR17, R144.reuse ;  /* 0x00000011b3b37c23 */ /* 0x100fe20008010090 */
[----:B------:R-:W-:Y:S01]  /*5ae0*/  SHF.L.U32 R54, R42, 0x10, RZ ;  /* 0x000000102a367819 */ /* 0x000fe200000006ff */
[----:B------:R-:W-:Y:S01]  /*5af0*/  FFMA.FTZ R74, R74, UR17, R144 ;  /* 0x000000114a4a7c23 */ /* 0x000fe20008010090 */
[----:B------:R-:W-:Y:S01]  /*5b00*/  FADD.FTZ R183, R152, -R183 ;  /* 0x800000b798b77221 */ /* 0x000fe20000010000 */
[----:B------:R-:W-:Y:S01]  /*5b10*/  FADD.FTZ R72, R195, -R72 ;  /* 0x80000048c3487221 */ /* 0x000fe20000010000 */
[--C-:B------:R-:W-:Y:S01]  /*5b20*/  FFMA.FTZ R146, R146, UR17, R144.reuse ;  /* 0x0000001192927c23 */ /* 0x100fe20008010090 */
[----:B------:R-:W-:Y:S01]  /*5b30*/  FFMA.FTZ R177, R177, UR17, R144 ;  /* 0x00000011b1b17c23 */ /* 0x000fe20008010090 */
[----:B------:R-:W-:Y:S01]  /*5b40*/  FFMA.FTZ R55, R70, UR16, R55 ;  /* 0x0000001046377c23 */ /* 0x000fe20008010037 */
[----:B------:R-:W-:Y:S01]  /*5b50*/  SHF.L.U32 R53, R68, 0x10, RZ ;  /* 0x0000001044357819 */ /* 0x000fe200000006ff */
[----:B------:R-:W-:Y:S01]  /*5b60*/  FFMA.FTZ R58, R185, UR16, R58 ;  /* 0x00000010b93a7c23 */ /* 0x000fe2000801003a */
[----:B------:R-:W-:Y:S01]  /*5b70*/  SHF.L.U32 R52, R41, 0x10, RZ ;  /* 0x0000001029347819 */ /* 0x000fe200000006ff */
[----:B------:R-:W-:Y:S01]  /*5b80*/  FADD.FTZ R179, R150, -R179 ;  /* 0x800000b396b37221 */ /* 0x000fe20000010000 */
[----:B------:R-:W-:Y:S01]  /*5b90*/  ISETP.GE.U32.AND P2, PT, R60, RZ, PT ;  /* 0x000000ff3c00720c */ /* 0x000fe20003f46070 */
[----:B------:R-:W-:Y:S01]  /*5ba0*/  FADD.FTZ R74, R193, -R74 ;  /* 0x8000004ac14a7221 */ /* 0x000fe20000010000 */
[----:B------:R-:W-:Y:S01]  /*5bb0*/  SHF.L.U32 R69, R69, 0x10, RZ ;  /* 0x0000001045457819 */ /* 0x000fe200000006ff */
[----:B------:R-:W-:Y:S01]  /*5bc0*/  FFMA.FTZ R59, R72, UR16, R59 ;  /* 0x00000010483b7c23 */ /* 0x000fe2000801003b */
[----:B------:R-:W-:Y:S01]  /*5bd0*/  FFMA.FTZ R54, R183, UR16, R54 ;  /* 0x00000010b7367c23 */ /* 0x000fe20008010036 */
[----:B------:R-:W-:Y:S01]  /*5be0*/  FADD.FTZ R146, R191, -R146 ;  /* 0x80000092bf927221 */ /* 0x000fe20000010000 */
[----:B------:R-:W-:Y:S01]  /*5bf0*/  FADD.FTZ R177, R148, -R177 ;  /* 0x800000b194b17221 */ /* 0x000fe20000010000 */
[----:B------:R-:W-:-:S02]  /*5c00*/  IMAD.U32 R0, R40, 0x10000, RZ ;  /* 0x0001000028007824 */ /* 0x000fc400078e00ff */
[----:B------:R-:W-:Y:S01]  /*5c10*/  FMUL.FTZ R55, R55, UR8 ;  /* 0x0000000837377c20 */ /* 0x000fe20008410000 */
[----:B------:R-:W-:Y:S01]  /*5c20*/  ISETP.GE.U32.AND.EX P2, PT, R61, 0x1000000, PT, P2 ;  /* 0x010000003d00780c */ /* 0x000fe20003f46120 */
[----:B------:R-:W-:Y:S01]  /*5c30*/  FMUL.FTZ R58, R58, UR8 ;  /* 0x000000083a3a7c20 */ /* 0x000fe20008410000 */
[----:B------:R-:W-:Y:S01]  /*5c40*/  FFMA.FTZ R53, R74, UR16, R53 ;  /* 0x000000104a357c23 */ /* 0x000fe20008010035 */
        /* <DEDUP_REMOVED lines=29> */
.L_x_613:
[----:B------:R-:W-:Y:S05]  /*5e20*/  @!P0 BRA `(.L_x_615) ;  /* 0x0000000000e88947 */ /* 0x000fea0003800000 */
[--C-:B------:R-:W-:Y:S01]  /*5e30*/  FFMA.FTZ R70, R70, UR17, R144.reuse ;  /* 0x0000001146467c23 */ /* 0x100fe20008010090 */
[--C-:B------:R-:W-:Y:S01]  /*5e40*/  FFMA.FTZ R185, R185, UR17, R144.reuse ;  /* 0x00000011b9b97c23 */ /* 0x100fe20008010090 */
[----:B------:R-:W-:Y:S01]  /*5e50*/  FFMA.FTZ R72, R72, UR17, R144 ;  /* 0x0000001148487c23 */ /* 0x000fe20008010090 */
[----:B------:R-:W-:Y:S01]  /*5e60*/  ISETP.GE.U32.AND P2, PT, R60, RZ, PT ;  /* 0x000000ff3c00720c */ /* 0x000fe20003f46070 */
[----:B------:R-:W-:Y:S01]  /*5e70*/  FADD.FTZ R70, R197, -R70 ;  /* 0x80000046c5467221 */ /* 0x000fe20000010000 */
[----:B------:R-:W-:Y:S01]  /*5e80*/  FADD.FTZ R185, R154, -R185 ;  /* 0x800000b99ab97221 */ /* 0x000fe20000010000 */
[----:B------:R-:W-:Y:S01]  /*5e90*/  FFMA.FTZ R183, R183, UR17, R144 ;  /* 0x00000011b7b77c23 */ /* 0x000fe20008010090 */
[----:B------:R-:W-:Y:S01]  /*5ea0*/  FADD.FTZ R72, R195, -R72 ;  /* 0x80000048c3487221 */ /* 0x000fe20000010000 */
[----:B------:R-:W-:Y:S01]  /*5eb0*/  FMUL.FTZ R70, R70, UR16 ;  /* 0x0000001046467c20 */ /* 0x000fe20008410000 */
[----:B0-----:R-:W-:Y:S01]  /*5ec0*/  FMUL.FTZ R47, R185, UR16 ;  /* 0x00000010b92f7c20 */ /* 0x001fe20008410000 */
[----:B------:R-:W-:Y:S01]  /*5ed0*/  ISETP.GE.U32.AND.EX P2, PT, R61, 0x1000000, PT, P2 ;  /* 0x010000003d00780c */ /* 0x000fe20003f46120 */
[----:B------:R-:W-:Y:S01]  /*5ee0*/  FADD.FTZ R183, R152, -R183 ;  /* 0x800000b798b77221 */ /* 0x000fe20000010000 */
[----:B------:R-:W-:Y:S01]  /*5ef0*/  FMUL.FTZ R44, R70, UR8 ;  /* 0x00000008462c7c20 */ /* 0x000fe20008410000 */
[----:B------:R-:W-:Y:S01]  /*5f00*/  FMUL.FTZ R53, R72, UR16 ;  /* 0x0000001048357c20 */ /* 0x000fe20008410000 */
[--C-:B------:R-:W-:Y:S01]  /*5f10*/  FFMA.FTZ R179, R179, UR17, R144.reuse ;  /* 0x00000011b3b37c23 */ /* 0x100fe20008010090 */
[--C-:B------:R-:W-:Y:S01]  /*5f20*/  FFMA.FTZ R74, R74, UR17, R144.reuse ;  /* 0x000000114a4a7c23 */ /* 0x100fe20008010090 */
[----:B------:R-:W-:Y:S01]  /*5f30*/  FMUL.FTZ R45, R47, UR8 ;  /* 0x000000082f2d7c20 */ /* 0x000fe20008410000 */
[--C-:B------:R-:W-:Y:S01]  /*5f40*/  FFMA.FTZ R146, R146, UR17, R144.reuse ;  /* 0x0000001192927c23 */ /* 0x100fe20008010090 */
[----:B------:R-:W-:Y:S01]  /*5f50*/  FFMA.FTZ R177, R177, UR17, R144 ;  /* 0x00000011b1b17c23 */ /* 0x000fe20008010090 */
[----:B------:R-:W-:Y:S01]  /*5f60*/  LOP3.LUT P4, RZ, R61, 0xff0000, RZ, 0xc0, !PT ;  /* 0x00ff00003dff7812 */ /* 0x000fe2000788c0ff */
[----:B------:R-:W-:Y:S01]  /*5f70*/  FMUL.FTZ R46, R183, UR16 ;  /* 0x00000010b72e7c20 */ /* 0x000fe20008410000 */
[----:B------:R-:W-:Y:S01]  /*5f80*/  FSEL R62, R44, RZ, P2 ;  /* 0x000000ff2c3e7208 */ /* 0x000fe20001000000 */
[----:B------:R-:W-:Y:S01]  /*5f90*/  FMUL.FTZ R44, R53, UR8 ;  /* 0x00000008352c7c20 */ /* 0x000fe20008410000 */
[----:B------:R-:W-:Y:S01]  /*5fa0*/  FADD.FTZ R179, R150, -R179 ;  /* 0x800000b396b37221 */ /* 0x000fe20000010000 */
[----:B------:R-:W-:Y:S01]  /*5fb0*/  FADD.FTZ R74, R193, -R74 ;  /* 0x8000004ac14a7221 */ /* 0x000fe20000010000 */
[----:B------:R-:W-:Y:S01]  /*5fc0*/  LOP3.LUT P5, RZ, R61, 0xff00, RZ, 0xc0, !PT ;  /* 0x0000ff003dff7812 */ /* 0x000fe200078ac0ff */
[----:B------:R-:W-:Y:S01]  /*5fd0*/  FADD.FTZ R146, R191, -R146 ;  /* 0x80000092bf927221 */ /* 0x000fe20000010000 */
[----:B------:R-:W-:Y:S01]  /*5fe0*/  FADD.FTZ R177, R148, -R177 ;  /* 0x800000b194b17221 */ /* 0x000fe20000010000 */
[----:B------:R-:W-:Y:S01]  /*5ff0*/  FSEL R55, R45, RZ, P4 ;  /* 0x000000ff2d377208 */ /* 0x000fe20002000000 */
[----:B------:R-:W-:Y:S01]  /*6000*/  FMUL.FTZ R0, R46, UR8 ;  /* 0x000000082e007c20 */ /* 0x000fe20008410000 */
[----:B------:R-:W-:Y:S01]  /*6010*/  LOP3.LUT P6, RZ, R61, 0xff, RZ, 0xc0, !PT ;  /* 0x000000ff3dff7812 */ /* 0x000fe200078cc0ff */
[----:B------:R-:W-:Y:S01]  /*6020*/  FMUL.FTZ R45, R179, UR16 ;  /* 0x00000010b32d7c20 */ /* 0x000fe20008410000 */
[----:B------:R-:W-:Y:S01]  /*6030*/  FMUL.FTZ R74, R74, UR16 ;  /* 0x000000104a4a7c20 */ /* 0x000fe20008410000 */
[----:B------:R-:W-:Y:S01]  /*6040*/  FSEL R61, R44, RZ, P5 ;  /* 0x000000ff2c3d7208 */ /* 0x000fe20002800000 */
[----:B------:R-:W-:Y:S01]  /*6050*/  FMUL.FTZ R44, R177, UR16 ;  /* 0x00000010b12c7c20 */ /* 0x000fe20008410000 */
[----:B------:R-:W-:Y:S01]  /*6060*/  F2FP.BF16.F32.PACK_AB R46, R53, R46 ;  /* 0x0000002e352e723e */ /* 0x000fe200000010ff */
[----:B------:R-:W-:Y:S01]  /*6070*/  FMUL.FTZ R53, R146, UR16 ;  /* 0x0000001092357c20 */ /* 0x000fe20008410000 */
[----:B------:R-:W-:Y:S01]  /*6080*/  FMUL.FTZ R54, R45, UR8 ;  /* 0x000000082d367c20 */ /* 0x000fe20008410000 */
[----:B------:R-:W-:Y:S01]  /*6090*/  FSEL R58, R0, RZ, P6 ;  /* 0x000000ff003a7208 */ /* 0x000fe20003000000 */
[----:B------:R-:W-:Y:S01]  /*60a0*/  FMUL.FTZ R0, R44, UR8 ;  /* 0x000000082c007c20 */ /* 0x000fe20008410000 */
[C---:B------:R-:W-:Y:S01]  /*60b0*/  F2FP.BF16.F32.PACK_AB R45, R74.reuse, R45 ;  /* 0x0000002d4a2d723e */ /* 0x040fe200000010ff */
[----:B------:R-:W-:Y:S01]  /*60c0*/  FMUL.FTZ R74, R74, UR8 ;  /* 0x000000084a4a7c20 */ /* 0x000fe20008410000 */
[----:B------:R-:W-:Y:S01]  /*60d0*/  FMUL.FTZ R52, R53, UR8 ;  /* 0x0000000835347c20 */ /* 0x000fe20008410000 */
[----:B------:R-:W-:-:S02]  /*60e0*/  LOP3.LUT P2, RZ, R60, 0xff0000, RZ, 0xc0, !PT ;  /* 0x00ff00003cff7812 */ /* 0x000fc4000784c0ff */
[C---:B------:R-:W-:Y:S02]  /*60f0*/  LOP3.LUT P4, RZ, R60.reuse, 0xff000000, RZ, 0xc0, !PT ;  /* 0xff0000003cff7812 */ /* 0x040fe4000788c0ff */
[C---:B------:R-:W-:Y:S02]  /*6100*/  LOP3.LUT P6, RZ, R60.reuse, 0xff, RZ, 0xc0, !PT ;  /* 0x000000ff3cff7812 */ /* 0x040fe400078cc0ff */
[----:B------:R-:W-:Y:S02]  /*6110*/  LOP3.LUT P5, RZ, R60, 0xff00, RZ, 0xc0, !PT ;  /* 0x0000ff003cff7812 */ /* 0x000fe400078ac0ff */
        /* <DEDUP_REMOVED lines=11> */
.L_x_615:
        /* <DEDUP_REMOVED lines=25> */
[C---:B------:R-:W-:Y:S01]  /*6360*/  LOP3.LUT P4, RZ, R61.reuse, 0xff0000, RZ, 0xc0, !PT ;  /* 0x00ff00003dff7812 */ /* 0x040fe2000788c0ff */
[----:B------:R-:W-:Y:S01]  /*6370*/  FMUL.FTZ R146, R146, UR16 ;  /* 0x0000001092927c20 */ /* 0x000fe20008410000 */
[----:B------:R-:W-:Y:S01]  /*6380*/  LOP3.LUT P5, RZ, R61, 0xff, RZ, 0xc0, !PT ;  /* 0x000000ff3dff7812 */ /* 0x000fe200078ac0ff */
[----:B------:R-:W-:Y:S01]  /*6390*/  FMUL.FTZ R179, R179, UR16 ;  /* 0x00000010b3b37c20 */ /* 0x000fe20008410000 */
[C---:B------:R-:W-:Y:S01]  /*63a0*/  ISETP.GE.U32.AND.EX P2, PT, R61.reuse, 0x1000000, PT, P2 ;  /* 0x010000003d00780c */ /* 0x040fe20003f46120 */
[----:B------:R-:W-:Y:S01]  /*63b0*/  FMUL.FTZ R74, R74, UR16 ;  /* 0x000000104a4a7c20 */ /* 0x000fe20008410000 */
[----:B------:R-:W-:Y:S01]  /*63c0*/  LOP3.LUT P6, RZ, R61, 0xff00, RZ, 0xc0, !PT ;  /* 0x0000ff003dff7812 */ /* 0x000fe200078cc0ff */
[----:B------:R-:W-:Y:S01]  /*63d0*/  FMUL.FTZ R177, R177, UR16 ;  /* 0x00000010b1b17c20 */ /* 0x000fe20008410000 */
[----:B------:R-:W-:Y:S01]  /*63e0*/  FSEL R70, R70, RZ, P2 ;  /* 0x000000ff46467208 */ /* 0x000fe20001000000 */
[----:B------:R-:W-:Y:S01]  /*63f0*/  FMUL.FTZ R146, R146, UR8 ;  /* 0x0000000892927c20 */ /* 0x000fe20008410000 */
[----:B0-----:R-:W-:Y:S01]  /*6400*/  FSEL R55, R185, RZ, P4 ;  /* 0x000000ffb9377208 */ /* 0x001fe20002000000 */
        /* <DEDUP_REMOVED lines=16> */
[----:B------:R-:W-:-:S07]  /*6510*/  F2FP.BF16.F32.PACK_AB R52, R59, R52 ;  /* 0x000000343b34723e */ /* 0x000fce00000010ff */
.L_x_611:
        /* <DEDUP_REMOVED lines=40> */
[----:B------:R-:W-:-:S07]  /*67a0*/  MOV R31, R109 ;  /* 0x0000006d001f7202 */ /* 0x000fce0000000f00 */
.L_x_599:
        /* <DEDUP_REMOVED lines=28> */
.L_x_617:
        /* <DEDUP_REMOVED lines=9> */
.L_x_2785:


//--------------------- .text._ZN10layer_norm22ln_bwd_finalize_kernelINS_22Kernel_traits_finalizeILj2048Ef13__nv_bfloat16S2_S2_fjLb0ELj1024ELj4ENS_18Kernel_traits_baseILj2048EfS2_S2_S2_fjLj1024EEEEELb0ELb0EEEvNS_9BwdParamsE --------------------------
	.section	.text._ZN10layer_norm22ln_bwd_finalize_kernelINS_22Kernel_traits_finalizeILj2048Ef13__nv_bfloat16S2_S2_fjLb0ELj1024ELj4ENS_18Kernel_traits_baseILj2048EfS2_S2_S2_fjLj1024EEEEELb0ELb0EEEvNS_9BwdParamsE,"ax",@progbits
	.align	128
        .global         _ZN10layer_norm22ln_bwd_finalize_kernelINS_22Kernel_traits_finalizeILj2048Ef13__nv_bfloat16S2_S2_fjLb0ELj1024ELj4ENS_18Kernel_traits_baseILj2048EfS2_S2_S2_fjLj1024EEEEELb0ELb0EEEvNS_9BwdParamsE
        .type           _ZN10layer_norm22ln_bwd_finalize_kernelINS_22Kernel_traits_finalizeILj2048Ef13__nv_bfloat16S2_S2_fjLb0ELj1024ELj4ENS_18Kernel_traits_baseILj2048EfS2_S2_S2_fjLj1024EEEEELb0ELb0EEEvNS_9BwdParamsE,@function
        .size           _ZN10layer_norm22ln_bwd_finalize_kernelINS_22Kernel_traits_finalizeILj2048Ef13__nv_bfloat16S2_S2_fjLb0ELj1024ELj4ENS_18Kernel_traits_baseILj2048EfS2_S2_S2_fjLj1024EEEEELb0ELb0EEEvNS_9BwdParamsE,(.L_x_2786 - _ZN10layer_norm22ln_bwd_finalize_kernelINS_22Kernel_traits_finalizeILj2048Ef13__nv_bfloat16S2_S2_fjLb0ELj1024ELj4ENS_18Kernel_traits_baseILj2048EfS2_S2_S2_fjLj1024EEEEELb0ELb0EEEvNS_9BwdParamsE)
        .other          _ZN10layer_norm22ln_bwd_finalize_kernelINS_22Kernel_traits_finalizeILj2048Ef13__nv_bfloat16S2_S2_fjLb0ELj1024ELj4ENS_18Kernel_traits_baseILj2048EfS2_S2_S2_fjLj1024EEEEELb0ELb0EEEvNS_9BwdParamsE,@"STO_CUDA_ENTRY STV_DEFAULT"
_ZN10layer_norm22ln_bwd_finalize_kernelINS_22Kernel_traits_finalizeILj2048Ef13__nv_bfloat16S2_S2_fjLb0ELj1024ELj4ENS_18Kernel_traits_baseILj2048EfS2_S2_S2_fjLj1024EEEEELb0ELb0EEEvNS_9BwdParamsE:
.text._ZN10layer_norm22ln_bwd_finalize_kernelINS_22Kernel_traits_finalizeILj2048Ef13__nv_bfloat16S2_S2_fjLb0ELj1024ELj4ENS_18Kernel_traits_baseILj2048EfS2_S2_S2_fjLj1024EEEEELb0ELb0EEEvNS_9BwdParamsE:
        /* <DEDUP_REMOVED lines=13> */
[----:B------:R-:W-:Y:S02]  /*00d0*/  LOP3.LUT R17, R2, 0x1f, RZ, 0xc0, !PT ;  /* 0x0000001f02117812 */ /* 0x000fe400078ec0ff */
[----:B------:R-:W-:Y:S01]  /*00e0*/  LOP3.LUT R2, R0, 0x7ffffff0, RZ, 0xc0, !PT ;  /* 0x7ffffff000027812 */ /* 0x000fe200078ec0ff */
[----:B------:R-:W-:Y:S01]  /*00f0*/  HFMA2 R0, -RZ, RZ, 0, 0 ;  /* 0x00000000ff007431 */ /* 0x000fe200000001ff */
        /* <DEDUP_REMOVED lines=22> */
[C---:B------:R-:W-:Y:S01]  /*0260*/  LOP3.LUT R13, R58.reuse, 0x1c0, RZ, 0xfc, !PT ;  /* 0x000001c03a0d7812 */ /* 0x040fe200078efcff */
[-CC-:B------:R-:W-:Y:S01]  /*0270*/  IMAD R12, R11, R56.reuse, R59.reuse ;  /* 0x000000380b0c7224 */ /* 0x180fe200078e023b */
[----:B------:R-:W-:Y:S01]  /*0280*/  LOP3.LUT R15, R58, 0x1e0, RZ, 0xfc, !PT ;  /* 0x000001e03a0f7812 */ /* 0x000fe200078efcff */
[-CC-:B------:R-:W-:Y:S01]  /*0290*/  IMAD R4, R4, R56.reuse, R59.reuse ;  /* 0x0000003804047224 */ /* 0x180fe200078e023b */
[C---:B------:R-:W-:Y:S01]  /*02a0*/  LOP3.LUT R2, R58.reuse, 0x100, RZ, 0xfc, !PT ;  /* 0x000001003a027812 */ /* 0x040fe200078efcff */
[-CC-:B------:R-:W-:Y:S01]  /*02b0*/  IMAD R14, R13, R56.reuse, R59.reuse ;  /* 0x000000380d0e7224 */ /* 0x180fe200078e023b */
[C---:B------:R-:W-:Y:S01]  /*02c0*/  LOP3.LUT R3, R58.reuse, 0x120, RZ, 0xfc, !PT ;  /* 0x000001203a037812 */ /* 0x040fe200078efcff */
[-CC-:B------:R-:W-:Y:S01]  /*02d0*/  IMAD R18, R15, R56.reuse, R59.reuse ;  /* 0x000000380f127224 */ /* 0x180fe200078e023b */
[----:B------:R-:W-:Y:S01]  /*02e0*/  LOP3.LUT R7, R58, 0x160, RZ, 0xfc, !PT ;  /* 0x000001603a077812 */ /* 0x000fe200078efcff */
[-CC-:B------:R-:W-:Y:S01]  /*02f0*/  IMAD R2, R2, R56.reuse, R59.reuse ;  /* 0x0000003802027224 */ /* 0x180fe200078e023b */
[C---:B------:R-:W-:Y:S01]  /*0300*/  LOP3.LUT R16, R58.reuse, 0x80, RZ, 0xfc, !PT ;  /* 0x000000803a107812 */ /* 0x040fe200078efcff */
[----:B------:R-:W-:Y:S01]  /*0310*/  HFMA2 R36, -RZ, RZ, 0, 0 ;  /* 0x00000000ff247431 */ /* 0x000fe200000001ff */
        /* <DEDUP_REMOVED lines=29> */
[----:B------:R-:W-:Y:S02]  /*04f0*/  IADD3 R17, PT, PT, R17, R30, RZ ;  /* 0x0000001e11117210 */ /* 0x000fe40007ffe0ff */
[----:B------:R-:W-:Y:S02]  /*0500*/  MOV R2, R58 ;  /* 0x0000003a00027202 */ /* 0x000fe40000000f00 */
[----:B------:R-:W-:-:S07]  /*0510*/  IADD3 R19, PT, PT, -R29, RZ, RZ ;  /* 0x000000ff1d137210 */ /* 0x000fce0007ffe1ff */
.L_x_622:
        /* <DEDUP_REMOVED lines=118> */
.L_x_621:
[----:B------:R-:W-:Y:S05]  /*0c80*/  BSYNC.RECONVERGENT B1 ;  /* 0x0000000000017941 */ /* 0x000fea0003800200 */
.L_x_620:
        /* <DEDUP_REMOVED lines=75> */
.L_x_624:
[----:B------:R-:W-:Y:S05]  /*1140*/  BSYNC.RECONVERGENT B1 ;  /* 0x0000000000017941 */ /* 0x000fea0003800200 */
.L_x_623:
        /* <DEDUP_REMOVED lines=37> */
.L_x_626:
[----:B------:R-:W-:Y:S05]  /*13a0*/  BSYNC.RECONVERGENT B1 ;  /* 0x0000000000017941 */ /* 0x000fea0003800200 */
.L_x_625:
[----:B------:R-:W-:Y:S05]  /*13b0*/  @!P1 BRA `(.L_x_619) ;  /* 0x0000000000409947 */ /* 0x000fea0003800000 */
[----:B------:R-:W0:Y:S01]  /*13c0*/  LDC.64 R6, c[0x0][0x440] ;  /* 0x00011000ff067b82 */ /* 0x000e220000000a00 */
[----:B------:R-:W-:Y:S01]  /*13d0*/  IMAD R59, R2, R56, R59 ;  /* 0x00000038023b7224 */ /* 0x000fe200078e023b */
[----:B------:R-:W-:Y:S02]  /*13e0*/  LOP3.LUT R8, R8, 0x1f, RZ, 0xc0, !PT ;  /* 0x0000001f08087812 */ /* 0x000fe400078ec0ff */
[----:B------:R-:W-:Y:S02]  /*13f0*/  IADD3 R9, PT, PT, -R9, RZ, RZ ;  /* 0x000000ff09097210 */ /* 0x000fe40007ffe1ff */
[----:B------:R-:W-:Y:S02]  /*1400*/  IADD3 R59, PT, PT, R8, R59, RZ ;  /* 0x0000003b083b7210 */ /* 0x000fe40007ffe0ff */
[----:B------:R-:W1:Y:S05]  /*1410*/  LDC.64 R10, c[0x0][0x448] ;  /* 0x00011200ff0a7b82 */ /* 0x000e6a0000000a00 */
.L_x_627:
        /* <DEDUP_REMOVED lines=10> */
.L_x_619:
[----:B------:R-:W-:Y:S05]  /*14c0*/  BSYNC.RECONVERGENT B0 ;  /* 0x0000000000007941 */ /* 0x000fea0003800200 */
.L_x_618:
        /* <DEDUP_REMOVED lines=47> */
[----:B------:R-:W-:Y:S01]  /*17c0*/  LEA R0, R11, UR4, 0x3 ;  /* 0x000000040b007c11 */ /* 0x000fe2000f8e18ff */
[----:B0-----:R-:W0:Y:S04]  /*17d0*/  LDC.64 R6, c[0x0][0x488] ;  /* 0x00012200ff067b82 */ /* 0x001e280000000a00 */
[----:B------:R-:W1:Y:S04]  /*17e0*/  LDS.64 R4, [R0+0x2000] ;  /* 0x0020000000047984 */ /* 0x000e680000000a00 */
[----:B------:R-:W2:Y:S01]  /*17f0*/  LDS.64 R2, [R0+0x2080] ;  /* 0x0020800000027984 */ /* 0x000ea20000000a00 */
[----:B------:R-:W3:Y:S01]  /*1800*/  LDC.64 R8, c[0x0][0x480] ;  /* 0x00012000ff087b82 */ /* 0x000ee20000000a00 */
[----:B0-----:R-:W-:-:S04]  /*1810*/  IMAD.WIDE.U32 R6, R57, 0x8, R6 ;  /* 0x0000000839067825 */ /* 0x001fc800078e0006 */
[----:B---3--:R-:W-:Y:S01]  /*1820*/  IMAD.WIDE.U32 R8, R57, 0x8, R8 ;  /* 0x0000000839087825 */ /* 0x008fe200078e0008 */
[----:B-1----:R-:W-:Y:S04]  /*1830*/  STG.E.64 desc[UR6][R6.64], R4 ;  /* 0x0000000406007986 */ /* 0x002fe8000c101b06 */
[----:B--2---:R-:W-:Y:S01]  /*1840*/  STG.E.64 desc[UR6][R8.64], R2 ;  /* 0x0000000208007986 */ /* 0x004fe2000c101b06 */
[----:B------:R-:W-:Y:S05]  /*1850*/  EXIT ;  /* 0x000000000000794d */ /* 0x000fea0003800000 */
.L_x_628:
        /* <DEDUP_REMOVED lines=10> */
.L_x_2786:


//--------------------- .text._ZN10layer_norm40ln_parallel_residual_bwd_finalize_kernelINS_22Kernel_traits_finalizeILj2048Ef13__nv_bfloat16S2_S2_fjLb0ELj1024ELj4ENS_18Kernel_traits_baseILj2048EfS2_S2_S2_fjLj1024EEEEELb0EEEvNS_9BwdParamsE --------------------------
	.section	.text._ZN10layer_norm40ln_parallel_residual_bwd_finalize_kernelINS_22Kernel_traits_finalizeILj2048Ef13__nv_bfloat16S2_S2_fjLb0ELj1024ELj4ENS_18Kernel_traits_baseILj2048EfS2_S2_S2_fjLj1024EEEEELb0EEEvNS_9BwdParamsE,"ax",@progbits
	.align	128
        .global         _ZN10layer_norm40ln_parallel_residual_bwd_finalize_kernelINS_22Kernel_traits_finalizeILj2048Ef13__nv_bfloat16S2_S2_fjLb0ELj1024ELj4ENS_18Kernel_traits_baseILj2048EfS2_S2_S2_fjLj1024EEEEELb0EEEvNS_9BwdParamsE
        .type           _ZN10layer_norm40ln_parallel_residual_bwd_finalize_kernelINS_22Kernel_traits_finalizeILj2048Ef13__nv_bfloat16S2_S2_fjLb0ELj1024ELj4ENS_18Kernel_traits_baseILj2048EfS2_S2_S2_fjLj1024EEEEELb0EEEvNS_9BwdParamsE,@function
        .size           _ZN10layer_norm40ln_parallel_residual_bwd_finalize_kernelINS_22Kernel_traits_finalizeILj2048Ef13__nv_bfloat16S2_S2_fjLb0ELj1024ELj4ENS_18Kernel_traits_baseILj2048EfS2_S2_S2_fjLj1024EEEEELb0EEEvNS_9BwdParamsE,(.L_x_2787 - _ZN10layer_norm40ln_parallel_residual_bwd_finalize_kernelINS_22Kernel_traits_finalizeILj2048Ef13__nv_bfloat16S2_S2_fjLb0ELj1024ELj4ENS_18Kernel_traits_baseILj2048EfS2_S2_S2_fjLj1024EEEEELb0EEEvNS_9BwdParamsE)
        .other          _ZN10layer_norm40ln_parallel_residual_bwd_finalize_kernelINS_22Kernel_traits_finalizeILj2048Ef13__nv_bfloat16S2_S2_fjLb0ELj1024ELj4ENS_18Kernel_traits_baseILj2048EfS2_S2_S2_fjLj1024EEEEELb0EEEvNS_9BwdParamsE,@"STO_CUDA_ENTRY STV_DEFAULT"
_ZN10layer_norm40ln_parallel_residual_bwd_finalize_kernelINS_22Kernel_traits_finalizeILj2048Ef13__nv_bfloat16S2_S2_fjLb0ELj1024ELj4ENS_18Kernel_traits_baseILj2048EfS2_S2_S2_fjLj1024EEEEELb0EEEvNS_9BwdParamsE:
.text._ZN10layer_norm40ln_parallel_residual_bwd_finalize_kernelINS_22Kernel_traits_finalizeILj2048Ef13__nv_bfloat16S2_S2_fjLb0ELj1024ELj4ENS_18Kernel_traits_baseILj2048EfS2_S2_S2_fjLj1024EEEEELb0EEEvNS_9BwdParamsE:
        /* <DEDUP_REMOVED lines=37> */
[C---:B------:R-:W-:Y:S01]  /*0250*/  LOP3.LUT R7, R3.reuse, 0x80, RZ, 0xfc, !PT ;  /* 0x0000008003077812 */ /* 0x040fe200078efcff */
[----:B------:R-:W-:Y:S01]  /*0260*/  HFMA2 R24, -RZ, RZ, 0, 0 ;  /* 0x00000000ff187431 */ /* 0x000fe200000001ff */
[C---:B------:R-:W-:Y:S02]  /*0270*/  LOP3.LUT R13, R3.reuse, 0xc0, RZ, 0xfc, !PT ;  /* 0x000000c0030d7812 */ /* 0x040fe400078efcff */
[----:B------:R-:W-:Y:S01]  /*0280*/  LOP3.LUT R14, R3, 0xe0, RZ, 0xfc, !PT ;  /* 0x000000e0030e7812 */ /* 0x000fe200078efcff */
[-CC-:B------:R-:W-:Y:S01]  /*0290*/  IMAD R21, R7, R2.reuse, R5.reuse ;  /* 0x0000000207157224 */ /* 0x180fe200078e0205 */
[----:B------:R-:W-:Y:S01]  /*02a0*/  LOP3.LUT R16, R3, 0x40, RZ, 0xfc, !PT ;  /* 0x0000004003107812 */ /* 0x000fe200078efcff */
[-CC-:B------:R-:W-:Y:S01]  /*02b0*/  IMAD R19, R13, R2.reuse, R5.reuse ;  /* 0x000000020d137224 */ /* 0x180fe200078e0205 */
[----:B------:R-:W-:Y:S01]  /*02c0*/  LOP3.LUT R18, R3, 0x60, RZ, 0xfc, !PT ;  /* 0x0000006003127812 */ /* 0x000fe200078efcff */
[-CC-:B------:R-:W-:Y:S01]  /*02d0*/  IMAD R15, R14, R2.reuse, R5.reuse ;  /* 0x000000020e0f7224 */ /* 0x180fe200078e0205 */
[----:B------:R-:W-:Y:S01]  /*02e0*/  LOP3.LUT R20, R11, 0xffffff8, RZ, 0xc0, !PT ;  /* 0x0ffffff80b147812 */ /* 0x000fe200078ec0ff */
[-CC-:B------:R-:W-:Y:S01]  /*02f0*/  IMAD R11, R10, R2.reuse, R5.reuse ;  /* 0x000000020a0b7224 */ /* 0x180fe200078e0205 */
[----:B------:R-:W-:Y:S01]  /*0300*/  MOV R7, R3 ;  /* 0x0000000300077202 */ /* 0x000fe20000000f00 */
[-CC-:B------:R-:W-:Y:S01]  /*0310*/  IMAD R17, R16, R2.reuse, R5.reuse ;  /* 0x0000000210117224 */ /* 0x180fe200078e0205 */
[----:B------:R-:W-:Y:S01]  /*0320*/  IADD3 R13, PT, PT, R4, R27, RZ ;  /* 0x0000001b040d7210 */ /* 0x000fe20007ffe0ff */
[----:B------:R-:W-:Y:S01]  /*0330*/  IMAD R23, R18, R2, R5 ;  /* 0x0000000212177224 */ /* 0x000fe200078e0205 */
[----:B------:R-:W-:-:S02]  /*0340*/  IADD3 R5, PT, PT, -R20, RZ, RZ ;  /* 0x000000ff14057210 */ /* 0x000fc40007ffe1ff */
[C---:B------:R-:W-:Y:S02]  /*0350*/  IADD3 R18, PT, PT, R4.reuse, R11, RZ ;  /* 0x0000000b04127210 */ /* 0x040fe40007ffe0ff */
[C---:B------:R-:W-:Y:S02]  /*0360*/  IADD3 R10, PT, PT, R4.reuse, R29, RZ ;  /* 0x0000001d040a7210 */ /* 0x040fe40007ffe0ff */
[C---:B------:R-:W-:Y:S02]  /*0370*/  IADD3 R21, PT, PT, R4.reuse, R21, RZ ;  /* 0x0000001504157210 */ /* 0x040fe40007ffe0ff */
[C---:B------:R-:W-:Y:S02]  /*0380*/  IADD3 R19, PT, PT, R4.reuse, R19, RZ ;  /* 0x0000001304137210 */ /* 0x040fe40007ffe0ff */
[C---:B------:R-:W-:Y:S02]  /*0390*/  IADD3 R20, PT, PT, R4.reuse, R15, RZ ;  /* 0x0000000f04147210 */ /* 0x040fe40007ffe0ff */
[----:B------:R-:W-:-:S02]  /*03a0*/  IADD3 R11, PT, PT, R4, R17, RZ ;  /* 0x00000011040b7210 */ /* 0x000fc40007ffe0ff */
[----:B------:R-:W-:-:S07]  /*03b0*/  IADD3 R22, PT, PT, R4, R23, RZ ;  /* 0x0000001704167210 */ /* 0x000fce0007ffe0ff */
.L_x_633:
        /* <DEDUP_REMOVED lines=112> */
.L_x_632:
[----:B------:R-:W-:Y:S05]  /*0ac0*/  BSYNC.RECONVERGENT B1 ;  /* 0x0000000000017941 */ /* 0x000fea0003800200 */
.L_x_631:
        /* <DEDUP_REMOVED lines=65> */
.L_x_635:
[----:B------:R-:W-:Y:S05]  /*0ee0*/  BSYNC.RECONVERGENT B1 ;  /* 0x0000000000017941 */ /* 0x000fea0003800200 */
.L_x_634:
        /* <DEDUP_REMOVED lines=36> */
.L_x_637:
[----:B------:R-:W-:Y:S05]  /*1130*/  BSYNC.RECONVERGENT B1 ;  /* 0x0000000000017941 */ /* 0x000fea0003800200 */
.L_x_636:
        /* <DEDUP_REMOVED lines=18> */
.L_x_630:
[----:B------:R-:W-:Y:S05]  /*1260*/  BSYNC.RECONVERGENT B0 ;  /* 0x0000000000007941 */ /* 0x000fea0003800200 */
.L_x_629:
        /* <DEDUP_REMOVED lines=84> */
[----:B------:R-:W-:Y:S04]  /*17b0*/  STG.E.64 desc[UR6][R12.64], R10 ;  /* 0x0000000a0c007986 */ /* 0x000fe8000c101b06 */
[----:B--2---:R-:W-:Y:S01]  /*17c0*/  STG.E.64 desc[UR6][R14.64], R6 ;  /* 0x000000060e007986 */ /* 0x004fe2000c101b06 */
[----:B0-----:R-:W-:-:S03]  /*17d0*/  IMAD.WIDE.U32 R8, R8, 0x8, R18 ;  /* 0x0000000808087825 */ /* 0x001fc600078e0012 */
[----:B----4-:R-:W-:Y:S04]  /*17e0*/  STG.E.64 desc[UR6][R16.64], R4 ;  /* 0x0000000410007986 */ /* 0x010fe8000c101b06 */
[----:B-----5:R-:W-:Y:S01]  /*17f0*/  STG.E.64 desc[UR6][R8.64], R2 ;  /* 0x0000000208007986 */ /* 0x020fe2000c101b06 */
[----:B------:R-:W-:Y:S05]  /*1800*/  EXIT ;  /* 0x000000000000794d */ /* 0x000fea0003800000 */
.L_x_638:
        /* <DEDUP_REMOVED lines=15> */
.L_x_2787:


//--------------------- .text._ZN10layer_norm31ln_parallel_residual_bwd_kernelINS_13Kernel_traitsIf13__nv_bfloat16S2_S2_fjLj2048ELj1ELj1ELj4ELj16ENS_18Kernel_traits_baseILj2048EfS2_S2_S2_fjLj128EEEEELb1ELb1ELb0EEEvNS_9BwdParamsE --------------------------
	.section	.text._ZN10layer_norm31ln_parallel_residual_bwd_kernelINS_13Kernel_traitsIf13__nv_bfloat16S2_S2_fjLj2048ELj1ELj1ELj4ELj16ENS_18Kernel_traits_baseILj2048EfS2_S2_S2_fjLj128EEEEELb1ELb1ELb0EEEvNS_9BwdParamsE,"ax",@progbits
	.align	128
        .global         _ZN10layer_norm31ln_parallel_residual_bwd_kernelINS_13Kernel_traitsIf13__nv_bfloat16S2_S2_fjLj2048ELj1ELj1ELj4ELj16ENS_18Kernel_traits_baseILj2048EfS2_S2_S2_fjLj128EEEEELb1ELb1ELb0EEEvNS_9BwdParamsE
        .type           _ZN10layer_norm31ln_parallel_residual_bwd_kernelINS_13Kernel_traitsIf13__nv_bfloat16S2_S2_fjLj2048ELj1ELj1ELj4ELj16ENS_18Kernel_traits_baseILj2048EfS2_S2_S2_fjLj128EEEEELb1ELb1ELb0EEEvNS_9BwdParamsE,@function
        .size           _ZN10layer_norm31ln_parallel_residual_bwd_kernelINS_13Kernel_traitsIf13__nv_bfloat16S2_S2_fjLj2048ELj1ELj1ELj4ELj16ENS_18Kernel_traits_baseILj2048EfS2_S2_S2_fjLj128EEEEELb1ELb1ELb0EEEvNS_9BwdParamsE,(.L_x_2788 - _ZN10layer_norm31ln_parallel_residual_bwd_kernelINS_13Kernel_traitsIf13__nv_bfloat16S2_S2_fjLj2048ELj1ELj1ELj4ELj16ENS_18Kernel_traits_baseILj2048EfS2_S2_S2_fjLj128EEEEELb1ELb1ELb0EEEvNS_9BwdParamsE)
        .other          _ZN10layer_norm31ln_parallel_residual_bwd_kernelINS_13Kernel_traitsIf13__nv_bfloat16S2_S2_fjLj2048ELj1ELj1ELj4ELj16ENS_18Kernel_traits_baseILj2048EfS2_S2_S2_fjLj128EEEEELb1ELb1ELb0EEEvNS_9BwdParamsE,@"STO_CUDA_ENTRY STV_DEFAULT"
_ZN10layer_norm31ln_parallel_residual_bwd_kernelINS_13Kernel_traitsIf13__nv_bfloat16S2_S2_fjLj2048ELj1ELj1ELj4ELj16ENS_18Kernel_traits_baseILj2048EfS2_S2_S2_fjLj128EEEEELb1ELb1ELb0EEEvNS_9BwdParamsE:
.text._ZN10layer_norm31ln_parallel_residual_bwd_kernelINS_13Kernel_traitsIf13__nv_bfloat16S2_S2_fjLj2048ELj1ELj1ELj4ELj16ENS_18Kernel_traits_baseILj2048EfS2_S2_S2_fjLj128EEEEELb1ELb1ELb0EEEvNS_9BwdParamsE:
        /* <DEDUP_REMOVED lines=8> */
[----:B------:R-:W-:Y:S01]  /*0080*/  IMAD.MOV.U32 R9, RZ, RZ, R3 ;  /* 0x000000ffff097224 */ /* 0x000fe200078e0003 */
[----:B------:R-:W0:Y:S01]  /*0090*/  S2UR UR7, SR_CTAID.X ;  /* 0x00000000000779c3 */ /* 0x000e220000002500 */
[----:B------:R-:W0:Y:S01]  /*00a0*/  LDCU UR4, c[0x0][0x384] ;  /* 0x00007080ff0477ac */ /* 0x000e220008000800 */
[----:B------:R-:W-:-:S04]  /*00b0*/  LEA.HI.SX32 R2, R5, R2, 0x1d ;  /* 0x0000000205027211 */ /* 0x000fc800078feaff */
[C---:B------:R-:W-:Y:S02]  /*00c0*/  ISETP.GE.U32.AND P4, PT, R2.reuse, 0x100, PT ;  /* 0x000001000200780c */ /* 0x040fe40003f86070 */
        /* <DEDUP_REMOVED lines=57> */
.L_x_666:
[----:B0-----:R-:W-:Y:S02]  /*0460*/  UIMAD.WIDE UR18, UR4, 0x4, UR14 ;  /* 0x00000004041278a5 */ /* 0x001fe4000f8e020e */
[----:B------:R-:W-:-:S04]  /*0470*/  UIMAD.WIDE UR16, UR4, 0x4, UR12 ;  /* 0x00000004041078a5 */ /* 0x000fc8000f8e020c */
[----:B---3--:R-:W-:Y:S01]  /*0480*/  MOV R80, UR18 ;  /* 0x0000001200507c02 */ /* 0x008fe20008000f00 */
[----:B------:R-:W-:Y:S01]  /*0490*/  IMAD.U32 R81, RZ, RZ, UR19 ;  /* 0x00000013ff517e24 */ /* 0x000fe2000f8e00ff */
[----:B------:R-:W-:Y:S01]  /*04a0*/  MOV R82, UR16 ;  /* 0x0000001000527c02 */ /* 0x000fe20008000f00 */
[----:B------:R-:W-:-:S03]  /*04b0*/  IMAD.U32 R83, RZ, RZ, UR17 ;  /* 0x00000011ff537e24 */ /* 0x000fc6000f8e00ff */
[----:B------:R-:W2:Y:S04]  /*04c0*/  LDG.E R80, desc[UR20][R80.64] ;  /* 0x0000001450507981 */ /* 0x000ea8000c1e1900 */
[----:B------:R-:W3:Y:S01]  /*04d0*/  LDG.E R82, desc[UR20][R82.64] ;  /* 0x0000001452527981 */ /* 0x000ee2000c1e1900 */
        /* <DEDUP_REMOVED lines=10> */
[----:B--2---:R-:W-:Y:S02]  /*0580*/  R2UR UR16, R80 ;  /* 0x00000000501072ca */ /* 0x004fe400000e0000 */
[----:B---3--:R-:W-:Y:S01]  /*0590*/  FSEL R116, R82, RZ, !P6 ;  /* 0x000000ff52747208 */ /* 0x008fe20007000000 */
[----:B------:R-:W-:-:S12]  /*05a0*/  @!P5 BRA `(.L_x_641) ;  /* 0x000000040090d947 */ /* 0x000fd80003800000 */
[----:B------:R-:W0:Y:S08]  /*05b0*/  LDC.64 R4, c[0x0][0x3a8] ;  /* 0x0000ea00ff047b82 */ /* 0x000e300000000a00 */
[----:B------:R-:W1:Y:S01]  /*05c0*/  LDC.64 R8, c[0x0][0x428] ;  /* 0x00010a00ff087b82 */ /* 0x000e620000000a00 */
[----:B----4-:R-:W-:Y:S02]  /*05d0*/  ISETP.NE.U32.AND P0, PT, RZ, UR30, PT ;  /* 0x0000001eff007c0c */ /* 0x010fe4000bf05070 */
        /* <DEDUP_REMOVED lines=16> */
[----:B------:R-:W-:Y:S02]  /*06e0*/  IADD3 R119, PT, PT, R0, 0x80, RZ ;  /* 0x0000008000777810 */ /* 0x000fe40007ffe0ff */
[C---:B---3--:R-:W-:Y:S02]  /*06f0*/  SHF.L.U32 R85, R4.reuse, 0x10, RZ ;  /* 0x0000001004557819 */ /* 0x048fe400000006ff */
[C---:B------:R-:W-:Y:S01]  /*0700*/  PRMT R84, R5.reuse, 0x7632, R84 ;  /* 0x0000763205547816 */ /* 0x040fe20000000054 */
[----:B------:R-:W-:Y:S01]  /*0710*/  IMAD.U32 R5, R5, 0x10000, RZ ;  /* 0x0001000005057824 */ /* 0x000fe200078e00ff */
[----:B------:R-:W-:Y:S01]  /*0720*/  PRMT R14, R4, 0x7632, R14 ;  /* 0x00007632040e7816 */ /* 0x000fe2000000000e */
[----:B------:R-:W-:Y:S01]  /*0730*/  IMAD.U32 R107, R7, 0x10000, RZ ;  /* 0x00010000076b7824 */ /* 0x000fe200078e00ff */
[----:B------:R-:W-:Y:S01]  /*0740*/  SHF.L.U32 R87, R6, 0x10, RZ ;  /* 0x0000001006577819 */ /* 0x000fe200000006ff */
[C---:B------:R-:W-:Y:S01]  /*0750*/  FADD.FTZ R85, -R116.reuse, R85 ;  /* 0x0000005574557221 */ /* 0x040fe20000010100 */
[----:B------:R-:W-:Y:S01]  /*0760*/  FADD.FTZ R5, -R116, R5 ;  /* 0x0000000574057221 */ /* 0x000fe20000010100 */
[----:B------:R-:W-:Y:S01]  /*0770*/  PRMT R86, R6, 0x7632, R86 ;  /* 0x0000763206567816 */ /* 0x000fe20000000056 */
[----:B0-----:R-:W-:Y:S01]  /*0780*/  FADD.FTZ R12, -R116, R107 ;  /* 0x0000006b740c7221 */ /* 0x001fe20000010100 */
[----:B-1----:R-:W-:Y:S01]  /*0790*/  SHF.L.U32 R83, R14, 0x10, RZ ;  /* 0x000000100e537819 */ /* 0x002fe200000006ff */
[----:B------:R-:W-:Y:S01]  /*07a0*/  FMUL.FTZ R107, R85, UR16 ;  /* 0x00000010556b7c20 */ /* 0x000fe20008410000 */
[----:B------:R-:W-:Y:S01]  /*07b0*/  PRMT R88, R7, 0x7632, R88 ;  /* 0x0000763207587816 */ /* 0x000fe20000000058 */
[----:B------:R-:W-:Y:S01]  /*07c0*/  FADD.FTZ R7, -R116, R87 ;  /* 0x0000005774077221 */ /* 0x000fe20000010100 */
[C---:B----4-:R-:W-:Y:S01]  /*07d0*/  PRMT R4, R8.reuse, 0x7632, R4 ;  /* 0x0000763208047816 */ /* 0x050fe20000000004 */
[----:B------:R-:W-:Y:S01]  /*07e0*/  FMUL.FTZ R5, R5, UR16 ;  /* 0x0000001005057c20 */ /* 0x000fe20008410000 */
[----:B------:R-:W-:-:S02]  /*07f0*/  SHF.L.U32 R105, R8, 0x10, RZ ;  /* 0x0000001008697819 */ /* 0x000fc400000006ff */
[C---:B------:R-:W-:Y:S01]  /*0800*/  PRMT R6, R9.reuse, 0x7632, R6 ;  /* 0x0000763209067816 */ /* 0x040fe20000000006 */
[----:B------:R-:W-:Y:S01]  /*0810*/  IMAD.U32 R9, R9, 0x10000, RZ ;  /* 0x0001000009097824 */ /* 0x000fe200078e00ff */
[----:B------:R-:W-:Y:S01]  /*0820*/  PRMT R8, R10, 0x7632, R8 ;  /* 0x000076320a087816 */ /* 0x000fe20000000008 */
[----:B------:R-:W-:Y:S01]  /*0830*/  FADD.FTZ R83, -R116, R83 ;  /* 0x0000005374537221 */ /* 0x000fe20000010100 */
[----:B------:R-:W-:Y:S01]  /*0840*/  SHF.L.U32 R103, R10, 0x10, RZ ;  /* 0x000000100a677819 */ /* 0x000fe200000006ff */
[----:B------:R-:W-:Y:S01]  /*0850*/  IMAD.U32 R13, R84, 0x10000, RZ ;  /* 0x00010000540d7824 */ /* 0x000fe200078e00ff */
[----:B------:R-:W-:Y:S01]  /*0860*/  SHF.L.U32 R10, R4, 0x10, RZ ;  /* 0x00000010040a7819 */ /* 0x000fe200000006ff */
[----:B------:R-:W-:Y:S01]  /*0870*/  FADD.FTZ R48, R48, R105 ;  /* 0x0000006930307221 */ /* 0x000fe20000010000 */
[----:B--2---:R-:W-:Y:S01]  /*0880*/  PRMT R80, R11, 0x7632, R80 ;  /* 0x000076320b507816 */ /* 0x004fe20000000050 */
[----:B------:R-:W-:Y:S01]  /*0890*/  FFMA.FTZ R32, R107, R105, R32 ;  /* 0x000000696b207223 */ /* 0x000fe20000010020 */
[----:B------:R-:W-:Y:S01]  /*08a0*/  FADD.FTZ R50, R50, R9 ;  /* 0x0000000932327221 */ /* 0x000fe20000010000 */
[----:B------:R-:W-:Y:S01]  /*08b0*/  FMUL.FTZ R7, R7, UR16 ;  /* 0x0000001007077c20 */ /* 0x000fe20008410000 */
[-C--:B------:R-:W-:Y:S01]  /*08c0*/  FFMA.FTZ R34, R5, R9.reuse, R34 ;  /* 0x0000000905227223 */ /* 0x080fe20000010022 */
[----:B-----5:R-:W-:Y:S01]  /*08d0*/  FMUL.FTZ R4, R26, R9 ;  /* 0x000000091a047220 */ /* 0x020fe20000410000 */
[----:B------:R-:W-:-:S02]  /*08e0*/  IMAD.U32 R11, R11, 0x10000, RZ ;  /* 0x000100000b0b7824 */ /* 0x000fc400078e00ff */
[----:B------:R-:W-:Y:S01]  /*08f0*/  FMUL.FTZ R105, R24, R105 ;  /* 0x0000006918697220 */ /* 0x000fe20000410000 */
[----:B------:R-:W-:Y:S01]  /*0900*/  FMUL.FTZ R9, R12, UR16 ;  /* 0x000000100c097c20 */ /* 0x000fe20008410000 */
[----:B------:R-:W-:Y:S02]  /*0910*/  IMAD.U32 R82, R6, 0x10000, RZ ;  /* 0x0001000006527824 */ /* 0x000fe400078e00ff */
[----:B------:R-:W-:Y:S01]  /*0920*/  FMUL.FTZ R106, R83, UR16 ;  /* 0x00000010536a7c20 */ /* 0x000fe20008410000 */
[----:B------:R-:W-:Y:S01]  /*0930*/  SHF.L.U32 R14, R8, 0x10, RZ ;  /* 0x00000010080e7819 */ /* 0x000fe200000006ff */
[----:B------:R-:W-:Y:S01]  /*0940*/  FADD.FTZ R52, R52, R103 ;  /* 0x0000006734347221 */ /* 0x000fe20000010000 */
[-C--:B------:R-:W-:Y:S01]  /*0950*/  FFMA.FTZ R36, R7, R103.reuse, R36 ;  /* 0x0000006707247223 */ /* 0x080fe20000010024 */
[----:B------:R-:W-:Y:S01]  /*0960*/  FMUL.FTZ R6, R28, R103 ;  /* 0x000000671c067220 */ /* 0x000fe20000410000 */
[----:B------:R-:W-:Y:S01]  /*0970*/  FADD.FTZ R13, -R116, R13 ;  /* 0x0000000d740d7221 */ /* 0x000fe20000010100 */
[----:B------:R-:W-:Y:S01]  /*0980*/  FADD.FTZ R54, R54, R11 ;  /* 0x0000000b36367221 */ /* 0x000fe20000010000 */
[-C--:B------:R-:W-:Y:S01]  /*0990*/  FFMA.FTZ R38, R9, R11.reuse, R38 ;  /* 0x0000000b09267223 */ /* 0x080fe20000010026 */
[----:B------:R-:W-:Y:S01]  /*09a0*/  FMUL.FTZ R8, R30, R11 ;  /* 0x0000000b1e087220 */ /* 0x000fe20000410000 */
[-C--:B------:R-:W-:Y:S01]  /*09b0*/  FMUL.FTZ R103, R25, R10.reuse ;  /* 0x0000000a19677220 */ /* 0x080fe20000410000 */
[----:B------:R-:W-:Y:S01]  /*09c0*/  FADD.FTZ R12, RZ, R105 ;  /* 0x00000069ff0c7221 */ /* 0x000fe20000010000 */
[----:B------:R-:W-:Y:S01]  /*09d0*/  FFMA.FTZ R11, R107, R105, RZ ;  /* 0x000000696b0b7223 */ /* 0x000fe200000100ff */
[----:B------:R-:W-:Y:S01]  /*09e0*/  FADD.FTZ R49, R49, R10 ;  /* 0x0000000a31317221 */ /* 0x000fe20000010000 */
[----:B------:R-:W-:Y:S01]  /*09f0*/  FFMA.FTZ R33, R106, R10, R33 ;  /* 0x0000000a6a217223 */ /* 0x000fe20000010021 */
[----:B------:R-:W-:Y:S01]  /*0a00*/  FMUL.FTZ R10, R13, UR16 ;  /* 0x000000100d0a7c20 */ /* 0x000fe20008410000 */
[----:B------:R-:W-:Y:S01]  /*0a10*/  FADD.FTZ R13, R12, R103 ;  /* 0x000000670c0d7221 */ /* 0x000fe20000010000 */
[----:B------:R-:W-:Y:S01]  /*0a20*/  FFMA.FTZ R12, R106, R103, R11 ;  /* 0x000000676a0c7223 */ /* 0x000fe2000001000b */
[----:B------:R-:W-:Y:S01]  /*0a30*/  FADD.FTZ R51, R51, R82 ;  /* 0x0000005233337221 */ /* 0x000fe20000010000 */
[-C--:B------:R-:W-:Y:S01]  /*0a40*/  FFMA.FTZ R35, R10, R82.reuse, R35 ;  /* 0x000000520a237223 */ /* 0x080fe20000010023 */
[----:B------:R-:W-:Y:S01]  /*0a50*/  FMUL.FTZ R11, R27, R82 ;  /* 0x000000521b0b7220 */ /* 0x000fe20000410000 */
[----:B------:R-:W-:Y:S01]  /*0a60*/  SHF.L.U32 R87, R86, 0x10, RZ ;  /* 0x0000001056577819 */ /* 0x000fe200000006ff */
[----:B------:R-:W-:Y:S01]  /*0a70*/  FADD.FTZ R82, R13, R4 ;  /* 0x000000040d527221 */ /* 0x000fe20000010000 */
[----:B------:R-:W-:-:S03]  /*0a80*/  FFMA.FTZ R13, R5, R4, R12 ;  /* 0x00000004050d7223 */ /* 0x000fc6000001000c */
[----:B------:R-:W-:Y:S01]  /*0a90*/  FADD.FTZ R83, R82, R11 ;  /* 0x0000000b52537221 */ /* 0x000fe20000010000 */
[----:B------:R-:W-:Y:S01]  /*0aa0*/  FADD.FTZ R87, -R116, R87 ;  /* 0x0000005774577221 */ /* 0x000fe20000010100 */
[----:B------:R-:W-:Y:S01]  /*0ab0*/  FFMA.FTZ R82, R10, R11, R13 ;  /* 0x0000000b0a527223 */ /* 0x000fe2000001000d */
[----:B------:R-:W-:Y:S02]  /*0ac0*/  IMAD.U32 R81, R88, 0x10000, RZ ;  /* 0x0001000058517824 */ /* 0x000fe400078e00ff */
[----:B------:R-:W-:Y:S01]  /*0ad0*/  FADD.FTZ R84, R83, R6 ;  /* 0x0000000653547221 */ /* 0x000fe20000010000 */
[----:B------:R-:W-:Y:S01]  /*0ae0*/  FMUL.FTZ R12, R87, UR16 ;  /* 0x00000010570c7c20 */ /* 0x000fe20008410000 */
[----:B------:R-:W-:Y:S01]  /*0af0*/  FMUL.FTZ R13, R29, R14 ;  /* 0x0000000e1d0d7220 */ /* 0x000fe20000410000 */
[----:B------:R-:W-:Y:S01]  /*0b00*/  FFMA.FTZ R83, R7, R6, R82 ;  /* 0x0000000607537223 */ /* 0x000fe20000010052 */
[----:B------:R-:W-:Y:S01]  /*0b10*/  FADD.FTZ R88, -R116, R81 ;  /* 0x0000005174587221 */ /* 0x000fe20000010100 */
[----:B------:R-:W-:-:S02]  /*0b20*/  IMAD.U32 R80, R80, 0x10000, RZ ;  /* 0x0001000050507824 */ /* 0x000fc400078e00ff */
[----:B------:R-:W-:Y:S01]  /*0b30*/  FADD.FTZ R81, R84, R13 ;  /* 0x0000000d54517221 */ /* 0x000fe20000010000 */
[C---:B------:R-:W-:Y:S01]  /*0b40*/  FFMA.FTZ R82, R12.reuse, R13, R83 ;  /* 0x0000000d0c527223 */ /* 0x040fe20000010053 */
[----:B------:R-:W-:Y:S01]  /*0b50*/  FADD.FTZ R53, R53, R14 ;  /* 0x0000000e35357221 */ /* 0x000fe20000010000 */
[----:B------:R-:W-:Y:S01]  /*0b60*/  FFMA.FTZ R37, R12, R14, R37 ;  /* 0x0000000e0c257223 */ /* 0x000fe20000010025 */
[----:B------:R-:W-:Y:S01]  /*0b70*/  FMUL.FTZ R14, R31, R80 ;  /* 0x000000501f0e7220 */ /* 0x000fe20000410000 */
[----:B------:R-:W-:Y:S01]  /*0b80*/  FMUL.FTZ R88, R88, UR16 ;  /* 0x0000001058587c20 */ /* 0x000fe20008410000 */
[----:B------:R-:W-:Y:S01]  /*0b90*/  FADD.FTZ R81, R81, R8 ;  /* 0x0000000851517221 */ /* 0x000fe20000010000 */
[----:B------:R-:W-:Y:S01]  /*0ba0*/  FFMA.FTZ R83, R9, R8, R82 ;  /* 0x0000000809537223 */ /* 0x000fe20000010052 */
[----:B------:R-:W-:Y:S01]  /*0bb0*/  FADD.FTZ R55, R55, R80 ;  /* 0x0000005037377221 */ /* 0x000fe20000010000 */
[C---:B------:R-:W-:Y:S01]  /*0bc0*/  FFMA.FTZ R39, R88.reuse, R80, R39 ;  /* 0x0000005058277223 */ /* 0x040fe20000010027 */
[----:B------:R-:W-:Y:S01]  /*0bd0*/  FADD.FTZ R117, R81, R14 ;  /* 0x0000000e51757221 */ /* 0x000fe20000010000 */
[----:B------:R-:W-:-:S07]  /*0be0*/  FFMA.FTZ R118, R88, R14, R83 ;  /* 0x0000000e58767223 */ /* 0x000fce0000010053 */
.L_x_641:
[----:B----4-:R-:W-:Y:S05]  /*0bf0*/  BSYNC.RECONVERGENT B0 ;  /* 0x0000000000007941 */ /* 0x010fea0003800200 */
.L_x_640:
        /* <DEDUP_REMOVED lines=18> */
[----:B------:R1:W5:Y:S01]  /*0d20*/  @P1 LDG.E.64 R112, desc[UR20][R90.64] ;  /* 0x000000145a701981 */ /* 0x000362000c1e1b00 */
[----:B--2---:R-:W-:-:S05]  /*0d30*/  @P0 IMAD.WIDE.U32 R92, R119, 0x10, R92 ;  /* 0x00000010775c0825 */ /* 0x004fca00078e005c */
[----:B------:R2:W5:Y:S01]  /*0d40*/  @P0 LDG.E.128 R68, desc[UR20][R92.64] ;  /* 0x000000145c440981 */ /* 0x000562000c1e1d00 */
[C---:B---3--:R-:W-:Y:S01]  /*0d50*/  PRMT R96, R81.reuse, 0x7632, R96 ;  /* 0x0000763251607816 */ /* 0x048fe20000000060 */
[C---:B------:R-:W-:Y:S01]  /*0d60*/  IMAD.U32 R89, R80.reuse, 0x10000, RZ ;  /* 0x0001000050597824 */ /* 0x040fe200078e00ff */
[----:B------:R-:W-:Y:S02]  /*0d70*/  SHF.L.U32 R81, R81, 0x10, RZ ;  /* 0x0000001051517819 */ /* 0x000fe400000006ff */
[----:B------:R-:W-:Y:S01]  /*0d80*/  PRMT R15, R80, 0x7632, R15 ;  /* 0x00007632500f7816 */ /* 0x000fe2000000000f */
[----:B------:R-:W-:Y:S01]  /*0d90*/  FADD.FTZ R80, -R116, R89 ;  /* 0x0000005974507221 */ /* 0x000fe20000010100 */
[C---:B------:R-:W-:Y:S01]  /*0da0*/  PRMT R97, R82.reuse, 0x7632, R97 ;  /* 0x0000763252617816 */ /* 0x040fe20000000061 */
[----:B------:R-:W-:Y:S02]  /*0db0*/  IMAD.U32 R99, R82, 0x10000, RZ ;  /* 0x0001000052637824 */ /* 0x000fe400078e00ff */
[----:B------:R-:W-:Y:S01]  /*0dc0*/  FADD.FTZ R89, -R116, R81 ;  /* 0x0000005174597221 */ /* 0x000fe20000010100 */
[----:B------:R-:W-:-:S02]  /*0dd0*/  PRMT R82, R83, 0x7632, R82 ;  /* 0x0000763253527816 */ /* 0x000fc40000000052 */
[----:B------:R-:W-:Y:S02]  /*0de0*/  SHF.L.U32 R81, R96, 0x10, RZ ;  /* 0x0000001060517819 */ /* 0x000fe400000006ff */
[----:B------:R-:W-:Y:S02]  /*0df0*/  SHF.L.U32 R83, R83, 0x10, RZ ;  /* 0x0000001053537819 */ /* 0x000fe400000006ff */
[----:B0-----:R-:W-:Y:S01]  /*0e00*/  SHF.L.U32 R95, R82, 0x10, RZ ;  /* 0x00000010525f7819 */ /* 0x001fe200000006ff */
[C---:B------:R-:W-:Y:S01]  /*0e10*/  FADD.FTZ R98, -R116.reuse, R81 ;  /* 0x0000005174627221 */ /* 0x040fe20000010100 */
[C---:B-1----:R-:W-:Y:S01]  /*0e20*/  FADD.FTZ R91, -R116.reuse, R99 ;  /* 0x00000063745b7221 */ /* 0x042fe20000010100 */
[----:B--2---:R-:W-:Y:S01]  /*0e30*/  FADD.FTZ R93, -R116, R83 ;  /* 0x00000053745d7221 */ /* 0x004fe20000010100 */
[----:B----4-:R-:W-:Y:S01]  /*0e40*/  PRMT R81, R84, 0x7632, R81 ;  /* 0x0000763254517816 */ /* 0x010fe20000000051 */
[----:B------:R-:W-:Y:S01]  /*0e50*/  IMAD.U32 R15, R15, 0x10000, RZ ;  /* 0x000100000f0f7824 */ /* 0x000fe200078e00ff */
[----:B------:R-:W-:Y:S01]  /*0e60*/  PRMT R94, R86, 0x7632, R94 ;  /* 0x00007632565e7816 */ /* 0x000fe2000000005e */
[----:B------:R-:W-:-:S02]  /*0e70*/  IMAD.U32 R83, R84, 0x10000, RZ ;  /* 0x0001000054537824 */ /* 0x000fc400078e00ff */
[----:B------:R-:W-:Y:S01]  /*0e80*/  FADD.FTZ R104, -R116, R95 ;  /* 0x0000005f74687221 */ /* 0x000fe20000010100 */
[----:B------:R-:W-:Y:S01]  /*0e90*/  PRMT R82, R85, 0x7632, R82 ;  /* 0x0000763255527816 */ /* 0x000fe20000000052 */
[----:B------:R-:W-:Y:S02]  /*0ea0*/  IMAD.U32 R95, R86, 0x10000, RZ ;  /* 0x00010000565f7824 */ /* 0x000fe400078e00ff */
[----:B------:R-:W-:Y:S01]  /*0eb0*/  FMUL.FTZ R91, R91, UR16 ;  /* 0x000000105b5b7c20 */ /* 0x000fe20008410000 */
[----:B------:R-:W-:Y:S01]  /*0ec0*/  FADD.FTZ R96, -R116, R15 ;  /* 0x0000000f74607221 */ /* 0x000fe20000010100 */
[----:B------:R-:W-:Y:S02]  /*0ed0*/  IMAD.U32 R84, R81, 0x10000, RZ ;  /* 0x0001000051547824 */ /* 0x000fe400078e00ff */
[----:B-----5:R-:W-:Y:S01]  /*0ee0*/  FMUL.FTZ R90, R16, R83 ;  /* 0x00000053105a7220 */ /* 0x020fe20000410000 */
[----:B------:R-:W-:Y:S01]  /*0ef0*/  FMUL.FTZ R15, R80, UR16 ;  /* 0x00000010500f7c20 */ /* 0x000fe20008410000 */
[----:B------:R-:W-:Y:S01]  /*0f00*/  IMAD.U32 R102, R94, 0x10000, RZ ;  /* 0x000100005e667824 */ /* 0x000fe200078e00ff */
[----:B------:R-:W-:Y:S01]  /*0f10*/  SHF.L.U32 R86, R82, 0x10, RZ ;  /* 0x0000001052567819 */ /* 0x000fe200000006ff */
[----:B------:R-:W-:-:S02]  /*0f20*/  IMAD.U32 R97, R97, 0x10000, RZ ;  /* 0x0001000061617824 */ /* 0x000fc400078e00ff */
[----:B------:R-:W-:Y:S01]  /*0f30*/  FADD.FTZ R60, R60, R95 ;  /* 0x0000005f3c3c7221 */ /* 0x000fe20000010000 */
[-C--:B------:R-:W-:Y:S01]  /*0f40*/  FFMA.FTZ R44, R91, R95.reuse, R44 ;  /* 0x0000005f5b2c7223 */ /* 0x080fe2000001002c */
[----:B------:R-:W-:Y:S01]  /*0f50*/  FMUL.FTZ R94, R20, R95 ;  /* 0x0000005f145e7220 */ /* 0x000fe20000410000 */
[----:B------:R-:W-:Y:S01]  /*0f60*/  SHF.L.U32 R85, R85, 0x10, RZ ;  /* 0x0000001055557819 */ /* 0x000fe200000006ff */
[----:B------:R-:W-:Y:S01]  /*0f70*/  FADD.FTZ R82, R117, R90 ;  /* 0x0000005a75527221 */ /* 0x000fe20000010000 */
[----:B------:R-:W-:Y:S01]  /*0f80*/  FMUL.FTZ R95, R17, R84 ;  /* 0x00000054115f7220 */ /* 0x000fe20000410000 */
[----:B------:R-:W-:Y:S01]  /*0f90*/  FMUL.FTZ R96, R96, UR16 ;  /* 0x0000001060607c20 */ /* 0x000fe20008410000 */
[C---:B------:R-:W-:Y:S01]  /*0fa0*/  FFMA.FTZ R81, R15.reuse, R90, R118 ;  /* 0x0000005a0f517223 */ /* 0x040fe20000010076 */
[----:B------:R-:W-:Y:S01]  /*0fb0*/  FADD.FTZ R100, -R116, R97 ;  /* 0x0000006174647221 */ /* 0x000fe20000010100 */
[----:B------:R-:W-:Y:S01]  /*0fc0*/  FADD.FTZ R56, R56, R83 ;  /* 0x0000005338387221 */ /* 0x000fe20000010000 */
[----:B------:R-:W-:Y:S01]  /*0fd0*/  FFMA.FTZ R40, R15, R83, R40 ;  /* 0x000000530f287223 */ /* 0x000fe20000010028 */
[----:B------:R-:W-:Y:S01]  /*0fe0*/  PRMT R97, R87, 0x7632, R97 ;  /* 0x0000763257617816 */ /* 0x000fe20000000061 */
[----:B------:R-:W-:Y:S01]  /*0ff0*/  FADD.FTZ R83, R82, R95 ;  /* 0x0000005f52537221 */ /* 0x000fe20000010000 */
[----:B------:R-:W-:Y:S01]  /*1000*/  FMUL.FTZ R89, R89, UR16 ;  /* 0x0000001059597c20 */ /* 0x000fe20008410000 */
[----:B------:R-:W-:Y:S01]  /*1010*/  FMUL.FTZ R92, R18, R85 ;  /* 0x00000055125c7220 */ /* 0x000fe20000410000 */
[C---:B------:R-:W-:Y:S01]  /*1020*/  FFMA.FTZ R82, R96.reuse, R95, R81 ;  /* 0x0000005f60527223 */ /* 0x040fe20000010051 */
[----:B------:R-:W-:Y:S01]  /*1030*/  SHF.L.U32 R80, R97, 0x10, RZ ;  /* 0x0000001061507819 */ /* 0x000fe200000006ff */
[----:B------:R-:W-:Y:S01]  /*1040*/  FADD.FTZ R57, R57, R84 ;  /* 0x0000005439397221 */ /* 0x000fe20000010000 */
[----:B------:R-:W-:Y:S01]  /*1050*/  FFMA.FTZ R41, R96, R84, R41 ;  /* 0x0000005460297223 */ /* 0x000fe20000010029 */
[----:B------:R-:W-:Y:S01]  /*1060*/  FMUL.FTZ R98, R98, UR16 ;  /* 0x0000001062627c20 */ /* 0x000fe20008410000 */
[----:B------:R-:W-:Y:S01]  /*1070*/  FMUL.FTZ R97, R19, R86 ;  /* 0x0000005613617220 */ /* 0x000fe20000410000 */
[----:B------:R-:W-:Y:S01]  /*1080*/  FADD.FTZ R84, R83, R92 ;  /* 0x0000005c53547221 */ /* 0x000fe20000010000 */
[----:B------:R-:W-:-:S03]  /*1090*/  FFMA.FTZ R81, R89, R92, R82 ;  /* 0x0000005c59517223 */ /* 0x000fc60000010052 */
[----:B------:R-:W-:Y:S01]  /*10a0*/  FADD.FTZ R83, R84, R97 ;  /* 0x0000006154537221 */ /* 0x000fe20000010000 */
[----:B------:R-:W-:Y:S01]  /*10b0*/  FFMA.FTZ R82, R98, R97, R81 ;  /* 0x0000006162527223 */ /* 0x000fe20000010051 */
[----:B------:R-:W-:Y:S01]  /*10c0*/  SHF.L.U32 R87, R87, 0x10, RZ ;  /* 0x0000001057577819 */ /* 0x000fe200000006ff */
[----:B------:R-:W-:Y:S01]  /*10d0*/  FMUL.FTZ R100, R100, UR16 ;  /* 0x0000001064647c20 */ /* 0x000fe20008410000 */
[----:B------:R-:W-:Y:S01]  /*10e0*/  FMUL.FTZ R99, R21, R102 ;  /* 0x0000006615637220 */ /* 0x000fe20000410000 */
[----:B------:R-:W-:Y:S01]  /*10f0*/  FADD.FTZ R84, R83, R94 ;  /* 0x0000005e53547221 */ /* 0x000fe20000010000 */
[----:B------:R-:W-:Y:S01]  /*1100*/  FFMA.FTZ R81, R91, R94, R82 ;  /* 0x0000005e5b517223 */ /* 0x000fe20000010052 */
        /* <DEDUP_REMOVED lines=20> */
.L_x_643:
[----:B------:R-:W-:Y:S05]  /*1250*/  BSYNC.RECONVERGENT B0 ;  /* 0x0000000000007941 */ /* 0x000fea0003800200 */
.L_x_642:
        /* <DEDUP_REMOVED lines=32> */
.L_x_645:
[----:B------:R-:W-:Y:S05]  /*1460*/  BSYNC.RECONVERGENT B0 ;  /* 0x0000000000007941 */ /* 0x000fea0003800200 */
.L_x_644:
        /* <DEDUP_REMOVED lines=59> */
[--C-:B------:R-:W-:Y:S01]  /*1820*/  FFMA.FTZ R86, R10, UR9, R116.reuse ;  /* 0x000000090a567c23 */ /* 0x100fe20008010074 */
[----:B------:R-:W-:Y:S01]  /*1830*/  LOP3.LUT P3, RZ, R111, 0xff00, RZ, 0xc0, !PT ;  /* 0x0000ff006fff7812 */ /* 0x000fe2000786c0ff */
[----:B------:R-:W-:Y:S01]  /*1840*/  FFMA.FTZ R84, R106, UR9, R116 ;  /* 0x000000096a547c23 */ /* 0x000fe20008010074 */
[----:B------:R-:W-:Y:S01]  /*1850*/  FSEL R83, R83, RZ, P2 ;  /* 0x000000ff53537208 */ /* 0x000fe20001000000 */
[----:B------:R-:W-:Y:S01]  /*1860*/  FADD.FTZ R86, R11, -R86 ;  /* 0x800000560b567221 */ /* 0x000fe20000010000 */
[----:B------:R-:W-:Y:S01]  /*1870*/  FSEL R82, R85, RZ, P0 ;  /* 0x000000ff55527208 */ /* 0x000fe20000000000 */
[----:B------:R-:W-:Y:S01]  /*1880*/  FADD.FTZ R84, R103, -R84 ;  /* 0x8000005467547221 */ /* 0x000fe20000010000 */
[----:B------:R-:W-:Y:S01]  /*1890*/  FSEL R81, R81, RZ, P1 ;  /* 0x000000ff51517208 */ /* 0x000fe20000800000 */
[----:B------:R-:W-:Y:S01]  /*18a0*/  FMUL.FTZ R86, R86, UR16 ;  /* 0x0000001056567c20 */ /* 0x000fe20008410000 */
[----:B------:R-:W-:Y:S01]  /*18b0*/  FSEL R80, R80, RZ, P3 ;  /* 0x000000ff50507208 */ /* 0x000fe20001800000 */
[----:B------:R-:W-:Y:S01]  /*18c0*/  FMUL.FTZ R84, R84, UR16 ;  /* 0x0000001054547c20 */ /* 0x000fe20008410000 */
[----:B------:R-:W-:Y:S01]  /*18d0*/  F2FP.BF16.F32.PACK_AB R83, R82, R83 ;  /* 0x000000535253723e */ /* 0x000fe200000010ff */
[----:B------:R-:W-:Y:S01]  /*18e0*/  FMUL.FTZ R86, R86, UR28 ;  /* 0x0000001c56567c20 */ /* 0x000fe20008410000 */
[----:B------:R-:W-:Y:S01]  /*18f0*/  F2FP.BF16.F32.PACK_AB R82, R80, R81 ;  /* 0x000000515052723e */ /* 0x000fe200000010ff */
[--C-:B------:R-:W-:Y:S01]  /*1900*/  FFMA.FTZ R81, R5, UR9, R116.reuse ;  /* 0x0000000905517c23 */ /* 0x100fe20008010074 */
[----:B------:R-:W-:Y:S01]  /*1910*/  FFMA.FTZ R80, R107, UR9, R116 ;  /* 0x000000096b507c23 */ /* 0x000fe20008010074 */
[----:B------:R-:W-:Y:S01]  /*1920*/  FMUL.FTZ R84, R84, UR28 ;  /* 0x0000001c54547c20 */ /* 0x000fe20008410000 */
[----:B------:R-:W-:Y:S01]  /*1930*/  LOP3.LUT P2, RZ, R110, 0xff0000, RZ, 0xc0, !PT ;  /* 0x00ff00006eff7812 */ /* 0x000fe2000784c0ff */
[----:B------:R-:W-:Y:S01]  /*1940*/  FADD.FTZ R81, R4, -R81 ;  /* 0x8000005104517221 */ /* 0x000fe20000010000 */
[----:B------:R-:W-:Y:S01]  /*1950*/  FADD.FTZ R80, R105, -R80 ;  /* 0x8000005069507221 */ /* 0x000fe20000010000 */
[----:B------:R-:W-:-:S02]  /*1960*/  LOP3.LUT P3, RZ, R110, 0xff000000, RZ, 0xc0, !PT ;  /* 0xff0000006eff7812 */ /* 0x000fc4000786c0ff */
[----:B------:R-:W-:Y:S01]  /*1970*/  FMUL.FTZ R81, R81, UR16 ;  /* 0x0000001051517c20 */ /* 0x000fe20008410000 */
[----:B------:R-:W-:Y:S01]  /*1980*/  FMUL.FTZ R80, R80, UR16 ;  /* 0x0000001050507c20 */ /* 0x000fe20008410000 */
[----:B------:R-:W-:Y:S02]  /*1990*/  LOP3.LUT P1, RZ, R110, 0xff00, RZ, 0xc0, !PT ;  /* 0x0000ff006eff7812 */ /* 0x000fe4000782c0ff */
[----:B------:R-:W-:Y:S01]  /*19a0*/  FMUL.FTZ R81, R81, UR28 ;  /* 0x0000001c51517c20 */ /* 0x000fe20008410000 */
[----:B------:R-:W-:Y:S01]  /*19b0*/  FMUL.FTZ R80, R80, UR28 ;  /* 0x0000001c50507c20 */ /* 0x000fe20008410000 */
[----:B------:R-:W-:Y:S02]  /*19c0*/  LOP3.LUT P0, RZ, R110, 0xff, RZ, 0xc0, !PT ;  /* 0x000000ff6eff7812 */ /* 0x000fe4000780c0ff */
[----:B------:R-:W-:Y:S02]  /*19d0*/  FSEL R86, R86, RZ, P3 ;  /* 0x000000ff56567208 */ /* 0x000fe40001800000 */
[----:B------:R-:W-:-:S02]  /*19e0*/  FSEL R81, R81, RZ, P2 ;  /* 0x000000ff51517208 */ /* 0x000fc40001000000 */
[----:B------:R-:W-:Y:S02]  /*19f0*/  FSEL R85, R84, RZ, P1 ;  /* 0x000000ff54557208 */ /* 0x000fe40000800000 */
[----:B------:R-:W-:Y:S02]  /*1a00*/  FSEL R80, R80, RZ, P0 ;  /* 0x000000ff50507208 */ /* 0x000fe40000000000 */
[----:B------:R-:W-:Y:S02]  /*1a10*/  F2FP.BF16.F32.PACK_AB R81, R86, R81 ;  /* 0x000000515651723e */ /* 0x000fe400000010ff */
[----:B------:R-:W-:Y:S01]  /*1a20*/  F2FP.BF16.F32.PACK_AB R80, R85, R80 ;  /* 0x000000505550723e */ /* 0x000fe200000010ff */
[----:B------:R-:W-:Y:S06]  /*1a30*/  BRA `(.L_x_651) ;  /* 0x00000020007c7947 */ /* 0x000fec0003800000 */
.L_x_650:
        /* <DEDUP_REMOVED lines=25> */
[----:B------:R-:W-:Y:S01]  /*1bd0*/  FSEL R76, R76, RZ, P1 ;  /* 0x000000ff4c4c7208 */ /* 0x000fe20000800000 */
[----:B------:R-:W-:Y:S01]  /*1be0*/  FMUL.FTZ R86, R84, UR16 ;  /* 0x0000001054567c20 */ /* 0x000fe20008410000 */
[----:B------:R-:W-:Y:S02]  /*1bf0*/  FSEL R81, R79, RZ, P3 ;  /* 0x000000ff4f517208 */ /* 0x000fe40001800000 */
[----:B------:R-:W-:Y:S02]  /*1c00*/  F2FP.BF16.F32.PACK_AB R83, R82, R83 ;  /* 0x000000535253723e */ /* 0x000fe400000010ff */
[----:B------:R-:W-:Y:S01]  /*1c10*/  F2FP.BF16.F32.PACK_AB R79, R85, R80 ;  /* 0x00000050554f723e */ /* 0x000fe200000010ff */
[--C-:B------:R-:W-:Y:S01]  /*1c20*/  FFMA.FTZ R80, R106, UR9, R116.reuse ;  /* 0x000000096a507c23 */ /* 0x100fe20008010074 */
        /* <DEDUP_REMOVED lines=12> */
[----:B------:R-:W-:Y:S01]  /*1cf0*/  LOP3.LUT P0, RZ, R110, 0xff, RZ, 0xc0, !PT ;  /* 0x000000ff6eff7812 */ /* 0x000fe2000780c0ff */
[----:B------:R-:W-:Y:S01]  /*1d00*/  FMUL.FTZ R84, R77, UR28 ;  /* 0x0000001c4d547c20 */ /* 0x000fe20008410000 */
[----:B------:R-:W-:Y:S01]  /*1d10*/  F2FP.BF16.F32.PACK_AB R77, R86, R77 ;  /* 0x0000004d564d723e */ /* 0x000fe200000010ff */
[----:B------:R-:W-:Y:S01]  /*1d20*/  FMUL.FTZ R80, R76, UR28 ;  /* 0x0000001c4c507c20 */ /* 0x000fe20008410000 */
[C---:B------:R-:W-:Y:S01]  /*1d30*/  F2FP.BF16.F32.PACK_AB R76, R81.reuse, R76 ;  /* 0x0000004c514c723e */ /* 0x040fe200000010ff */
[----:B------:R-:W-:Y:S01]  /*1d40*/  FMUL.FTZ R86, R86, UR28 ;  /* 0x0000001c56567c20 */ /* 0x000fe20008410000 */
        /* <DEDUP_REMOVED lines=9> */
.L_x_649:
        /* <DEDUP_REMOVED lines=11> */
[----:B------:R-:W-:Y:S01]  /*1e90*/  FFMA.FTZ R86, R10, UR9, R116 ;  /* 0x000000090a567c23 */ /* 0x000fe20008010074 */
[----:B------:R-:W-:Y:S02]  /*1ea0*/  IMAD.U32 R81, R81, 0x10000, RZ ;  /* 0x0001000051517824 */ /* 0x000fe400078e00ff */
[----:B------:R-:W-:Y:S01]  /*1eb0*/  FADD.FTZ R84, R14, -R83 ;  /* 0x800000530e547221 */ /* 0x000fe20000010000 */
[--C-:B------:R-:W-:Y:S01]  /*1ec0*/  FFMA.FTZ R82, R85, UR16, R80.reuse ;  /* 0x0000001055527c23 */ /* 0x100fe20008010050 */
[----:B------:R-:W-:Y:S01]  /*1ed0*/  PRMT R80, R64, 0x7632, R80 ;  /* 0x0000763240507816 */ /* 0x000fe20000000050 */
[----:B------:R-:W-:Y:S01]  /*1ee0*/  FADD.FTZ R86, R11, -R86 ;  /* 0x800000560b567221 */ /* 0x000fe20000010000 */
[--C-:B------:R-:W-:Y:S01]  /*1ef0*/  FFMA.FTZ R83, R84, UR16, R81.reuse ;  /* 0x0000001054537c23 */ /* 0x100fe20008010051 */
[--C-:B------:R-:W-:Y:S01]  /*1f00*/  FFMA.FTZ R84, R106, UR9, R116.reuse ;  /* 0x000000096a547c23 */ /* 0x100fe20008010074 */
[----:B------:R-:W-:Y:S01]  /*1f10*/  PRMT R81, R65, 0x7632, R81 ;  /* 0x0000763241517816 */ /* 0x000fe20000000051 */
[----:B------:R-:W-:Y:S01]  /*1f20*/  FFMA.FTZ R87, R9, UR9, R116 ;  /* 0x0000000909577c23 */ /* 0x000fe20008010074 */
[----:B------:R-:W-:Y:S01]  /*1f30*/  SHF.L.U32 R80, R80, 0x10, RZ ;  /* 0x0000001050507819 */ /* 0x000fe200000006ff */
[----:B------:R-:W-:Y:S01]  /*1f40*/  FADD.FTZ R85, R103, -R84 ;  /* 0x8000005467557221 */ /* 0x000fe20000010000 */
[----:B------:R-:W-:Y:S01]  /*1f50*/  SHF.L.U32 R84, R66, 0x10, RZ ;  /* 0x0000001042547819 */ /* 0x000fe200000006ff */
[----:B------:R-:W-:Y:S01]  /*1f60*/  IMAD.U32 R81, R81, 0x10000, RZ ;  /* 0x0001000051517824 */ /* 0x000fe200078e00ff */
[----:B------:R-:W-:Y:S01]  /*1f70*/  LOP3.LUT P2, RZ, R111, 0xff0000, RZ, 0xc0, !PT ;  /* 0x00ff00006fff7812 */ /* 0x000fe2000784c0ff */
[----:B------:R-:W-:Y:S01]  /*1f80*/  FFMA.FTZ R80, R85, UR16, R80 ;  /* 0x0000001055507c23 */ /* 0x000fe20008010050 */
[----:B------:R-:W-:Y:S01]  /*1f90*/  FFMA.FTZ R85, R7, UR9, R116 ;  /* 0x0000000907557c23 */ /* 0x000fe20008010074 */
[----:B------:R-:W-:Y:S01]  /*1fa0*/  FFMA.FTZ R81, R86, UR16, R81 ;  /* 0x0000001056517c23 */ /* 0x000fe20008010051 */
[----:B------:R-:W-:Y:S01]  /*1fb0*/  FADD.FTZ R86, R8, -R87 ;  /* 0x8000005708567221 */ /* 0x000fe20000010000 */
[----:B------:R-:W-:Y:S01]  /*1fc0*/  ISETP.GE.U32.AND P0, PT, R110, RZ, PT ;  /* 0x000000ff6e00720c */ /* 0x000fe20003f06070 */
[----:B------:R-:W-:Y:S01]  /*1fd0*/  FADD.FTZ R87, R6, -R85 ;  /* 0x8000005506577221 */ /* 0x000fe20000010000 */
[----:B------:R-:W-:Y:S01]  /*1fe0*/  IMAD.U32 R85, R67, 0x10000, RZ ;  /* 0x0001000043557824 */ /* 0x000fe200078e00ff */
[----:B------:R-:W-:Y:S01]  /*1ff0*/  LOP3.LUT P1, RZ, R111, 0xff, RZ, 0xc0, !PT ;  /* 0x000000ff6fff7812 */ /* 0x000fe2000782c0ff */
        /* <DEDUP_REMOVED lines=8> */
[----:B------:R-:W-:Y:S02]  /*2080*/  ISETP.GE.U32.AND.EX P0, PT, R111, 0x1000000, PT, P0 ;  /* 0x010000006f00780c */ /* 0x000fe40003f06100 */
[----:B------:R-:W-:Y:S02]  /*2090*/  FSEL R86, R85, RZ, P2 ;  /* 0x000000ff55567208 */ /* 0x000fe40001000000 */
[----:B------:R-:W-:Y:S01]  /*20a0*/  FSEL R82, R84, RZ, P1 ;  /* 0x000000ff54527208 */ /* 0x000fe20000800000 */
[--C-:B------:R-:W-:Y:S01]  /*20b0*/  FFMA.FTZ R84, R107, UR9, R116.reuse ;  /* 0x000000096b547c23 */ /* 0x100fe20008010074 */
[----:B------:R-:W-:Y:S02]  /*20c0*/  FSEL R85, R83, RZ, P3 ;  /* 0x000000ff53557208 */ /* 0x000fe40001800000 */
[----:B------:R-:W-:Y:S02]  /*20d0*/  FSEL R87, R87, RZ, P0 ;  /* 0x000000ff57577208 */ /* 0x000fe40000000000 */
[----:B------:R-:W-:Y:S01]  /*20e0*/  F2FP.BF16.F32.PACK_AB R82, R85, R82 ;  /* 0x000000525552723e */ /* 0x000fe200000010ff */
[----:B------:R-:W-:Y:S01]  /*20f0*/  FFMA.FTZ R85, R5, UR9, R116 ;  /* 0x0000000905557c23 */ /* 0x000fe20008010074 */
[----:B------:R-:W-:Y:S01]  /*2100*/  F2FP.BF16.F32.PACK_AB R83, R87, R86 ;  /* 0x000000565753723e */ /* 0x000fe200000010ff */
[----:B------:R-:W-:Y:S01]  /*2110*/  FADD.FTZ R87, R105, -R84 ;  /* 0x8000005469577221 */ /* 0x000fe20000010000 */
[----:B------:R-:W-:Y:S01]  /*2120*/  SHF.L.U32 R84, R64, 0x10, RZ ;  /* 0x0000001040547819 */ /* 0x000fe200000006ff */
[----:B------:R-:W-:Y:S01]  /*2130*/  FADD.FTZ R86, R4, -R85 ;  /* 0x8000005504567221 */ /* 0x000fe20000010000 */
[----:B------:R-:W-:Y:S01]  /*2140*/  IMAD.U32 R85, R65, 0x10000, RZ ;  /* 0x0001000041557824 */ /* 0x000fe200078e00ff */
[----:B------:R-:W-:-:S02]  /*2150*/  LOP3.LUT P2, RZ, R110, 0xff0000, RZ, 0xc0, !PT ;  /* 0x00ff00006eff7812 */ /* 0x000fc4000784c0ff */
[----:B------:R-:W-:Y:S01]  /*2160*/  FFMA.FTZ R84, R87, UR16, R84 ;  /* 0x0000001057547c23 */ /* 0x000fe20008010054 */
[----:B------:R-:W-:Y:S01]  /*2170*/  FFMA.FTZ R85, R86, UR16, R85 ;  /* 0x0000001056557c23 */ /* 0x000fe20008010055 */
[----:B------:R-:W-:Y:S01]  /*2180*/  LOP3.LUT P1, RZ, R110, 0xff00, RZ, 0xc0, !PT ;  /* 0x0000ff006eff7812 */ /* 0x000fe2000782c0ff */
[----:B------:R-:W-:Y:S01]  /*2190*/  FMUL.FTZ R86, R81, UR28 ;  /* 0x0000001c51567c20 */ /* 0x000fe20008410000 */
[----:B------:R-:W-:Y:S01]  /*21a0*/  FMUL.FTZ R84, R84, UR28 ;  /* 0x0000001c54547c20 */ /* 0x000fe20008410000 */
[----:B------:R-:W-:Y:S01]  /*21b0*/  FMUL.FTZ R85, R85, UR28 ;  /* 0x0000001c55557c20 */ /* 0x000fe20008410000 */
[C---:B------:R-:W-:Y:S02]  /*21c0*/  LOP3.LUT P3, RZ, R110.reuse, 0xff000000, RZ, 0xc0, !PT ;  /* 0xff0000006eff7812 */ /* 0x040fe4000786c0ff */
[----:B------:R-:W-:Y:S02]  /*21d0*/  LOP3.LUT P0, RZ, R110, 0xff, RZ, 0xc0, !PT ;  /* 0x000000ff6eff7812 */ /* 0x000fe4000780c0ff */
[----:B------:R-:W-:-:S02]  /*21e0*/  FSEL R81, R85, RZ, P2 ;  /* 0x000000ff55517208 */ /* 0x000fc40001000000 */
[----:B------:R-:W-:Y:S02]  /*21f0*/  FSEL R85, R80, RZ, P1 ;  /* 0x000000ff50557208 */ /* 0x000fe40000800000 */
[----:B------:R-:W-:Y:S02]  /*2200*/  FSEL R86, R86, RZ, P3 ;  /* 0x000000ff56567208 */ /* 0x000fe40001800000 */
[----:B------:R-:W-:Y:S02]  /*2210*/  FSEL R80, R84, RZ, P0 ;  /* 0x000000ff54507208 */ /* 0x000fe40000000000 */
[----:B------:R-:W-:Y:S02]  /*2220*/  F2FP.BF16.F32.PACK_AB R81, R86, R81 ;  /* 0x000000515651723e */ /* 0x000fe400000010ff */
[----:B------:R-:W-:Y:S01]  /*2230*/  F2FP.BF16.F32.PACK_AB R80, R85, R80 ;  /* 0x000000505550723e */ /* 0x000fe200000010ff */
[----:B------:R-:W-:Y:S06]  /*2240*/  BRA `(.L_x_651) ;  /* 0x0000001800787947 */ /* 0x000fec0003800000 */
.L_x_652:
[----:B------:R-:W-:Y:S01]  /*2250*/  PRMT R81, R67, 0x7632, R81 ;  /* 0x0000763243517816 */ /* 0x000fe20000000051 */
[----:B------:R-:W-:Y:S01]  /*2260*/  FFMA.FTZ R78, R10, UR9, R116 ;  /* 0x000000090a4e7c23 */ /* 0x000fe20008010074 */
[----:B------:R-:W-:Y:S01]  /*2270*/  PRMT R76, R65, 0x7632, R76 ;  /* 0x00007632414c7816 */ /* 0x000fe2000000004c */
[--C-:B------:R-:W-:Y:S01]  /*2280*/  FFMA.FTZ R79, R9, UR9, R116.reuse ;  /* 0x00000009094f7c23 */ /* 0x100fe20008010074 */
[----:B------:R-:W-:Y:S01]  /*2290*/  PRMT R77, R66, 0x7632, R77 ;  /* 0x00007632424d7816 */ /* 0x000fe2000000004d */
[--C-:B------:R-:W-:Y:S01]  /*22a0*/  FFMA.FTZ R83, R88, UR9, R116.reuse ;  /* 0x0000000958537c23 */ /* 0x100fe20008010074 */
[----:B------:R-:W-:Y:S01]  /*22b0*/  FFMA.FTZ R80, R12, UR9, R116 ;  /* 0x000000090c507c23 */ /* 0x000fe20008010074 */
[----:B------:R-:W-:Y:S01]  /*22c0*/  SHF.L.U32 R84, R81, 0x10, RZ ;  /* 0x0000001051547819 */ /* 0x000fe200000006ff */
[----:B------:R-:W-:Y:S01]  /*22d0*/  IMAD.U32 R82, R67, 0x10000, RZ ;  /* 0x0001000043527824 */ /* 0x000fe200078e00ff */
[----:B------:R-:W-:Y:S01]  /*22e0*/  SHF.L.U32 R81, R76, 0x10, RZ ;  /* 0x000000104c517819 */ /* 0x000fe200000006ff */
[----:B------:R-:W-:Y:S01]  /*22f0*/  FADD.FTZ R76, R11, -R78 ;  /* 0x8000004e0b4c7221 */ /* 0x000fe20000010000 */
[----:B------:R-:W-:Y:S01]  /*2300*/  FADD.FTZ R79, R8, -R79 ;  /* 0x8000004f084f7221 */ /* 0x000fe20000010000 */
[----:B------:R-:W-:Y:S01]  /*2310*/  FADD.FTZ R83, R14, -R83 ;  /* 0x800000530e537221 */ /* 0x000fe20000010000 */
[----:B------:R-:W-:Y:S01]  /*2320*/  FADD.FTZ R80, R13, -R80 ;  /* 0x800000500d507221 */ /* 0x000fe20000010000 */
[----:B------:R-:W-:-:S02]  /*2330*/  IMAD.U32 R77, R77, 0x10000, RZ ;  /* 0x000100004d4d7824 */ /* 0x000fc400078e00ff */
[----:B------:R-:W-:Y:S01]  /*2340*/  FFMA.FTZ R76, R76, UR16, R81 ;  /* 0x000000104c4c7c23 */ /* 0x000fe20008010051 */
[----:B------:R-:W-:Y:S01]  /*2350*/  FFMA.FTZ R81, R7, UR9, R116 ;  /* 0x0000000907517c23 */ /* 0x000fe20008010074 */
[----:B------:R-:W-:Y:S01]  /*2360*/  FFMA.FTZ R79, R79, UR16, R82 ;  /* 0x000000104f4f7c23 */ /* 0x000fe20008010052 */
[----:B------:R-:W-:Y:S01]  /*2370*/  FFMA.FTZ R86, R83, UR16, R84 ;  /* 0x0000001053567c23 */ /* 0x000fe20008010054 */
[----:B------:R-:W-:Y:S01]  /*2380*/  FFMA.FTZ R77, R80, UR16, R77 ;  /* 0x00000010504d7c23 */ /* 0x000fe2000801004d */
[----:B------:R-:W-:Y:S01]  /*2390*/  PRMT R78, R64, 0x7632, R78 ;  /* 0x00007632404e7816 */ /* 0x000fe2000000004e */
[----:B------:R-:W-:Y:S01]  /*23a0*/  FFMA.FTZ R80, R106, UR9, R116 ;  /* 0x000000096a507c23 */ /* 0x000fe20008010074 */
[----:B------:R-:W-:Y:S01]  /*23b0*/  ISETP.GE.U32.AND P0, PT, R110, RZ, PT ;  /* 0x000000ff6e00720c */ /* 0x000fe20003f06070 */
[----:B------:R-:W-:Y:S01]  /*23c0*/  FADD.FTZ R82, R6, -R81 ;  /* 0x8000005106527221 */ /* 0x000fe20000010000 */
[----:B------:R-:W-:Y:S01]  /*23d0*/  FMUL.FTZ R85, R86, UR28 ;  /* 0x0000001c56557c20 */ /* 0x000fe20008410000 */
[----:B------:R-:W-:Y:S01]  /*23e0*/  FMUL.FTZ R84, R79, UR28 ;  /* 0x0000001c4f547c20 */ /* 0x000fe20008410000 */
[----:B------:R-:W-:Y:S01]  /*23f0*/  SHF.L.U32 R81, R78, 0x10, RZ ;  /* 0x000000104e517819 */ /* 0x000fe200000006ff */
[----:B------:R-:W-:Y:S01]  /*2400*/  FADD.FTZ R80, R103, -R80 ;  /* 0x8000005067507221 */ /* 0x000fe20000010000 */
[C---:B------:R-:W-:Y:S01]  /*2410*/  LOP3.LUT P1, RZ, R111.reuse, 0xff0000, RZ, 0xc0, !PT ;  /* 0x00ff00006fff7812 */ /* 0x040fe2000782c0ff */
[----:B------:R-:W-:Y:S01]  /*2420*/  IMAD.U32 R83, R66, 0x10000, RZ ;  /* 0x0001000042537824 */ /* 0x000fe200078e00ff */
[----:B------:R-:W-:Y:S01]  /*2430*/  ISETP.GE.U32.AND.EX P0, PT, R111, 0x1000000, PT, P0 ;  /* 0x010000006f00780c */ /* 0x000fe20003f06100 */
[----:B------:R-:W-:Y:S01]  /*2440*/  FFMA.FTZ R80, R80, UR16, R81 ;  /* 0x0000001050507c23 */ /* 0x000fe20008010051 */
[----:B------:R-:W-:Y:S01]  /*2450*/  FSEL R84, R84, RZ, P1 ;  /* 0x000000ff54547208 */ /* 0x000fe20000800000 */
[--C-:B------:R-:W-:Y:S01]  /*2460*/  FFMA.FTZ R81, R5, UR9, R116.reuse ;  /* 0x0000000905517c23 */ /* 0x100fe20008010074 */
[----:B------:R-:W-:Y:S01]  /*2470*/  FSEL R85, R85, RZ, P0 ;  /* 0x000000ff55557208 */ /* 0x000fe20000000000 */
[----:B------:R-:W-:Y:S01]  /*2480*/  FFMA.FTZ R82, R82, UR16, R83 ;  /* 0x0000001052527c23 */ /* 0x000fe20008010053 */
[----:B------:R-:W-:Y:S01]  /*2490*/  FFMA.FTZ R78, R107, UR9, R116 ;  /* 0x000000096b4e7c23 */ /* 0x000fe20008010074 */
[----:B------:R-:W-:Y:S01]  /*24a0*/  F2FP.BF16.F32.PACK_AB R79, R86, R79 ;  /* 0x0000004f564f723e */ /* 0x000fe200000010ff */
[----:B------:R-:W-:Y:S01]  /*24b0*/  FMUL.FTZ R86, R77, UR28 ;  /* 0x0000001c4d567c20 */ /* 0x000fe20008410000 */
[----:B------:R-:W-:Y:S01]  /*24c0*/  F2FP.BF16.F32.PACK_AB R83, R85, R84 ;  /* 0x000000545553723e */ /* 0x000fe200000010ff */
[----:B------:R-:W-:Y:S01]  /*24d0*/  FADD.FTZ R84, R4, -R81 ;  /* 0x8000005104547221 */ /* 0x000fe20000010000 */
[----:B------:R-:W-:Y:S01]  /*24e0*/  FMUL.FTZ R85, R82, UR28 ;  /* 0x0000001c52557c20 */ /* 0x000fe20008410000 */
[----:B------:R-:W-:Y:S01]  /*24f0*/  FADD.FTZ R81, R105, -R78 ;  /* 0x8000004e69517221 */ /* 0x000fe20000010000 */
[C---:B------:R-:W-:Y:S01]  /*2500*/  LOP3.LUT P0, RZ, R111.reuse, 0xff, RZ, 0xc0, !PT ;  /* 0x000000ff6fff7812 */ /* 0x040fe2000780c0ff */
[----:B------:R-:W-:Y:S01]  /*2510*/  FMUL.FTZ R87, R76, UR28 ;  /* 0x0000001c4c577c20 */ /* 0x000fe20008410000 */
[----:B------:R-:W-:-:S02]  /*2520*/  LOP3.LUT P1, RZ, R111, 0xff00, RZ, 0xc0, !PT ;  /* 0x0000ff006fff7812 */ /* 0x000fc4000782c0ff */
[----:B------:R-:W-:Y:S01]  /*2530*/  F2FP.BF16.F32.PACK_AB R78, R77, R82 ;  /* 0x000000524d4e723e */ /* 0x000fe200000010ff */
[----:B------:R-:W-:Y:S01]  /*2540*/  IMAD.U32 R77, R65, 0x10000, RZ ;  /* 0x00010000414d7824 */ /* 0x000fe200078e00ff */
[----:B------:R-:W-:Y:S02]  /*2550*/  SHF.L.U32 R82, R64, 0x10, RZ ;  /* 0x0000001040527819 */ /* 0x000fe400000006ff */
[----:B------:R-:W-:Y:S01]  /*2560*/  FSEL R85, R85, RZ, P0 ;  /* 0x000000ff55557208 */ /* 0x000fe20000000000 */
[----:B------:R-:W-:Y:S01]  /*2570*/  FFMA.FTZ R77, R84, UR16, R77 ;  /* 0x00000010544d7c23 */ /* 0x000fe2000801004d */
[----:B------:R-:W-:Y:S01]  /*2580*/  FSEL R86, R86, RZ, P1 ;  /* 0x000000ff56567208 */ /* 0x000fe20000800000 */
[----:B------:R-:W-:Y:S01]  /*2590*/  FFMA.FTZ R81, R81, UR16, R82 ;  /* 0x0000001051517c23 */ /* 0x000fe20008010052 */
[----:B------:R-:W-:Y:S02]  /*25a0*/  LOP3.LUT P2, RZ, R110, 0xff0000, RZ, 0xc0, !PT ;  /* 0x00ff00006eff7812 */ /* 0x000fe4000784c0ff */
[----:B------:R-:W-:Y:S01]  /*25b0*/  F2FP.BF16.F32.PACK_AB R82, R86, R85 ;  /* 0x000000555652723e */ /* 0x000fe200000010ff */
[----:B------:R-:W-:Y:S01]  /*25c0*/  FMUL.FTZ R85, R77, UR28 ;  /* 0x0000001c4d557c20 */ /* 0x000fe20008410000 */
[----:B------:R-:W-:Y:S01]  /*25d0*/  F2FP.BF16.F32.PACK_AB R77, R76, R77 ;  /* 0x0000004d4c4d723e */ /* 0x000fe200000010ff */
[----:B------:R-:W-:Y:S01]  /*25e0*/  FMUL.FTZ R84, R81, UR28 ;  /* 0x0000001c51547c20 */ /* 0x000fe20008410000 */
[C---:B------:R-:W-:Y:S01]  /*25f0*/  F2FP.BF16.F32.PACK_AB R76, R80.reuse, R81 ;  /* 0x00000051504c723e */ /* 0x040fe200000010ff */
        /* <DEDUP_REMOVED lines=8> */
[----:B------:R-:W-:Y:S02]  /*2680*/  F2FP.BF16.F32.PACK_AB R81, R87, R86 ;  /* 0x000000565751723e */ /* 0x000fe400000010ff */
[----:B------:R-:W-:Y:S01]  /*2690*/  F2FP.BF16.F32.PACK_AB R80, R85, R80 ;  /* 0x000000505550723e */ /* 0x000fe200000010ff */
[----:B------:R-:W-:Y:S06]  /*26a0*/  BRA `(.L_x_651) ;  /* 0x0000001400607947 */ /* 0x000fec0003800000 */
.L_x_648:
        /* <DEDUP_REMOVED lines=10> */
[----:B------:R-:W-:Y:S01]  /*2750*/  ISETP.GE.U32.AND P1, PT, R114, RZ, PT ;  /* 0x000000ff7200720c */ /* 0x000fe20003f26070 */
        /* <DEDUP_REMOVED lines=21> */
[--C-:B------:R-:W-:Y:S01]  /*28b0*/  FFMA.FTZ R72, R10, UR9, R116.reuse ;  /* 0x000000090a487c23 */ /* 0x100fe20008010074 */
[----:B------:R-:W-:Y:S01]  /*28c0*/  F2FP.BF16.F32.PACK_AB R83, R74, R83 ;  /* 0x000000534a53723e */ /* 0x000fe200000010ff */
        /* <DEDUP_REMOVED lines=21> */
[----:B------:R-:W-:Y:S01]  /*2a20*/  FSEL R81, R80, RZ, P1 ;  /* 0x000000ff50517208 */ /* 0x000fe20000800000 */
[--C-:B------:R-:W-:Y:S01]  /*2a30*/  FFMA.FTZ R80, R106, UR9, R116.reuse ;  /* 0x000000096a507c23 */ /* 0x100fe20008010074 */
[----:B------:R-:W-:Y:S01]  /*2a40*/  F2FP.BF16.F32.PACK_AB R73, R72, R73 ;  /* 0x000000494849723e */ /* 0x000fe200000010ff */
[----:B------:R-:W-:Y:S01]  /*2a50*/  FFMA.FTZ R72, R107, UR9, R116 ;  /* 0x000000096b487c23 */ /* 0x000fe20008010074 */
[C---:B------:R-:W-:Y:S01]  /*2a60*/  LOP3.LUT P0, RZ, R110.reuse, 0xff0000, RZ, 0xc0, !PT ;  /* 0x00ff00006eff7812 */ /* 0x040fe2000780c0ff */
[----:B------:R-:W-:Y:S01]  /*2a70*/  FADD.FTZ R80, R103, -R80 ;  /* 0x8000005067507221 */ /* 0x000fe20000010000 */
[----:B------:R-:W-:Y:S01]  /*2a80*/  LOP3.LUT P1, RZ, R110, 0xff000000, RZ, 0xc0, !PT ;  /* 0xff0000006eff7812 */ /* 0x000fe2000782c0ff */
[----:B------:R-:W-:Y:S01]  /*2a90*/  FADD.FTZ R72, R105, -R72 ;  /* 0x8000004869487221 */ /* 0x000fe20000010000 */
[----:B------:R-:W-:Y:S01]  /*2aa0*/  F2FP.BF16.F32.PACK_AB R74, R81, R74 ;  /* 0x0000004a514a723e */ /* 0x000fe200000010ff */
        /* <DEDUP_REMOVED lines=19> */
.L_x_654:
[--C-:B------:R-:W-:Y:S01]  /*2be0*/  FFMA.FTZ R73, R9, UR9, R116.reuse ;  /* 0x0000000909497c23 */ /* 0x100fe20008010074 */
[--C-:B------:R-:W-:Y:S01]  /*2bf0*/  FFMA.FTZ R75, R88, UR9, R116.reuse ;  /* 0x00000009584b7c23 */ /* 0x100fe20008010074 */
[----:B------:R-:W-:Y:S01]  /*2c00*/  ISETP.GE.U32.AND P0, PT, R114, RZ, PT ;  /* 0x000000ff7200720c */ /* 0x000fe20003f06070 */
[----:B------:R-:W-:Y:S01]  /*2c10*/  FFMA.FTZ R72, R12, UR9, R116 ;  /* 0x000000090c487c23 */ /* 0x000fe20008010074 */
[----:B------:R-:W-:Y:S01]  /*2c20*/  FADD.FTZ R73, R8, -R73 ;  /* 0x8000004908497221 */ /* 0x000fe20000010000 */
[----:B------:R-:W-:Y:S01]  /*2c30*/  FADD.FTZ R75, R14, -R75 ;  /* 0x8000004b0e4b7221 */ /* 0x000fe20000010000 */
[----:B------:R-:W-:Y:S01]  /*2c40*/  LOP3.LUT P3, RZ, R115, 0xff0000, RZ, 0xc0, !PT ;  /* 0x00ff000073ff7812 */ /* 0x000fe2000786c0ff */
[----:B------:R-:W-:Y:S01]  /*2c50*/  FADD.FTZ R72, R13, -R72 ;  /* 0x800000480d487221 */ /* 0x000fe20000010000 */
[----:B------:R-:W-:Y:S01]  /*2c60*/  FMUL.FTZ R79, R73, UR16 ;  /* 0x00000010494f7c20 */ /* 0x000fe20008410000 */
[----:B------:R-:W-:Y:S01]  /*2c70*/  FMUL.FTZ R76, R75, UR16 ;  /* 0x000000104b4c7c20 */ /* 0x000fe20008410000 */
[----:B------:R-:W-:Y:S01]  /*2c80*/  FFMA.FTZ R73, R7, UR9, R116 ;  /* 0x0000000907497c23 */ /* 0x000fe20008010074 */
[----:B------:R-:W-:Y:S01]  /*2c90*/  ISETP.GE.U32.AND.EX P0, PT, R115, 0x1000000, PT, P0 ;  /* 0x010000007300780c */ /* 0x000fe20003f06100 */
[----:B------:R-:W-:Y:S01]  /*2ca0*/  FMUL.FTZ R74, R79, UR28 ;  /* 0x0000001c4f4a7c20 */ /* 0x000fe20008410000 */
[----:B------:R-:W-:Y:S01]  /*2cb0*/  LOP3.LUT P2, RZ, R111, 0xff0000, RZ, 0xc0, !PT ;  /* 0x00ff00006fff7812 */ /* 0x000fe2000784c0ff */
[----:B------:R-:W-:Y:S01]  /*2cc0*/  FADD.FTZ R73, R6, -R73 ;  /* 0x8000004906497221 */ /* 0x000fe20000010000 */
[C---:B------:R-:W-:Y:S01]  /*2cd0*/  F2FP.BF16.F32.PACK_AB R79, R76.reuse, R79 ;  /* 0x0000004f4c4f723e */ /* 0x040fe200000010ff */
[----:B------:R-:W-:Y:S01]  /*2ce0*/  FMUL.FTZ R76, R76, UR28 ;  /* 0x0000001c4c4c7c20 */ /* 0x000fe20008410000 */
[----:B------:R-:W-:Y:S01]  /*2cf0*/  FSEL R75, R74, RZ, P3 ;  /* 0x000000ff4a4b7208 */ /* 0x000fe20001800000 */
[----:B------:R-:W-:Y:S01]  /*2d00*/  FMUL.FTZ R73, R73, UR16 ;  /* 0x0000001049497c20 */ /* 0x000fe20008410000 */
[----:B------:R-:W-:Y:S01]  /*2d10*/  FMUL.FTZ R72, R72, UR16 ;  /* 0x0000001048487c20 */ /* 0x000fe20008410000 */
[----:B------:R-:W-:-:S02]  /*2d20*/  ISETP.GE.U32.AND P1, PT, R110, RZ, PT ;  /* 0x000000ff6e00720c */ /* 0x000fc40003f26070 */
[----:B------:R-:W-:Y:S01]  /*2d30*/  FSEL R78, R76, RZ, P0 ;  /* 0x000000ff4c4e7208 */ /* 0x000fe20000000000 */
[----:B------:R-:W-:Y:S01]  /*2d40*/  FMUL.FTZ R77, R72, UR28 ;  /* 0x0000001c484d7c20 */ /* 0x000fe20008410000 */
[----:B------:R-:W-:Y:S01]  /*2d50*/  FSEL R83, R74, RZ, P2 ;  /* 0x000000ff4a537208 */ /* 0x000fe20001000000 */
[----:B------:R-:W-:Y:S01]  /*2d60*/  FMUL.FTZ R74, R73, UR28 ;  /* 0x0000001c494a7c20 */ /* 0x000fe20008410000 */
[----:B------:R-:W-:Y:S02]  /*2d70*/  F2FP.BF16.F32.PACK_AB R75, R78, R75 ;  /* 0x0000004b4e4b723e */ /* 0x000fe400000010ff */
[----:B------:R-:W-:Y:S01]  /*2d80*/  F2FP.BF16.F32.PACK_AB R78, R72, R73 ;  /* 0x00000049484e723e */ /* 0x000fe200000010ff */
[--C-:B------:R-:W-:Y:S01]  /*2d90*/  FFMA.FTZ R73, R5, UR9, R116.reuse ;  /* 0x0000000905497c23 */ /* 0x100fe20008010074 */
[----:B------:R-:W-:Y:S01]  /*2da0*/  ISETP.GE.U32.AND.EX P1, PT, R111, 0x1000000, PT, P1 ;  /* 0x010000006f00780c */ /* 0x000fe20003f26110 */
[----:B------:R-:W-:Y:S01]  /*2db0*/  FFMA.FTZ R72, R10, UR9, R116 ;  /* 0x000000090a487c23 */ /* 0x000fe20008010074 */
[----:B------:R-:W-:Y:S01]  /*2dc0*/  LOP3.LUT P3, RZ, R115, 0xff00, RZ, 0xc0, !PT ;  /* 0x0000ff0073ff7812 */ /* 0x000fe2000786c0ff */
[----:B------:R-:W-:Y:S01]  /*2dd0*/  FADD.FTZ R73, R4, -R73 ;  /* 0x8000004904497221 */ /* 0x000fe20000010000 */
        /* <DEDUP_REMOVED lines=10> */
[----:B------:R-:W-:-:S02]  /*2e80*/  F2FP.BF16.F32.PACK_AB R83, R76, R83 ;  /* 0x000000534c53723e */ /* 0x000fc400000010ff */
[C---:B------:R-:W-:Y:S02]  /*2e90*/  FSEL R82, R74.reuse, RZ, P0 ;  /* 0x000000ff4a527208 */ /* 0x040fe40000000000 */
[----:B------:R-:W-:Y:S02]  /*2ea0*/  FSEL R77, R77, RZ, P2 ;  /* 0x000000ff4d4d7208 */ /* 0x000fe40001000000 */
[----:B------:R-:W-:Y:S02]  /*2eb0*/  FSEL R76, R74, RZ, P1 ;  /* 0x000000ff4a4c7208 */ /* 0x000fe40000800000 */
[----:B------:R-:W-:Y:S02]  /*2ec0*/  F2FP.BF16.F32.PACK_AB R82, R77, R82 ;  /* 0x000000524d52723e */ /* 0x000fe400000010ff */
        /* <DEDUP_REMOVED lines=32> */
.L_x_653:
        /* <DEDUP_REMOVED lines=10> */
[----:B------:R-:W-:Y:S01]  /*3170*/  PRMT R82, R67, 0x7632, R82 ;  /* 0x0000763243527816 */ /* 0x000fe20000000052 */
[----:B------:R-:W-:Y:S01]  /*3180*/  FFMA.FTZ R83, R88, UR9, R116 ;  /* 0x0000000958537c23 */ /* 0x000fe20008010074 */
[----:B------:R-:W-:Y:S01]  /*3190*/  FADD.FTZ R81, R8, -R75 ;  /* 0x8000004b08517221 */ /* 0x000fe20000010000 */
[----:B------:R-:W-:Y:S01]  /*31a0*/  FADD.FTZ R80, R13, -R80 ;  /* 0x800000500d507221 */ /* 0x000fe20000010000 */
[----:B------:R-:W-:Y:S01]  /*31b0*/  IMAD.U32 R75, R73, 0x10000, RZ ;  /* 0x00010000494b7824 */ /* 0x000fe200078e00ff */
[----:B------:R-:W-:Y:S01]  /*31c0*/  SHF.L.U32 R72, R72, 0x10, RZ ;  /* 0x0000001048487819 */ /* 0x000fe200000006ff */
[----:B------:R-:W-:Y:S01]  /*31d0*/  FADD.FTZ R73, R11, -R74 ;  /* 0x8000004a0b497221 */ /* 0x000fe20000010000 */
[----:B------:R-:W-:Y:S01]  /*31e0*/  SHF.L.U32 R82, R82, 0x10, RZ ;  /* 0x0000001052527819 */ /* 0x000fe200000006ff */
[----:B------:R-:W-:-:S02]  /*31f0*/  IMAD.U32 R84, R67, 0x10000, RZ ;  /* 0x0001000043547824 */ /* 0x000fc400078e00ff */
[----:B------:R-:W-:Y:S01]  /*3200*/  FADD.FTZ R83, R14, -R83 ;  /* 0x800000530e537221 */ /* 0x000fe20000010000 */
        /* <DEDUP_REMOVED lines=8> */
[----:B------:R-:W-:Y:S01]  /*3290*/  IMAD.U32 R83, R66, 0x10000, RZ ;  /* 0x0001000042537824 */ /* 0x000fe200078e00ff */
[----:B------:R-:W-:Y:S01]  /*32a0*/  ISETP.GE.U32.AND P1, PT, R110, RZ, PT ;  /* 0x000000ff6e00720c */ /* 0x000fe20003f26070 */
[----:B------:R-:W-:Y:S01]  /*32b0*/  FADD.FTZ R82, R6, -R75 ;  /* 0x8000004b06527221 */ /* 0x000fe20000010000 */
[----:B------:R-:W-:Y:S01]  /*32c0*/  FMUL.FTZ R84, R81, UR28 ;  /* 0x0000001c51547c20 */ /* 0x000fe20008410000 */
[----:B------:R-:W-:Y:S01]  /*32d0*/  FMUL.FTZ R86, R85, UR28 ;  /* 0x0000001c55567c20 */ /* 0x000fe20008410000 */
[----:B------:R-:W-:Y:S01]  /*32e0*/  SHF.L.U32 R72, R72, 0x10, RZ ;  /* 0x0000001048487819 */ /* 0x000fe200000006ff */
[----:B------:R-:W-:Y:S01]  /*32f0*/  FADD.FTZ R81, R103, -R80 ;  /* 0x8000005067517221 */ /* 0x000fe20000010000 */
[----:B------:R-:W-:Y:S01]  /*3300*/  LOP3.LUT P2, RZ, R111, 0xff0000, RZ, 0xc0, !PT ;  /* 0x00ff00006fff7812 */ /* 0x000fe2000784c0ff */
[----:B------:R-:W-:Y:S01]  /*3310*/  FFMA.FTZ R82, R82, UR16, R83 ;  /* 0x0000001052527c23 */ /* 0x000fe20008010053 */
[----:B------:R-:W-:Y:S01]  /*3320*/  LOP3.LUT P3, RZ, R115, 0xff0000, RZ, 0xc0, !PT ;  /* 0x00ff000073ff7812 */ /* 0x000fe2000786c0ff */
[----:B------:R-:W-:Y:S01]  /*3330*/  FFMA.FTZ R72, R81, UR16, R72 ;  /* 0x0000001051487c23 */ /* 0x000fe20008010048 */
[----:B------:R-:W-:Y:S01]  /*3340*/  ISETP.GE.U32.AND.EX P0, PT, R115, 0x1000000, PT, P0 ;  /* 0x010000007300780c */ /* 0x000fe20003f06100 */
[----:B------:R-:W-:Y:S01]  /*3350*/  FFMA.FTZ R81, R5, UR9, R116 ;  /* 0x0000000905517c23 */ /* 0x000fe20008010074 */
[----:B------:R-:W-:Y:S01]  /*3360*/  ISETP.GE.U32.AND.EX P1, PT, R111, 0x1000000, PT, P1 ;  /* 0x010000006f00780c */ /* 0x000fe20003f26110 */
[----:B------:R-:W-:Y:S01]  /*3370*/  FMUL.FTZ R82, R82, UR28 ;  /* 0x0000001c52527c20 */ /* 0x000fe20008410000 */
[----:B------:R-:W-:Y:S01]  /*3380*/  FSEL R85, R84, RZ, P2 ;  /* 0x000000ff54557208 */ /* 0x000fe20001000000 */
[----:B------:R-:W-:Y:S01]  /*3390*/  FMUL.FTZ R72, R72, UR28 ;  /* 0x0000001c48487c20 */ /* 0x000fe20008410000 */
[----:B------:R-:W-:Y:S01]  /*33a0*/  FSEL R75, R84, RZ, P3 ;  /* 0x000000ff544b7208 */ /* 0x000fe20001800000 */
[----:B------:R-:W-:Y:S01]  /*33b0*/  FMUL.FTZ R84, R74, UR28 ;  /* 0x0000001c4a547c20 */ /* 0x000fe20008410000 */
[----:B------:R-:W-:-:S02]  /*33c0*/  FSEL R80, R86, RZ, P0 ;  /* 0x000000ff56507208 */ /* 0x000fc40000000000 */
[----:B------:R-:W-:Y:S02]  /*33d0*/  FSEL R86, R86, RZ, P1 ;  /* 0x000000ff56567208 */ /* 0x000fe40000800000 */
[C---:B------:R-:W-:Y:S02]  /*33e0*/  LOP3.LUT P0, RZ, R115.reuse, 0xff, RZ, 0xc0, !PT ;  /* 0x000000ff73ff7812 */ /* 0x040fe4000780c0ff */
[----:B------:R-:W-:Y:S02]  /*33f0*/  LOP3.LUT P1, RZ, R115, 0xff00, RZ, 0xc0, !PT ;  /* 0x0000ff0073ff7812 */ /* 0x000fe4000782c0ff */
[----:B------:R-:W-:Y:S01]  /*3400*/  F2FP.BF16.F32.PACK_AB R75, R80, R75 ;  /* 0x0000004b504b723e */ /* 0x000fe200000010ff */
[----:B------:R-:W-:Y:S01]  /*3410*/  FADD.FTZ R80, R4, -R81 ;  /* 0x8000005104507221 */ /* 0x000fe20000010000 */
[----:B------:R-:W-:Y:S01]  /*3420*/  F2FP.BF16.F32.PACK_AB R83, R86, R85 ;  /* 0x000000555653723e */ /* 0x000fe200000010ff */
[----:B------:R-:W-:Y:S01]  /*3430*/  IMAD.U32 R85, R65, 0x10000, RZ ;  /* 0x0001000041557824 */ /* 0x000fe200078e00ff */
[----:B------:R-:W-:Y:S01]  /*3440*/  FSEL R74, R82, RZ, P0 ;  /* 0x000000ff524a7208 */ /* 0x000fe20000000000 */
[----:B------:R-:W-:Y:S01]  /*3450*/  FMUL.FTZ R86, R73, UR28 ;  /* 0x0000001c49567c20 */ /* 0x000fe20008410000 */
[----:B------:R-:W-:Y:S01]  /*3460*/  FSEL R81, R84, RZ, P1 ;  /* 0x000000ff54517208 */ /* 0x000fe20000800000 */
[----:B------:R-:W-:Y:S01]  /*3470*/  FFMA.FTZ R80, R80, UR16, R85 ;  /* 0x0000001050507c23 */ /* 0x000fe20008010055 */
[----:B------:R-:W-:-:S02]  /*3480*/  LOP3.LUT P2, RZ, R111, 0xff, RZ, 0xc0, !PT ;  /* 0x000000ff6fff7812 */ /* 0x000fc4000784c0ff */
[----:B------:R-:W-:Y:S01]  /*3490*/  LOP3.LUT P3, RZ, R111, 0xff00, RZ, 0xc0, !PT ;  /* 0x0000ff006fff7812 */ /* 0x000fe2000786c0ff */
[----:B------:R-:W-:Y:S01]  /*34a0*/  FMUL.FTZ R85, R80, UR28 ;  /* 0x0000001c50557c20 */ /* 0x000fe20008410000 */
[----:B------:R-:W-:Y:S02]  /*34b0*/  F2FP.BF16.F32.PACK_AB R74, R81, R74 ;  /* 0x0000004a514a723e */ /* 0x000fe400000010ff */
[----:B------:R-:W-:Y:S02]  /*34c0*/  FSEL R82, R82, RZ, P2 ;  /* 0x000000ff52527208 */ /* 0x000fe40001000000 */
[----:B------:R-:W-:Y:S01]  /*34d0*/  FSEL R81, R84, RZ, P3 ;  /* 0x000000ff54517208 */ /* 0x000fe20001800000 */
[----:B------:R-:W-:Y:S01]  /*34e0*/  FFMA.FTZ R84, R107, UR9, R116 ;  /* 0x000000096b547c23 */ /* 0x000fe20008010074 */
[C---:B------:R-:W-:Y:S02]  /*34f0*/  LOP3.LUT P0, RZ, R114.reuse, 0xff0000, RZ, 0xc0, !PT ;  /* 0x00ff000072ff7812 */ /* 0x040fe4000780c0ff */
[----:B------:R-:W-:Y:S01]  /*3500*/  LOP3.LUT P1, RZ, R114, 0xff000000, RZ, 0xc0, !PT ;  /* 0xff00000072ff7812 */ /* 0x000fe2000782c0ff */
[----:B------:R-:W-:Y:S01]  /*3510*/  FADD.FTZ R84, R105, -R84 ;  /* 0x8000005469547221 */ /* 0x000fe20000010000 */
[----:B------:R-:W-:-:S02]  /*3520*/  F2FP.BF16.F32.PACK_AB R82, R81, R82 ;  /* 0x000000525152723e */ /* 0x000fc400000010ff */
[----:B------:R-:W-:Y:S02]  /*3530*/  SHF.L.U32 R81, R64, 0x10, RZ ;  /* 0x0000001040517819 */ /* 0x000fe400000006ff */
[C---:B------:R-:W-:Y:S02]  /*3540*/  FSEL R73, R85.reuse, RZ, P0 ;  /* 0x000000ff55497208 */ /* 0x040fe40000000000 */
[----:B------:R-:W-:Y:S01]  /*3550*/  FSEL R80, R86, RZ, P1 ;  /* 0x000000ff56507208 */ /* 0x000fe20000800000 */
[----:B------:R-:W-:Y:S01]  /*3560*/  FFMA.FTZ R84, R84, UR16, R81 ;  /* 0x0000001054547c23 */ /* 0x000fe20008010051 */
[C---:B------:R-:W-:Y:S02]  /*3570*/  LOP3.LUT P0, RZ, R110.reuse, 0xff0000, RZ, 0xc0, !PT ;  /* 0x00ff00006eff7812 */ /* 0x040fe4000780c0ff */
[----:B------:R-:W-:Y:S01]  /*3580*/  LOP3.LUT P1, RZ, R110, 0xff000000, RZ, 0xc0, !PT ;  /* 0xff0000006eff7812 */ /* 0x000fe2000782c0ff */
[----:B------:R-:W-:Y:S01]  /*3590*/  FMUL.FTZ R84, R84, UR28 ;  /* 0x0000001c54547c20 */ /* 0x000fe20008410000 */
[----:B------:R-:W-:-:S02]  /*35a0*/  FSEL R85, R85, RZ, P0 ;  /* 0x000000ff55557208 */ /* 0x000fc40000000000 */
[----:B------:R-:W-:Y:S02]  /*35b0*/  FSEL R86, R86, RZ, P1 ;  /* 0x000000ff56567208 */ /* 0x000fe40000800000 */
        /* <DEDUP_REMOVED lines=11> */
[----:B------:R-:W-:Y:S01]  /*3670*/  F2FP.BF16.F32.PACK_AB R80, R87, R80 ;  /* 0x000000505750723e */ /* 0x000fe200000010ff */
[----:B------:R-:W-:Y:S06]  /*3680*/  BRA `(.L_x_651) ;  /* 0x0000000400687947 */ /* 0x000fec0003800000 */
.L_x_655:
[--C-:B------:R-:W-:Y:S01]  /*3690*/  FFMA.FTZ R73, R7, UR9, R116.reuse ;  /* 0x0000000907497c23 */ /* 0x100fe20008010074 */
[----:B------:R-:W-:Y:S01]  /*36a0*/  FFMA.FTZ R75, R9, UR9, R116 ;  /* 0x00000009094b7c23 */ /* 0x000fe20008010074 */
[C---:B------:R-:W-:Y:S01]  /*36b0*/  PRMT R72, R67.reuse, 0x7632, R72 ;  /* 0x0000763243487816 */ /* 0x040fe20000000048 */
[----:B------:R-:W-:Y:S01]  /*36c0*/  FFMA.FTZ R77, R88, UR9, R116 ;  /* 0x00000009584d7c23 */ /* 0x000fe20008010074 */
[----:B------:R-:W-:Y:S01]  /*36d0*/  SHF.L.U32 R78, R66, 0x10, RZ ;  /* 0x00000010424e7819 */ /* 0x000fe200000006ff */
[----:B------:R-:W-:Y:S01]  /*36e0*/  FADD.FTZ R73, R6, -R73 ;  /* 0x8000004906497221 */ /* 0x000fe20000010000 */
[----:B------:R-:W-:Y:S02]  /*36f0*/  IMAD.U32 R74, R67, 0x10000, RZ ;  /* 0x00010000434a7824 */ /* 0x000fe400078e00ff */
[----:B------:R-:W-:Y:S01]  /*3700*/  FADD.FTZ R75, R8, -R75 ;  /* 0x8000004b084b7221 */ /* 0x000fe20000010000 */
[----:B------:R-:W-:Y:S02]  /*3710*/  IMAD.U32 R81, R72, 0x10000, RZ ;  /* 0x0001000048517824 */ /* 0x000fe400078e00ff */
[--C-:B------:R-:W-:Y:S01]  /*3720*/  FADD.FTZ R72, R14, -R77.reuse ;  /* 0x8000004d0e487221 */ /* 0x100fe20000010000 */
[----:B------:R-:W-:Y:S01]  /*3730*/  FFMA.FTZ R78, R73, UR16, R78 ;  /* 0x00000010494e7c23 */ /* 0x000fe2000801004e */
[----:B------:R-:W-:Y:S01]  /*3740*/  FFMA.FTZ R79, R75, UR16, R74 ;  /* 0x000000104b4f7c23 */ /* 0x000fe2000801004a */
[----:B------:R-:W-:Y:S01]  /*3750*/  PRMT R77, R66, 0x7632, R77 ;  /* 0x00007632424d7816 */ /* 0x000fe2000000004d */
[--C-:B------:R-:W-:Y:S01]  /*3760*/  FFMA.FTZ R84, R12, UR9, R116.reuse ;  /* 0x000000090c547c23 */ /* 0x100fe20008010074 */
[----:B------:R-:W-:Y:S01]  /*3770*/  PRMT R73, R64, 0x7632, R73 ;  /* 0x0000763240497816 */ /* 0x000fe20000000049 */
[----:B------:R-:W-:Y:S01]  /*3780*/  FFMA.FTZ R74, R106, UR9, R116 ;  /* 0x000000096a4a7c23 */ /* 0x000fe20008010074 */
[----:B------:R-:W-:Y:S01]  /*3790*/  PRMT R76, R65, 0x7632, R76 ;  /* 0x00007632414c7816 */ /* 0x000fe2000000004c */
[----:B------:R-:W-:Y:S01]  /*37a0*/  FADD.FTZ R84, R13, -R84 ;  /* 0x800000540d547221 */ /* 0x000fe20000010000 */
[----:B------:R-:W-:-:S02]  /*37b0*/  IMAD.U32 R77, R77, 0x10000, RZ ;  /* 0x000100004d4d7824 */ /* 0x000fc400078e00ff */
[----:B------:R-:W-:Y:S01]  /*37c0*/  FADD.FTZ R74, R103, -R74 ;  /* 0x8000004a674a7221 */ /* 0x000fe20000010000 */
[----:B------:R-:W-:Y:S02]  /*37d0*/  IMAD.U32 R73, R73, 0x10000, RZ ;  /* 0x0001000049497824 */ /* 0x000fe400078e00ff */
[----:B------:R-:W-:Y:S01]  /*37e0*/  FFMA.FTZ R72, R72, UR16, R81 ;  /* 0x0000001048487c23 */ /* 0x000fe20008010051 */
[--C-:B------:R-:W-:Y:S01]  /*37f0*/  FFMA.FTZ R75, R5, UR9, R116.reuse ;  /* 0x00000009054b7c23 */ /* 0x100fe20008010074 */
[----:B------:R-:W-:Y:S01]  /*3800*/  ISETP.GE.U32.AND P0, PT, R114, RZ, PT ;  /* 0x000000ff7200720c */ /* 0x000fe20003f06070 */
[----:B------:R-:W-:Y:S01]  /*3810*/  FFMA.FTZ R83, R84, UR16, R77 ;  /* 0x0000001054537c23 */ /* 0x000fe2000801004d */
[----:B------:R-:W-:Y:S01]  /*3820*/  SHF.L.U32 R81, R76, 0x10, RZ ;  /* 0x000000104c517819 */ /* 0x000fe200000006ff */
[----:B------:R-:W-:Y:S01]  /*3830*/  FFMA.FTZ R76, R74, UR16, R73 ;  /* 0x000000104a4c7c23 */ /* 0x000fe20008010049 */
[----:B------:R-:W-:Y:S01]  /*3840*/  SHF.L.U32 R80, R65, 0x10, RZ ;  /* 0x0000001041507819 */ /* 0x000fe200000006ff */
[----:B------:R-:W-:Y:S01]  /*3850*/  FMUL.FTZ R73, R79, UR28 ;  /* 0x0000001c4f497c20 */ /* 0x000fe20008410000 */
[----:B------:R-:W-:Y:S01]  /*3860*/  ISETP.GE.U32.AND P1, PT, R110, RZ, PT ;  /* 0x000000ff6e00720c */ /* 0x000fe20003f26070 */
[----:B------:R-:W-:Y:S01]  /*3870*/  FMUL.FTZ R74, R72, UR28 ;  /* 0x0000001c484a7c20 */ /* 0x000fe20008410000 */
[----:B------:R-:W-:Y:S01]  /*3880*/  FFMA.FTZ R82, R10, UR9, R116 ;  /* 0x000000090a527c23 */ /* 0x000fe20008010074 */
[----:B------:R-:W-:Y:S01]  /*3890*/  FADD.FTZ R75, R4, -R75 ;  /* 0x8000004b044b7221 */ /* 0x000fe20000010000 */
[----:B------:R-:W-:-:S02]  /*38a0*/  LOP3.LUT P2, RZ, R111, 0xff0000, RZ, 0xc0, !PT ;  /* 0x00ff00006fff7812 */ /* 0x000fc4000784c0ff */
[----:B------:R-:W-:Y:S01]  /*38b0*/  ISETP.GE.U32.AND.EX P0, PT, R115, 0x1000000, PT, P0 ;  /* 0x010000007300780c */ /* 0x000fe20003f06100 */
[----:B------:R-:W-:Y:S01]  /*38c0*/  FADD.FTZ R82, R11, -R82 ;  /* 0x800000520b527221 */ /* 0x000fe20000010000 */
[----:B------:R-:W-:Y:S01]  /*38d0*/  LOP3.LUT P3, RZ, R115, 0xff0000, RZ, 0xc0, !PT ;  /* 0x00ff000073ff7812 */ /* 0x000fe2000786c0ff */
[----:B------:R-:W-:Y:S01]  /*38e0*/  FFMA.FTZ R77, R75, UR16, R80 ;  /* 0x000000104b4d7c23 */ /* 0x000fe20008010050 */
        /* <DEDUP_REMOVED lines=52> */
.L_x_651:
        /* <DEDUP_REMOVED lines=14> */
.L_x_647:
[----:B------:R-:W-:Y:S05]  /*3d10*/  BSYNC.RECONVERGENT B0 ;  /* 0x0000000000007941 */ /* 0x000fea0003800200 */
.L_x_646:
        /* <DEDUP_REMOVED lines=13> */
[C---:B------:R-:W-:Y:S01]  /*3df0*/  PRMT R72, R71.reuse, 0x7632, R72 ;  /* 0x0000763247487816 */ /* 0x040fe20000000048 */
        /* <DEDUP_REMOVED lines=12> */
[----:B------:R-:W-:Y:S01]  /*3ec0*/  IMAD.U32 R81, R80, 0x10000, RZ ;  /* 0x0001000050517824 */ /* 0x000fe200078e00ff */
[----:B------:R-:W-:Y:S01]  /*3ed0*/  SHF.L.U32 R75, R74, 0x10, RZ ;  /* 0x000000104a4b7819 */ /* 0x000fe200000006ff */
[----:B------:R-:W-:Y:S01]  /*3ee0*/  FFMA.FTZ R73, R89, UR9, R116 ;  /* 0x0000000959497c23 */ /* 0x000fe20008010074 */
[----:B------:R-:W-:Y:S01]  /*3ef0*/  FADD.FTZ R80, R97, -R78 ;  /* 0x8000004e61507221 */ /* 0x000fe20000010000 */
[----:B------:R-:W-:Y:S01]  /*3f00*/  SHF.L.U32 R82, R70, 0x10, RZ ;  /* 0x0000001046527819 */ /* 0x000fe200000006ff */
[----:B------:R-:W-:Y:S01]  /*3f10*/  FFMA.FTZ R84, R100, UR9, R116 ;  /* 0x0000000964547c23 */ /* 0x000fe20008010074 */
[----:B------:R-:W-:Y:S01]  /*3f20*/  SHF.L.U32 R76, R69, 0x10, RZ ;  /* 0x00000010454c7819 */ /* 0x000fe200000006ff */
[----:B------:R-:W-:Y:S01]  /*3f30*/  FADD.FTZ R73, R92, -R73 ;  /* 0x800000495c497221 */ /* 0x000fe20000010000 */
[----:B------:R-:W-:Y:S01]  /*3f40*/  FFMA.FTZ R80, R80, UR16, R75 ;  /* 0x0000001050507c23 */ /* 0x000fe2000801004b */
[----:B------:R-:W-:Y:S01]  /*3f50*/  FMUL.FTZ R75, R79, UR28 ;  /* 0x0000001c4f4b7c20 */ /* 0x000fe20008410000 */
[----:B------:R-:W-:Y:S01]  /*3f60*/  LOP3.LUT P2, RZ, R109, 0xff0000, RZ, 0xc0, !PT ;  /* 0x00ff00006dff7812 */ /* 0x000fe2000784c0ff */
[----:B------:R-:W-:Y:S01]  /*3f70*/  FFMA.FTZ R78, R77, UR16, R82 ;  /* 0x000000104d4e7c23 */ /* 0x000fe20008010052 */
[----:B------:R-:W-:Y:S01]  /*3f80*/  FFMA.FTZ R77, R73, UR16, R76 ;  /* 0x00000010494d7c23 */ /* 0x000fe2000801004c */
[----:B------:R-:W-:Y:S01]  /*3f90*/  LOP3.LUT P3, RZ, R113, 0xff0000, RZ, 0xc0, !PT ;  /* 0x00ff000071ff7812 */ /* 0x000fe2000786c0ff */
[----:B------:R-:W-:Y:S01]  /*3fa0*/  FFMA.FTZ R74, R96, UR9, R116 ;  /* 0x00000009604a7c23 */ /* 0x000fe20008010074 */
[----:B------:R-:W-:Y:S01]  /*3fb0*/  PRMT R73, R68, 0x7632, R73 ;  /* 0x0000763244497816 */ /* 0x000fe20000000049 */
[----:B------:R-:W-:Y:S01]  /*3fc0*/  FADD.FTZ R84, R99, -R84 ;  /* 0x8000005463547221 */ /* 0x000fe20000010000 */
[----:B------:R-:W-:Y:S01]  /*3fd0*/  FSEL R83, R75, RZ, P2 ;  /* 0x000000ff4b537208 */ /* 0x000fe20001000000 */
[----:B------:R-:W-:Y:S01]  /*3fe0*/  FADD.FTZ R74, R95, -R74 ;  /* 0x8000004a5f4a7221 */ /* 0x000fe20000010000 */
[----:B------:R-:W-:Y:S01]  /*3ff0*/  ISETP.GE.U32.AND P2, PT, R108, RZ, PT ;  /* 0x000000ff6c00720c */ /* 0x000fe20003f46070 */
[----:B------:R-:W-:Y:S01]  /*4000*/  FMUL.FTZ R82, R72, UR28 ;  /* 0x0000001c48527c20 */ /* 0x000fe20008410000 */
[----:B------:R-:W-:Y:S01]  /*4010*/  FSEL R75, R75, RZ, P3 ;  /* 0x000000ff4b4b7208 */ /* 0x000fe20001800000 */
[----:B------:R-:W-:Y:S01]  /*4020*/  FFMA.FTZ R81, R84, UR16, R81 ;  /* 0x0000001054517c23 */ /* 0x000fe20008010051 */
[----:B------:R-:W-:Y:S01]  /*4030*/  SHF.L.U32 R73, R73, 0x10, RZ ;  /* 0x0000001049497819 */ /* 0x000fe200000006ff */
[----:B------:R-:W-:Y:S01]  /*4040*/  FMUL.FTZ R85, R80, UR28 ;  /* 0x0000001c50557c20 */ /* 0x000fe20008410000 */
[----:B------:R-:W-:-:S02]  /*4050*/  ISETP.GE.U32.AND P3, PT, R112, RZ, PT ;  /* 0x000000ff7000720c */ /* 0x000fc40003f66070 */
[----:B------:R-:W-:Y:S01]  /*4060*/  ISETP.GE.U32.AND.EX P2, PT, R109, 0x1000000, PT, P2 ;  /* 0x010000006d00780c */ /* 0x000fe20003f46120 */
[----:B------:R-:W-:Y:S01]  /*4070*/  FFMA.FTZ R76, R74, UR16, R73 ;  /* 0x000000104a4c7c23 */ /* 0x000fe20008010049 */
[----:B------:R-:W-:Y:S01]  /*4080*/  ISETP.GE.U32.AND.EX P3, PT, R113, 0x1000000, PT, P3 ;  /* 0x010000007100780c */ /* 0x000fe20003f66130 */
[----:B------:R-:W-:Y:S01]  /*4090*/  FMUL.FTZ R73, R78, UR28 ;  /* 0x0000001c4e497c20 */ /* 0x000fe20008410000 */
[----:B------:R-:W-:Y:S02]  /*40a0*/  FSEL R84, R82, RZ, P2 ;  /* 0x000000ff52547208 */ /* 0x000fe40001000000 */
[----:B------:R-:W-:Y:S02]  /*40b0*/  LOP3.LUT P2, RZ, R109, 0xff, RZ, 0xc0, !PT ;  /* 0x000000ff6dff7812 */ /* 0x000fe4000784c0ff */
[----:B------:R-:W-:Y:S02]  /*40c0*/  F2FP.BF16.F32.PACK_AB R79, R72, R79 ;  /* 0x0000004f484f723e */ /* 0x000fe400000010ff */
[----:B------:R-:W-:-:S02]  /*40d0*/  FSEL R72, R82, RZ, P3 ;  /* 0x000000ff52487208 */ /* 0x000fc40001800000 */
[----:B------:R-:W-:Y:S02]  /*40e0*/  LOP3.LUT P3, RZ, R113, 0xff, RZ, 0xc0, !PT ;  /* 0x000000ff71ff7812 */ /* 0x000fe4000786c0ff */
[C---:B------:R-:W-:Y:S01]  /*40f0*/  F2FP.BF16.F32.PACK_AB R78, R81.reuse, R78 ;  /* 0x0000004e514e723e */ /* 0x040fe200000010ff */
[----:B------:R-:W-:Y:S01]  /*4100*/  FMUL.FTZ R81, R81, UR28 ;  /* 0x0000001c51517c20 */ /* 0x000fe20008410000 */
[----:B------:R-:W-:Y:S02]  /*4110*/  FSEL R82, R73, RZ, P2 ;  /* 0x000000ff49527208 */ /* 0x000fe40001000000 */
[----:B------:R-:W-:Y:S02]  /*4120*/  LOP3.LUT P2, RZ, R113, 0xff00, RZ, 0xc0, !PT ;  /* 0x0000ff0071ff7812 */ /* 0x000fe4000784c0ff */
[----:B------:R-:W-:Y:S02]  /*4130*/  FSEL R74, R73, RZ, P3 ;  /* 0x000000ff494a7208 */ /* 0x000fe40001800000 */
[----:B------:R-:W-:-:S02]  /*4140*/  LOP3.LUT P3, RZ, R109, 0xff00, RZ, 0xc0, !PT ;  /* 0x0000ff006dff7812 */ /* 0x000fc4000786c0ff */
[----:B------:R-:W-:Y:S02]  /*4150*/  FSEL R73, R81, RZ, P2 ;  /* 0x000000ff51497208 */ /* 0x000fe40001000000 */
[----:B------:R-:W-:Y:S01]  /*4160*/  F2FP.BF16.F32.PACK_AB R75, R72, R75 ;  /* 0x0000004b484b723e */ /* 0x000fe200000010ff */
[----:B------:R-:W-:Y:S01]  /*4170*/  FMUL.FTZ R72, R77, UR28 ;  /* 0x0000001c4d487c20 */ /* 0x000fe20008410000 */
[----:B------:R-:W-:Y:S02]  /*4180*/  FSEL R81, R81, RZ, P3 ;  /* 0x000000ff51517208 */ /* 0x000fe40001800000 */
[----:B------:R-:W-:Y:S02]  /*4190*/  LOP3.LUT P2, RZ, R108, 0xff0000, RZ, 0xc0, !PT ;  /* 0x00ff00006cff7812 */ /* 0x000fe4000784c0ff */
[----:B------:R-:W-:Y:S02]  /*41a0*/  LOP3.LUT P3, RZ, R112, 0xff0000, RZ, 0xc0, !PT ;  /* 0x00ff000070ff7812 */ /* 0x000fe4000786c0ff */
[----:B------:R-:W-:Y:S01]  /*41b0*/  F2FP.BF16.F32.PACK_AB R74, R73, R74 ;  /* 0x0000004a494a723e */ /* 0x000fe200000010ff */
[----:B------:R-:W-:Y:S01]  /*41c0*/  FFMA.FTZ R73, R15, UR9, R116 ;  /* 0x000000090f497c23 */ /* 0x000fe20008010074 */
[----:B------:R-:W-:-:S02]  /*41d0*/  F2FP.BF16.F32.PACK_AB R83, R84, R83 ;  /* 0x000000535453723e */ /* 0x000fc400000010ff */
[----:B------:R-:W-:Y:S01]  /*41e0*/  F2FP.BF16.F32.PACK_AB R82, R81, R82 ;  /* 0x000000525152723e */ /* 0x000fe200000010ff */
[----:B------:R-:W-:Y:S01]  /*41f0*/  FADD.FTZ R73, R90, -R73 ;  /* 0x800000495a497221 */ /* 0x000fe20000010000 */
[C---:B------:R-:W-:Y:S02]  /*4200*/  FSEL R81, R72.reuse, RZ, P2 ;  /* 0x000000ff48517208 */ /* 0x040fe40001000000 */
        /* <DEDUP_REMOVED lines=24> */
.L_x_660:
[--C-:B0-----:R-:W-:Y:S01]  /*4390*/  FFMA.FTZ R73, R93, UR9, R116.reuse ;  /* 0x000000095d497c23 */ /* 0x101fe20008010074 */
[C---:B------:R-:W-:Y:S01]  /*43a0*/  SHF.L.U32 R72, R71.reuse, 0x10, RZ ;  /* 0x0000001047487819 */ /* 0x040fe200000006ff */
        /* <DEDUP_REMOVED lines=9> */
[----:B------:R-:W-:Y:S01]  /*4440*/  FADD.FTZ R84, R101, -R84 ;  /* 0x8000005465547221 */ /* 0x000fe20000010000 */
[----:B------:R-:W-:-:S02]  /*4450*/  IMAD.U32 R85, R80, 0x10000, RZ ;  /* 0x0001000050557824 */ /* 0x000fc400078e00ff */
[----:B------:R-:W-:Y:S01]  /*4460*/  FADD.FTZ R80, R94, -R75 ;  /* 0x8000004b5e507221 */ /* 0x000fe20000010000 */
[----:B------:R-:W-:Y:S01]  /*4470*/  SHF.L.U32 R83, R70, 0x10, RZ ;  /* 0x0000001046537819 */ /* 0x000fe200000006ff */
[----:B------:R-:W-:Y:S01]  /*4480*/  FADD.FTZ R82, R99, -R82 ;  /* 0x8000005263527221 */ /* 0x000fe20000010000 */
[----:B------:R-:W-:Y:S01]  /*4490*/  SHF.L.U32 R75, R72, 0x10, RZ ;  /* 0x00000010484b7819 */ /* 0x000fe200000006ff */
[----:B------:R-:W-:Y:S01]  /*44a0*/  FADD.FTZ R72, R97, -R74 ;  /* 0x8000004a61487221 */ /* 0x000fe20000010000 */
[----:B------:R-:W-:Y:S01]  /*44b0*/  SHF.L.U32 R81, R81, 0x10, RZ ;  /* 0x0000001051517819 */ /* 0x000fe200000006ff */
        /* <DEDUP_REMOVED lines=40> */
[----:B------:R-:W-:Y:S02]  /*4740*/  LOP3.LUT P2, RZ, R108, 0xff0000, RZ, 0xc0, !PT ;  /* 0x00ff00006cff7812 */ /* 0x000fe4000784c0ff */
[----:B------:R-:W-:Y:S02]  /*4750*/  LOP3.LUT P3, RZ, R112, 0xff0000, RZ, 0xc0, !PT ;  /* 0x00ff000070ff7812 */ /* 0x000fe4000786c0ff */
[----:B------:R-:W-:Y:S01]  /*4760*/  F2FP.BF16.F32.PACK_AB R74, R85, R74 ;  /* 0x0000004a554a723e */ /* 0x000fe200000010ff */
[----:B------:R-:W-:Y:S01]  /*4770*/  FFMA.FTZ R85, R15, UR9, R116 ;  /* 0x000000090f557c23 */ /* 0x000fe20008010074 */
[----:B------:R-:W-:-:S02]  /*4780*/  F2FP.BF16.F32.PACK_AB R82, R81, R82 ;  /* 0x000000525152723e */ /* 0x000fc400000010ff */
[----:B------:R-:W-:Y:S01]  /*4790*/  FSEL R81, R80, RZ, P2 ;  /* 0x000000ff50517208 */ /* 0x000fe20001000000 */
[----:B------:R-:W-:Y:S01]  /*47a0*/  FADD.FTZ R85, R90, -R85 ;  /* 0x800000555a557221 */ /* 0x000fe20000010000 */
[----:B------:R-:W-:Y:S02]  /*47b0*/  FSEL R80, R80, RZ, P3 ;  /* 0x000000ff50507208 */ /* 0x000fe40001800000 */
[----:B------:R-:W-:Y:S02]  /*47c0*/  LOP3.LUT P2, RZ, R108, 0xff000000, RZ, 0xc0, !PT ;  /* 0xff0000006cff7812 */ /* 0x000fe4000784c0ff */
[----:B------:R-:W-:Y:S02]  /*47d0*/  LOP3.LUT P3, RZ, R112, 0xff000000, RZ, 0xc0, !PT ;  /* 0xff00000070ff7812 */ /* 0x000fe4000786c0ff */
[----:B------:R-:W-:Y:S02]  /*47e0*/  SHF.L.U32 R72, R68, 0x10, RZ ;  /* 0x0000001044487819 */ /* 0x000fe400000006ff */
[----:B------:R-:W-:-:S02]  /*47f0*/  FSEL R86, R84, RZ, P2 ;  /* 0x000000ff54567208 */ /* 0x000fc40001000000 */
[----:B------:R-:W-:Y:S01]  /*4800*/  FSEL R117, R84, RZ, P3 ;  /* 0x000000ff54757208 */ /* 0x000fe20001800000 */
[----:B------:R-:W-:Y:S01]  /*4810*/  FFMA.FTZ R72, R85, UR16, R72 ;  /* 0x0000001055487c23 */ /* 0x000fe20008010048 */
[----:B------:R-:W-:Y:S02]  /*4820*/  LOP3.LUT P2, RZ, R108, 0xff00, RZ, 0xc0, !PT ;  /* 0x0000ff006cff7812 */ /* 0x000fe4000784c0ff */
[----:B------:R-:W-:Y:S01]  /*4830*/  LOP3.LUT P3, RZ, R112, 0xff00, RZ, 0xc0, !PT ;  /* 0x0000ff0070ff7812 */ /* 0x000fe2000786c0ff */
        /* <DEDUP_REMOVED lines=10> */
[----:B------:R-:W-:Y:S01]  /*48e0*/  F2FP.BF16.F32.PACK_AB R80, R85, R80 ;  /* 0x000000505550723e */ /* 0x000fe200000010ff */
[----:B------:R-:W-:Y:S06]  /*48f0*/  BRA `(.L_x_661) ;  /* 0x0000001800807947 */ /* 0x000fec0003800000 */
.L_x_659:
        /* <DEDUP_REMOVED lines=83> */
.L_x_662:
[--C-:B------:R-:W-:Y:S01]  /*4e30*/  FFMA.FTZ R72, R104, UR9, R116.reuse ;  /* 0x0000000968487c23 */ /* 0x100fe20008010074 */
[----:B------:R-:W-:Y:S01]  /*4e40*/  FFMA.FTZ R73, R93, UR9, R116 ;  /* 0x000000095d497c23 */ /* 0x000fe20008010074 */
[----:B------:R-:W-:Y:S02]  /*4e50*/  ISETP.GE.U32.AND P2, PT, R112, RZ, PT ;  /* 0x000000ff7000720c */ /* 0x000fe40003f46070 */
        /* <DEDUP_REMOVED lines=72> */
.L_x_658:
[----:B------:R-:W-:-:S04]  /*52e0*/  UISETP.NE.U32.AND UP0, UPT, UR30, URZ, UPT ;  /* 0x000000ff1e00728c */ /* 0x000fc8000bf05070 */
[----:B------:R-:W-:-:S09]  /*52f0*/  UISETP.NE.AND.EX UP0, UPT, UR31, URZ, UPT, UP0 ;  /* 0x000000ff1f00728c */ /* 0x000fd2000bf05300 */
[----:B------:R-:W-:Y:S05]  /*5300*/  BRA.U !UP0, `(.L_x_663) ;  /* 0x0000000908307547 */ /* 0x000fea000b800000 */
[----:B0-----:R-:W0:Y:S02]  /*5310*/  LDC.64 R80, c[0x0][0x478] ;  /* 0x00011e00ff507b82 */ /* 0x001e240000000a00 */
[----:B0-----:R-:W-:-:S04]  /*5320*/  ISETP.NE.U32.AND P1, PT, R80, RZ, PT ;  /* 0x000000ff5000720c */ /* 0x001fc80003f25070 */
[----:B------:R-:W-:-:S13]  /*5330*/  ISETP.NE.AND.EX P1, PT, R81, RZ, PT, P1 ;  /* 0x000000ff5100720c */ /* 0x000fda0003f25310 */
[----:B------:R-:W-:Y:S05]  /*5340*/  @!P1 BRA `(.L_x_664) ;  /* 0x0000000400189947 */ /* 0x000fea0003800000 */
[----:B------:R-:W-:Y:S01]  /*5350*/  PRMT R81, R71, 0x7632, R81 ;  /* 0x0000763247517816 */ /* 0x000fe20000000051 */
[--C-:B------:R-:W-:Y:S01]  /*5360*/  FFMA.FTZ R84, R104, UR9, R116.reuse ;  /* 0x0000000968547c23 */ /* 0x100fe20008010074 */
[----:B------:R-:W-:Y:S01]  /*5370*/  FFMA.FTZ R77, R91, UR9, R116 ;  /* 0x000000095b4d7c23 */ /* 0x000fe20008010074 */
[C---:B------:R-:W-:Y:S01]  /*5380*/  PRMT R76, R70.reuse, 0x7632, R76 ;  /* 0x00007632464c7816 */ /* 0x040fe2000000004c */
[--C-:B------:R-:W-:Y:S01]  /*5390*/  FFMA.FTZ R79, R93, UR9, R116.reuse ;  /* 0x000000095d4f7c23 */ /* 0x100fe20008010074 */
[----:B------:R-:W-:Y:S01]  /*53a0*/  SHF.L.U32 R80, R70, 0x10, RZ ;  /* 0x0000001046507819 */ /* 0x000fe200000006ff */
[----:B------:R-:W-:Y:S01]  /*53b0*/  FFMA.FTZ R78, R100, UR9, R116 ;  /* 0x00000009644e7c23 */ /* 0x000fe20008010074 */
[----:B------:R-:W-:Y:S01]  /*53c0*/  SHF.L.U32 R83, R81, 0x10, RZ ;  /* 0x0000001051537819 */ /* 0x000fe200000006ff */
[----:B------:R-:W-:Y:S01]  /*53d0*/  FADD.FTZ R84, R101, -R84 ;  /* 0x8000005465547221 */ /* 0x000fe20000010000 */
[----:B------:R-:W-:Y:S01]  /*53e0*/  FADD.FTZ R77, R94, -R77 ;  /* 0x8000004d5e4d7221 */ /* 0x000fe20000010000 */
[----:B------:R-:W-:-:S02]  /*53f0*/  IMAD.U32 R82, R71, 0x10000, RZ ;  /* 0x0001000047527824 */ /* 0x000fc400078e00ff */
[----:B------:R-:W-:Y:S01]  /*5400*/  FADD.FTZ R79, R102, -R79 ;  /* 0x8000004f664f7221 */ /* 0x000fe20000010000 */
[----:B------:R-:W-:Y:S02]  /*5410*/  IMAD.U32 R81, R76, 0x10000, RZ ;  /* 0x000100004c517824 */ /* 0x000fe400078e00ff */
[----:B------:R-:W-:Y:S01]  /*5420*/  FADD.FTZ R76, R99, -R78 ;  /* 0x8000004e634c7221 */ /* 0x000fe20000010000 */
[--C-:B------:R-:W-:Y:S01]  /*5430*/  FFMA.FTZ R78, R84, UR16, R83.reuse ;  /* 0x00000010544e7c23 */ /* 0x100fe20008010053 */
        /* <DEDUP_REMOVED lines=8> */
[----:B------:R-:W-:Y:S01]  /*54c0*/  FFMA.FTZ R81, R89, UR9, R116 ;  /* 0x0000000959517c23 */ /* 0x000fe20008010074 */
[----:B------:R-:W-:-:S02]  /*54d0*/  IMAD.U32 R83, R80, 0x10000, RZ ;  /* 0x0001000050537824 */ /* 0x000fc400078e00ff */
        /* <DEDUP_REMOVED lines=9> */
[----:B------:R-:W-:Y:S01]  /*5570*/  FFMA.FTZ R81, R81, UR16, R84 ;  /* 0x0000001051517c23 */ /* 0x000fe20008010054 */
[----:B------:R-:W-:Y:S01]  /*5580*/  ISETP.GE.U32.AND.EX P2, PT, R109, 0x1000000, PT, P2 ;  /* 0x010000006d00780c */ /* 0x000fe20003f46120 */
[----:B------:R-:W-:Y:S01]  /*5590*/  FMUL.FTZ R85, R79, UR28 ;  /* 0x0000001c4f557c20 */ /* 0x000fe20008410000 */
[----:B------:R-:W-:Y:S01]  /*55a0*/  LOP3.LUT P3, RZ, R109, 0xff0000, RZ, 0xc0, !PT ;  /* 0x00ff00006dff7812 */ /* 0x000fe2000786c0ff */
[----:B------:R-:W-:Y:S01]  /*55b0*/  FADD.FTZ R83, R90, -R83 ;  /* 0x800000535a537221 */ /* 0x000fe20000010000 */
[----:B------:R-:W-:-:S02]  /*55c0*/  SHF.L.U32 R84, R68, 0x10, RZ ;  /* 0x0000001044547819 */ /* 0x000fc400000006ff */
        /* <DEDUP_REMOVED lines=30> */
.L_x_664:
[----:B------:R-:W-:Y:S01]  /*57b0*/  PRMT R81, R71, 0x7632, R81 ;  /* 0x0000763247517816 */ /* 0x000fe20000000051 */
        /* <DEDUP_REMOVED lines=65> */
.L_x_663:
[----:B0-----:R-:W0:Y:S02]  /*5bd0*/  LDC.64 R80, c[0x0][0x478] ;  /* 0x00011e00ff507b82 */ /* 0x001e240000000a00 */
[----:B0-----:R-:W-:-:S04]  /*5be0*/  ISETP.NE.U32.AND P1, PT, R80, RZ, PT ;  /* 0x000000ff5000720c */ /* 0x001fc80003f25070 */
[----:B------:R-:W-:-:S13]  /*5bf0*/  ISETP.NE.AND.EX P1, PT, R81, RZ, PT, P1 ;  /* 0x000000ff5100720c */ /* 0x000fda0003f25310 */
[----:B------:R-:W-:Y:S05]  /*5c00*/  @!P1 BRA `(.L_x_665) ;  /* 0x0000000000e89947 */ /* 0x000fea0003800000 */
[--C-:B------:R-:W-:Y:S01]  /*5c10*/  FFMA.FTZ R76, R104, UR9, R116.reuse ;  /* 0x00000009684c7c23 */ /* 0x100fe20008010074 */
[----:B------:R-:W-:Y:S01]  /*5c20*/  FFMA.FTZ R77, R93, UR9, R116 ;  /* 0x000000095d4d7c23 */ /* 0x000fe20008010074 */
[----:B------:R-:W-:Y:S02]  /*5c30*/  ISETP.GE.U32.AND P2, PT, R108, RZ, PT ;  /* 0x000000ff6c00720c */ /* 0x000fe40003f46070 */
        /* <DEDUP_REMOVED lines=55> */
.L_x_665:
[--C-:B------:R-:W-:Y:S01]  /*5fb0*/  FFMA.FTZ R81, R93, UR9, R116.reuse ;  /* 0x000000095d517c23 */ /* 0x100fe20008010074 */
[--C-:B------:R-:W-:Y:S01]  /*5fc0*/  FFMA.FTZ R82, R104, UR9, R116.reuse ;  /* 0x0000000968527c23 */ /* 0x100fe20008010074 */
[----:B------:R-:W-:Y:S01]  /*5fd0*/  ISETP.GE.U32.AND P2, PT, R108, RZ, PT ;  /* 0x000000ff6c00720c */ /* 0x000fe20003f46070 */
        /* <DEDUP_REMOVED lines=50> */
.L_x_661:
        /* <DEDUP_REMOVED lines=9> */
.L_x_657:
[----:B------:R-:W-:Y:S05]  /*6390*/  BSYNC.RECONVERGENT B0 ;  /* 0x0000000000007941 */ /* 0x000fea0003800200 */
.L_x_656:
[----:B------:R-:W-:Y:S01]  /*63a0*/  UPLOP3.LUT UP1, UPT, UPT, UPT, UP1, 0x40, 0x4 ;  /* 0x000000000004789c */ /* 0x000fe20003f2e810 */
[----:B------:R-:W-:Y:S10]  /*63b0*/  BRA.U !UP2, `(.L_x_666) ;  /* 0xffffffa10a287547 */ /* 0x000ff4000b83ffff */
.L_x_639:
        /* <DEDUP_REMOVED lines=22> */
.L_x_667:
        /* <DEDUP_REMOVED lines=14> */
.L_x_2788:


//--------------------- .text._ZN10layer_norm22ln_bwd_finalize_kernelINS_22Kernel_traits_finalizeILj2048Ef13__nv_bfloat16S2_S2_fjLb0ELj1024ELj4ENS_18Kernel_traits_baseILj2048EfS2_S2_S2_fjLj1024EEEEELb0ELb1EEEvNS_9BwdParamsE --------------------------
	.section	.text._ZN10layer_norm22ln_bwd_finalize_kernelINS_22Kernel_traits_finalizeILj2048Ef13__nv_bfloat16S2_S2_fjLb0ELj1024ELj4ENS_18Kernel_traits_baseILj2048EfS2_S2_S2_fjLj1024EEEEELb0ELb1EEEvNS_9BwdParamsE,"ax",@progbits
	.align	128
        .global         _ZN10layer_norm22ln_bwd_finalize_kernelINS_22Kernel_traits_finalizeILj2048Ef13__nv_bfloat16S2_S2_fjLb0ELj1024ELj4ENS_18Kernel_traits_baseILj2048EfS2_S2_S2_fjLj1024EEEEELb0ELb1EEEvNS_9BwdParamsE
        .type           _ZN10layer_norm22ln_bwd_finalize_kernelINS_22Kernel_traits_finalizeILj2048Ef13__nv_bfloat16S2_S2_fjLb0ELj1024ELj4ENS_18Kernel_traits_baseILj2048EfS2_S2_S2_fjLj1024EEEEELb0ELb1EEEvNS_9BwdParamsE,@function
        .size           _ZN10layer_norm22ln_bwd_finalize_kernelINS_22Kernel_traits_finalizeILj2048Ef13__nv_bfloat16S2_S2_fjLb0ELj1024ELj4ENS_18Kernel_traits_baseILj2048EfS2_S2_S2_fjLj1024EEEEELb0ELb1EEEvNS_9BwdParamsE,(.L_x_2789 - _ZN10layer_norm22ln_bwd_finalize_kernelINS_22Kernel_traits_finalizeILj2048Ef13__nv_bfloat16S2_S2_fjLb0ELj1024ELj4ENS_18Kernel_traits_baseILj2048EfS2_S2_S2_fjLj1024EEEEELb0ELb1EEEvNS_9BwdParamsE)
        .other          _ZN10layer_norm22ln_bwd_finalize_kernelINS_22Kernel_traits_finalizeILj2048Ef13__nv_bfloat16S2_S2_fjLb0ELj1024ELj4ENS_18Kernel_traits_baseILj2048EfS2_S2_S2_fjLj1024EEEEELb0ELb1EEEvNS_9BwdParamsE,@"STO_CUDA_ENTRY STV_DEFAULT"
_ZN10layer_norm22ln_bwd_finalize_kernelINS_22Kernel_traits_finalizeILj2048Ef13__nv_bfloat16S2_S2_fjLb0ELj1024ELj4ENS_18Kernel_traits_baseILj2048EfS2_S2_S2_fjLj1024EEEEELb0ELb1EEEvNS_9BwdParamsE:
.text._ZN10layer_norm22ln_bwd_finalize_kernelINS_22Kernel_traits_finalizeILj2048Ef13__nv_bfloat16S2_S2_fjLb0ELj1024ELj4ENS_18Kernel_traits_baseILj2048EfS2_S2_S2_fjLj1024EEEEELb0ELb1EEEvNS_9BwdParamsE:
        /* <DEDUP_REMOVED lines=21> */
[----:B------:R-:W-:Y:S02]  /*0150*/  LOP3.LUT R3, RZ, R0, RZ, 0x33, !PT ;  /* 0x00000000ff037212 */ /* 0x000fe400078e33ff */
[----:B------:R-:W-:Y:S02]  /*0160*/  VIMNMX.U32 R2, PT, PT, R8, UR10, !PT ;  /* 0x0000000a08027c48 */ /* 0x000fe4000ffe0000 */
[----:B------:R-:W-:Y:S02]  /*0170*/  MOV R26, RZ ;  /* 0x000000ff001a7202 */ /* 0x000fe40000000f00 */
[----:B------:R-:W-:Y:S02]  /*0180*/  IADD3 R5, PT, PT, R2, R3, RZ ;  /* 0x0000000302057210 */ /* 0x000fe40007ffe0ff */
[----:B------:R-:W-:-:S02]  /*0190*/  MOV R2, RZ ;  /* 0x000000ff00027202 */ /* 0x000fc40000000f00 */
[C---:B------:R-:W-:Y:S02]  /*01a0*/  ISETP.GE.U32.AND P0, PT, R5.reuse, 0x1e0, PT ;  /* 0x000001e00500780c */ /* 0x040fe40003f06070 */
[----:B------:R-:W-:Y:S02]  /*01b0*/  MOV R3, R0 ;  /* 0x0000000000037202 */ /* 0x000fe40000000f00 */
        /* <DEDUP_REMOVED lines=25> */
[-C--:B------:R-:W-:Y:S01]  /*0350*/  IMAD R29, R28, R5.reuse, UR7 ;  /* 0x000000071c1d7e24 */ /* 0x080fe2000f8e0205 */
[C---:B------:R-:W-:Y:S01]  /*0360*/  IADD3 R8, PT, PT, R4.reuse, R8, RZ ;  /* 0x0000000804087210 */ /* 0x040fe20007ffe0ff */
[-C--:B------:R-:W-:Y:S01]  /*0370*/  IMAD R27, R27, R5.reuse, UR7 ;  /* 0x000000071b1b7e24 */ /* 0x080fe2000f8e0205 */
[C---:B------:R-:W-:Y:S01]  /*0380*/  IADD3 R10, PT, PT, R4.reuse, R10, RZ ;  /* 0x0000000a040a7210 */ /* 0x040fe20007ffe0ff */
[-C--:B------:R-:W-:Y:S01]  /*0390*/  IMAD R23, R23, R5.reuse, UR7 ;  /* 0x0000000717177e24 */ /* 0x080fe2000f8e0205 */
[----:B------:R-:W-:Y:S01]  /*03a0*/  IADD3 R12, PT, PT, R4, R12, RZ ;  /* 0x0000000c040c7210 */ /* 0x000fe20007ffe0ff */
[-C--:B------:R-:W-:Y:S01]  /*03b0*/  IMAD R7, R7, R5.reuse, UR7 ;  /* 0x0000000707077e24 */ /* 0x080fe2000f8e0205 */
[----:B------:R-:W-:Y:S01]  /*03c0*/  IADD3 R24, PT, PT, -R24, RZ, RZ ;  /* 0x000000ff18187210 */ /* 0x000fe20007ffe1ff */
[----:B------:R-:W-:-:S02]  /*03d0*/  IMAD R19, R19, R5, UR7 ;  /* 0x0000000713137e24 */ /* 0x000fc4000f8e0205 */
        /* <DEDUP_REMOVED lines=11> */
[C---:B------:R-:W-:Y:S01]  /*0490*/  IADD3 R9, PT, PT, R4.reuse, R9, RZ ;  /* 0x0000000904097210 */ /* 0x040fe20007ffe0ff */
[----:B------:R-:W-:Y:S01]  /*04a0*/  HFMA2 R2, -RZ, RZ, 0, 0 ;  /* 0x00000000ff027431 */ /* 0x000fe200000001ff */
[----:B------:R-:W-:-:S02]  /*04b0*/  IADD3 R11, PT, PT, R4, R11, RZ ;  /* 0x0000000b040b7210 */ /* 0x000fc40007ffe0ff */
[C---:B------:R-:W-:Y:S02]  /*04c0*/  IADD3 R13, PT, PT, R4.reuse, R13, RZ ;  /* 0x0000000d040d7210 */ /* 0x040fe40007ffe0ff */
[C---:B------:R-:W-:Y:S02]  /*04d0*/  IADD3 R6, PT, PT, R4.reuse, R21, RZ ;  /* 0x0000001504067210 */ /* 0x040fe40007ffe0ff */
[C---:B------:R-:W-:Y:S02]  /*04e0*/  IADD3 R17, PT, PT, R4.reuse, R17, RZ ;  /* 0x0000001104117210 */ /* 0x040fe40007ffe0ff */
[----:B------:R-:W-:Y:S02]  /*04f0*/  IADD3 R4, PT, PT, R4, R3, RZ ;  /* 0x0000000304047210 */ /* 0x000fe40007ffe0ff */
[----:B------:R-:W-:-:S07]  /*0500*/  MOV R3, R0 ;  /* 0x0000000000037202 */ /* 0x000fce0000000f00 */
.L_x_672:
        /* <DEDUP_REMOVED lines=118> */
.L_x_671:
[----:B------:R-:W-:Y:S05]  /*0c70*/  BSYNC.RECONVERGENT B1 ;  /* 0x0000000000017941 */ /* 0x000fea0003800200 */
.L_x_670:
        /* <DEDUP_REMOVED lines=25> */
[----:B--2---:R-:W-:Y:S01]  /*0e10*/  IMAD.WIDE.U32 R20, R19, 0x4, R14 ;  /* 0x0000000413147825 */ /* 0x004fe200078e000e */
[----:B------:R0:W2:Y:S04]  /*0e20*/  LDG.E R22, desc[UR8][R12.64] ;  /* 0x000000080c167981 */ /* 0x0000a8000c1e1900 */
[----:B------:R1:W4:Y:S01]  /*0e30*/  LDG.E R23, desc[UR8][R20.64] ;  /* 0x0000000814177981 */ /* 0x000322000c1e1900 */
[----:B------:R-:W-:-:S04]  /*0e40*/  LEA R17, R18, R19, 0x6 ;  /* 0x0000001312117211 */ /* 0x000fc800078e30ff */
[C---:B------:R-:W-:Y:S02]  /*0e50*/  LEA R27, R18.reuse, R17, 0x5 ;  /* 0x00000011121b7211 */ /* 0x040fe400078e28ff */
[----:B------:R-:W-:Y:S01]  /*0e60*/  LEA R19, R18, R19, 0x7 ;  /* 0x0000001312137211 */ /* 0x000fe200078e38ff */
[----:B------:R-:W-:-:S04]  /*0e70*/  IMAD.WIDE.U32 R24, R25, 0x4, R14 ;  /* 0x0000000419187825 */ /* 0x000fc800078e000e */
[----:B0-----:R-:W-:-:S04]  /*0e80*/  IMAD.WIDE.U32 R12, R27, 0x4, R10 ;  /* 0x000000041b0c7825 */ /* 0x001fc800078e000a */
[--C-:B-1----:R-:W-:Y:S02]  /*0e90*/  IMAD.WIDE.U32 R20, R19, 0x4, R10.reuse ;  /* 0x0000000413147825 */ /* 0x102fe400078e000a */
[----:B------:R-:W5:Y:S02]  /*0ea0*/  LDG.E R13, desc[UR8][R12.64] ;  /* 0x000000080c0d7981 */ /* 0x000f64000c1e1900 */
[----:B------:R-:W-:Y:S02]  /*0eb0*/  IMAD.WIDE.U32 R28, R17, 0x4, R10 ;  /* 0x00000004111c7825 */ /* 0x000fe400078e000a */
[----:B------:R0:W5:Y:S04]  /*0ec0*/  LDG.E R8, desc[UR8][R20.64] ;  /* 0x0000000814087981 */ /* 0x000168000c1e1900 */
[----:B------:R1:W5:Y:S04]  /*0ed0*/  LDG.E R9, desc[UR8][R28.64] ;  /* 0x000000081c097981 */ /* 0x000368000c1e1900 */
[----:B------:R1:W5:Y:S01]  /*0ee0*/  LDG.E R12, desc[UR8][R24.64] ;  /* 0x00000008180c7981 */ /* 0x000362000c1e1900 */
[CC--:B0-----:R-:W-:Y:S01]  /*0ef0*/  LEA R21, R18.reuse, R19.reuse, 0x5 ;  /* 0x0000001312157211 */ /* 0x0c1fe200078e28ff */
[----:B-1----:R-:W-:Y:S01]  /*0f00*/  IMAD.WIDE.U32 R28, R19, 0x4, R14 ;  /* 0x00000004131c7825 */ /* 0x002fe200078e000e */
[----:B------:R-:W-:-:S03]  /*0f10*/  LEA R19, R18, R19, 0x6 ;  /* 0x0000001312137211 */ /* 0x000fc600078e30ff */
[----:B------:R-:W-:-:S04]  /*0f20*/  IMAD.WIDE.U32 R24, R21, 0x4, R10 ;  /* 0x0000000415187825 */ /* 0x000fc800078e000a */
[----:B------:R-:W-:-:S06]  /*0f30*/  IMAD.WIDE.U32 R20, R21, 0x4, R14 ;  /* 0x0000000415147825 */ /* 0x000fcc00078e000e */
[----:B------:R-:W5:Y:S01]  /*0f40*/  LDG.E R20, desc[UR8][R20.64] ;  /* 0x0000000814147981 */ /* 0x000f62000c1e1900 */
[----:B---3--:R-:W-:Y:S01]  /*0f50*/  FADD.FTZ R26, R26, R16 ;  /* 0x000000101a1a7221 */ /* 0x008fe20000010000 */
[----:B------:R-:W-:-:S04]  /*0f60*/  IMAD.WIDE.U32 R16, R17, 0x4, R14 ;  /* 0x0000000411107825 */ /* 0x000fc800078e000e */
[----:B--2---:R-:W-:Y:S01]  /*0f70*/  FADD.FTZ R22, R26, R22 ;  /* 0x000000161a167221 */ /* 0x004fe20000010000 */
[----:B------:R-:W-:Y:S01]  /*0f80*/  IMAD.WIDE.U32 R26, R27, 0x4, R14 ;  /* 0x000000041b1a7825 */ /* 0x000fe200078e000e */
[----:B------:R-:W2:Y:S03]  /*0f90*/  LDG.E R16, desc[UR8][R16.64] ;  /* 0x0000000810107981 */ /* 0x000ea6000c1e1900 */
[----:B----4-:R-:W-:Y:S02]  /*0fa0*/  FADD.FTZ R23, R2, R23 ;  /* 0x0000001702177221 */ /* 0x010fe40000010000 */
[----:B------:R-:W3:Y:S04]  /*0fb0*/  LDG.E R26, desc[UR8][R26.64] ;  /* 0x000000081a1a7981 */ /* 0x000ee8000c1e1900 */
[----:B------:R0:W4:Y:S04]  /*0fc0*/  LDG.E R2, desc[UR8][R24.64] ;  /* 0x0000000818027981 */ /* 0x000128000c1e1900 */
[----:B------:R1:W4:Y:S01]  /*0fd0*/  LDG.E R17, desc[UR8][R28.64] ;  /* 0x000000081c117981 */ /* 0x000322000c1e1900 */
[----:B0-----:R-:W-:Y:S01]  /*0fe0*/  LEA R25, R18, R19, 0x5 ;  /* 0x0000001312197211 */ /* 0x001fe200078e28ff */
[----:B-1----:R-:W-:-:S04]  /*0ff0*/  IMAD.WIDE.U32 R28, R19, 0x4, R10 ;  /* 0x00000004131c7825 */ /* 0x002fc800078e000a */
[----:B------:R-:W-:Y:S01]  /*1000*/  IMAD.WIDE.U32 R18, R19, 0x4, R14 ;  /* 0x0000000413127825 */ /* 0x000fe200078e000e */
[----:B------:R-:W4:Y:S03]  /*1010*/  LDG.E R24, desc[UR8][R28.64] ;  /* 0x000000081c187981 */ /* 0x000f26000c1e1900 */
[C---:B------:R-:W-:Y:S02]  /*1020*/  IMAD.WIDE.U32 R10, R25.reuse, 0x4, R10 ;  /* 0x00000004190a7825 */ /* 0x040fe400078e000a */
[----:B------:R-:W4:Y:S02]  /*1030*/  LDG.E R18, desc[UR8][R18.64] ;  /* 0x0000000812127981 */ /* 0x000f24000c1e1900 */
[----:B------:R-:W-:Y:S02]  /*1040*/  IMAD.WIDE.U32 R14, R25, 0x4, R14 ;  /* 0x00000004190e7825 */ /* 0x000fe400078e000e */
[----:B------:R-:W4:Y:S04]  /*1050*/  LDG.E R10, desc[UR8][R10.64] ;  /* 0x000000080a0a7981 */ /* 0x000f28000c1e1900 */
[----:B------:R-:W4:Y:S01]  /*1060*/  LDG.E R14, desc[UR8][R14.64] ;  /* 0x000000080e0e7981 */ /* 0x000f22000c1e1900 */
[----:B-----5:R-:W-:Y:S01]  /*1070*/  FADD.FTZ R23, R23, R12 ;  /* 0x0000000c17177221 */ /* 0x020fe20000010000 */
[----:B------:R-:W-:-:S04]  /*1080*/  FADD.FTZ R22, R22, R9 ;  /* 0x0000000916167221 */ /* 0x000fc80000010000 */
[----:B------:R-:W-:-:S04]  /*1090*/  FADD.FTZ R13, R22, R13 ;  /* 0x0000000d160d7221 */ /* 0x000fc80000010000 */
[----:B------:R-:W-:Y:S01]  /*10a0*/  FADD.FTZ R13, R13, R8 ;  /* 0x000000080d0d7221 */ /* 0x000fe20000010000 */
[----:B------:R-:W-:Y:S01]  /*10b0*/  IADD3 R3, PT, PT, R3, 0x100, RZ ;  /* 0x0000010003037810 */ /* 0x000fe20007ffe0ff */
[----:B--2---:R-:W-:-:S04]  /*10c0*/  FADD.FTZ R23, R23, R16 ;  /* 0x0000001017177221 */ /* 0x004fc80000010000 */
[----:B---3--:R-:W-:Y:S01]  /*10d0*/  FADD.FTZ R26, R23, R26 ;  /* 0x0000001a171a7221 */ /* 0x008fe20000010000 */
[----:B----4-:R-:W-:-:S03]  /*10e0*/  FADD.FTZ R13, R13, R2 ;  /* 0x000000020d0d7221 */ /* 0x010fc60000010000 */
[----:B------:R-:W-:-:S04]  /*10f0*/  FADD.FTZ R17, R26, R17 ;  /* 0x000000111a117221 */ /* 0x000fc80000010000 */
[----:B------:R-:W-:Y:S01]  /*1100*/  FADD.FTZ R17, R17, R20 ;  /* 0x0000001411117221 */ /* 0x000fe20000010000 */
[----:B------:R-:W-:-:S03]  /*1110*/  FADD.FTZ R13, R13, R24 ;  /* 0x000000180d0d7221 */ /* 0x000fc60000010000 */
[----:B------:R-:W-:Y:S01]  /*1120*/  FADD.FTZ R17, R17, R18 ;  /* 0x0000001211117221 */ /* 0x000fe20000010000 */
[----:B------:R-:W-:-:S03]  /*1130*/  FADD.FTZ R26, R13, R10 ;  /* 0x0000000a0d1a7221 */ /* 0x000fc60000010000 */
[----:B------:R-:W-:-:S07]  /*1140*/  FADD.FTZ R2, R17, R14 ;  /* 0x0000000e11027221 */ /* 0x000fce0000010000 */
.L_x_674:
[----:B------:R-:W-:Y:S05]  /*1150*/  BSYNC.RECONVERGENT B1 ;  /* 0x0000000000017941 */ /* 0x000fea0003800200 */
.L_x_673:
        /* <DEDUP_REMOVED lines=16> */
[----:B------:R-:W3:Y:S01]  /*1260*/  LDG.E R7, desc[UR8][R22.64] ;  /* 0x0000000816077981 */ /* 0x000ee2000c1e1900 */
[----:B------:R-:W-:Y:S01]  /*1270*/  LEA R25, R12, R15, 0x5 ;  /* 0x0000000f0c197211 */ /* 0x000fe200078e28ff */
[----:B------:R-:W-:Y:S02]  /*1280*/  IMAD.WIDE.U32 R16, R17, 0x4, R8 ;  /* 0x0000000411107825 */ /* 0x000fe400078e0008 */
        /* <DEDUP_REMOVED lines=19> */
.L_x_676:
[----:B------:R-:W-:Y:S05]  /*13c0*/  BSYNC.RECONVERGENT B1 ;  /* 0x0000000000017941 */ /* 0x000fea0003800200 */
.L_x_675:
[----:B------:R-:W-:Y:S05]  /*13d0*/  @!P1 BRA `(.L_x_669) ;  /* 0x0000000000449947 */ /* 0x000fea0003800000 */
[----:B------:R-:W0:Y:S01]  /*13e0*/  LDC R14, c[0x0][0x388] ;  /* 0x0000e200ff0e7b82 */ /* 0x000e220000000800 */
[----:B------:R-:W-:Y:S02]  /*13f0*/  LOP3.LUT R6, R6, 0x1f, RZ, 0xc0, !PT ;  /* 0x0000001f06067812 */ /* 0x000fe400078ec0ff */
[----:B------:R-:W-:-:S05]  /*1400*/  IADD3 R12, PT, PT, -R5, RZ, RZ ;  /* 0x000000ff050c7210 */ /* 0x000fca0007ffe1ff */
[----:B------:R-:W1:Y:S08]  /*1410*/  LDC.64 R8, c[0x0][0x440] ;  /* 0x00011000ff087b82 */ /* 0x000e700000000a00 */
[----:B------:R-:W2:Y:S01]  /*1420*/  LDC.64 R10, c[0x0][0x448] ;  /* 0x00011200ff0a7b82 */ /* 0x000ea20000000a00 */
[----:B0-----:R-:W-:-:S05]  /*1430*/  IMAD R3, R3, R14, UR7 ;  /* 0x0000000703037e24 */ /* 0x001fca000f8e020e */
[----:B------:R-:W-:-:S07]  /*1440*/  IADD3 R3, PT, PT, R6, R3, RZ ;  /* 0x0000000306037210 */ /* 0x000fce0007ffe0ff */
.L_x_677:
        /* <DEDUP_REMOVED lines=10> */
.L_x_669:
[----:B------:R-:W-:Y:S05]  /*14f0*/  BSYNC.RECONVERGENT B0 ;  /* 0x0000000000007941 */ /* 0x000fea0003800200 */
.L_x_668:
        /* <DEDUP_REMOVED lines=55> */
.L_x_678:
        /* <DEDUP_REMOVED lines=9> */
.L_x_2789:


//--------------------- .text._ZN10layer_norm40ln_parallel_residual_bwd_finalize_kernelINS_22Kernel_traits_finalizeILj2048Ef13__nv_bfloat16S2_S2_fjLb0ELj1024ELj4ENS_18Kernel_traits_baseILj2048EfS2_S2_S2_fjLj1024EEEEELb1EEEvNS_9BwdParamsE --------------------------
	.section	.text._ZN10layer_norm40ln_parallel_residual_bwd_finalize_kernelINS_22Kernel_traits_finalizeILj2048Ef13__nv_bfloat16S2_S2_fjLb0ELj1024ELj4ENS_18Kernel_traits_baseILj2048EfS2_S2_S2_fjLj1024EEEEELb1EEEvNS_9BwdParamsE,"ax",@progbits
	.align	128
        .global         _ZN10layer_norm40ln_parallel_residual_bwd_finalize_kernelINS_22Kernel_traits_finalizeILj2048Ef13__nv_bfloat16S2_S2_fjLb0ELj1024ELj4ENS_18Kernel_traits_baseILj2048EfS2_S2_S2_fjLj1024EEEEELb1EEEvNS_9BwdParamsE
        .type           _ZN10layer_norm40ln_parallel_residual_bwd_finalize_kernelINS_22Kernel_traits_finalizeILj2048Ef13__nv_bfloat16S2_S2_fjLb0ELj1024ELj4ENS_18Kernel_traits_baseILj2048EfS2_S2_S2_fjLj1024EEEEELb1EEEvNS_9BwdParamsE,@function
        .size           _ZN10layer_norm40ln_parallel_residual_bwd_finalize_kernelINS_22Kernel_traits_finalizeILj2048Ef13__nv_bfloat16S2_S2_fjLb0ELj1024ELj4ENS_18Kernel_traits_baseILj2048EfS2_S2_S2_fjLj1024EEEEELb1EEEvNS_9BwdParamsE,(.L_x_2790 - _ZN10layer_norm40ln_parallel_residual_bwd_finalize_kernelINS_22Kernel_traits_finalizeILj2048Ef13__nv_bfloat16S2_S2_fjLb0ELj1024ELj4ENS_18Kernel_traits_baseILj2048EfS2_S2_S2_fjLj1024EEEEELb1EEEvNS_9BwdParamsE)
        .other          _ZN10layer_norm40ln_parallel_residual_bwd_finalize_kernelINS_22Kernel_traits_finalizeILj2048Ef13__nv_bfloat16S2_S2_fjLb0ELj1024ELj4ENS_18Kernel_traits_baseILj2048EfS2_S2_S2_fjLj1024EEEEELb1EEEvNS_9BwdParamsE,@"STO_CUDA_ENTRY STV_DEFAULT"
_ZN10layer_norm40ln_parallel_residual_bwd_finalize_kernelINS_22Kernel_traits_finalizeILj2048Ef13__nv_bfloat16S2_S2_fjLb0ELj1024ELj4ENS_18Kernel_traits_baseILj2048EfS2_S2_S2_fjLj1024EEEEELb1EEEvNS_9BwdParamsE:
.text._ZN10layer_norm40ln_parallel_residual_bwd_finalize_kernelINS_22Kernel_traits_finalizeILj2048Ef13__nv_bfloat16S2_S2_fjLb0ELj1024ELj4ENS_18Kernel_traits_baseILj2048EfS2_S2_S2_fjLj1024EEEEELb1EEEvNS_9BwdParamsE:
        /* <DEDUP_REMOVED lines=60> */
.L_x_683:
        /* <DEDUP_REMOVED lines=112> */
.L_x_682:
[----:B------:R-:W-:Y:S05]  /*0ac0*/  BSYNC.RECONVERGENT B1 ;  /* 0x0000000000017941 */ /* 0x000fea0003800200 */
.L_x_681:
        /* <DEDUP_REMOVED lines=17> */
[C---:B---3--:R-:W-:Y:S02]  /*0be0*/  IMAD.WIDE.U32 R28, R19.reuse, 0x4, R14 ;  /* 0x00000004131c7825 */ /* 0x048fe400078e000e */
[----:B------:R-:W2:Y:S02]  /*0bf0*/  LDG.E R26, desc[UR6][R26.64] ;  /* 0x000000061a1a7981 */ /* 0x000ea4000c1e1900 */
[----:B0-----:R-:W-:Y:S02]  /*0c00*/  IMAD.WIDE.U32 R24, R19, 0x4, R22 ;  /* 0x0000000413187825 */ /* 0x001fe400078e0016 */
[----:B------:R-:W3:Y:S04]  /*0c10*/  LDG.E R29, desc[UR6][R28.64] ;  /* 0x000000061c1d7981 */ /* 0x000ee8000c1e1900 */
[----:B------:R2:W5:Y:S01]  /*0c20*/  LDG.E R28, desc[UR6][R24.64] ;  /* 0x00000006181c7981 */ /* 0x000562000c1e1900 */
[----:B------:R-:W-:Y:S01]  /*0c30*/  LEA R21, R9, R19, 0x5 ;  /* 0x0000001309157211 */ /* 0x000fe200078e28ff */
[----:B----4-:R-:W-:Y:S01]  /*0c40*/  FADD.FTZ R5, R5, R10 ;  /* 0x0000000a05057221 */ /* 0x010fe20000010000 */
[----:B--2---:R-:W-:-:S03]  /*0c50*/  FADD.FTZ R25, R11, R26 ;  /* 0x0000001a0b197221 */ /* 0x004fc60000010000 */
[----:B------:R-:W-:-:S04]  /*0c60*/  IMAD.WIDE.U32 R10, R21, 0x4, R12 ;  /* 0x00000004150a7825 */ /* 0x000fc800078e000c */
[----:B---3--:R-:W-:Y:S01]  /*0c70*/  FADD.FTZ R24, R20, R29 ;  /* 0x0000001d14187221 */ /* 0x008fe20000010000 */
[----:B-----5:R-:W-:Y:S02]  /*0c80*/  FADD.FTZ R26, R18, R28 ;  /* 0x0000001c121a7221 */ /* 0x020fe40000010000 */
[----:B------:R0:W2:Y:S01]  /*0c90*/  LDG.E R18, desc[UR6][R10.64] ;  /* 0x000000060a127981 */ /* 0x0000a2000c1e1900 */
[----:B------:R-:W-:-:S05]  /*0ca0*/  IMAD.WIDE.U32 R28, R21, 0x4, R14 ;  /* 0x00000004151c7825 */ /* 0x000fca00078e000e */
[----:B------:R1:W3:Y:S01]  /*0cb0*/  LDG.E R27, desc[UR6][R28.64] ;  /* 0x000000061c1b7981 */ /* 0x0002e2000c1e1900 */
[----:B0-----:R-:W-:-:S04]  /*0cc0*/  IMAD.WIDE.U32 R10, R21, 0x4, R16 ;  /* 0x00000004150a7825 */ /* 0x001fc800078e0010 */
[----:B------:R-:W-:Y:S02]  /*0cd0*/  IMAD.WIDE.U32 R20, R21, 0x4, R22 ;  /* 0x0000000415147825 */ /* 0x000fe400078e0016 */
[----:B------:R-:W4:Y:S04]  /*0ce0*/  LDG.E R10, desc[UR6][R10.64] ;  /* 0x000000060a0a7981 */ /* 0x000f28000c1e1900 */
[----:B------:R-:W5:Y:S01]  /*0cf0*/  LDG.E R21, desc[UR6][R20.64] ;  /* 0x0000000614157981 */ /* 0x000f62000c1e1900 */
[----:B-1----:R-:W-:Y:S01]  /*0d00*/  LEA R29, R9, R19, 0x6 ;  /* 0x00000013091d7211 */ /* 0x002fe200078e30ff */
[----:B--2---:R-:W-:-:S04]  /*0d10*/  FADD.FTZ R5, R5, R18 ;  /* 0x0000001205057221 */ /* 0x004fc80000010000 */
[----:B------:R-:W-:-:S04]  /*0d20*/  IMAD.WIDE.U32 R18, R29, 0x4, R12 ;  /* 0x000000041d127825 */ /* 0x000fc800078e000c */
[----:B---3--:R-:W-:Y:S01]  /*0d30*/  FADD.FTZ R24, R24, R27 ;  /* 0x0000001b18187221 */ /* 0x008fe20000010000 */
[----:B------:R-:W-:Y:S01]  /*0d40*/  LEA R27, R9, R29, 0x5 ;  /* 0x0000001d091b7211 */ /* 0x000fe200078e28ff */
[----:B------:R-:W2:Y:S01]  /*0d50*/  LDG.E R18, desc[UR6][R18.64] ;  /* 0x0000000612127981 */ /* 0x000ea2000c1e1900 */
[----:B----4-:R-:W-:Y:S01]  /*0d60*/  FADD.FTZ R25, R25, R10 ;  /* 0x0000000a19197221 */ /* 0x010fe20000010000 */
[----:B------:R-:W-:-:S04]  /*0d70*/  IMAD.WIDE.U32 R10, R29, 0x4, R14 ;  /* 0x000000041d0a7825 */ /* 0x000fc800078e000e */
[----:B-----5:R-:W-:Y:S01]  /*0d80*/  FADD.FTZ R26, R26, R21 ;  /* 0x000000151a1a7221 */ /* 0x020fe20000010000 */
[----:B------:R-:W-:Y:S01]  /*0d90*/  IMAD.WIDE.U32 R20, R29, 0x4, R16 ;  /* 0x000000041d147825 */ /* 0x000fe200078e0010 */
[----:B------:R0:W3:Y:S03]  /*0da0*/  LDG.E R9, desc[UR6][R10.64] ;  /* 0x000000060a097981 */ /* 0x0000e6000c1e1900 */
[C---:B------:R-:W-:Y:S02]  /*0db0*/  IMAD.WIDE.U32 R12, R27.reuse, 0x4, R12 ;  /* 0x000000041b0c7825 */ /* 0x040fe400078e000c */
[----:B------:R-:W4:Y:S02]  /*0dc0*/  LDG.E R20, desc[UR6][R20.64] ;  /* 0x0000000614147981 */ /* 0x000f24000c1e1900 */
[----:B------:R-:W-:Y:S02]  /*0dd0*/  IMAD.WIDE.U32 R14, R27, 0x4, R14 ;  /* 0x000000041b0e7825 */ /* 0x000fe400078e000e */
[----:B------:R-:W5:Y:S02]  /*0de0*/  LDG.E R12, desc[UR6][R12.64] ;  /* 0x000000060c0c7981 */ /* 0x000f64000c1e1900 */
[----:B0-----:R-:W-:-:S02]  /*0df0*/  IMAD.WIDE.U32 R10, R29, 0x4, R22 ;  /* 0x000000041d0a7825 */ /* 0x001fc400078e0016 */
[----:B------:R-:W5:Y:S02]  /*0e00*/  LDG.E R14, desc[UR6][R14.64] ;  /* 0x000000060e0e7981 */ /* 0x000f64000c1e1900 */
[C---:B------:R-:W-:Y:S02]  /*0e10*/  IMAD.WIDE.U32 R16, R27.reuse, 0x4, R16 ;  /* 0x000000041b107825 */ /* 0x040fe400078e0010 */
[----:B------:R-:W5:Y:S02]  /*0e20*/  LDG.E R19, desc[UR6][R10.64] ;  /* 0x000000060a137981 */ /* 0x000f64000c1e1900 */
[----:B------:R-:W-:Y:S02]  /*0e30*/  IMAD.WIDE.U32 R22, R27, 0x4, R22 ;  /* 0x000000041b167825 */ /* 0x000fe400078e0016 */
[----:B------:R-:W5:Y:S04]  /*0e40*/  LDG.E R16, desc[UR6][R16.64] ;  /* 0x0000000610107981 */ /* 0x000f68000c1e1900 */
[----:B------:R-:W5:Y:S01]  /*0e50*/  LDG.E R22, desc[UR6][R22.64] ;  /* 0x0000000616167981 */ /* 0x000f62000c1e1900 */
[----:B------:R-:W-:Y:S01]  /*0e60*/  IADD3 R7, PT, PT, R7, 0x80, RZ ;  /* 0x0000008007077810 */ /* 0x000fe20007ffe0ff */
[----:B--2---:R-:W-:Y:S01]  /*0e70*/  FADD.FTZ R5, R5, R18 ;  /* 0x0000001205057221 */ /* 0x004fe20000010000 */
[----:B---3--:R-:W-:Y:S01]  /*0e80*/  FADD.FTZ R9, R24, R9 ;  /* 0x0000000918097221 */ /* 0x008fe20000010000 */
[----:B----4-:R-:W-:-:S02]  /*0e90*/  FADD.FTZ R25, R25, R20 ;  /* 0x0000001419197221 */ /* 0x010fc40000010000 */
[----:B-----5:R-:W-:Y:S01]  /*0ea0*/  FADD.FTZ R5, R5, R12 ;  /* 0x0000000c05057221 */ /* 0x020fe20000010000 */
[----:B------:R-:W-:Y:S01]  /*0eb0*/  FADD.FTZ R20, R9, R14 ;  /* 0x0000000e09147221 */ /* 0x000fe20000010000 */
[----:B------:R-:W-:Y:S01]  /*0ec0*/  FADD.FTZ R19, R26, R19 ;  /* 0x000000131a137221 */ /* 0x000fe20000010000 */
[----:B------:R-:W-:-:S03]  /*0ed0*/  FADD.FTZ R11, R25, R16 ;  /* 0x00000010190b7221 */ /* 0x000fc60000010000 */
[----:B------:R-:W-:-:S07]  /*0ee0*/  FADD.FTZ R18, R19, R22 ;  /* 0x0000001613127221 */ /* 0x000fce0000010000 */
.L_x_685:
[----:B------:R-:W-:Y:S05]  /*0ef0*/  BSYNC.RECONVERGENT B1 ;  /* 0x0000000000017941 */ /* 0x000fea0003800200 */
.L_x_684:
        /* <DEDUP_REMOVED lines=37> */
.L_x_687:
[----:B------:R-:W-:Y:S05]  /*1150*/  BSYNC.RECONVERGENT B1 ;  /* 0x0000000000017941 */ /* 0x000fea0003800200 */
.L_x_686:
        /* <DEDUP_REMOVED lines=19> */
.L_x_680:
[----:B------:R-:W-:Y:S05]  /*1290*/  BSYNC.RECONVERGENT B0 ;  /* 0x0000000000007941 */ /* 0x000fea0003800200 */
.L_x_679:
[----:B------:R-:W0:Y:S01]  /*12a0*/  S2R R7, SR_TID.X ;  /* 0x0000000000077919 */ /* 0x000e220000002100 */
[----:B------:R-:W1:Y:S01]  /*12b0*/  S2UR UR5, SR_CgaCtaId ;  /* 0x00000000000579c3 */ /* 0x000e620000008800 */
[----:B------:R-:W-:Y:S01]  /*12c0*/  UMOV UR4, 0x400 ;  /* 0x0000040000047882 */ /* 0x000fe20000000000 */
[C---:B------:R-:W-:Y:S02]  /*12d0*/  ISETP.NE.AND P1, PT, R3.reuse, RZ, PT ;  /* 0x000000ff0300720c */ /* 0x040fe40003f25270 */
[----:B------:R-:W-:-:S04]  /*12e0*/  ISETP.GT.U32.AND P0, PT, R3, 0xf, PT ;  /* 0x0000000f0300780c */ /* 0x000fc80003f04070 */
[C---:B------:R-:W-:Y:S01]  /*12f0*/  ISETP.NE.OR P0, PT, R2.reuse, 0x1f, P0 ;  /* 0x0000001f0200780c */ /* 0x040fe20000705670 */
[----:B-1----:R-:W-:Y:S01]  /*1300*/  ULEA UR4, UR5, UR4, 0x18 ;  /* 0x0000000405047291 */ /* 0x002fe2000f8ec0ff */
[----:B0-----:R-:W-:-:S05]  /*1310*/  LOP3.LUT R0, R2, 0x1f, R7, 0x78, !PT ;  /* 0x0000001f02007812 */ /* 0x001fca00078e7807 */
[----:B------:R-:W-:Y:S02]  /*1320*/  @!P1 LEA R2, R2, UR4, 0x2 ;  /* 0x0000000402029c11 */ /* 0x000fe4000f8e10ff */
[----:B------:R-:W-:Y:S02]  /*1330*/  LOP3.LUT R4, R0, 0x3e0, R7, 0xf8, !PT ;  /* 0x000003e000047812 */ /* 0x000fe400078ef807 */
[----:B------:R-:W-:Y:S02]  /*1340*/  SHF.L.U32 R7, R3, 0x7, RZ ;  /* 0x0000000703077819 */ /* 0x000fe400000006ff */
[----:B------:R-:W-:Y:S02]  /*1350*/  LEA R4, R4, UR4, 0x2 ;  /* 0x0000000404047c11 */ /* 0x000fe4000f8e10ff */
[----:B------:R-:W-:-:S03]  /*1360*/  SHF.L.U32 R0, R0, 0x2, RZ ;  /* 0x0000000200007819 */ /* 0x000fc600000006ff */
[----:B------:R-:W-:Y:S01]  /*1370*/  STS [R4], R20 ;  /* 0x0000001404007388 */ /* 0x000fe20000000800 */
[----:B------:R-:W-:-:S03]  /*1380*/  LOP3.LUT R0, R7, R0, RZ, 0xfc, !PT ;  /* 0x0000000007007212 */ /* 0x000fc600078efcff */
        /* <DEDUP_REMOVED lines=73> */
.L_x_688:
        /* <DEDUP_REMOVED lines=14> */
.L_x_2790:


//--------------------- .text._ZN10layer_norm31ln_parallel_residual_bwd_kernelINS_13Kernel_traitsIf13__nv_bfloat16S2_S2_fjLj2048ELj1ELj1ELj4ELj16ENS_18Kernel_traits_baseILj2048EfS2_S2_S2_fjLj128EEEEELb1ELb1ELb1EEEvNS_9BwdParamsE --------------------------
	.section	.text._ZN10layer_norm31ln_parallel_residual_bwd_kernelINS_13Kernel_traitsIf13__nv_bfloat16S2_S2_fjLj2048ELj1ELj1ELj4ELj16ENS_18Kernel_traits_baseILj2048EfS2_S2_S2_fjLj128EEEEELb1ELb1ELb1EEEvNS_9BwdParamsE,"ax",@progbits
	.align	128
        .global         _ZN10layer_norm31ln_parallel_residual_bwd_kernelINS_13Kernel_traitsIf13__nv_bfloat16S2_S2_fjLj2048ELj1ELj1ELj4ELj16ENS_18Kernel_traits_baseILj2048EfS2_S2_S2_fjLj128EEEEELb1ELb1ELb1EEEvNS_9BwdParamsE
        .type           _ZN10layer_norm31ln_parallel_residual_bwd_kernelINS_13Kernel_traitsIf13__nv_bfloat16S2_S2_fjLj2048ELj1ELj1ELj4ELj16ENS_18Kernel_traits_baseILj2048EfS2_S2_S2_fjLj128EEEEELb1ELb1ELb1EEEvNS_9BwdParamsE,@function
        .size           _ZN10layer_norm31ln_parallel_residual_bwd_kernelINS_13Kernel_traitsIf13__nv_bfloat16S2_S2_fjLj2048ELj1ELj1ELj4ELj16ENS_18Kernel_traits_baseILj2048EfS2_S2_S2_fjLj128EEEEELb1ELb1ELb1EEEvNS_9BwdParamsE,(.L_x_2791 - _ZN10layer_norm31ln_parallel_residual_bwd_kernelINS_13Kernel_traitsIf13__nv_bfloat16S2_S2_fjLj2048ELj1ELj1ELj4ELj16ENS_18Kernel_traits_baseILj2048EfS2_S2_S2_fjLj128EEEEELb1ELb1ELb1EEEvNS_9BwdParamsE)
        .other          _ZN10layer_norm31ln_parallel_residual_bwd_kernelINS_13Kernel_traitsIf13__nv_bfloat16S2_S2_fjLj2048ELj1ELj1ELj4ELj16ENS_18Kernel_traits_baseILj2048EfS2_S2_S2_fjLj128EEEEELb1ELb1ELb1EEEvNS_9BwdParamsE,@"STO_CUDA_ENTRY STV_DEFAULT"
_ZN10layer_norm31ln_parallel_residual_bwd_kernelINS_13Kernel_traitsIf13__nv_bfloat16S2_S2_fjLj2048ELj1ELj1ELj4ELj16ENS_18Kernel_traits_baseILj2048EfS2_S2_S2_fjLj128EEEEELb1ELb1ELb1EEEvNS_9BwdParamsE:
.text._ZN10layer_norm31ln_parallel_residual_bwd_kernelINS_13Kernel_traitsIf13__nv_bfloat16S2_S2_fjLj2048ELj1ELj1ELj4ELj16ENS_18Kernel_traits_baseILj2048EfS2_S2_S2_fjLj128EEEEELb1ELb1ELb1EEEvNS_9BwdParamsE:
        /* <DEDUP_REMOVED lines=40> */
[----:B------:R-:W-:Y:S02]  /*0280*/  CS2R R10, SRZ ;  /* 0x00000000000a7805 */ /* 0x000fe4000001ff00 */
[----:B------:R-:W-:Y:S02]  /*0290*/  CS2R R8, SRZ ;  /* 0x0000000000087805 */ /* 0x000fe4000001ff00 */
[----:B------:R-:W-:Y:S01]  /*02a0*/  CS2R R6, SRZ ;  /* 0x0000000000067805 */ /* 0x000fe2000001ff00 */
[----:B------:R-:W-:Y:S01]  /*02b0*/  UISETP.NE.AND.EX UP0, UPT, UR5, URZ, UPT, UP0 ;  /* 0x000000ff0500728c */ /* 0x000fe2000bf05300 */
[----:B0-----:R-:W-:Y:S01]  /*02c0*/  IMAD.WIDE.U32 R2, R74, 0x20, R2 ;  /* 0x000000204a027825 */ /* 0x001fe200078e0002 */
[----:B---3--:R-:W-:Y:S01]  /*02d0*/  UISETP.NE.AND UP1, UPT, UR22, URZ, UPT ;  /* 0x000000ff1600728c */ /* 0x008fe2000bf25270 */
[----:B------:R-:W-:Y:S01]  /*02e0*/  CS2R R4, SRZ ;  /* 0x0000000000047805 */ /* 0x000fe2000001ff00 */
[----:B------:R-:W0:Y:S01]  /*02f0*/  LDCU UR8, c[0x0][0x408] ;  /* 0x00008100ff0877ac */ /* 0x000e220008000800 */
[----:B------:R-:W-:Y:S01]  /*0300*/  IMAD.MOV.U32 R87, RZ, RZ, RZ ;  /* 0x000000ffff577224 */ /* 0x000fe200078e00ff */
[----:B--2---:R-:W5:Y:S01]  /*0310*/  LDG.E.128 R20, desc[UR20][R2.64] ;  /* 0x0000001402147981 */ /* 0x004f62000c1e1d00 */
[----:B------:R-:W-:Y:S01]  /*0320*/  PLOP3.LUT P1, PT, PT, PT, UP0, 0x80, 0x8 ;  /* 0x000000000008781c */ /* 0x000fe20003f2f008 */
[----:B------:R-:W1:Y:S01]  /*0330*/  LDCU UR23, c[0x0][0x388] ;  /* 0x00007100ff1777ac */ /* 0x000e620008000800 */
[----:B------:R-:W-:Y:S01]  /*0340*/  PLOP3.LUT P5, PT, PT, PT, UP1, 0x80, 0x8 ;  /* 0x000000000008781c */ /* 0x000fe20003faf018 */
[----:B------:R-:W5:Y:S01]  /*0350*/  LDG.E.128 R24, desc[UR20][R2.64+0x10] ;  /* 0x0000101402187981 */ /* 0x000f62000c1e1d00 */
[----:B------:R-:W2:Y:S03]  /*0360*/  LDCU UR28, c[0x0][0x400] ;  /* 0x00008000ff1c77ac */ /* 0x000ea60008000800 */
[----:B------:R-:W5:Y:S01]  /*0370*/  LDG.E.128 R28, desc[UR20][R2.64+0x1000] ;  /* 0x00100014021c7981 */ /* 0x000f62000c1e1d00 */
[----:B------:R-:W3:Y:S03]  /*0380*/  LDCU.64 UR14, c[0x0][0x478] ;  /* 0x00008f00ff0e77ac */ /* 0x000ee60008000a00 */
[----:B------:R4:W5:Y:S01]  /*0390*/  LDG.E.128 R32, desc[UR20][R2.64+0x1010] ;  /* 0x0010101402207981 */ /* 0x000962000c1e1d00 */
[----:B------:R-:W0:Y:S01]  /*03a0*/  LDCU.64 UR12, c[0x0][0x438] ;  /* 0x00008700ff0c77ac */ /* 0x000e220008000a00 */
[----:B------:R-:W0:Y:S01]  /*03b0*/  LDCU.128 UR16, c[0x0][0x3c0] ;  /* 0x00007800ff1077ac */ /* 0x000e220008000c00 */
[----:B----4-:R-:W-:Y:S01]  /*03c0*/  CS2R R2, SRZ ;  /* 0x0000000000027805 */ /* 0x010fe2000001ff00 */
[----:B------:R-:W4:Y:S01]  /*03d0*/  LDCU.64 UR24, c[0x0][0x380] ;  /* 0x00007000ff1877ac */ /* 0x000f220008000a00 */
[----:B------:R-:W0:Y:S01]  /*03e0*/  LDCU.64 UR26, c[0x0][0x470] ;  /* 0x00008e00ff1a77ac */ /* 0x000e220008000a00 */
[----:B-12---:R-:W-:-:S05]  /*03f0*/  UMOV UR4, UR7 ;  /* 0x0000000700047c82 */ /* 0x006fca0008000000 */
.L_x_706:
[----:B--2---:R-:W1:Y:S01]  /*0400*/  LDC.64 R54, c[0x0][0x3a8] ;  /* 0x0000ea00ff367b82 */ /* 0x004e620000000a00 */
[----:B------:R-:W-:Y:S02]  /*0410*/  UIMAD UR5, UR4, UR23, URZ ;  /* 0x00000017040572a4 */ /* 0x000fe4000f8e02ff */
[----:B0-----:R-:W-:Y:S02]  /*0420*/  UIMAD.WIDE UR10, UR4, 0x4, UR18 ;  /* 0x00000004040a78a5 */ /* 0x001fe4000f8e0212 */
[----:B------:R-:W-:-:S03]  /*0430*/  USHF.R.S32.HI UR6, URZ, 0x1f, UR5 ;  /* 0x0000001fff067899 */ /* 0x000fc60008011405 */
[----:B------:R-:W0:Y:S01]  /*0440*/  LDC.64 R52, c[0x0][0x428] ;  /* 0x00010a00ff347b82 */ /* 0x000e220000000a00 */
[----:B------:R-:W-:Y:S01]  /*0450*/  ULEA.HI UR6, UR6, UR5, URZ, 0x3 ;  /* 0x0000000506067291 */ /* 0x000fe2000f8f18ff */
[----:B------:R-:W-:Y:S01]  /*0460*/  IMAD.U32 R92, RZ, RZ, UR10 ;  /* 0x0000000aff5c7e24 */ /* 0x000fe2000f8e00ff */
[----:B------:R-:W-:-:S04]  /*0470*/  MOV R93, UR11 ;  /* 0x0000000b005d7c02 */ /* 0x000fc80008000f00 */
[----:B------:R-:W-:Y:S01]  /*0480*/  MOV R89, UR6 ;  /* 0x0000000600597c02 */ /* 0x000fe20008000f00 */
[----:B------:R-:W-:Y:S01]  /*0490*/  UIMAD.WIDE UR10, UR4, 0x4, UR16 ;  /* 0x00000004040a78a5 */ /* 0x000fe2000f8e0210 */
[----:B------:R-:W2:Y:S02]  /*04a0*/  LDG.E R92, desc[UR20][R92.64] ;  /* 0x000000145c5c7981 */ /* 0x000ea4000c1e1900 */
[----:B------:R-:W-:-:S05]  /*04b0*/  LEA.HI.SX32 R89, R89, R74, 0x1d ;  /* 0x0000004a59597211 */ /* 0x000fca00078feaff */
[----:B-1----:R-:W-:Y:S01]  /*04c0*/  IMAD.WIDE.U32 R56, R89, 0x10, R54 ;  /* 0x0000001059387825 */ /* 0x002fe200078e0036 */
[----:B------:R-:W-:-:S03]  /*04d0*/  MOV R90, UR10 ;  /* 0x0000000a005a7c02 */ /* 0x000fc60008000f00 */
[----:B------:R-:W-:Y:S02]  /*04e0*/  IMAD.U32 R91, RZ, RZ, UR11 ;  /* 0x0000000bff5b7e24 */ /* 0x000fe4000f8e00ff */
[----:B------:R-:W3:Y:S01]  /*04f0*/  LDG.E.128 R56, desc[UR20][R56.64] ;  /* 0x0000001438387981 */ /* 0x000ee2000c1e1d00 */
[----:B0-----:R-:W-:-:S03]  /*0500*/  IMAD.WIDE.U32 R60, R89, 0x10, R52 ;  /* 0x00000010593c7825 */ /* 0x001fc600078e0034 */
[----:B------:R-:W4:Y:S01]  /*0510*/  LDG.E R90, desc[UR20][R90.64] ;  /* 0x000000145a5a7981 */ /* 0x000f22000c1e1900 */
[----:B------:R-:W-:-:S03]  /*0520*/  VIADD R86, R89, 0x80 ;  /* 0x0000008059567836 */ /* 0x000fc60000000000 */
[----:B------:R-:W4:Y:S01]  /*0530*/  LDG.E.128 R60, desc[UR20][R60.64] ;  /* 0x000000143c3c7981 */ /* 0x000f22000c1e1d00 */
[----:B------:R-:W-:-:S06]  /*0540*/  IMAD.WIDE.U32 R64, R86, 0x10, R54 ;  /* 0x0000001056407825 */ /* 0x000fcc00078e0036 */
[----:B------:R-:W4:Y:S01]  /*0550*/  LDG.E.128 R64, desc[UR20][R64.64] ;  /* 0x0000001440407981 */ /* 0x000f22000c1e1d00 */
        /* <DEDUP_REMOVED lines=8> */
[C---:B------:R-:W-:Y:S02]  /*05e0*/  PRMT R57, R58.reuse, 0x7632, R57 ;  /* 0x000076323a397816 */ /* 0x040fe40000000039 */
[----:B------:R-:W-:Y:S02]  /*05f0*/  SHF.L.U32 R119, R58, 0x10, RZ ;  /* 0x000000103a777819 */ /* 0x000fe400000006ff */
[----:B------:R-:W-:-:S02]  /*0600*/  PRMT R0, R56, 0x7632, R0 ;  /* 0x0000763238007816 */ /* 0x000fc40000000000 */
[----:B------:R-:W-:Y:S01]  /*0610*/  SHF.L.U32 R93, R56, 0x10, RZ ;  /* 0x00000010385d7819 */ /* 0x000fe200000006ff */
[C---:B----4-:R-:W-:Y:S01]  /*0620*/  IMAD.U32 R104, R61.reuse, 0x10000, RZ ;  /* 0x000100003d687824 */ /* 0x050fe200078e00ff */
[----:B------:R-:W-:Y:S02]  /*0630*/  PRMT R58, R61, 0x7632, R58 ;  /* 0x000076323d3a7816 */ /* 0x000fe4000000003a */
[C---:B------:R-:W-:Y:S02]  /*0640*/  PRMT R56, R62.reuse, 0x7632, R56 ;  /* 0x000076323e387816 */ /* 0x040fe40000000038 */
[----:B------:R-:W-:Y:S02]  /*0650*/  SHF.L.U32 R61, R62, 0x10, RZ ;  /* 0x000000103e3d7819 */ /* 0x000fe400000006ff */
[----:B------:R-:W-:Y:S01]  /*0660*/  FSEL R62, R90, RZ, !P5 ;  /* 0x000000ff5a3e7208 */ /* 0x000fe20006800000 */
[C---:B------:R-:W-:Y:S01]  /*0670*/  IMAD.U32 R113, R59.reuse, 0x10000, RZ ;  /* 0x000100003b717824 */ /* 0x040fe200078e00ff */
[----:B------:R-:W-:-:S03]  /*0680*/  PRMT R91, R59, 0x7632, R91 ;  /* 0x000076323b5b7816 */ /* 0x000fc6000000005b */
[----:B------:R-:W-:Y:S01]  /*0690*/  FADD.FTZ R93, -R62, R93 ;  /* 0x0000005d3e5d7221 */ /* 0x000fe20000010100 */
[----:B------:R-:W-:Y:S02]  /*06a0*/  SHF.L.U32 R57, R57, 0x10, RZ ;  /* 0x0000001039397819 */ /* 0x000fe400000006ff */
[C---:B------:R-:W-:Y:S02]  /*06b0*/  PRMT R59, R60.reuse, 0x7632, R59 ;  /* 0x000076323c3b7816 */ /* 0x040fe4000000003b */
[----:B------:R-:W-:Y:S02]  /*06c0*/  SHF.L.U32 R103, R60, 0x10, RZ ;  /* 0x000000103c677819 */ /* 0x000fe400000006ff */
[----:B------:R-:W-:Y:S01]  /*06d0*/  SHF.L.U32 R115, R0, 0x10, RZ ;  /* 0x0000001000737819 */ /* 0x000fe200000006ff */
[----:B------:R-:W-:Y:S01]  /*06e0*/  FMUL.FTZ R0, R93, UR11 ;  /* 0x0000000b5d007c20 */ /* 0x000fe20008410000 */
[----:B------:R-:W-:Y:S01]  /*06f0*/  PRMT R60, R64, 0x7632, R60 ;  /* 0x00007632403c7816 */ /* 0x000fe2000000003c */
[C---:B------:R-:W-:Y:S01]  /*0700*/  IMAD.U32 R123, R63.reuse, 0x10000, RZ ;  /* 0x000100003f7b7824 */ /* 0x040fe200078e00ff */
[----:B------:R-:W-:Y:S01]  /*0710*/  PRMT R124, R63, 0x7632, R124 ;  /* 0x000076323f7c7816 */ /* 0x000fe2000000007c */
[----:B------:R-:W-:Y:S01]  /*0720*/  IMAD.U32 R91, R91, 0x10000, RZ ;  /* 0x000100005b5b7824 */ /* 0x000fe200078e00ff */
[C---:B------:R-:W-:Y:S01]  /*0730*/  PRMT R63, R65.reuse, 0x7632, R63 ;  /* 0x00007632413f7816 */ /* 0x040fe2000000003f */
[----:B------:R-:W-:-:S02]  /*0740*/  IMAD.U32 R65, R65, 0x10000, RZ ;  /* 0x0001000041417824 */ /* 0x000fc400078e00ff */
[C---:B------:R-:W-:Y:S01]  /*0750*/  FADD.FTZ R112, -R62.reuse, R57 ;  /* 0x000000393e707221 */ /* 0x040fe20000010100 */
[----:B------:R-:W-:Y:S01]  /*0760*/  FADD.FTZ R105, -R62, R105 ;  /* 0x000000693e697221 */ /* 0x000fe20000010100 */
[----:B------:R-:W-:Y:S01]  /*0770*/  SHF.L.U32 R57, R60, 0x10, RZ ;  /* 0x000000103c397819 */ /* 0x000fe200000006ff */
[----:B------:R-:W-:Y:S01]  /*0780*/  FADD.FTZ R85, R103, R85 ;  /* 0x0000005567557221 */ /* 0x000fe20000010000 */
[-C--:B------:R-:W-:Y:S01]  /*0790*/  FFMA.FTZ R87, R0, R103.reuse, R87 ;  /* 0x0000006700577223 */ /* 0x080fe20000010057 */
[----:B------:R-:W-:Y:S02]  /*07a0*/  IMAD.U32 R60, R59, 0x10000, RZ ;  /* 0x000100003b3c7824 */ /* 0x000fe400078e00ff */
[----:B-----5:R-:W-:Y:S01]  /*07b0*/  FMUL.FTZ R103, R20, R103 ;  /* 0x0000006714677220 */ /* 0x020fe20000410000 */
[C---:B------:R-:W-:Y:S01]  /*07c0*/  FADD.FTZ R110, -R62.reuse, R91 ;  /* 0x0000005b3e6e7221 */ /* 0x040fe20000010100 */
[----:B------:R-:W-:Y:S01]  /*07d0*/  FADD.FTZ R91, -R62, R65 ;  /* 0x000000413e5b7221 */ /* 0x000fe20000010100 */
[----:B------:R-:W-:-:S02]  /*07e0*/  IMAD.U32 R65, R63, 0x10000, RZ ;  /* 0x000100003f417824 */ /* 0x000fc400078e00ff */
[----:B------:R-:W-:Y:S01]  /*07f0*/  FMUL.FTZ R105, R105, UR11 ;  /* 0x0000000b69697c20 */ /* 0x000fe20008410000 */
[----:B------:R-:W-:Y:S01]  /*0800*/  FMUL.FTZ R102, R21, R60 ;  /* 0x0000003c15667220 */ /* 0x000fe20000410000 */
[----:B------:R-:W-:Y:S01]  /*0810*/  FADD.FTZ R59, RZ, R103 ;  /* 0x00000067ff3b7221 */ /* 0x000fe20000010000 */
[----:B------:R-:W-:Y:S01]  /*0820*/  FADD.FTZ R90, -R62, R65 ;  /* 0x000000413e5a7221 */ /* 0x000fe20000010100 */
        /* <DEDUP_REMOVED lines=12> */
[----:B------:R-:W-:Y:S02]  /*08f0*/  IMAD.U32 R111, R92, 0x10000, RZ ;  /* 0x000100005c6f7824 */ /* 0x000fe400078e00ff */
[----:B------:R-:W-:Y:S01]  /*0900*/  FADD.FTZ R92, -R62, R57 ;  /* 0x000000393e5c7221 */ /* 0x000fe20000010100 */
[C---:B------:R-:W-:Y:S01]  /*0910*/  PRMT R116, R52.reuse, 0x7632, R116 ;  /* 0x0000763234747816 */ /* 0x040fe20000000074 */
[----:B------:R-:W-:Y:S01]  /*0920*/  FMUL.FTZ R107, R25, R54 ;  /* 0x00000036196b7220 */ /* 0x000fe20000410000 */
[----:B------:R-:W-:Y:S01]  /*0930*/  SHF.L.U32 R57, R52, 0x10, RZ ;  /* 0x0000001034397819 */ /* 0x000fe200000006ff */
[----:B------:R-:W-:Y:S01]  /*0940*/  FADD.FTZ R52, R65, R108 ;  /* 0x0000006c41347221 */ /* 0x000fe20000010000 */
[----:B------:R-:W-:Y:S01]  /*0950*/  SHF.L.U32 R97, R66, 0x10, RZ ;  /* 0x0000001042617819 */ /* 0x000fe200000006ff */
[----:B------:R-:W-:Y:S01]  /*0960*/  FADD.FTZ R115, -R62, R115 ;  /* 0x000000733e737221 */ /* 0x000fe20000010100 */
[C---:B------:R-:W-:Y:S01]  /*0970*/  PRMT R118, R53.reuse, 0x7632, R118 ;  /* 0x0000763235767816 */ /* 0x040fe20000000076 */
[----:B------:R-:W-:Y:S01]  /*0980*/  IMAD.U32 R59, R53, 0x10000, RZ ;  /* 0x00010000353b7824 */ /* 0x000fe200078e00ff */
[----:B------:R-:W-:Y:S01]  /*0990*/  SHF.L.U32 R124, R124, 0x10, RZ ;  /* 0x000000107c7c7819 */ /* 0x000fe200000006ff */
[----:B------:R-:W-:Y:S01]  /*09a0*/  FMUL.FTZ R114, R26, R123 ;  /* 0x0000007b1a727220 */ /* 0x000fe20000410000 */
[----:B------:R-:W-:Y:S01]  /*09b0*/  SHF.L.U32 R95, R64, 0x10, RZ ;  /* 0x00000010405f7819 */ /* 0x000fe200000006ff */
[----:B------:R-:W-:Y:S01]  /*09c0*/  FADD.FTZ R53, R52, R107 ;  /* 0x0000006b34357221 */ /* 0x000fe20000010000 */
[----:B------:R-:W-:Y:S01]  /*09d0*/  PRMT R64, R66, 0x7632, R64 ;  /* 0x0000763242407816 */ /* 0x000fe20000000040 */
[C---:B------:R-:W-:Y:S01]  /*09e0*/  IMAD.U32 R99, R67.reuse, 0x10000, RZ ;  /* 0x0001000043637824 */ /* 0x040fe200078e00ff */
[----:B------:R-:W-:Y:S01]  /*09f0*/  PRMT R66, R67, 0x7632, R66 ;  /* 0x0000763243427816 */ /* 0x000fe20000000042 */
[----:B------:R-:W-:Y:S01]  /*0a00*/  FMUL.FTZ R115, R115, UR11 ;  /* 0x0000000b73737c20 */ /* 0x000fe20008410000 */
[----:B------:R-:W-:Y:S01]  /*0a10*/  FFMA.FTZ R52, R0, R103, RZ ;  /* 0x0000006700347223 */ /* 0x000fe200000100ff */
[----:B------:R-:W-:Y:S01]  /*0a20*/  FADD.FTZ R67, -R62, R97 ;  /* 0x000000613e437221 */ /* 0x000fe20000010100 */
[----:B------:R-:W-:Y:S01]  /*0a30*/  FMUL.FTZ R117, R27, R124 ;  /* 0x0000007c1b757220 */ /* 0x000fe20000410000 */
[----:B------:R-:W-:Y:S01]  /*0a40*/  FADD.FTZ R56, R53, R114 ;  /* 0x0000007235387221 */ /* 0x000fe20000010000 */
[----:B------:R-:W-:Y:S01]  /*0a50*/  SHF.L.U32 R97, R64, 0x10, RZ ;  /* 0x0000001040617819 */ /* 0x000fe200000006ff */
[----:B------:R-:W-:Y:S01]  /*0a60*/  FADD.FTZ R111, -R62, R111 ;  /* 0x0000006f3e6f7221 */ /* 0x000fe20000010100 */
[----:B------:R-:W-:Y:S01]  /*0a70*/  IMAD.U32 R101, R66, 0x10000, RZ ;  /* 0x0001000042657824 */ /* 0x000fe200078e00ff */
[----:B------:R-:W-:Y:S01]  /*0a80*/  SHF.L.U32 R116, R116, 0x10, RZ ;  /* 0x0000001074747819 */ /* 0x000fe200000006ff */
[----:B------:R-:W-:Y:S01]  /*0a90*/  FFMA.FTZ R52, R115, R102, R52 ;  /* 0x0000006673347223 */ /* 0x000fe20000010034 */
[----:B------:R-:W-:Y:S01]  /*0aa0*/  FMUL.FTZ R100, R28, R57 ;  /* 0x000000391c647220 */ /* 0x000fe20000410000 */
[----:B------:R-:W-:Y:S01]  /*0ab0*/  FADD.FTZ R53, R56, R117 ;  /* 0x0000007538357221 */ /* 0x000fe20000010000 */
[C---:B------:R-:W-:Y:S01]  /*0ac0*/  FADD.FTZ R119, -R62.reuse, R119 ;  /* 0x000000773e777221 */ /* 0x040fe20000010100 */
[C---:B------:R-:W-:Y:S01]  /*0ad0*/  FADD.FTZ R113, -R62.reuse, R113 ;  /* 0x000000713e717221 */ /* 0x040fe20000010100 */
[C---:B------:R-:W-:Y:S01]  /*0ae0*/  FADD.FTZ R95, -R62.reuse, R95 ;  /* 0x0000005f3e5f7221 */ /* 0x040fe20000010100 */
[C---:B------:R-:W-:Y:S01]  /*0af0*/  FADD.FTZ R63, -R62.reuse, R99 ;  /* 0x000000633e3f7221 */ /* 0x040fe20000010100 */
[C---:B------:R-:W-:Y:S01]  /*0b00*/  FADD.FTZ R66, -R62.reuse, R97 ;  /* 0x000000613e427221 */ /* 0x040fe20000010100 */
[----:B------:R-:W-:Y:S01]  /*0b10*/  FADD.FTZ R62, -R62, R101 ;  /* 0x000000653e3e7221 */ /* 0x000fe20000010100 */
[----:B------:R-:W-:Y:S01]  /*0b20*/  FMUL.FTZ R111, R111, UR11 ;  /* 0x0000000b6f6f7c20 */ /* 0x000fe20008410000 */
[----:B------:R-:W-:Y:S01]  /*0b30*/  FFMA.FTZ R52, R105, R104, R52 ;  /* 0x0000006869347223 */ /* 0x000fe20000010034 */
[----:B------:R-:W-:Y:S01]  /*0b40*/  FADD.FTZ R56, R53, R100 ;  /* 0x0000006435387221 */ /* 0x000fe20000010000 */
[----:B------:R-:W-:Y:S01]  /*0b50*/  FMUL.FTZ R101, R29, R116 ;  /* 0x000000741d657220 */ /* 0x000fe20000410000 */
        /* <DEDUP_REMOVED lines=57> */
[----:B------:R-:W2:Y:S01]  /*0ef0*/  S2R R65, SR_CgaCtaId ;  /* 0x0000000000417919 */ /* 0x000ea20000008800 */
[----:B-1----:R-:W-:-:S05]  /*0f00*/  FADD.FTZ R55, R125, R55 ;  /* 0x000000377d377221 */ /* 0x002fca0000010000 */
[----:B------:R-:W1:Y:S01]  /*0f10*/  SHFL.DOWN PT, R52, R55, 0x1, 0x1f ;  /* 0x08201f0037347f89 */ /* 0x000e6200000e0000 */
[----:B------:R-:W-:Y:S01]  /*0f20*/  FADD.FTZ R14, R61, R14 ;  /* 0x0000000e3d0e7221 */ /* 0x000fe20000010000 */
[----:B------:R-:W-:Y:S01]  /*0f30*/  FFMA.FTZ R2, R119, R61, R2 ;  /* 0x0000003d77027223 */ /* 0x000fe20000010002 */
[----:B------:R-:W-:Y:S01]  /*0f40*/  MOV R56, 0x400 ;  /* 0x0000040000387802 */ /* 0x000fe20000000f00 */
[----:B0-----:R-:W-:-:S05]  /*0f50*/  FADD.FTZ R61, R64, R53 ;  /* 0x00000035403d7221 */ /* 0x001fca0000010000 */
[----:B------:R-:W0:Y:S01]  /*0f60*/  SHFL.DOWN PT, R53, R61, 0x1, 0x1f ;  /* 0x08201f003d357f89 */ /* 0x000e2200000e0000 */
[----:B--2---:R-:W-:Y:S01]  /*0f70*/  LEA R56, R65, R56, 0x18 ;  /* 0x0000003841387211 */ /* 0x004fe200078ec0ff */
[----:B-1----:R-:W-:-:S03]  /*0f80*/  FADD.FTZ R52, R55, R52 ;  /* 0x0000003437347221 */ /* 0x002fc60000010000 */
[----:B------:R-:W-:-:S05]  /*0f90*/  IADD3 R55, PT, PT, R56, 0x2020, RZ ;  /* 0x0000202038377810 */ /* 0x000fca0007ffe0ff */
[----:B------:R-:W-:Y:S01]  /*0fa0*/  @!P2 IMAD.MOV.U32 R64, RZ, RZ, R55 ;  /* 0x000000ffff40a224 */ /* 0x000fe200078e0037 */
[----:B------:R-:W-:Y:S01]  /*0fb0*/  @!P0 IADD3 R64, PT, PT, R56, 0x2000, RZ ;  /* 0x0000200038408810 */ /* 0x000fe20007ffe0ff */
[----:B0-----:R-:W-:-:S04]  /*0fc0*/  FADD.FTZ R53, R61, R53 ;  /* 0x000000353d357221 */ /* 0x001fc80000010000 */
[----:B------:R-:W-:Y:S02]  /*0fd0*/  @!P2 IMAD R61, R88, 0x8, R64 ;  /* 0x00000008583da824 */ /* 0x000fe400078e0240 */
[----:B------:R-:W0:Y:S01]  /*0fe0*/  @P1 LDC.64 R64, c[0x0][0x438] ;  /* 0x00010e00ff401b82 */ /* 0x000e220000000a00 */
[----:B------:R-:W-:-:S04]  /*0ff0*/  ISETP.NE.U32.AND P0, PT, RZ, UR26, PT ;  /* 0x0000001aff007c0c */ /* 0x000fc8000bf05070 */
[----:B------:R-:W-:Y:S01]  /*1000*/  ISETP.NE.AND.EX P0, PT, RZ, UR27, PT, P0 ;  /* 0x0000001bff007c0c */ /* 0x000fe2000bf05300 */
[----:B------:R1:W-:-:S12]  /*1010*/  @!P2 STS.64 [R61], R52 ;  /* 0x000000343d00a388 */ /* 0x0003d80000000a00 */
[----:B-1----:R-:W1:Y:S01]  /*1020*/  @P0 LDC.64 R52, c[0x0][0x3b8] ;  /* 0x0000ee00ff340b82 */ /* 0x002e620000000a00 */
[----:B0-----:R-:W-:-:S05]  /*1030*/  @P1 IMAD.WIDE.U32 R64, R89, 0x10, R64 ;  /* 0x0000001059401825 */ /* 0x001fca00078e0040 */
[----:B------:R0:W5:Y:S02]  /*1040*/  @P1 LDG.E.128 R40, desc[UR20][R64.64] ;  /* 0x0000001440281981 */ /* 0x000164000c1e1d00 */
[----:B0-----:R-:W0:Y:S01]  /*1050*/  @P0 LDC.64 R64, c[0x0][0x3b8] ;  /* 0x0000ee00ff400b82 */ /* 0x001e220000000a00 */
[----:B-1----:R-:W-:-:S05]  /*1060*/  @P0 IMAD.WIDE.U32 R52, R86, 0x8, R52 ;  /* 0x0000000856340825 */ /* 0x002fca00078e0034 */
[----:B------:R1:W5:Y:S02]  /*1070*/  @P0 LDG.E.64 R80, desc[UR20][R52.64] ;  /* 0x0000001434500981 */ /* 0x000364000c1e1b00 */
[----:B-1----:R-:W1:Y:S01]  /*1080*/  LDC.64 R52, c[0x0][0x3b0] ;  /* 0x0000ec00ff347b82 */ /* 0x002e620000000a00 */
[----:B0-----:R-:W-:-:S05]  /*1090*/  @P0 IMAD.WIDE.U32 R64, R89, 0x8, R64 ;  /* 0x0000000859400825 */ /* 0x001fca00078e0040 */
[----:B------:R0:W5:Y:S02]  /*10a0*/  @P0 LDG.E.64 R78, desc[UR20][R64.64] ;  /* 0x00000014404e0981 */ /* 0x000164000c1e1b00 */
[----:B0-----:R-:W0:Y:S01]  /*10b0*/  @P1 LDC.64 R64, c[0x0][0x438] ;  /* 0x00010e00ff401b82 */ /* 0x001e220000000a00 */
[----:B------:R-:W-:Y:S01]  /*10c0*/  FADD.FTZ R83, R60, R83 ;  /* 0x000000533c537221 */ /* 0x000fe20000010000 */
[----:B------:R-:W-:Y:S01]  /*10d0*/  FFMA.FTZ R84, R115, R60, R84 ;  /* 0x0000003c73547223 */ /* 0x000fe20000010054 */
[----:B-1----:R-:W-:-:S06]  /*10e0*/  IMAD.WIDE.U32 R60, R86, 0x8, R52 ;  /* 0x00000008563c7825 */ /* 0x002fcc00078e0034 */
[----:B------:R-:W5:Y:S01]  /*10f0*/  LDG.E.64 R60, desc[UR20][R60.64] ;  /* 0x000000143c3c7981 */ /* 0x000f62000c1e1b00 */
[----:B0-----:R-:W-:-:S05]  /*1100*/  @P1 IMAD.WIDE.U32 R64, R86, 0x10, R64 ;  /* 0x0000001056401825 */ /* 0x001fca00078e0040 */
[----:B------:R0:W5:Y:S02]  /*1110*/  @P1 LDG.E.128 R44, desc[UR20][R64.64] ;  /* 0x00000014402c1981 */ /* 0x000164000c1e1d00 */
        /* <DEDUP_REMOVED lines=114> */
.L_x_692:
        /* <DEDUP_REMOVED lines=58> */
.L_x_691:
        /* <DEDUP_REMOVED lines=71> */
.L_x_694:
        /* <DEDUP_REMOVED lines=70> */
.L_x_690:
        /* <DEDUP_REMOVED lines=85> */
.L_x_696:
        /* <DEDUP_REMOVED lines=79> */
.L_x_695:
        /* <DEDUP_REMOVED lines=92> */
.L_x_697:
        /* <DEDUP_REMOVED lines=10> */
[----:B------:R-:W-:Y:S01]  /*3550*/  SHF.L.U32 R37, R42, 0x10, RZ ;  /* 0x000000102a257819 */ /* 0x000fe200000006ff */
[----:B------:R-:W-:Y:S01]  /*3560*/  FFMA.FTZ R39, R39, UR11, R38 ;  /* 0x0000000b27277c23 */ /* 0x000fe20008010026 */
[----:B------:R-:W-:Y:S01]  /*3570*/  FADD.FTZ R48, R108, -R119 ;  /* 0x800000776c307221 */ /* 0x000fe20000010000 */
[----:B------:R-:W-:Y:S01]  /*3580*/  FFMA.FTZ R38, R110, UR11, R51 ;  /* 0x0000000b6e267c23 */ /* 0x000fe20008010033 */
[----:B------:R-:W-:-:S02]  /*3590*/  IMAD.U32 R49, R36, 0x10000, RZ ;  /* 0x0001000024317824 */ /* 0x000fc400078e00ff */
        /* <DEDUP_REMOVED lines=18> */
[----:B------:R-:W-:Y:S01]  /*36c0*/  FFMA.FTZ R111, R111, UR29, R116 ;  /* 0x0000001d6f6f7c23 */ /* 0x000fe20008010074 */
[----:B------:R-:W-:Y:S01]  /*36d0*/  LOP3.LUT P6, RZ, R65, 0xff, RZ, 0xc0, !PT ;  /* 0x000000ff41ff7812 */ /* 0x000fe200078cc0ff */
[----:B------:R-:W-:Y:S01]  /*36e0*/  FADD.FTZ R0, R103, -R0 ;  /* 0x8000000067007221 */ /* 0x000fe20000010000 */
[----:B------:R-:W-:Y:S01]  /*36f0*/  FSEL R52, R52, RZ, P3 ;  /* 0x000000ff34347208 */ /* 0x000fe20001800000 */
[----:B------:R-:W-:Y:S01]  /*3700*/  FFMA.FTZ R115, R115, UR29, R116 ;  /* 0x0000001d73737c23 */ /* 0x000fe20008010074 */
[----:B------:R-:W-:Y:S01]  /*3710*/  LOP3.LUT P1, RZ, R65, 0xff00, RZ, 0xc0, !PT ;  /* 0x0000ff0041ff7812 */ /* 0x000fe2000782c0ff */
[----:B------:R-:W-:Y:S01]  /*3720*/  FADD.FTZ R111, R106, -R111 ;  /* 0x8000006f6a6f7221 */ /* 0x000fe20000010000 */
[----:B------:R-:W-:Y:S01]  /*3730*/  FSEL R51, R51, RZ, P2 ;  /* 0x000000ff33337208 */ /* 0x000fe20001000000 */
[----:B------:R-:W-:Y:S01]  /*3740*/  FADD.FTZ R115, R102, -R115 ;  /* 0x8000007366737221 */ /* 0x000fe20000010000 */
[----:B------:R-:W-:-:S02]  /*3750*/  LOP3.LUT P3, RZ, R79, 0xff, RZ, 0xc0, !PT ;  /* 0x000000ff4fff7812 */ /* 0x000fc4000786c0ff */
[----:B------:R-:W-:Y:S02]  /*3760*/  LOP3.LUT P2, RZ, R79, 0xff00, RZ, 0xc0, !PT ;  /* 0x0000ff004fff7812 */ /* 0x000fe4000784c0ff */
[----:B------:R-:W-:Y:S02]  /*3770*/  PRMT R57, R41, 0x7632, R57 ;  /* 0x0000763229397816 */ /* 0x000fe40000000039 */
[C---:B------:R-:W-:Y:S02]  /*3780*/  FSEL R54, R50.reuse, RZ, P6 ;  /* 0x000000ff32367208 */ /* 0x040fe40003000000 */
[----:B------:R-:W-:Y:S02]  /*3790*/  FSEL R49, R53, RZ, P1 ;  /* 0x000000ff35317208 */ /* 0x000fe40000800000 */
[----:B------:R-:W-:Y:S02]  /*37a0*/  SHF.L.U32 R58, R41, 0x10, RZ ;  /* 0x00000010293a7819 */ /* 0x000fe400000006ff */
[----:B------:R-:W-:-:S02]  /*37b0*/  FSEL R50, R50, RZ, P3 ;  /* 0x000000ff32327208 */ /* 0x000fc40001800000 */
[----:B------:R-:W-:Y:S01]  /*37c0*/  FSEL R53, R53, RZ, P2 ;  /* 0x000000ff35357208 */ /* 0x000fe20001000000 */
[----:B------:R-:W-:Y:S01]  /*37d0*/  FFMA.FTZ R58, R105, UR11, R58 ;  /* 0x0000000b693a7c23 */ /* 0x000fe2000801003a */
[C---:B------:R-:W-:Y:S02]  /*37e0*/  LOP3.LUT P6, RZ, R64.reuse, 0xff0000, RZ, 0xc0, !PT ;  /* 0x00ff000040ff7812 */ /* 0x040fe400078cc0ff */
[C---:B------:R-:W-:Y:S02]  /*37f0*/  LOP3.LUT P3, RZ, R64.reuse, 0xff000000, RZ, 0xc0, !PT ;  /* 0xff00000040ff7812 */ /* 0x040fe4000786c0ff */
[C---:B------:R-:W-:Y:S02]  /*3800*/  LOP3.LUT P1, RZ, R64.reuse, 0xff00, RZ, 0xc0, !PT ;  /* 0x0000ff0040ff7812 */ /* 0x040fe4000782c0ff */
[----:B------:R-:W-:Y:S02]  /*3810*/  LOP3.LUT P2, RZ, R64, 0xff, RZ, 0xc0, !PT ;  /* 0x000000ff40ff7812 */ /* 0x000fe4000784c0ff */
[----:B------:R-:W-:Y:S01]  /*3820*/  SHF.L.U32 R64, R57, 0x10, RZ ;  /* 0x0000001039407819 */ /* 0x000fe200000006ff */
[C---:B------:R-:W-:Y:S01]  /*3830*/  IMAD.U32 R57, R40.reuse, 0x10000, RZ ;  /* 0x0001000028397824 */ /* 0x040fe200078e00ff */
[----:B------:R-:W-:-:S02]  /*3840*/  PRMT R56, R40, 0x7632, R56 ;  /* 0x0000763228387816 */ /* 0x000fc40000000038 */
[----:B------:R-:W-:Y:S01]  /*3850*/  F2FP.BF16.F32.PACK_AB R39, R38, R39 ;  /* 0x000000272627723e */ /* 0x000fe200000010ff */
[----:B------:R-:W-:Y:S01]  /*3860*/  FFMA.FTZ R0, R0, UR11, R57 ;  /* 0x0000000b00007c23 */ /* 0x000fe20008010039 */
[----:B------:R-:W-:Y:S01]  /*3870*/  SHF.L.U32 R56, R56, 0x10, RZ ;  /* 0x0000001038387819 */ /* 0x000fe200000006ff */
[----:B------:R-:W-:Y:S01]  /*3880*/  FMUL.FTZ R57, R58, UR8 ;  /* 0x000000083a397c20 */ /* 0x000fe20008410000 */
[----:B------:R-:W-:Y:S01]  /*3890*/  FFMA.FTZ R111, R111, UR11, R64 ;  /* 0x0000000b6f6f7c23 */ /* 0x000fe20008010040 */
[----:B------:R-:W-:Y:S02]  /*38a0*/  F2FP.BF16.F32.PACK_AB R38, R37, R48 ;  /* 0x000000302526723e */ /* 0x000fe400000010ff */
[----:B------:R-:W-:Y:S01]  /*38b0*/  FFMA.FTZ R115, R115, UR11, R56 ;  /* 0x0000000b73737c23 */ /* 0x000fe20008010038 */
[----:B------:R-:W-:Y:S02]  /*38c0*/  FSEL R56, R57, RZ, P6 ;  /* 0x000000ff39387208 */ /* 0x000fe40003000000 */
[----:B------:R-:W-:Y:S01]  /*38d0*/  LOP3.LUT P6, RZ, R78, 0xff0000, RZ, 0xc0, !PT ;  /* 0x00ff00004eff7812 */ /* 0x000fe200078cc0ff */
[----:B------:R-:W-:Y:S01]  /*38e0*/  FMUL.FTZ R48, R115, UR8 ;  /* 0x0000000873307c20 */ /* 0x000fe20008410000 */
[C---:B------:R-:W-:Y:S01]  /*38f0*/  F2FP.BF16.F32.PACK_AB R37, R111.reuse, R58 ;  /* 0x0000003a6f25723e */ /* 0x040fe200000010ff */
[----:B------:R-:W-:Y:S01]  /*3900*/  FMUL.FTZ R111, R111, UR8 ;  /* 0x000000086f6f7c20 */ /* 0x000fe20008410000 */
[----:B------:R-:W-:-:S02]  /*3910*/  F2FP.BF16.F32.PACK_AB R50, R53, R50 ;  /* 0x000000323532723e */ /* 0x000fc400000010ff */
[----:B------:R-:W-:Y:S02]  /*3920*/  FSEL R53, R57, RZ, P6 ;  /* 0x000000ff39357208 */ /* 0x000fe40003000000 */
[----:B------:R-:W-:Y:S02]  /*3930*/  LOP3.LUT P6, RZ, R78, 0xff000000, RZ, 0xc0, !PT ;  /* 0xff0000004eff7812 */ /* 0x000fe400078cc0ff */
[----:B------:R-:W-:Y:S02]  /*3940*/  F2FP.BF16.F32.PACK_AB R55, R55, R36 ;  /* 0x000000243737723e */ /* 0x000fe400000010ff */
        /* <DEDUP_REMOVED lines=15> */
[----:B------:R-:W-:-:S07]  /*3a40*/  F2FP.BF16.F32.PACK_AB R52, R57, R52 ;  /* 0x000000343934723e */ /* 0x000fce00000010ff */
.L_x_693:
        /* <DEDUP_REMOVED lines=17> */
[C---:B0-----:R-:W-:Y:S01]  /*3b60*/  SHF.L.U32 R36, R47.reuse, 0x10, RZ ;  /* 0x000000102f247819 */ /* 0x041fe200000006ff */
[----:B------:R-:W-:Y:S01]  /*3b70*/  FFMA.FTZ R66, R66, UR29, R116 ;  /* 0x0000001d42427c23 */ /* 0x000fe20008010074 */
[----:B------:R-:W-:Y:S01]  /*3b80*/  PRMT R0, R47, 0x7632, R0 ;  /* 0x000076322f007816 */ /* 0x000fe20000000000 */
[----:B------:R-:W-:Y:S01]  /*3b90*/  FADD.FTZ R63, R94, -R63 ;  /* 0x8000003f5e3f7221 */ /* 0x000fe20000010000 */
[----:B------:R-:W-:Y:S01]  /*3ba0*/  FFMA.FTZ R62, R62, UR29, R116 ;  /* 0x0000001d3e3e7c23 */ /* 0x000fe20008010074 */
[----:B------:R-:W-:Y:S01]  /*3bb0*/  FADD.FTZ R66, R97, -R66 ;  /* 0x8000004261427221 */ /* 0x000fe20000010000 */
[----:B------:R-:W-:Y:S01]  /*3bc0*/  LOP3.LUT P3, RZ, R61, 0xff0000, RZ, 0xc0, !PT ;  /* 0x00ff00003dff7812 */ /* 0x000fe2000786c0ff */
[--C-:B------:R-:W-:Y:S01]  /*3bd0*/  FFMA.FTZ R52, R63, UR11, R36.reuse ;  /* 0x0000000b3f347c23 */ /* 0x100fe20008010024 */
[----:B------:R-:W-:Y:S01]  /*3be0*/  PRMT R36, R46, 0x7632, R36 ;  /* 0x000076322e247816 */ /* 0x000fe20000000024 */
[----:B------:R-:W-:Y:S01]  /*3bf0*/  FADD.FTZ R62, R93, -R62 ;  /* 0x8000003e5d3e7221 */ /* 0x000fe20000010000 */
[----:B------:R-:W-:-:S02]  /*3c00*/  IMAD.U32 R37, R0, 0x10000, RZ ;  /* 0x0001000000257824 */ /* 0x000fc400078e00ff */
        /* <DEDUP_REMOVED lines=8> */
[----:B------:R-:W-:Y:S01]  /*3c90*/  SHF.L.U32 R38, R46, 0x10, RZ ;  /* 0x000000102e267819 */ /* 0x000fe200000006ff */
[----:B------:R-:W-:Y:S01]  /*3ca0*/  FADD.FTZ R67, R96, -R67 ;  /* 0x8000004360437221 */ /* 0x000fe20000010000 */
[----:B------:R-:W-:Y:S01]  /*3cb0*/  SHF.L.U32 R37, R0, 0x10, RZ ;  /* 0x0000001000257819 */ /* 0x000fe200000006ff */
[----:B------:R-:W-:Y:S01]  /*3cc0*/  FADD.FTZ R90, R99, -R90 ;  /* 0x8000005a635a7221 */ /* 0x000fe20000010000 */
[----:B------:R-:W-:Y:S01]  /*3cd0*/  FSEL R64, R39, RZ, P3 ;  /* 0x000000ff27407208 */ /* 0x000fe20001800000 */
[--C-:B------:R-:W-:Y:S01]  /*3ce0*/  FFMA.FTZ R91, R91, UR29, R116.reuse ;  /* 0x0000001d5b5b7c23 */ /* 0x100fe20008010074 */
[----:B------:R-:W-:Y:S01]  /*3cf0*/  ISETP.GE.U32.AND P3, PT, R60, RZ, PT ;  /* 0x000000ff3c00720c */ /* 0x000fe20003f66070 */
[----:B------:R-:W-:Y:S01]  /*3d00*/  FFMA.FTZ R92, R92, UR29, R116 ;  /* 0x0000001d5c5c7c23 */ /* 0x000fe20008010074 */
[----:B------:R-:W-:Y:S01]  /*3d10*/  FSEL R66, R39, RZ, P6 ;  /* 0x000000ff27427208 */ /* 0x000fe20003000000 */
[----:B------:R-:W-:Y:S01]  /*3d20*/  FMUL.FTZ R39, R59, UR8 ;  /* 0x000000083b277c20 */ /* 0x000fe20008410000 */
[----:B------:R-:W-:Y:S01]  /*3d30*/  PRMT R0, R44, 0x7632, R0 ;  /* 0x000076322c007816 */ /* 0x000fe20000000000 */
[----:B------:R-:W-:Y:S01]  /*3d40*/  FFMA.FTZ R38, R67, UR11, R38 ;  /* 0x0000000b43267c23 */ /* 0x000fe20008010026 */
[----:B------:R-:W-:Y:S01]  /*3d50*/  ISETP.GE.U32.AND P6, PT, R80, RZ, PT ;  /* 0x000000ff5000720c */ /* 0x000fe20003fc6070 */
[----:B------:R-:W-:Y:S01]  /*3d60*/  FFMA.FTZ R51, R90, UR11, R37 ;  /* 0x0000000b5a337c23 */ /* 0x000fe20008010025 */
[----:B------:R-:W-:Y:S01]  /*3d70*/  ISETP.GE.U32.AND.EX P3, PT, R61, 0x1000000, PT, P3 ;  /* 0x010000003d00780c */ /* 0x000fe20003f66130 */
[----:B------:R-:W-:Y:S01]  /*3d80*/  FADD.FTZ R91, R98, -R91 ;  /* 0x8000005b625b7221 */ /* 0x000fe20000010000 */
[----:B------:R-:W-:Y:S01]  /*3d90*/  IMAD.U32 R36, R45, 0x10000, RZ ;  /* 0x000100002d247824 */ /* 0x000fe200078e00ff */
[----:B------:R-:W-:Y:S01]  /*3da0*/  SHF.L.U32 R37, R0, 0x10, RZ ;  /* 0x0000001000257819 */ /* 0x000fe200000006ff */
[----:B------:R-:W-:Y:S01]  /*3db0*/  FADD.FTZ R92, R101, -R92 ;  /* 0x8000005c655c7221 */ /* 0x000fe20000010000 */
[----:B------:R-:W-:Y:S01]  /*3dc0*/  ISETP.GE.U32.AND.EX P6, PT, R81, 0x1000000, PT, P6 ;  /* 0x010000005100780c */ /* 0x000fe20003fc6160 */
        /* <DEDUP_REMOVED lines=23> */
[----:B------:R-:W-:Y:S01]  /*3f40*/  FSEL R58, R0, RZ, P6 ;  /* 0x000000ff003a7208 */ /* 0x000fe20003000000 */
[----:B------:R-:W-:Y:S01]  /*3f50*/  IMAD.U32 R0, R44, 0x10000, RZ ;  /* 0x000100002c007824 */ /* 0x000fe200078e00ff */
[----:B------:R-:W-:Y:S02]  /*3f60*/  FSEL R62, R37, RZ, P3 ;  /* 0x000000ff253e7208 */ /* 0x000fe40001800000 */
[----:B------:R-:W-:Y:S01]  /*3f70*/  LOP3.LUT P3, RZ, R60, 0xff00, RZ, 0xc0, !PT ;  /* 0x0000ff003cff7812 */ /* 0x000fe2000786c0ff */
[----:B------:R-:W-:Y:S01]  /*3f80*/  FFMA.FTZ R0, R95, UR11, R0 ;  /* 0x0000000b5f007c23 */ /* 0x000fe20008010000 */
[----:B------:R-:W-:Y:S02]  /*3f90*/  LOP3.LUT P6, RZ, R80, 0xff000000, RZ, 0xc0, !PT ;  /* 0xff00000050ff7812 */ /* 0x000fe400078cc0ff */
[----:B------:R-:W-:Y:S02]  /*3fa0*/  F2FP.BF16.F32.PACK_AB R39, R59, R52 ;  /* 0x000000343b27723e */ /* 0x000fe400000010ff */
[----:B------:R-:W-:-:S02]  /*3fb0*/  FSEL R59, R48, RZ, P3 ;  /* 0x000000ff303b7208 */ /* 0x000fc40001800000 */
[----:B------:R-:W-:Y:S02]  /*3fc0*/  LOP3.LUT P3, RZ, R80, 0xff00, RZ, 0xc0, !PT ;  /* 0x0000ff0050ff7812 */ /* 0x000fe4000786c0ff */
[----:B------:R-:W-:Y:S02]  /*3fd0*/  FSEL R63, R37, RZ, P6 ;  /* 0x000000ff253f7208 */ /* 0x000fe40003000000 */
[----:B------:R-:W-:Y:S02]  /*3fe0*/  F2FP.BF16.F32.PACK_AB R37, R51, R36 ;  /* 0x000000243325723e */ /* 0x000fe400000010ff */
[----:B------:R-:W-:Y:S01]  /*3ff0*/  F2FP.BF16.F32.PACK_AB R36, R49, R0 ;  /* 0x000000003124723e */ /* 0x000fe200000010ff */
[----:B------:R-:W-:Y:S01]  /*4000*/  FMUL.FTZ R0, R0, UR8 ;  /* 0x0000000800007c20 */ /* 0x000fe20008410000 */
[----:B------:R-:W-:Y:S02]  /*4010*/  FSEL R61, R48, RZ, P3 ;  /* 0x000000ff303d7208 */ /* 0x000fe40001800000 */
[----:B------:R-:W-:-:S02]  /*4020*/  LOP3.LUT P6, RZ, R60, 0xff, RZ, 0xc0, !PT ;  /* 0x000000ff3cff7812 */ /* 0x000fc400078cc0ff */
        /* <DEDUP_REMOVED lines=13> */
.L_x_700:
[--C-:B------:R-:W-:Y:S01]  /*4100*/  FFMA.FTZ R63, R63, UR29, R116.reuse ;  /* 0x0000001d3f3f7c23 */ /* 0x100fe20008010074 */
[C---:B0-----:R-:W-:Y:S01]  /*4110*/  SHF.L.U32 R50, R47.reuse, 0x10, RZ ;  /* 0x000000102f327819 */ /* 0x041fe200000006ff */
[----:B------:R-:W-:Y:S01]  /*4120*/  FFMA.FTZ R62, R62, UR29, R116 ;  /* 0x0000001d3e3e7c23 */ /* 0x000fe20008010074 */
[----:B------:R-:W-:Y:S01]  /*4130*/  PRMT R48, R47, 0x7632, R48 ;  /* 0x000076322f307816 */ /* 0x000fe20000000030 */
[----:B------:R-:W-:Y:S01]  /*4140*/  FADD.FTZ R63, R94, -R63 ;  /* 0x8000003f5e3f7221 */ /* 0x000fe20000010000 */
[----:B------:R-:W-:Y:S01]  /*4150*/  LOP3.LUT P3, RZ, R61, 0xff0000, RZ, 0xc0, !PT ;  /* 0x00ff00003dff7812 */ /* 0x000fe2000786c0ff */
[----:B------:R-:W-:Y:S01]  /*4160*/  FADD.FTZ R62, R93, -R62 ;  /* 0x8000003e5d3e7221 */ /* 0x000fe20000010000 */
[----:B------:R-:W-:Y:S01]  /*4170*/  SHF.L.U32 R51, R48, 0x10, RZ ;  /* 0x0000001030337819 */ /* 0x000fe200000006ff */
[----:B------:R-:W-:Y:S01]  /*4180*/  FFMA.FTZ R50, R63, UR11, R50 ;  /* 0x0000000b3f327c23 */ /* 0x000fe20008010032 */
[----:B------:R-:W-:Y:S01]  /*4190*/  FFMA.FTZ R67, R67, UR29, R116 ;  /* 0x0000001d43437c23 */ /* 0x000fe20008010074 */
[----:B------:R-:W-:Y:S01]  /*41a0*/  LOP3.LUT P6, RZ, R81, 0xff0000, RZ, 0xc0, !PT ;  /* 0x00ff000051ff7812 */ /* 0x000fe200078cc0ff */
[----:B------:R-:W-:-:S02]  /*41b0*/  IMAD.U32 R48, R46, 0x10000, RZ ;  /* 0x000100002e307824 */ /* 0x000fc400078e00ff */
[----:B------:R-:W-:Y:S01]  /*41c0*/  FMUL.FTZ R50, R50, UR8 ;  /* 0x0000000832327c20 */ /* 0x000fe20008410000 */
[----:B------:R-:W-:Y:S01]  /*41d0*/  PRMT R0, R46, 0x7632, R0 ;  /* 0x000076322e007816 */ /* 0x000fe20000000000 */
[----:B------:R-:W-:Y:S01]  /*41e0*/  FFMA.FTZ R62, R62, UR11, R51 ;  /* 0x0000000b3e3e7c23 */ /* 0x000fe20008010033 */
[----:B------:R-:W-:Y:S01]  /*41f0*/  FADD.FTZ R67, R96, -R67 ;  /* 0x8000004360437221 */ /* 0x000fe20000010000 */
        /* <DEDUP_REMOVED lines=11> */
[----:B------:R-:W-:Y:S01]  /*42b0*/  SHF.L.U32 R0, R45, 0x10, RZ ;  /* 0x000000102d007819 */ /* 0x000fe200000006ff */
[----:B------:R-:W-:Y:S01]  /*42c0*/  FMUL.FTZ R48, R48, UR8 ;  /* 0x0000000830307c20 */ /* 0x000fe20008410000 */
[----:B------:R-:W-:Y:S01]  /*42d0*/  ISETP.GE.U32.AND.EX P3, PT, R61, 0x1000000, PT, P3 ;  /* 0x010000003d00780c */ /* 0x000fe20003f66130 */
[----:B------:R-:W-:Y:S01]  /*42e0*/  FFMA.FTZ R66, R66, UR11, R49 ;  /* 0x0000000b42427c23 */ /* 0x000fe20008010031 */
[----:B------:R-:W-:Y:S01]  /*42f0*/  ISETP.GE.U32.AND.EX P6, PT, R81, 0x1000000, PT, P6 ;  /* 0x010000005100780c */ /* 0x000fe20003fc6160 */
[----:B------:R-:W-:Y:S01]  /*4300*/  FFMA.FTZ R91, R91, UR11, R0 ;  /* 0x0000000b5b5b7c23 */ /* 0x000fe20008010000 */
[----:B------:R-:W-:Y:S01]  /*4310*/  FSEL R52, R62, RZ, P3 ;  /* 0x000000ff3e347208 */ /* 0x000fe20001800000 */
[----:B------:R-:W-:Y:S01]  /*4320*/  FFMA.FTZ R90, R90, UR29, R116 ;  /* 0x0000001d5a5a7c23 */ /* 0x000fe20008010074 */
[----:B------:R-:W-:Y:S01]  /*4330*/  LOP3.LUT P3, RZ, R61, 0xff, RZ, 0xc0, !PT ;  /* 0x000000ff3dff7812 */ /* 0x000fe2000786c0ff */
[----:B------:R-:W-:Y:S01]  /*4340*/  FMUL.FTZ R66, R66, UR8 ;  /* 0x0000000842427c20 */ /* 0x000fe20008410000 */
[----:B------:R-:W-:Y:S01]  /*4350*/  FSEL R62, R62, RZ, P6 ;  /* 0x000000ff3e3e7208 */ /* 0x000fe20003000000 */
[----:B------:R-:W-:Y:S01]  /*4360*/  FADD.FTZ R90, R99, -R90 ;  /* 0x8000005a635a7221 */ /* 0x000fe20000010000 */
[----:B------:R-:W-:Y:S01]  /*4370*/  PRMT R0, R45, 0x7632, R0 ;  /* 0x000076322d007816 */ /* 0x000fe20000000000 */
[----:B------:R-:W-:Y:S01]  /*4380*/  FFMA.FTZ R92, R92, UR29, R116 ;  /* 0x0000001d5c5c7c23 */ /* 0x000fe20008010074 */
[----:B------:R-:W-:Y:S01]  /*4390*/  LOP3.LUT P6, RZ, R81, 0xff, RZ, 0xc0, !PT ;  /* 0x000000ff51ff7812 */ /* 0x000fe200078cc0ff */
[----:B------:R-:W-:Y:S01]  /*43a0*/  FMUL.FTZ R91, R91, UR8 ;  /* 0x000000085b5b7c20 */ /* 0x000fe20008410000 */
[----:B------:R-:W-:Y:S01]  /*43b0*/  FSEL R54, R48, RZ, P3 ;  /* 0x000000ff30367208 */ /* 0x000fe20001800000 */
[----:B------:R-:W-:Y:S01]  /*43c0*/  IMAD.U32 R49, R0, 0x10000, RZ ;  /* 0x0001000000317824 */ /* 0x000fe200078e00ff */
[----:B------:R-:W-:Y:S01]  /*43d0*/  LOP3.LUT P3, RZ, R61, 0xff00, RZ, 0xc0, !PT ;  /* 0x0000ff003dff7812 */ /* 0x000fe2000786c0ff */
[----:B------:R-:W-:Y:S01]  /*43e0*/  FADD.FTZ R92, R101, -R92 ;  /* 0x8000005c655c7221 */ /* 0x000fe20000010000 */
[----:B------:R-:W-:Y:S01]  /*43f0*/  FSEL R50, R48, RZ, P6 ;  /* 0x000000ff30327208 */ /* 0x000fe20003000000 */
[----:B------:R-:W-:Y:S01]  /*4400*/  FFMA.FTZ R90, R90, UR11, R49 ;  /* 0x0000000b5a5a7c23 */ /* 0x000fe20008010031 */
[----:B------:R-:W-:Y:S01]  /*4410*/  LOP3.LUT P6, RZ, R81, 0xff00, RZ, 0xc0, !PT ;  /* 0x0000ff0051ff7812 */ /* 0x000fe200078cc0ff */
[----:B------:R-:W-:Y:S01]  /*4420*/  FFMA.FTZ R95, R95, UR29, R116 ;  /* 0x0000001d5f5f7c23 */ /* 0x000fe20008010074 */
[----:B------:R-:W-:Y:S01]  /*4430*/  PRMT R0, R44, 0x7632, R0 ;  /* 0x000076322c007816 */ /* 0x000fe20000000000 */
[----:B------:R-:W-:Y:S01]  /*4440*/  FMUL.FTZ R90, R90, UR8 ;  /* 0x000000085a5a7c20 */ /* 0x000fe20008410000 */
[----:B------:R-:W-:Y:S01]  /*4450*/  FSEL R63, R66, RZ, P3 ;  /* 0x000000ff423f7208 */ /* 0x000fe20001800000 */
[----:B------:R-:W-:Y:S01]  /*4460*/  FADD.FTZ R95, R100, -R95 ;  /* 0x8000005f645f7221 */ /* 0x000fe20000010000 */
[----:B------:R-:W-:-:S02]  /*4470*/  LOP3.LUT P3, RZ, R60, 0xff0000, RZ, 0xc0, !PT ;  /* 0x00ff00003cff7812 */ /* 0x000fc4000786c0ff */
[----:B------:R-:W-:Y:S02]  /*4480*/  FSEL R65, R66, RZ, P6 ;  /* 0x000000ff42417208 */ /* 0x000fe40003000000 */
[----:B------:R-:W-:Y:S02]  /*4490*/  SHF.L.U32 R49, R0, 0x10, RZ ;  /* 0x0000001000317819 */ /* 0x000fe400000006ff */
[----:B------:R-:W-:Y:S02]  /*44a0*/  LOP3.LUT P6, RZ, R80, 0xff0000, RZ, 0xc0, !PT ;  /* 0x00ff000050ff7812 */ /* 0x000fe400078cc0ff */
[C---:B------:R-:W-:Y:S01]  /*44b0*/  FSEL R53, R91.reuse, RZ, P3 ;  /* 0x000000ff5b357208 */ /* 0x040fe20001800000 */
[----:B------:R-:W-:Y:S01]  /*44c0*/  FFMA.FTZ R49, R92, UR11, R49 ;  /* 0x0000000b5c317c23 */ /* 0x000fe20008010031 */
[----:B------:R-:W-:Y:S02]  /*44d0*/  LOP3.LUT P3, RZ, R60, 0xff000000, RZ, 0xc0, !PT ;  /* 0xff0000003cff7812 */ /* 0x000fe4000786c0ff */
[----:B------:R-:W-:Y:S01]  /*44e0*/  FSEL R91, R91, RZ, P6 ;  /* 0x000000ff5b5b7208 */ /* 0x000fe20003000000 */
[----:B------:R-:W-:Y:S01]  /*44f0*/  FMUL.FTZ R49, R49, UR8 ;  /* 0x0000000831317c20 */ /* 0x000fe20008410000 */
[----:B------:R-:W-:-:S02]  /*4500*/  SHF.L.U32 R0, R44, 0x10, RZ ;  /* 0x000000102c007819 */ /* 0x000fc400000006ff */
[----:B------:R-:W-:Y:S02]  /*4510*/  LOP3.LUT P6, RZ, R80, 0xff000000, RZ, 0xc0, !PT ;  /* 0xff00000050ff7812 */ /* 0x000fe400078cc0ff */
[C---:B------:R-:W-:Y:S01]  /*4520*/  FSEL R58, R90.reuse, RZ, P3 ;  /* 0x000000ff5a3a7208 */ /* 0x040fe20001800000 */
[----:B------:R-:W-:Y:S01]  /*4530*/  FFMA.FTZ R0, R95, UR11, R0 ;  /* 0x0000000b5f007c23 */ /* 0x000fe20008010000 */
[----:B------:R-:W-:Y:S02]  /*4540*/  FSEL R90, R90, RZ, P6 ;  /* 0x000000ff5a5a7208 */ /* 0x000fe40003000000 */
[----:B------:R-:W-:Y:S01]  /*4550*/  LOP3.LUT P3, RZ, R60, 0xff00, RZ, 0xc0, !PT ;  /* 0x0000ff003cff7812 */ /* 0x000fe2000786c0ff */
[----:B------:R-:W-:Y:S01]  /*4560*/  FMUL.FTZ R0, R0, UR8 ;  /* 0x0000000800007c20 */ /* 0x000fe20008410000 */
[----:B------:R-:W-:Y:S02]  /*4570*/  LOP3.LUT P6, RZ, R80, 0xff00, RZ, 0xc0, !PT ;  /* 0x0000ff0050ff7812 */ /* 0x000fe400078cc0ff */
        /* <DEDUP_REMOVED lines=15> */
.L_x_699:
        /* <DEDUP_REMOVED lines=80> */
.L_x_702:
        /* <DEDUP_REMOVED lines=75> */
.L_x_698:
        /* <DEDUP_REMOVED lines=74> */
.L_x_704:
        /* <DEDUP_REMOVED lines=16> */
[----:B------:R-:W-:Y:S01]  /*55c0*/  ISETP.GE.U32.AND P3, PT, R60, RZ, PT ;  /* 0x000000ff3c00720c */ /* 0x000fe20003f66070 */
[----:B------:R-:W-:Y:S01]  /*55d0*/  FFMA.FTZ R91, R91, UR29, R116 ;  /* 0x0000001d5b5b7c23 */ /* 0x000fe20008010074 */
[----:B------:R-:W-:Y:S01]  /*55e0*/  PRMT R52, R45, 0x7632, R52 ;  /* 0x000076322d347816 */ /* 0x000fe20000000034 */
[----:B------:R-:W-:Y:S01]  /*55f0*/  FFMA.FTZ R90, R90, UR29, R116 ;  /* 0x0000001d5a5a7c23 */ /* 0x000fe20008010074 */
[----:B------:R-:W-:Y:S01]  /*5600*/  FMUL.FTZ R62, R62, UR8 ;  /* 0x000000083e3e7c20 */ /* 0x000fe20008410000 */
[----:B------:R-:W-:Y:S01]  /*5610*/  ISETP.GE.U32.AND.EX P3, PT, R61, 0x1000000, PT, P3 ;  /* 0x010000003d00780c */ /* 0x000fe20003f66130 */
[----:B------:R-:W-:Y:S01]  /*5620*/  FMUL.FTZ R63, R63, UR8 ;  /* 0x000000083f3f7c20 */ /* 0x000fe20008410000 */
[----:B------:R-:W-:Y:S01]  /*5630*/  FFMA.FTZ R58, R67, UR11, R58 ;  /* 0x0000000b433a7c23 */ /* 0x000fe2000801003a */
[----:B------:R-:W-:Y:S01]  /*5640*/  FFMA.FTZ R66, R66, UR11, R53 ;  /* 0x0000000b42427c23 */ /* 0x000fe20008010035 */
[----:B------:R-:W-:Y:S01]  /*5650*/  SHF.L.U32 R55, R52, 0x10, RZ ;  /* 0x0000001034377819 */ /* 0x000fe200000006ff */
[----:B------:R-:W-:Y:S01]  /*5660*/  FADD.FTZ R91, R98, -R91 ;  /* 0x8000005b625b7221 */ /* 0x000fe20000010000 */
[----:B------:R-:W-:Y:S01]  /*5670*/  LOP3.LUT P6, RZ, R61, 0xff0000, RZ, 0xc0, !PT ;  /* 0x00ff00003dff7812 */ /* 0x000fe200078cc0ff */
[----:B------:R-:W-:Y:S01]  /*5680*/  FADD.FTZ R90, R99, -R90 ;  /* 0x8000005a635a7221 */ /* 0x000fe20000010000 */
        /* <DEDUP_REMOVED lines=37> */
.L_x_703:
        /* <DEDUP_REMOVED lines=59> */
.L_x_705:
        /* <DEDUP_REMOVED lines=53> */
.L_x_701:
        /* <DEDUP_REMOVED lines=13> */
[----:B--2---:R-:W-:Y:S01]  /*60b0*/  IMAD.MOV.U32 R36, RZ, RZ, R18 ;  /* 0x000000ffff247224 */ /* 0x004fe200078e0012 */
        /* <DEDUP_REMOVED lines=28> */
.L_x_689:
        /* <DEDUP_REMOVED lines=16> */
.L_x_707:
        /* <DEDUP_REMOVED lines=16> */
.L_x_2791:


//--------------------- .text._ZN10layer_norm31ln_parallel_residual_bwd_kernelINS_13Kernel_traitsI13__nv_bfloat16S2_fS2_fjLj2048ELj1ELj1ELj4ELj16ENS_18Kernel_traits_baseILj2048ES2_S2_fS2_fjLj128EEEEELb0ELb0ELb0EEEvNS_9BwdParamsE --------------------------
	.section	.text._ZN10layer_norm31ln_parallel_residual_bwd_kernelINS_13Kernel_traitsI13__nv_bfloat16S2_fS2_fjLj2048ELj1ELj1ELj4ELj16ENS_18Kernel_traits_baseILj2048ES2_S2_fS2_fjLj128EEEEELb0ELb0ELb0EEEvNS_9BwdParamsE,"ax",@progbits
	.align	128
        .global         _ZN10layer_norm31ln_parallel_residual_bwd_kernelINS_13Kernel_traitsI13__nv_bfloat16S2_fS2_fjLj2048ELj1ELj1ELj4ELj16ENS_18Kernel_traits_baseILj2048ES2_S2_fS2_fjLj128EEEEELb0ELb0ELb0EEEvNS_9BwdParamsE
        .type           _ZN10layer_norm31ln_parallel_residual_bwd_kernelINS_13Kernel_traitsI13__nv_bfloat16S2_fS2_fjLj2048ELj1ELj1ELj4ELj16ENS_18Kernel_traits_baseILj2048ES2_S2_fS2_fjLj128EEEEELb0ELb0ELb0EEEvNS_9BwdParamsE,@function
        .size           _ZN10layer_norm31ln_parallel_residual_bwd_kernelINS_13Kernel_traitsI13__nv_bfloat16S2_fS2_fjLj2048ELj1ELj1ELj4ELj16ENS_18Kernel_traits_baseILj2048ES2_S2_fS2_fjLj128EEEEELb0ELb0ELb0EEEvNS_9BwdParamsE,(.L_x_2792 - _ZN10layer_norm31ln_parallel_residual_bwd_kernelINS_13Kernel_traitsI13__nv_bfloat16S2_fS2_fjLj2048ELj1ELj1ELj4ELj16ENS_18Kernel_traits_baseILj2048ES2_S2_fS2_fjLj128EEEEELb0ELb0ELb0EEEvNS_9BwdParamsE)
        .other          _ZN10layer_norm31ln_parallel_residual_bwd_kernelINS_13Kernel_traitsI13__nv_bfloat16S2_fS2_fjLj2048ELj1ELj1ELj4ELj16ENS_18Kernel_traits_baseILj2048ES2_S2_fS2_fjLj128EEEEELb0ELb0ELb0EEEvNS_9BwdParamsE,@"STO_CUDA_ENTRY STV_DEFAULT"
_ZN10layer_norm31ln_parallel_residual_bwd_kernelINS_13Kernel_traitsI13__nv_bfloat16S2_fS2_fjLj2048ELj1ELj1ELj4ELj16ENS_18Kernel_traits_baseILj2048ES2_S2_fS2_fjLj128EEEEELb0ELb0ELb0EEEvNS_9BwdParamsE:
.text._ZN10layer_norm31ln_parallel_residual_bwd_kernelINS_13Kernel_traitsI13__nv_bfloat16S2_fS2_fjLj2048ELj1ELj1ELj4ELj16ENS_18Kernel_traits_baseILj2048ES2_S2_fS2_fjLj128EEEEELb0ELb0ELb0EEEvNS_9BwdParamsE:
        /* <DEDUP_REMOVED lines=105> */
.L_x_735:
        /* <DEDUP_REMOVED lines=21> */
[----:B------:R-:W2:Y:S08]  /*07e0*/  LDC.64 R124, c[0x0][0x428] ;  /* 0x00010a00ff7c7b82 */ /* 0x000eb00000000a00 */
[----:B------:R-:W3:Y:S01]  /*07f0*/  LDC.64 R8, c[0x0][0x3a8] ;  /* 0x0000ea00ff087b82 */ /* 0x000ee20000000a00 */
[----:B0-----:R-:W-:-:S06]  /*0800*/  IMAD.WIDE.U32 R120, R10, 0x10, R120 ;  /* 0x000000100a787825 */ /* 0x001fcc00078e0078 */
[----:B------:R-:W4:Y:S01]  /*0810*/  LDG.E.128 R120, desc[UR20][R120.64] ;  /* 0x0000001478787981 */ /* 0x000f22000c1e1d00 */
[----:B--2---:R-:W-:-:S06]  /*0820*/  IMAD.WIDE.U32 R124, R10, 0x10, R124 ;  /* 0x000000100a7c7825 */ /* 0x004fcc00078e007c */
[----:B------:R-:W2:Y:S01]  /*0830*/  LDG.E.128 R124, desc[UR20][R124.64] ;  /* 0x000000147c7c7981 */ /* 0x000ea2000c1e1d00 */
[----:B---3--:R-:W-:-:S05]  /*0840*/  IMAD.WIDE.U32 R8, R10, 0x20, R8 ;  /* 0x000000200a087825 */ /* 0x008fca00078e0008 */
[----:B------:R-:W3:Y:S04]  /*0850*/  LDG.E.128 R128, desc[UR20][R8.64] ;  /* 0x0000001408807981 */ /* 0x000ee8000c1e1d00 */
[----:B------:R0:W3:Y:S01]  /*0860*/  LDG.E.128 R132, desc[UR20][R8.64+0x10] ;  /* 0x0000101408847981 */ /* 0x0000e2000c1e1d00 */
[----:B----4-:R-:W-:-:S04]  /*0870*/  ISETP.NE.U32.AND P0, PT, RZ, UR24, PT ;  /* 0x00000018ff007c0c */ /* 0x010fc8000bf05070 */
[----:B------:R-:W-:-:S13]  /*0880*/  ISETP.NE.AND.EX P0, PT, RZ, UR25, PT, P0 ;  /* 0x00000019ff007c0c */ /* 0x000fda000bf05300 */
[----:B------:R-:W4:Y:S01]  /*0890*/  @P0 LDC.64 R6, c[0x0][0x438] ;  /* 0x00010e00ff060b82 */ /* 0x000f220000000a00 */
[----:B-----5:R-:W-:Y:S02]  /*08a0*/  PRMT R137, R20, 0x7632, R137 ;  /* 0x0000763214897816 */ /* 0x020fe40000000089 */
[----:B------:R-:W-:Y:S02]  /*08b0*/  PRMT R3, R24, 0x7632, R3 ;  /* 0x0000763218037816 */ /* 0x000fe40000000003 */
[----:B------:R-:W-:Y:S02]  /*08c0*/  PRMT R136, R25, 0x7632, R136 ;  /* 0x0000763219887816 */ /* 0x000fe40000000088 */
[----:B0-----:R-:W-:Y:S02]  /*08d0*/  SHF.L.U32 R8, R137, 0x10, RZ ;  /* 0x0000001089087819 */ /* 0x001fe400000006ff */
[----:B------:R-:W-:Y:S02]  /*08e0*/  SHF.L.U32 R3, R3, 0x10, RZ ;  /* 0x0000001003037819 */ /* 0x000fe400000006ff */
[----:B------:R-:W-:-:S02]  /*08f0*/  SHF.L.U32 R9, R136, 0x10, RZ ;  /* 0x0000001088097819 */ /* 0x000fc400000006ff */
[----:B------:R-:W-:Y:S02]  /*0900*/  PRMT R138, R21, 0x7632, R138 ;  /* 0x00007632158a7816 */ /* 0x000fe4000000008a */
[----:B------:R-:W-:Y:S01]  /*0910*/  PRMT R143, R27, 0x7632, R143 ;  /* 0x000076321b8f7816 */ /* 0x000fe2000000008f */
[----:B----4-:R-:W-:-:S05]  /*0920*/  @P0 IMAD.WIDE.U32 R6, R10, 0x20, R6 ;  /* 0x000000200a060825 */ /* 0x010fca00078e0006 */
[----:B------:R-:W5:Y:S04]  /*0930*/  @P0 LDG.E.128 R92, desc[UR20][R6.64] ;  /* 0x00000014065c0981 */ /* 0x000f68000c1e1d00 */
[----:B------:R0:W5:Y:S01]  /*0940*/  @P0 LDG.E.128 R96, desc[UR20][R6.64+0x10] ;  /* 0x0000101406600981 */ /* 0x000162000c1e1d00 */
[----:B------:R-:W-:Y:S02]  /*0950*/  SHF.L.U32 R143, R143, 0x10, RZ ;  /* 0x000000108f8f7819 */ /* 0x000fe400000006ff */
[----:B------:R-:W-:Y:S02]  /*0960*/  PRMT R139, R23, 0x7632, R139 ;  /* 0x00007632178b7816 */ /* 0x000fe4000000008b */
[----:B------:R-:W-:Y:S02]  /*0970*/  IADD3 R163, PT, PT, R10, 0x80, RZ ;  /* 0x000000800aa37810 */ /* 0x000fe40007ffe0ff */
[----:B------:R-:W-:-:S02]  /*0980*/  SHF.L.U32 R139, R139, 0x10, RZ ;  /* 0x000000108b8b7819 */ /* 0x000fc400000006ff */
[----:B0-----:R-:W-:Y:S02]  /*0990*/  SHF.L.U32 R7, R138, 0x10, RZ ;  /* 0x000000108a077819 */ /* 0x001fe400000006ff */
[----:B------:R-:W-:Y:S02]  /*09a0*/  PRMT R140, R120, 0x7632, R140 ;  /* 0x00007632788c7816 */ /* 0x000fe4000000008c */
[----:B------:R-:W-:Y:S02]  /*09b0*/  PRMT R148, R121, 0x7632, R148 ;  /* 0x0000763279947816 */ /* 0x000fe40000000094 */
[----:B------:R-:W-:Y:S02]  /*09c0*/  SHF.L.U32 R140, R140, 0x10, RZ ;  /* 0x000000108c8c7819 */ /* 0x000fe400000006ff */
[----:B------:R-:W-:Y:S02]  /*09d0*/  SHF.L.U32 R148, R148, 0x10, RZ ;  /* 0x0000001094947819 */ /* 0x000fe400000006ff */
[----:B--2---:R-:W-:Y:S01]  /*09e0*/  PRMT R137, R124, 0x7632, R137 ;  /* 0x000076327c897816 */ /* 0x004fe20000000089 */
[----:B------:R-:W-:Y:S01]  /*09f0*/  FMUL.FTZ R3, R3, R140 ;  /* 0x0000008c03037220 */ /* 0x000fe20000410000 */
[----:B------:R-:W-:Y:S01]  /*0a00*/  PRMT R164, R125, 0x7632, R164 ;  /* 0x000076327da47816 */ /* 0x000fe200000000a4 */
[----:B------:R-:W-:Y:S01]  /*0a10*/  FMUL.FTZ R6, R9, R148 ;  /* 0x0000009409067220 */ /* 0x000fe20000410000 */
[----:B------:R-:W-:Y:S01]  /*0a20*/  SHF.L.U32 R137, R137, 0x10, RZ ;  /* 0x0000001089897819 */ /* 0x000fe200000006ff */
[----:B------:R-:W-:Y:S01]  /*0a30*/  FADD.FTZ R77, R77, R140 ;  /* 0x0000008c4d4d7221 */ /* 0x000fe20000010000 */
[----:B------:R-:W-:Y:S01]  /*0a40*/  SHF.L.U32 R164, R164, 0x10, RZ ;  /* 0x00000010a4a47819 */ /* 0x000fe200000006ff */
[----:B---3--:R-:W-:Y:S01]  /*0a50*/  FADD.FTZ R129, -R158, R129 ;  /* 0x000000819e817221 */ /* 0x008fe20000010100 */
[----:B------:R-:W-:Y:S01]  /*0a60*/  PRMT R160, R123, 0x7632, R160 ;  /* 0x000076327ba07816 */ /* 0x000fe200000000a0 */
[-CC-:B------:R-:W-:Y:S01]  /*0a70*/  FFMA.FTZ R9, R8, R137.reuse, R3.reuse ;  /* 0x0000008908097223 */ /* 0x180fe20000010003 */
[----:B------:R-:W-:Y:S01]  /*0a80*/  PRMT R3, R26, 0x7632, R3 ;  /* 0x000076321a037816 */ /* 0x000fe20000000003 */
[----:B------:R-:W-:Y:S01]  /*0a90*/  FFMA.FTZ R8, R7, R164, R6 ;  /* 0x000000a407087223 */ /* 0x000fe20000010006 */
[----:B------:R-:W-:Y:S01]  /*0aa0*/  PRMT R152, R122, 0x7632, R152 ;  /* 0x000076327a987816 */ /* 0x000fe20000000098 */
[----:B------:R-:W-:Y:S01]  /*0ab0*/  FMUL.FTZ R138, R129, UR14 ;  /* 0x0000000e818a7c20 */ /* 0x000fe20008410000 */
[----:B------:R-:W-:Y:S01]  /*0ac0*/  SHF.L.U32 R160, R160, 0x10, RZ ;  /* 0x00000010a0a07819 */ /* 0x000fe200000006ff */
[----:B------:R-:W-:Y:S01]  /*0ad0*/  FADD.FTZ R130, -R158, R130 ;  /* 0x000000829e827221 */ /* 0x000fe20000010100 */
[----:B------:R-:W-:Y:S01]  /*0ae0*/  PRMT R7, R22, 0x7632, R7 ;  /* 0x0000763216077816 */ /* 0x000fe20000000007 */
[----:B------:R-:W-:Y:S01]  /*0af0*/  FADD.FTZ R53, R53, R137 ;  /* 0x0000008935357221 */ /* 0x000fe20000010000 */
[----:B------:R-:W-:Y:S01]  /*0b00*/  SHF.L.U32 R3, R3, 0x10, RZ ;  /* 0x0000001003037819 */ /* 0x000fe200000006ff */
[----:B------:R-:W-:Y:S01]  /*0b10*/  FMUL.FTZ R136, R143, R160 ;  /* 0x000000a08f887220 */ /* 0x000fe20000410000 */
[----:B------:R-:W-:Y:S01]  /*0b20*/  SHF.L.U32 R152, R152, 0x10, RZ ;  /* 0x0000001098987819 */ /* 0x000fe200000006ff */
[----:B------:R-:W-:Y:S01]  /*0b30*/  FFMA.FTZ R37, R138, R137, R37 ;  /* 0x000000898a257223 */ /* 0x000fe20000010025 */
[----:B------:R-:W-:Y:S01]  /*0b40*/  PRMT R156, R126, 0x7632, R156 ;  /* 0x000076327e9c7816 */ /* 0x000fe2000000009c */
[C---:B------:R-:W-:Y:S01]  /*0b50*/  FADD.FTZ R131, -R158.reuse, R131 ;  /* 0x000000839e837221 */ /* 0x040fe20000010100 */
[----:B------:R-:W-:Y:S01]  /*0b60*/  PRMT R162, R127, 0x7632, R162 ;  /* 0x000076327fa27816 */ /* 0x000fe200000000a2 */
[----:B------:R-:W-:Y:S01]  /*0b70*/  FMUL.FTZ R6, R3, R152 ;  /* 0x0000009803067220 */ /* 0x000fe20000410000 */
[----:B------:R-:W-:Y:S01]  /*0b80*/  SHF.L.U32 R7, R7, 0x10, RZ ;  /* 0x0000001007077819 */ /* 0x000fe200000006ff */
[----:B------:R-:W-:Y:S01]  /*0b90*/  FADD.FTZ R3, -R158, R128 ;  /* 0x000000809e037221 */ /* 0x000fe20000010100 */
[----:B------:R-:W-:Y:S01]  /*0ba0*/  SHF.L.U32 R156, R156, 0x10, RZ ;  /* 0x000000109c9c7819 */ /* 0x000fe200000006ff */
[----:B------:R-:W-:Y:S01]  /*0bb0*/  FADD.FTZ R132, -R158, R132 ;  /* 0x000000849e847221 */ /* 0x000fe20000010100 */
[----:B------:R-:W-:Y:S01]  /*0bc0*/  SHF.L.U32 R162, R162, 0x10, RZ ;  /* 0x00000010a2a27819 */ /* 0x000fe200000006ff */
[----:B------:R-:W-:Y:S01]  /*0bd0*/  FMUL.FTZ R3, R3, UR14 ;  /* 0x0000000e03037c20 */ /* 0x000fe20008410000 */
[----:B------:R-:W-:Y:S01]  /*0be0*/  SHF.L.U32 R143, R120, 0x10, RZ ;  /* 0x00000010788f7819 */ /* 0x000fe200000006ff */
[----:B------:R-:W-:Y:S01]  /*0bf0*/  FFMA.FTZ R7, R7, R156, R6 ;  /* 0x0000009c07077223 */ /* 0x000fe20000010006 */
[----:B------:R-:W-:Y:S01]  /*0c00*/  SHF.L.U32 R120, R24, 0x10, RZ ;  /* 0x0000001018787819 */ /* 0x000fe200000006ff */
[----:B------:R-:W-:Y:S01]  /*0c10*/  FFMA.FTZ R6, R139, R162, R136 ;  /* 0x000000a28b067223 */ /* 0x000fe20000010088 */
[----:B------:R-:W-:Y:S01]  /*0c20*/  SHF.L.U32 R139, R124, 0x10, RZ ;  /* 0x000000107c8b7819 */ /* 0x000fe200000006ff */
[----:B------:R-:W-:Y:S01]  /*0c30*/  FADD.FTZ R76, R76, R143 ;  /* 0x0000008f4c4c7221 */ /* 0x000fe20000010000 */
[----:B------:R-:W-:Y:S01]  /*0c40*/  SHF.L.U32 R136, R20, 0x10, RZ ;  /* 0x0000001014887819 */ /* 0x000fe200000006ff */
[----:B------:R-:W-:Y:S01]  /*0c50*/  FMUL.FTZ R145, R120, R143 ;  /* 0x0000008f78917220 */ /* 0x000fe20000410000 */
[----:B------:R-:W-:Y:S01]  /*0c60*/  SHF.L.U32 R121, R121, 0x10, RZ ;  /* 0x0000001079797819 */ /* 0x000fe200000006ff */
[----:B------:R-:W-:Y:S01]  /*0c70*/  FADD.FTZ R52, R52, R139 ;  /* 0x0000008b34347221 */ /* 0x000fe20000010000 */
[----:B------:R-:W-:Y:S01]  /*0c80*/  SHF.L.U32 R120, R25, 0x10, RZ ;  /* 0x0000001019787819 */ /* 0x000fe200000006ff */
[-C--:B------:R-:W-:Y:S01]  /*0c90*/  FFMA.FTZ R136, R136, R139.reuse, R145 ;  /* 0x0000008b88887223 */ /* 0x080fe20000010091 */
[----:B------:R-:W-:Y:S01]  /*0ca0*/  FFMA.FTZ R36, R3, R139, R36 ;  /* 0x0000008b03247223 */ /* 0x000fe20000010024 */
[----:B------:R-:W-:Y:S01]  /*0cb0*/  SHF.L.U32 R125, R125, 0x10, RZ ;  /* 0x000000107d7d7819 */ /* 0x000fe200000006ff */
[----:B------:R-:W-:Y:S01]  /*0cc0*/  FMUL.FTZ R139, R130, UR14 ;  /* 0x0000000e828b7c20 */ /* 0x000fe20008410000 */
[----:B------:R-:W-:Y:S01]  /*0cd0*/  SHF.L.U32 R137, R21, 0x10, RZ ;  /* 0x0000001015897819 */ /* 0x000fe200000006ff */
[-C--:B------:R-:W-:Y:S01]  /*0ce0*/  FMUL.FTZ R120, R120, R121.reuse ;  /* 0x0000007978787220 */ /* 0x080fe20000410000 */
[----:B------:R-:W-:Y:S01]  /*0cf0*/  FADD.FTZ R78, R78, R121 ;  /* 0x000000794e4e7221 */ /* 0x000fe20000010000 */
[----:B------:R-:W-:Y:S01]  /*0d00*/  FFMA.FTZ R70, R139, R121, R70 ;  /* 0x000000798b467223 */ /* 0x000fe20000010046 */
[----:B------:R-:W-:Y:S01]  /*0d10*/  SHF.L.U32 R121, R122, 0x10, RZ ;  /* 0x000000107a797819 */ /* 0x000fe200000006ff */
[----:B------:R-:W-:Y:S01]  /*0d20*/  FFMA.FTZ R137, R137, R125, R120 ;  /* 0x0000007d89897223 */ /* 0x000fe20000010078 */
[----:B------:R-:W-:Y:S01]  /*0d30*/  SHF.L.U32 R120, R26, 0x10, RZ ;  /* 0x000000101a787819 */ /* 0x000fe200000006ff */
[----:B------:R-:W-:Y:S01]  /*0d40*/  FFMA.FTZ R68, R3, R143, R68 ;  /* 0x0000008f03447223 */ /* 0x000fe20000010044 */
[----:B------:R-:W-:Y:S01]  /*0d50*/  SHF.L.U32 R126, R126, 0x10, RZ ;  /* 0x000000107e7e7819 */ /* 0x000fe200000006ff */
[----:B------:R-:W-:Y:S01]  /*0d60*/  FFMA.FTZ R69, R138, R140, R69 ;  /* 0x0000008c8a457223 */ /* 0x000fe20000010045 */
[----:B------:R-:W-:Y:S01]  /*0d70*/  SHF.L.U32 R143, R22, 0x10, RZ ;  /* 0x00000010168f7819 */ /* 0x000fe200000006ff */
[----:B------:R-:W-:Y:S01]  /*0d80*/  FMUL.FTZ R120, R120, R121 ;  /* 0x0000007978787220 */ /* 0x000fe20000410000 */
[----:B------:R-:W-:Y:S01]  /*0d90*/  FMUL.FTZ R140, R131, UR14 ;  /* 0x0000000e838c7c20 */ /* 0x000fe20008410000 */
[----:B------:R-:W-:Y:S01]  /*0da0*/  SHF.L.U32 R123, R123, 0x10, RZ ;  /* 0x000000107b7b7819 */ /* 0x000fe200000006ff */
[----:B------:R-:W-:Y:S01]  /*0db0*/  FADD.FTZ R133, -R158, R133 ;  /* 0x000000859e857221 */ /* 0x000fe20000010100 */
[----:B------:R-:W-:Y:S01]  /*0dc0*/  FFMA.FTZ R143, R143, R126, R120 ;  /* 0x0000007e8f8f7223 */ /* 0x000fe20000010078 */
[----:B------:R-:W-:Y:S01]  /*0dd0*/  SHF.L.U32 R120, R27, 0x10, RZ ;  /* 0x000000101b787819 */ /* 0x000fe200000006ff */
[----:B------:R-:W-:Y:S01]  /*0de0*/  FMUL.FTZ R145, R132, UR14 ;  /* 0x0000000e84917c20 */ /* 0x000fe20008410000 */
[----:B------:R-:W-:Y:S01]  /*0df0*/  FADD.FTZ R54, R54, R125 ;  /* 0x0000007d36367221 */ /* 0x000fe20000010000 */
[----:B------:R-:W-:Y:S01]  /*0e00*/  FFMA.FTZ R38, R139, R125, R38 ;  /* 0x0000007d8b267223 */ /* 0x000fe20000010026 */
[----:B------:R-:W-:Y:S01]  /*0e10*/  FADD.FTZ R79, R79, R148 ;  /* 0x000000944f4f7221 */ /* 0x000fe20000010000 */
[----:B------:R-:W-:Y:S01]  /*0e20*/  FFMA.FTZ R71, R140, R148, R71 ;  /* 0x000000948c477223 */ /* 0x000fe20000010047 */
[----:B------:R-:W-:Y:S01]  /*0e30*/  FMUL.FTZ R148, R133, UR14 ;  /* 0x0000000e85947c20 */ /* 0x000fe20008410000 */
[----:B------:R-:W-:Y:S01]  /*0e40*/  SHF.L.U32 R127, R127, 0x10, RZ ;  /* 0x000000107f7f7819 */ /* 0x000fe200000006ff */
[----:B------:R-:W-:Y:S01]  /*0e50*/  FMUL.FTZ R125, R120, R123 ;  /* 0x0000007b787d7220 */ /* 0x000fe20000410000 */
[----:B------:R-:W-:Y:S01]  /*0e60*/  SHF.L.U32 R122, R23, 0x10, RZ ;  /* 0x00000010177a7819 */ /* 0x000fe200000006ff */
[----:B------:R-:W-:Y:S01]  /*0e70*/  FADD.FTZ R80, R80, R121 ;  /* 0x0000007950507221 */ /* 0x000fe20000010000 */
[----:B------:R-:W-:Y:S01]  /*0e80*/  FFMA.FTZ R72, R145, R121, R72 ;  /* 0x0000007991487223 */ /* 0x000fe20000010048 */
[----:B------:R-:W-:Y:S01]  /*0e90*/  FADD.FTZ R120, RZ, R136 ;  /* 0x00000088ff787221 */ /* 0x000fe20000010000 */
[----:B------:R-:W-:Y:S01]  /*0ea0*/  FFMA.FTZ R121, R3, R136, RZ ;  /* 0x0000008803797223 */ /* 0x000fe200000100ff */
[----:B------:R-:W-:Y:S01]  /*0eb0*/  FADD.FTZ R81, R81, R152 ;  /* 0x0000009851517221 */ /* 0x000fe20000010000 */
[----:B------:R-:W-:Y:S01]  /*0ec0*/  FFMA.FTZ R73, R148, R152, R73 ;  /* 0x0000009894497223 */ /* 0x000fe20000010049 */
[----:B------:R-:W-:Y:S01]  /*0ed0*/  FFMA.FTZ R152, R122, R127, R125 ;  /* 0x0000007f7a987223 */ /* 0x000fe2000001007d */
[----:B------:R-:W-:Y:S01]  /*0ee0*/  FADD.FTZ R120, R120, R9 ;  /* 0x0000000978787221 */ /* 0x000fe20000010000 */
[----:B------:R-:W-:Y:S01]  /*0ef0*/  FFMA.FTZ R122, R138, R9, R121 ;  /* 0x000000098a7a7223 */ /* 0x000fe20000010079 */
[----:B------:R-:W-:Y:S01]  /*0f00*/  FADD.FTZ R134, -R158, R134 ;  /* 0x000000869e867221 */ /* 0x000fe20000010100 */
[----:B------:R-:W-:Y:S01]  /*0f10*/  FADD.FTZ R82, R82, R123 ;  /* 0x0000007b52527221 */ /* 0x000fe20000010000 */
[----:B------:R-:W-:Y:S01]  /*0f20*/  FADD.FTZ R121, R120, R137 ;  /* 0x0000008978797221 */ /* 0x000fe20000010000 */
[----:B------:R-:W-:Y:S01]  /*0f30*/  FFMA.FTZ R125, R139, R137, R122 ;  /* 0x000000898b7d7223 */ /* 0x000fe2000001007a */
[----:B------:R-:W-:Y:S01]  /*0f40*/  FMUL.FTZ R159, R134, UR14 ;  /* 0x0000000e869f7c20 */ /* 0x000fe20008410000 */
[----:B------:R-:W-:Y:S01]  /*0f50*/  FADD.FTZ R135, -R158, R135 ;  /* 0x000000879e877221 */ /* 0x000fe20000010100 */
[----:B------:R-:W-:Y:S01]  /*0f60*/  FADD.FTZ R120, R121, R8 ;  /* 0x0000000879787221 */ /* 0x000fe20000010000 */
[----:B------:R-:W-:Y:S01]  /*0f70*/  FFMA.FTZ R122, R140, R8, R125 ;  /* 0x000000088c7a7223 */ /* 0x000fe2000001007d */
[----:B------:R-:W-:Y:S01]  /*0f80*/  FFMA.FTZ R74, R159, R123, R74 ;  /* 0x0000007b9f4a7223 */ /* 0x000fe2000001004a */
[----:B------:R-:W-:Y:S01]  /*0f90*/  FADD.FTZ R57, R57, R156 ;  /* 0x0000009c39397221 */ /* 0x000fe20000010000 */
[----:B------:R-:W-:Y:S01]  /*0fa0*/  FADD.FTZ R120, R120, R143 ;  /* 0x0000008f78787221 */ /* 0x000fe20000010000 */
[----:B------:R-:W-:Y:S01]  /*0fb0*/  FFMA.FTZ R121, R145, R143, R122 ;  /* 0x0000008f91797223 */ /* 0x000fe2000001007a */
[----:B------:R-:W-:Y:S01]  /*0fc0*/  FFMA.FTZ R41, R148, R156, R41 ;  /* 0x0000009c94297223 */ /* 0x000fe20000010029 */
        /* <DEDUP_REMOVED lines=17> */
.L_x_710:
[----:B-1--4-:R-:W-:Y:S05]  /*10e0*/  BSYNC.RECONVERGENT B0 ;  /* 0x0000000000007941 */ /* 0x012fea0003800200 */
.L_x_709:
        /* <DEDUP_REMOVED lines=9> */
[----:B--2---:R-:W-:-:S05]  /*1180*/  IMAD.WIDE.U32 R146, R163, 0x20, R146 ;  /* 0x00000020a3927825 */ /* 0x004fca00078e0092 */
[----:B------:R-:W2:Y:S04]  /*1190*/  LDG.E.128 R128, desc[UR20][R146.64] ;  /* 0x0000001492807981 */ /* 0x000ea8000c1e1d00 */
[----:B------:R-:W2:Y:S01]  /*11a0*/  LDG.E.128 R132, desc[UR20][R146.64+0x10] ;  /* 0x0000101492847981 */ /* 0x000ea2000c1e1d00 */
[----:B------:R-:W-:-:S04]  /*11b0*/  ISETP.NE.U32.AND P0, PT, RZ, UR24, PT ;  /* 0x00000018ff007c0c */ /* 0x000fc8000bf05070 */
[----:B------:R-:W-:-:S13]  /*11c0*/  ISETP.NE.AND.EX P0, PT, RZ, UR25, PT, P0 ;  /* 0x00000019ff007c0c */ /* 0x000fda000bf05300 */
[----:B------:R-:W0:Y:S01]  /*11d0*/  @P0 LDC.64 R4, c[0x0][0x438] ;  /* 0x00010e00ff040b82 */ /* 0x000e220000000a00 */
[----:B-----5:R-:W-:Y:S02]  /*11e0*/  PRMT R149, R33, 0x7632, R149 ;  /* 0x0000763221957816 */ /* 0x020fe40000000095 */
[----:B------:R-:W-:Y:S02]  /*11f0*/  PRMT R141, R32, 0x7632, R141 ;  /* 0x00007632208d7816 */ /* 0x000fe4000000008d */
[----:B------:R-:W-:Y:S02]  /*1200*/  SHF.L.U32 R149, R149, 0x10, RZ ;  /* 0x0000001095957819 */ /* 0x000fe400000006ff */
[----:B------:R-:W-:Y:S02]  /*1210*/  SHF.L.U32 R141, R141, 0x10, RZ ;  /* 0x000000108d8d7819 */ /* 0x000fe400000006ff */
[----:B------:R-:W-:Y:S02]  /*1220*/  PRMT R0, R28, 0x7632, R0 ;  /* 0x000076321c007816 */ /* 0x000fe40000000000 */
[----:B------:R-:W-:Y:S01]  /*1230*/  PRMT R153, R35, 0x7632, R153 ;  /* 0x0000763223997816 */ /* 0x000fe20000000099 */
[----:B0-----:R-:W-:-:S05]  /*1240*/  @P0 IMAD.WIDE.U32 R4, R163, 0x20, R4 ;  /* 0x00000020a3040825 */ /* 0x001fca00078e0004 */
[----:B------:R-:W5:Y:S04]  /*1250*/  @P0 LDG.E.128 R16, desc[UR20][R4.64] ;  /* 0x0000001404100981 */ /* 0x000f68000c1e1d00 */
[----:B------:R0:W5:Y:S01]  /*1260*/  @P0 LDG.E.128 R12, desc[UR20][R4.64+0x10] ;  /* 0x00001014040c0981 */ /* 0x000162000c1e1d00 */
[----:B------:R-:W-:Y:S02]  /*1270*/  SHF.L.U32 R0, R0, 0x10, RZ ;  /* 0x0000001000007819 */ /* 0x000fe400000006ff */
[----:B------:R-:W-:Y:S02]  /*1280*/  SHF.L.U32 R153, R153, 0x10, RZ ;  /* 0x0000001099997819 */ /* 0x000fe400000006ff */
[----:B------:R-:W-:Y:S02]  /*1290*/  PRMT R2, R30, 0x7632, R2 ;  /* 0x000076321e027816 */ /* 0x000fe40000000002 */
[----:B------:R-:W-:-:S02]  /*12a0*/  SHF.L.U32 R142, R28, 0x10, RZ ;  /* 0x000000101c8e7819 */ /* 0x000fc400000006ff */
[----:B------:R-:W-:Y:S02]  /*12b0*/  SHF.L.U32 R2, R2, 0x10, RZ ;  /* 0x0000001002027819 */ /* 0x000fe400000006ff */
[----:B0-----:R-:W-:-:S04]  /*12c0*/  PRMT R4, R29, 0x7632, R4 ;  /* 0x000076321d047816 */ /* 0x001fc80000000004 */
[----:B------:R-:W-:Y:S02]  /*12d0*/  SHF.L.U32 R4, R4, 0x10, RZ ;  /* 0x0000001004047819 */ /* 0x000fe400000006ff */
[----:B---3--:R-:W-:Y:S02]  /*12e0*/  PRMT R150, R121, 0x7632, R150 ;  /* 0x0000763279967816 */ /* 0x008fe40000000096 */
[----:B------:R-:W-:Y:S02]  /*12f0*/  PRMT R146, R120, 0x7632, R146 ;  /* 0x0000763278927816 */ /* 0x000fe40000000092 */
[----:B------:R-:W-:Y:S02]  /*1300*/  SHF.L.U32 R150, R150, 0x10, RZ ;  /* 0x0000001096967819 */ /* 0x000fe400000006ff */
[----:B------:R-:W-:Y:S02]  /*1310*/  SHF.L.U32 R146, R146, 0x10, RZ ;  /* 0x0000001092927819 */ /* 0x000fe400000006ff */
[----:B----4-:R-:W-:Y:S01]  /*1320*/  PRMT R151, R125, 0x7632, R151 ;  /* 0x000076327d977816 */ /* 0x010fe20000000097 */
[----:B------:R-:W-:Y:S01]  /*1330*/  FMUL.FTZ R149, R149, R150 ;  /* 0x0000009695957220 */ /* 0x000fe20000410000 */
[----:B------:R-:W-:Y:S01]  /*1340*/  PRMT R147, R124, 0x7632, R147 ;  /* 0x000076327c937816 */ /* 0x000fe20000000093 */
[----:B------:R-:W-:Y:S01]  /*1350*/  FMUL.FTZ R5, R141, R146 ;  /* 0x000000928d057220 */ /* 0x000fe20000410000 */
[----:B------:R-:W-:Y:S01]  /*1360*/  SHF.L.U32 R151, R151, 0x10, RZ ;  /* 0x0000001097977819 */ /* 0x000fe200000006ff */
[----:B------:R-:W-:Y:S01]  /*1370*/  FADD.FTZ R45, R45, R146 ;  /* 0x000000922d2d7221 */ /* 0x000fe20000010000 */
[----:B------:R-:W-:Y:S01]  /*1380*/  PRMT R162, R123, 0x7632, R162 ;  /* 0x000076327ba27816 */ /* 0x000fe200000000a2 */
[----:B--2---:R-:W-:Y:S01]  /*1390*/  FADD.FTZ R129, -R158, R129 ;  /* 0x000000819e817221 */ /* 0x004fe20000010100 */
[----:B------:R-:W-:Y:S01]  /*13a0*/  SHF.L.U32 R147, R147, 0x10, RZ ;  /* 0x0000001093937819 */ /* 0x000fe200000006ff */
[----:B------:R-:W-:Y:S01]  /*13b0*/  FFMA.FTZ R4, R4, R151, R149 ;  /* 0x0000009704047223 */ /* 0x000fe20000010095 */
[----:B------:R-:W-:Y:S01]  /*13c0*/  PRMT R141, R34, 0x7632, R141 ;  /* 0x00007632228d7816 */ /* 0x000fe2000000008d */
[----:B------:R-:W-:Y:S01]  /*13d0*/  FADD.FTZ R128, -R158, R128 ;  /* 0x000000809e807221 */ /* 0x000fe20000010100 */
[----:B------:R-:W-:Y:S01]  /*13e0*/  PRMT R154, R122, 0x7632, R154 ;  /* 0x000076327a9a7816 */ /* 0x000fe2000000009a */
[-C--:B------:R-:W-:Y:S01]  /*13f0*/  FFMA.FTZ R5, R0, R147.reuse, R5 ;  /* 0x0000009300057223 */ /* 0x080fe20000010005 */
[----:B------:R-:W-:Y:S01]  /*1400*/  SHF.L.U32 R162, R162, 0x10, RZ ;  /* 0x00000010a2a27819 */ /* 0x000fe200000006ff */
[----:B------:R-:W-:Y:S01]  /*1410*/  FMUL.FTZ R144, R129, UR14 ;  /* 0x0000000e81907c20 */ /* 0x000fe20008410000 */
[----:B------:R-:W-:Y:S01]  /*1420*/  PRMT R149, R31, 0x7632, R149 ;  /* 0x000076321f957816 */ /* 0x000fe20000000095 */
[----:B------:R-:W-:Y:S01]  /*1430*/  FADD.FTZ R130, -R158, R130 ;  /* 0x000000829e827221 */ /* 0x000fe20000010100 */
[----:B------:R-:W-:Y:S01]  /*1440*/  PRMT R164, R127, 0x7632, R164 ;  /* 0x000076327fa47816 */ /* 0x000fe200000000a4 */
[----:B------:R-:W-:Y:S01]  /*1450*/  FMUL.FTZ R0, R153, R162 ;  /* 0x000000a299007220 */ /* 0x000fe20000410000 */
[----:B------:R-:W-:Y:S01]  /*1460*/  SHF.L.U32 R141, R141, 0x10, RZ ;  /* 0x000000108d8d7819 */ /* 0x000fe200000006ff */
[----:B------:R-:W-:Y:S01]  /*1470*/  FADD.FTZ R113, R113, R147 ;  /* 0x0000009371717221 */ /* 0x000fe20000010000 */
[----:B------:R-:W-:Y:S01]  /*1480*/  SHF.L.U32 R154, R154, 0x10, RZ ;  /* 0x000000109a9a7819 */ /* 0x000fe200000006ff */
[----:B------:R-:W-:Y:S01]  /*1490*/  FFMA.FTZ R61, R144, R147, R61 ;  /* 0x00000093903d7223 */ /* 0x000fe2000001003d */
[----:B------:R-:W-:Y:S01]  /*14a0*/  PRMT R155, R126, 0x7632, R155 ;  /* 0x000076327e9b7816 */ /* 0x000fe2000000009b */
[----:B------:R-:W-:Y:S01]  /*14b0*/  FADD.FTZ R131, -R158, R131 ;  /* 0x000000839e837221 */ /* 0x000fe20000010100 */
[----:B------:R-:W-:Y:S01]  /*14c0*/  SHF.L.U32 R149, R149, 0x10, RZ ;  /* 0x0000001095957819 */ /* 0x000fe200000006ff */
[----:B------:R-:W-:Y:S01]  /*14d0*/  FMUL.FTZ R141, R141, R154 ;  /* 0x0000009a8d8d7220 */ /* 0x000fe20000410000 */
[----:B------:R-:W-:Y:S01]  /*14e0*/  SHF.L.U32 R164, R164, 0x10, RZ ;  /* 0x00000010a4a47819 */ /* 0x000fe200000006ff */
[----:B------:R-:W-:Y:S01]  /*14f0*/  FFMA.FTZ R85, R144, R146, R85 ;  /* 0x0000009290557223 */ /* 0x000fe20000010055 */
[----:B------:R-:W-:Y:S01]  /*1500*/  SHF.L.U32 R153, R120, 0x10, RZ ;  /* 0x0000001078997819 */ /* 0x000fe200000006ff */
[----:B------:R-:W-:Y:S01]  /*1510*/  FMUL.FTZ R146, R131, UR14 ;  /* 0x0000000e83927c20 */ /* 0x000fe20008410000 */
[----:B------:R-:W-:Y:S01]  /*1520*/  SHF.L.U32 R155, R155, 0x10, RZ ;  /* 0x000000109b9b7819 */ /* 0x000fe200000006ff */
[----:B------:R-:W-:Y:S01]  /*1530*/  FFMA.FTZ R0, R149, R164, R0 ;  /* 0x000000a495007223 */ /* 0x000fe20000010000 */
[----:B------:R-:W-:Y:S01]  /*1540*/  SHF.L.U32 R120, R32, 0x10, RZ ;  /* 0x0000001020787819 */ /* 0x000fe200000006ff */
[----:B------:R-:W-:Y:S01]  /*1550*/  FADD.FTZ R115, R115, R151 ;  /* 0x0000009773737221 */ /* 0x000fe20000010000 */
[----:B------:R-:W-:Y:S01]  /*1560*/  SHF.L.U32 R149, R124, 0x10, RZ ;  /* 0x000000107c957819 */ /* 0x000fe200000006ff */
[----:B------:R-:W-:Y:S01]  /*1570*/  FFMA.FTZ R2, R2, R155, R141 ;  /* 0x0000009b02027223 */ /* 0x000fe2000001008d */
[----:B------:R-:W-:Y:S01]  /*1580*/  FMUL.FTZ R141, R128, UR14 ;  /* 0x0000000e808d7c20 */ /* 0x000fe20008410000 */
        /* <DEDUP_REMOVED lines=17> */
[----:B------:R-:W-:Y:S01]  /*16a0*/  FADD.FTZ R133, -R158, R133 ;  /* 0x000000859e857221 */ /* 0x000fe20000010100 */
[----:B------:R-:W-:Y:S01]  /*16b0*/  SHF.L.U32 R151, R30, 0x10, RZ ;  /* 0x000000101e977819 */ /* 0x000fe200000006ff */
[----:B------:R-:W-:Y:S01]  /*16c0*/  FMUL.FTZ R120, R120, R121 ;  /* 0x0000007978787220 */ /* 0x000fe20000410000 */
[----:B------:R-:W-:Y:S01]  /*16d0*/  FADD.FTZ R132, -R158, R132 ;  /* 0x000000849e847221 */ /* 0x000fe20000010100 */
[----:B------:R-:W-:Y:S01]  /*16e0*/  FADD.FTZ R47, R47, R150 ;  /* 0x000000962f2f7221 */ /* 0x000fe20000010000 */
[----:B------:R-:W-:Y:S01]  /*16f0*/  FFMA.FTZ R87, R146, R150, R87 ;  /* 0x0000009692577223 */ /* 0x000fe20000010057 */
[----:B------:R-:W-:Y:S01]  /*1700*/  FADD.FTZ R114, R114, R125 ;  /* 0x0000007d72727221 */ /* 0x000fe20000010000 */
[----:B------:R-:W-:Y:S01]  /*1710*/  FFMA.FTZ R62, R149, R125, R62 ;  /* 0x0000007d953e7223 */ /* 0x000fe2000001003e */
[----:B------:R-:W-:Y:S01]  /*1720*/  FFMA.FTZ R151, R151, R126, R120 ;  /* 0x0000007e97977223 */ /* 0x000fe20000010078 */
[----:B------:R-:W-:Y:S01]  /*1730*/  FMUL.FTZ R150, R133, UR14 ;  /* 0x0000000e85967c20 */ /* 0x000fe20008410000 */
[----:B------:R-:W-:Y:S01]  /*1740*/  FADD.FTZ R44, R44, R153 ;  /* 0x000000992c2c7221 */ /* 0x000fe20000010000 */
[----:B------:R-:W-:Y:S01]  /*1750*/  FFMA.FTZ R84, R141, R153, R84 ;  /* 0x000000998d547223 */ /* 0x000fe20000010054 */
[----:B------:R-:W-:Y:S01]  /*1760*/  SHF.L.U32 R125, R123, 0x10, RZ ;  /* 0x000000107b7d7819 */ /* 0x000fe200000006ff */
[----:B------:R-:W-:Y:S01]  /*1770*/  FMUL.FTZ R153, R132, UR14 ;  /* 0x0000000e84997c20 */ /* 0x000fe20008410000 */
        /* <DEDUP_REMOVED lines=8> */
[----:B------:R-:W-:Y:S01]  /*1800*/  FADD.FTZ R120, R161, R142 ;  /* 0x0000008ea1787221 */ /* 0x000fe20000010000 */
[----:B------:R-:W-:Y:S01]  /*1810*/  FFMA.FTZ R121, R141, R142, R160 ;  /* 0x0000008e8d797223 */ /* 0x000fe200000100a0 */
[----:B------:R-:W-:Y:S01]  /*1820*/  FADD.FTZ R134, -R158, R134 ;  /* 0x000000869e867221 */ /* 0x000fe20000010100 */
[----:B------:R-:W-:Y:S01]  /*1830*/  FFMA.FTZ R155, R155, R127, R122 ;  /* 0x0000007f9b9b7223 */ /* 0x000fe2000001007a */
[----:B------:R-:W-:Y:S01]  /*1840*/  FADD.FTZ R120, R120, R5 ;  /* 0x0000000578787221 */ /* 0x000fe20000010000 */
[----:B------:R-:W-:Y:S01]  /*1850*/  FFMA.FTZ R122, R144, R5, R121 ;  /* 0x00000005907a7223 */ /* 0x000fe20000010079 */
[----:B------:R-:W-:Y:S01]  /*1860*/  FADD.FTZ R135, -R158, R135 ;  /* 0x000000879e877221 */ /* 0x000fe20000010100 */
[----:B------:R-:W-:Y:S01]  /*1870*/  FMUL.FTZ R157, R134, UR14 ;  /* 0x0000000e869d7c20 */ /* 0x000fe20008410000 */
[----:B------:R-:W-:Y:S01]  /*1880*/  FADD.FTZ R121, R120, R147 ;  /* 0x0000009378797221 */ /* 0x000fe20000010000 */
[----:B------:R-:W-:Y:S01]  /*1890*/  FFMA.FTZ R123, R149, R147, R122 ;  /* 0x00000093957b7223 */ /* 0x000fe2000001007a */
[----:B------:R-:W-:Y:S01]  /*18a0*/  FADD.FTZ R49, R49, R154 ;  /* 0x0000009a31317221 */ /* 0x000fe20000010000 */
[----:B------:R-:W-:Y:S01]  /*18b0*/  FFMA.FTZ R89, R150, R154, R89 ;  /* 0x0000009a96597223 */ /* 0x000fe20000010059 */
[----:B------:R-:W-:Y:S01]  /*18c0*/  FADD.FTZ R120, R121, R4 ;  /* 0x0000000479787221 */ /* 0x000fe20000010000 */
[----:B------:R-:W-:Y:S01]  /*18d0*/  FFMA.FTZ R122, R146, R4, R123 ;  /* 0x00000004927a7223 */ /* 0x000fe2000001007b */
[----:B------:R-:W-:Y:S01]  /*18e0*/  FMUL.FTZ R154, R135, UR14 ;  /* 0x0000000e879a7c20 */ /* 0x000fe20008410000 */
[----:B------:R-:W-:Y:S01]  /*18f0*/  FADD.FTZ R116, R116, R126 ;  /* 0x0000007e74747221 */ /* 0x000fe20000010000 */
[----:B------:R-:W-:Y:S01]  /*1900*/  FADD.FTZ R121, R120, R151 ;  /* 0x0000009778797221 */ /* 0x000fe20000010000 */
[C---:B------:R-:W-:Y:S01]  /*1910*/  FFMA.FTZ R123, R153.reuse, R151, R122 ;  /* 0x00000097997b7223 */ /* 0x040fe2000001007a */
[----:B------:R-:W-:Y:S01]  /*1920*/  FFMA.FTZ R64, R153, R126, R64 ;  /* 0x0000007e99407223 */ /* 0x000fe20000010040 */
[----:B------:R-:W-:Y:S01]  /*1930*/  FADD.FTZ R118, R118, R127 ;  /* 0x0000007f76767221 */ /* 0x000fe20000010000 */
[----:B------:R-:W-:Y:S01]  /*1940*/  FADD.FTZ R120, R121, R2 ;  /* 0x0000000279787221 */ /* 0x000fe20000010000 */
[----:B------:R-:W-:Y:S01]  /*1950*/  FFMA.FTZ R122, R150, R2, R123 ;  /* 0x00000002967a7223 */ /* 0x000fe2000001007b */
[C---:B------:R-:W-:Y:S01]  /*1960*/  FFMA.FTZ R66, R157.reuse, R127, R66 ;  /* 0x0000007f9d427223 */ /* 0x040fe20000010042 */
[----:B------:R-:W-:Y:S01]  /*1970*/  FADD.FTZ R50, R50, R125 ;  /* 0x0000007d32327221 */ /* 0x000fe20000010000 */
[----:B------:R-:W-:Y:S01]  /*1980*/  FADD.FTZ R161, R120, R155 ;  /* 0x0000009b78a17221 */ /* 0x000fe20000010000 */
[C---:B------:R-:W-:Y:S01]  /*1990*/  FFMA.FTZ R121, R157.reuse, R155, R122 ;  /* 0x0000009b9d797223 */ /* 0x040fe2000001007a */
[----:B------:R-:W-:Y:S01]  /*19a0*/  FFMA.FTZ R90, R157, R125, R90 ;  /* 0x0000007d9d5a7223 */ /* 0x000fe2000001005a */
[----:B------:R-:W-:Y:S01]  /*19b0*/  FADD.FTZ R119, R119, R164 ;  /* 0x000000a477777221 */ /* 0x000fe20000010000 */
[C---:B------:R-:W-:Y:S01]  /*19c0*/  FFMA.FTZ R67, R154.reuse, R164, R67 ;  /* 0x000000a49a437223 */ /* 0x040fe20000010043 */
[----:B------:R-:W-:Y:S01]  /*19d0*/  FADD.FTZ R51, R51, R162 ;  /* 0x000000a233337221 */ /* 0x000fe20000010000 */
[C---:B------:R-:W-:Y:S01]  /*19e0*/  FFMA.FTZ R91, R154.reuse, R162, R91 ;  /* 0x000000a29a5b7223 */ /* 0x040fe2000001005b */
[----:B------:R-:W-:Y:S01]  /*19f0*/  FADD.FTZ R161, R161, R0 ;  /* 0x00000000a1a17221 */ /* 0x000fe20000010000 */
[----:B------:R-:W-:-:S07]  /*1a00*/  FFMA.FTZ R160, R154, R0, R121 ;  /* 0x000000009aa07223 */ /* 0x000fce0000010079 */
.L_x_712:
[----:B------:R-:W-:Y:S05]  /*1a10*/  BSYNC.RECONVERGENT B0 ;  /* 0x0000000000007941 */ /* 0x000fea0003800200 */
.L_x_711:
        /* <DEDUP_REMOVED lines=32> */
.L_x_714:
[----:B------:R-:W-:Y:S05]  /*1c20*/  BSYNC.RECONVERGENT B0 ;  /* 0x0000000000007941 */ /* 0x000fea0003800200 */
.L_x_713:
        /* <DEDUP_REMOVED lines=65> */
[----:B------:R-:W-:-:S02]  /*2040*/  FMUL.FTZ R126, R127, UR14 ;  /* 0x0000000e7f7e7c20 */ /* 0x000fc40008410000 */
[----:B------:R-:W-:Y:S02]  /*2050*/  F2FP.BF16.F32.PACK_AB R121, R122, R121 ;  /* 0x000000797a79723e */ /* 0x000fe400000010ff */
[----:B------:R-:W-:Y:S02]  /*2060*/  F2FP.BF16.F32.PACK_AB R122, R123, R124 ;  /* 0x0000007c7b7a723e */ /* 0x000fe400000010ff */
[----:B------:R-:W-:Y:S01]  /*2070*/  F2FP.BF16.F32.PACK_AB R123, R126, R125 ;  /* 0x0000007d7e7b723e */ /* 0x000fe200000010ff */
[----:B------:R-:W-:Y:S06]  /*2080*/  BRA `(.L_x_720) ;  /* 0x0000000c00b87947 */ /* 0x000fec0003800000 */
.L_x_719:
        /* <DEDUP_REMOVED lines=33> */
.L_x_718:
        /* <DEDUP_REMOVED lines=34> */
.L_x_721:
        /* <DEDUP_REMOVED lines=33> */
.L_x_717:
        /* <DEDUP_REMOVED lines=17> */
[----:B------:R-:W-:Y:S01]  /*27e0*/  FFMA.FTZ R125, R159, UR15, R129 ;  /* 0x0000000f9f7d7c23 */ /* 0x000fe20008010081 */
[----:B-----5:R-:W-:Y:S01]  /*27f0*/  FFMA.FTZ R120, R121, UR14, R92 ;  /* 0x0000000e79787c23 */ /* 0x020fe2000801005c */
[----:B------:R-:W-:Y:S01]  /*2800*/  FFMA.FTZ R121, R122, UR14, R93 ;  /* 0x0000000e7a797c23 */ /* 0x000fe2000801005d */
[--C-:B------:R-:W-:Y:S01]  /*2810*/  FFMA.FTZ R122, R139, UR15, R129.reuse ;  /* 0x0000000f8b7a7c23 */ /* 0x100fe20008010081 */
[----:B------:R-:W-:Y:S01]  /*2820*/  FFMA.FTZ R127, R156, UR15, R129 ;  /* 0x0000000f9c7f7c23 */ /* 0x000fe20008010081 */
[----:B------:R-:W-:-:S02]  /*2830*/  FADD.FTZ R125, R152, -R125 ;  /* 0x8000007d987d7221 */ /* 0x000fc40000010000 */
[----:B------:R-:W-:Y:S01]  /*2840*/  F2FP.BF16.F32.PACK_AB R120, R121, R120 ;  /* 0x000000787978723e */ /* 0x000fe200000010ff */
[----:B------:R-:W-:Y:S01]  /*2850*/  FADD.FTZ R121, R137, -R122 ;  /* 0x8000007a89797221 */ /* 0x000fe20000010000 */
[----:B------:R-:W-:Y:S01]  /*2860*/  FADD.FTZ R122, R8, -R123 ;  /* 0x8000007b087a7221 */ /* 0x000fe20000010000 */
[----:B------:R-:W-:Y:S01]  /*2870*/  FADD.FTZ R123, R143, -R124 ;  /* 0x8000007c8f7b7221 */ /* 0x000fe20000010000 */
[----:B------:R-:W-:Y:S01]  /*2880*/  FADD.FTZ R124, R7, -R126 ;  /* 0x8000007e077c7221 */ /* 0x000fe20000010000 */
[----:B------:R-:W-:Y:S01]  /*2890*/  FADD.FTZ R126, R6, -R127 ;  /* 0x8000007f067e7221 */ /* 0x000fe20000010000 */
        /* <DEDUP_REMOVED lines=8> */
[----:B------:R-:W-:Y:S01]  /*2920*/  F2FP.BF16.F32.PACK_AB R123, R126, R125 ;  /* 0x0000007d7e7b723e */ /* 0x000fe200000010ff */
[----:B------:R-:W-:Y:S06]  /*2930*/  BRA `(.L_x_720) ;  /* 0x00000004008c7947 */ /* 0x000fec0003800000 */
.L_x_723:
        /* <DEDUP_REMOVED lines=16> */
[----:B-----5:R-:W-:Y:S01]  /*2a40*/  FFMA.FTZ R121, R121, UR14, R96 ;  /* 0x0000000e79797c23 */ /* 0x020fe20008010060 */
[----:B------:R-:W-:Y:S01]  /*2a50*/  FFMA.FTZ R123, R123, UR14, R98 ;  /* 0x0000000e7b7b7c23 */ /* 0x000fe20008010062 */
        /* <DEDUP_REMOVED lines=15> */
.L_x_722:
        /* <DEDUP_REMOVED lines=32> */
[----:B------:R-:W-:Y:S01]  /*2d50*/  F2FP.BF16.F32.PACK_AB R120, R105, R104 ;  /* 0x000000686978723e */ /* 0x000fe200000010ff */
[----:B------:R-:W-:Y:S06]  /*2d60*/  BRA `(.L_x_720) ;  /* 0x0000000000807947 */ /* 0x000fec0003800000 */
.L_x_724:
        /* <DEDUP_REMOVED lines=31> */
[----:B------:R-:W-:-:S07]  /*2f60*/  MOV R100, R120 ;  /* 0x0000007800647202 */ /* 0x000fce0000000f00 */
.L_x_720:
        /* <DEDUP_REMOVED lines=11> */
[----:B------:R0:W-:Y:S01]  /*3020*/  @P0 STG.E.128 desc[UR20][R130.64+0x10], R108 ;  /* 0x0000106c82000986 */ /* 0x0001e2000c101d14 */
[----:B------:R-:W-:-:S03]  /*3030*/  IADD3 R10, PT, PT, R10, 0x80, RZ ;  /* 0x000000800a0a7810 */ /* 0x000fc60007ffe0ff */
[----:B------:R0:W-:Y:S04]  /*3040*/  STG.E.128 desc[UR20][R126.64], R120 ;  /* 0x000000787e007986 */ /* 0x0001e8000c101d14 */
[----:B------:R0:W-:Y:S02]  /*3050*/  @P4 STG.E.128 desc[UR20][R124.64], R100 ;  /* 0x000000647c004986 */ /* 0x0001e4000c101d14 */
.L_x_716:
[----:B------:R-:W-:Y:S05]  /*3060*/  BSYNC.RECONVERGENT B0 ;  /* 0x0000000000007941 */ /* 0x000fea0003800200 */
.L_x_715:
        /* <DEDUP_REMOVED lines=46> */
.L_x_729:
        /* <DEDUP_REMOVED lines=29> */
.L_x_728:
[----:B0-----:R-:W0:Y:S02]  /*3520*/  LDC.64 R120, c[0x0][0x470] ;  /* 0x00011c00ff787b82 */ /* 0x001e240000000a00 */
[----:B0-----:R-:W-:-:S04]  /*3530*/  ISETP.NE.U32.AND P4, PT, R120, RZ, PT ;  /* 0x000000ff7800720c */ /* 0x001fc80003f85070 */
[----:B------:R-:W-:-:S13]  /*3540*/  ISETP.NE.AND.EX P4, PT, R121, RZ, PT, P4 ;  /* 0x000000ff7900720c */ /* 0x000fda0003f85340 */
[----:B------:R-:W-:Y:S05]  /*3550*/  @!P4 BRA `(.L_x_731) ;  /* 0x000000000084c947 */ /* 0x000fea0003800000 */
[--C-:B------:R-:W-:Y:S01]  /*3560*/  FFMA.FTZ R103, R154, UR15, R129.reuse ;  /* 0x0000000f9a677c23 */ /* 0x100fe20008010081 */
[--C-:B------:R-:W-:Y:S01]  /*3570*/  FFMA.FTZ R102, R149, UR15, R129.reuse ;  /* 0x0000000f95667c23 */ /* 0x100fe20008010081 */
[--C-:B------:R-:W-:Y:S01]  /*3580*/  FFMA.FTZ R121, R146, UR15, R129.reuse ;  /* 0x0000000f92797c23 */ /* 0x100fe20008010081 */
[--C-:B------:R-:W-:Y:S01]  /*3590*/  FFMA.FTZ R120, R153, UR15, R129.reuse ;  /* 0x0000000f99787c23 */ /* 0x100fe20008010081 */
[----:B------:R-:W-:Y:S01]  /*35a0*/  FFMA.FTZ R123, R150, UR15, R129 ;  /* 0x0000000f967b7c23 */ /* 0x000fe20008010081 */
[----:B------:R-:W-:Y:S01]  /*35b0*/  FADD.FTZ R124, R0, -R103 ;  /* 0x80000067007c7221 */ /* 0x000fe20000010000 */
        /* <DEDUP_REMOVED lines=27> */
.L_x_731:
        /* <DEDUP_REMOVED lines=29> */
.L_x_727:
        /* <DEDUP_REMOVED lines=41> */
.L_x_733:
        /* <DEDUP_REMOVED lines=29> */
.L_x_732:
        /* <DEDUP_REMOVED lines=37> */
.L_x_734:
        /* <DEDUP_REMOVED lines=27> */
[----:B------:R-:W-:-:S07]  /*41a0*/  F2FP.BF16.F32.PACK_AB R123, R130, R123 ;  /* 0x0000007b827b723e */ /* 0x000fce00000010ff */
.L_x_730:
[----:B------:R-:W0:Y:S08]  /*41b0*/  @P0 LDC.64 R130, c[0x0][0x478] ;  /* 0x00011e00ff820b82 */ /* 0x000e300000000a00 */
[----:B------:R-:W1:Y:S08]  /*41c0*/  LDC.64 R126, c[0x0][0x468] ;  /* 0x00011a00ff7e7b82 */ /* 0x000e700000000a00 */
[----:B------:R-:W2:Y:S01]  /*41d0*/  @P4 LDC.64 R124, c[0x0][0x470] ;  /* 0x00011c00ff7c4b82 */ /* 0x000ea20000000a00 */
[----:B0-----:R-:W-:-:S05]  /*41e0*/  @P0 IMAD.WIDE.U32 R130, R10, 0x20, R130 ;  /* 0x000000200a820825 */ /* 0x001fca00078e0082 */
[----:B------:R3:W-:Y:S01]  /*41f0*/  @P0 STG.E.128 desc[UR20][R130.64], R104 ;  /* 0x0000006882000986 */ /* 0x0007e2000c101d14 */
[----:B-1----:R-:W-:-:S03]  /*4200*/  IMAD.WIDE.U32 R126, R10, 0x10, R126 ;  /* 0x000000100a7e7825 */ /* 0x002fc600078e007e */
[----:B------:R3:W-:Y:S04]  /*4210*/  @P0 STG.E.128 desc[UR20][R130.64+0x10], R108 ;  /* 0x0000106c82000986 */ /* 0x0007e8000c101d14 */
[----:B------:R3:W-:Y:S01]  /*4220*/  STG.E.128 desc[UR20][R126.64], R120 ;  /* 0x000000787e007986 */ /* 0x0007e2000c101d14 */
[----:B--2---:R-:W-:-:S05]  /*4230*/  @P4 IMAD.WIDE.U32 R124, R10, 0x10, R124 ;  /* 0x000000100a7c4825 */ /* 0x004fca00078e007c */
[----:B------:R3:W-:Y:S02]  /*4240*/  @P4 STG.E.128 desc[UR20][R124.64], R100 ;  /* 0x000000647c004986 */ /* 0x0007e4000c101d14 */
.L_x_726:
[----:B------:R-:W-:Y:S05]  /*4250*/  BSYNC.RECONVERGENT B0 ;  /* 0x0000000000007941 */ /* 0x000fea0003800200 */
.L_x_725:
[----:B------:R-:W-:Y:S01]  /*4260*/  UPLOP3.LUT UP1, UPT, UPT, UPT, UP1, 0x40, 0x4 ;  /* 0x000000000004789c */ /* 0x000fe20003f2e810 */
[----:B------:R-:W-:Y:S10]  /*4270*/  BRA.U !UP2, `(.L_x_735) ;  /* 0xffffffc50a047547 */ /* 0x000ff4000b83ffff */
.L_x_708:
        /* <DEDUP_REMOVED lines=23> */
.L_x_737:
[----:B------:R-:W-:Y:S05]  /*43f0*/  BSYNC.RECONVERGENT B0 ;  /* 0x0000000000007941 */ /* 0x000fea0003800200 */
.L_x_736:
        /* <DEDUP_REMOVED lines=18> */
.L_x_738:
        /* <DEDUP_REMOVED lines=14> */
.L_x_2792:


//--------------------- .text._ZN10layer_norm31ln_parallel_residual_bwd_kernelINS_13Kernel_traitsI13__nv_bfloat16S2_fS2_fjLj2048ELj1ELj1ELj4ELj16ENS_18Kernel_traits_baseILj2048ES2_S2_fS2_fjLj128EEEEELb0ELb0ELb1EEEvNS_9BwdParamsE --------------------------
	.section	.text._ZN10layer_norm31ln_parallel_residual_bwd_kernelINS_13Kernel_traitsI13__nv_bfloat16S2_fS2_fjLj2048ELj1ELj1ELj4ELj16ENS_18Kernel_traits_baseILj2048ES2_S2_fS2_fjLj128EEEEELb0ELb0ELb1EEEvNS_9BwdParamsE,"ax",@progbits
	.align	128
        .global         _ZN10layer_norm31ln_parallel_residual_bwd_kernelINS_13Kernel_traitsI13__nv_bfloat16S2_fS2_fjLj2048ELj1ELj1ELj4ELj16ENS_18Kernel_traits_baseILj2048ES2_S2_fS2_fjLj128EEEEELb0ELb0ELb1EEEvNS_9BwdParamsE
        .type           _ZN10layer_norm31ln_parallel_residual_bwd_kernelINS_13Kernel_traitsI13__nv_bfloat16S2_fS2_fjLj2048ELj1ELj1ELj4ELj16ENS_18Kernel_traits_baseILj2048ES2_S2_fS2_fjLj128EEEEELb0ELb0ELb1EEEvNS_9BwdParamsE,@function
        .size           _ZN10layer_norm31ln_parallel_residual_bwd_kernelINS_13Kernel_traitsI13__nv_bfloat16S2_fS2_fjLj2048ELj1ELj1ELj4ELj16ENS_18Kernel_traits_baseILj2048ES2_S2_fS2_fjLj128EEEEELb0ELb0ELb1EEEvNS_9BwdParamsE,(.L_x_2793 - _ZN10layer_norm31ln_parallel_residual_bwd_kernelINS_13Kernel_traitsI13__nv_bfloat16S2_fS2_fjLj2048ELj1ELj1ELj4ELj16ENS_18Kernel_traits_baseILj2048ES2_S2_fS2_fjLj128EEEEELb0ELb0ELb1EEEvNS_9BwdParamsE)
        .other          _ZN10layer_norm31ln_parallel_residual_bwd_kernelINS_13Kernel_traitsI13__nv_bfloat16S2_fS2_fjLj2048ELj1ELj1ELj4ELj16ENS_18Kernel_traits_baseILj2048ES2_S2_fS2_fjLj128EEEEELb0ELb0ELb1EEEvNS_9BwdParamsE,@"STO_CUDA_ENTRY STV_DEFAULT"
_ZN10layer_norm31ln_parallel_residual_bwd_kernelINS_13Kernel_traitsI13__nv_bfloat16S2_fS2_fjLj2048ELj1ELj1ELj4ELj16ENS_18Kernel_traits_baseILj2048ES2_S2_fS2_fjLj128EEEEELb0ELb0ELb1EEEvNS_9BwdParamsE:
.text._ZN10layer_norm31ln_parallel_residual_bwd_kernelINS_13Kernel_traitsI13__nv_bfloat16S2_fS2_fjLj2048ELj1ELj1ELj4ELj16ENS_18Kernel_traits_baseILj2048ES2_S2_fS2_fjLj128EEEEELb0ELb0ELb1EEEvNS_9BwdParamsE:
        /* <DEDUP_REMOVED lines=70> */
[----:B------:R-:W-:Y:S01]  /*0460*/  MOV R126, RZ ;  /* 0x000000ff007e7202 */ /* 0x000fe20000000f00 */
[----:B------:R-:W-:-:S02]  /*0470*/  UPLOP3.LUT UP1, UPT, UPT, UPT, UPT, 0x40, 0x4 ;  /* 0x000000000004789c */ /* 0x000fc40003f2e870 */
[----:B------:R1:W5:Y:S01]  /*0480*/  LDG.E.128 R8, desc[UR20][R4.64+0x800] ;  /* 0x0008001404087981 */ /* 0x000362000c1e1d00 */
[----:B------:R-:W2:Y:S01]  /*0490*/  LDCU UR23, c[0x0][0x388] ;  /* 0x00007100ff1777ac */ /* 0x000ea20008000800 */
[----:B0-----:R-:W-:Y:S01]  /*04a0*/  CS2R R2, SRZ ;  /* 0x0000000000027805 */ /* 0x001fe2000001ff00 */
[----:B------:R-:W0:Y:S01]  /*04b0*/  LDCU.U8 UR22, c[0x0][0x410] ;  /* 0x00008200ff1677ac */ /* 0x000e220008000000 */
[----:B------:R-:W0:Y:S01]  /*04c0*/  LDCU UR28, c[0x0][0x400] ;  /* 0x00008000ff1c77ac */ /* 0x000e220008000800 */
[----:B-1----:R-:W-:Y:S01]  /*04d0*/  CS2R R4, SRZ ;  /* 0x0000000000047805 */ /* 0x002fe2000001ff00 */
[----:B------:R-:W1:Y:S01]  /*04e0*/  LDCU.64 UR12, c[0x0][0x470] ;  /* 0x00008e00ff0c77ac */ /* 0x000e620008000a00 */
        /* <DEDUP_REMOVED lines=16> */
[----:B-----5:R-:W-:-:S02]  /*05f0*/  PRMT R135, R8, 0x7632, R135 ;  /* 0x0000763208877816 */ /* 0x020fc40000000087 */
        /* <DEDUP_REMOVED lines=40> */
[----:B01----:R-:W-:-:S07]  /*0880*/  SHF.L.U32 R138, R138, 0x10, RZ ;  /* 0x000000108a8a7819 */ /* 0x003fce00000006ff */
.L_x_758:
        /* <DEDUP_REMOVED lines=8> */
[----:B------:R-:W-:-:S03]  /*0910*/  MOV R153, UR15 ;  /* 0x0000000f00997c02 */ /* 0x000fc60008000f00 */
[----:B------:R-:W-:Y:S01]  /*0920*/  MOV R149, UR6 ;  /* 0x0000000600957c02 */ /* 0x000fe20008000f00 */
[----:B------:R-:W2:Y:S01]  /*0930*/  LDC.64 R74, c[0x0][0x428] ;  /* 0x00010a00ff4a7b82 */ /* 0x000ea20000000a00 */
[----:B------:R-:W-:Y:S01]  /*0940*/  MOV R150, UR8 ;  /* 0x0000000800967c02 */ /* 0x000fe20008000f00 */
[----:B------:R-:W3:Y:S01]  /*0950*/  LDG.E R152, desc[UR20][R152.64] ;  /* 0x0000001498987981 */ /* 0x000ee2000c1e1900 */
[----:B------:R-:W-:Y:S02]  /*0960*/  LEA.HI.SX32 R149, R149, R72, 0x1d ;  /* 0x0000004895957211 */ /* 0x000fe400078feaff */
[----:B------:R-:W-:-:S03]  /*0970*/  MOV R151, UR9 ;  /* 0x0000000900977c02 */ /* 0x000fc60008000f00 */
[C---:B0-----:R-:W-:Y:S02]  /*0980*/  IMAD.WIDE.U32 R56, R149.reuse, 0x10, R78 ;  /* 0x0000001095387825 */ /* 0x041fe400078e004e */
[----:B------:R-:W4:Y:S04]  /*0990*/  LDG.E R150, desc[UR20][R150.64] ;  /* 0x0000001496967981 */ /* 0x000f28000c1e1900 */
[----:B------:R-:W4:Y:S01]  /*09a0*/  LDG.E.128 R56, desc[UR20][R56.64] ;  /* 0x0000001438387981 */ /* 0x000f22000c1e1d00 */
[----:B-1----:R-:W-:-:S05]  /*09b0*/  IMAD.WIDE.U32 R72, R149, 0x20, R76 ;  /* 0x0000002095487825 */ /* 0x002fca00078e004c */
[----:B------:R-:W4:Y:S01]  /*09c0*/  LDG.E.128 R68, desc[UR20][R72.64] ;  /* 0x0000001448447981 */ /* 0x000f22000c1e1d00 */
[----:B--2---:R-:W-:-:S03]  /*09d0*/  IMAD.WIDE.U32 R60, R149, 0x10, R74 ;  /* 0x00000010953c7825 */ /* 0x004fc600078e004a */
[----:B------:R0:W2:Y:S04]  /*09e0*/  LDG.E.128 R64, desc[UR20][R72.64+0x10] ;  /* 0x0000101448407981 */ /* 0x0000a8000c1e1d00 */
[----:B------:R-:W2:Y:S01]  /*09f0*/  LDG.E.128 R60, desc[UR20][R60.64] ;  /* 0x000000143c3c7981 */ /* 0x000ea2000c1e1d00 */
[----:B------:R-:W-:Y:S02]  /*0a00*/  ISETP.NE.AND P1, PT, RZ, UR22, PT ;  /* 0x00000016ff007c0c */ /* 0x000fe4000bf25270 */
[----:B---3--:R-:W-:Y:S02]  /*0a10*/  R2UR UR9, R152 ;  /* 0x00000000980972ca */ /* 0x008fe400000e0000 */
[----:B----4-:R-:W-:Y:S02]  /*0a20*/  FSEL R158, R150, RZ, !P1 ;  /* 0x000000ff969e7208 */ /* 0x010fe40004800000 */
[----:B------:R-:W-:-:S03]  /*0a30*/  SHF.L.U32 R150, R56, 0x10, RZ ;  /* 0x0000001038967819 */ /* 0x000fc600000006ff */
[C---:B------:R-:W-:Y:S02]  /*0a40*/  FADD.FTZ R68, -R158.reuse, R68 ;  /* 0x000000449e447221 */ /* 0x040fe40000010100 */
[----:B------:R-:W-:Y:S01]  /*0a50*/  FMUL.FTZ R155, R147, R150 ;  /* 0x00000096939b7220 */ /* 0x000fe20000410000 */
[----:B------:R-:W-:-:S03]  /*0a60*/  FADD.FTZ R70, -R158, R70 ;  /* 0x000000469e467221 */ /* 0x000fc60000010100 */
[----:B------:R-:W-:Y:S01]  /*0a70*/  FMUL.FTZ R151, R68, UR9 ;  /* 0x0000000944977c20 */ /* 0x000fe20008410000 */
[----:B------:R-:W-:Y:S01]  /*0a80*/  FADD.FTZ R113, R150, R113 ;  /* 0x0000007196717221 */ /* 0x000fe20000010000 */
[----:B--2---:R-:W-:Y:S02]  /*0a90*/  SHF.L.U32 R153, R60, 0x10, RZ ;  /* 0x000000103c997819 */ /* 0x004fe400000006ff */
[----:B------:R-:W-:Y:S01]  /*0aa0*/  FFMA.FTZ R114, R151, R150, R114 ;  /* 0x0000009697727223 */ /* 0x000fe20000010072 */
[----:B------:R-:W-:Y:S02]  /*0ab0*/  SHF.L.U32 R68, R57, 0x10, RZ ;  /* 0x0000001039447819 */ /* 0x000fe400000006ff */
[----:B------:R-:W-:Y:S01]  /*0ac0*/  FADD.FTZ R115, R153, R115 ;  /* 0x0000007399737221 */ /* 0x000fe20000010000 */
[-C--:B------:R-:W-:Y:S01]  /*0ad0*/  FFMA.FTZ R126, R151, R153.reuse, R126 ;  /* 0x00000099977e7223 */ /* 0x080fe2000001007e */
[----:B------:R-:W-:Y:S01]  /*0ae0*/  FFMA.FTZ R150, R148, R153, R155 ;  /* 0x0000009994967223 */ /* 0x000fe2000001009b */
[----:B------:R-:W-:Y:S01]  /*0af0*/  FMUL.FTZ R153, R70, UR9 ;  /* 0x0000000946997c20 */ /* 0x000fe20008410000 */
[----:B------:R-:W-:Y:S01]  /*0b00*/  PRMT R56, R56, 0x7632, R56 ;  /* 0x0000763238387816 */ /* 0x000fe20000000038 */
[----:B------:R-:W-:Y:S01]  /*0b10*/  FADD.FTZ R69, -R158, R69 ;  /* 0x000000459e457221 */ /* 0x000fe20000010100 */
[----:B------:R-:W-:Y:S01]  /*0b20*/  FADD.FTZ R105, R68, R105 ;  /* 0x0000006944697221 */ /* 0x000fe20000010000 */
[-C--:B------:R-:W-:Y:S01]  /*0b30*/  FFMA.FTZ R106, R153, R68.reuse, R106 ;  /* 0x00000044996a7223 */ /* 0x080fe2000001006a */
[----:B------:R-:W-:Y:S01]  /*0b40*/  FMUL.FTZ R155, R143, R68 ;  /* 0x000000448f9b7220 */ /* 0x000fe20000410000 */
[----:B0-----:R-:W-:-:S02]  /*0b50*/  SHF.L.U32 R73, R61, 0x10, RZ ;  /* 0x000000103d497819 */ /* 0x001fc400000006ff */
[----:B------:R-:W-:Y:S01]  /*0b60*/  PRMT R68, R61, 0x7632, R68 ;  /* 0x000076323d447816 */ /* 0x000fe20000000044 */
[----:B------:R-:W-:Y:S01]  /*0b70*/  FMUL.FTZ R61, R69, UR9 ;  /* 0x00000009453d7c20 */ /* 0x000fe20008410000 */
[----:B------:R-:W-:Y:S02]  /*0b80*/  SHF.L.U32 R56, R56, 0x10, RZ ;  /* 0x0000001038387819 */ /* 0x000fe400000006ff */
[----:B------:R-:W-:Y:S02]  /*0b90*/  PRMT R60, R60, 0x7632, R60 ;  /* 0x000076323c3c7816 */ /* 0x000fe4000000003c */
[----:B------:R-:W-:Y:S01]  /*0ba0*/  PRMT R69, R57, 0x7632, R69 ;  /* 0x0000763239457816 */ /* 0x000fe20000000045 */
[-C--:B------:R-:W-:Y:S01]  /*0bb0*/  FFMA.FTZ R110, R61, R56.reuse, R110 ;  /* 0x000000383d6e7223 */ /* 0x080fe2000001006e */
[----:B------:R-:W-:Y:S01]  /*0bc0*/  SHF.L.U32 R160, R58, 0x10, RZ ;  /* 0x000000103aa07819 */ /* 0x000fe200000006ff */
[----:B------:R-:W-:Y:S01]  /*0bd0*/  FADD.FTZ R109, R56, R109 ;  /* 0x0000006d386d7221 */ /* 0x000fe20000010000 */
[----:B------:R-:W-:Y:S01]  /*0be0*/  SHF.L.U32 R60, R60, 0x10, RZ ;  /* 0x000000103c3c7819 */ /* 0x000fe200000006ff */
[----:B------:R-:W-:Y:S01]  /*0bf0*/  FMUL.FTZ R57, R145, R56 ;  /* 0x0000003891397220 */ /* 0x000fe20000410000 */
[----:B------:R-:W-:Y:S01]  /*0c00*/  FADD.FTZ R64, -R158, R64 ;  /* 0x000000409e407221 */ /* 0x000fe20000010100 */
[----:B------:R-:W-:Y:S01]  /*0c10*/  PRMT R58, R58, 0x7632, R58 ;  /* 0x000076323a3a7816 */ /* 0x000fe2000000003a */
[----:B------:R-:W-:Y:S01]  /*0c20*/  FADD.FTZ R71, -R158, R71 ;  /* 0x000000479e477221 */ /* 0x000fe20000010100 */
[----:B------:R-:W-:-:S02]  /*0c30*/  SHF.L.U32 R56, R69, 0x10, RZ ;  /* 0x0000001045387819 */ /* 0x000fc400000006ff */
[----:B------:R-:W-:Y:S01]  /*0c40*/  SHF.L.U32 R159, R62, 0x10, RZ ;  /* 0x000000103e9f7819 */ /* 0x000fe200000006ff */
[----:B------:R-:W-:Y:S01]  /*0c50*/  FMUL.FTZ R157, R64, UR9 ;  /* 0x00000009409d7c20 */ /* 0x000fe20008410000 */
[----:B------:R-:W-:Y:S01]  /*0c60*/  PRMT R62, R62, 0x7632, R62 ;  /* 0x000076323e3e7816 */ /* 0x000fe2000000003e */
[----:B------:R-:W-:Y:S01]  /*0c70*/  FADD.FTZ R65, -R158, R65 ;  /* 0x000000419e417221 */ /* 0x000fe20000010100 */
[----:B------:R-:W-:Y:S01]  /*0c80*/  SHF.L.U32 R58, R58, 0x10, RZ ;  /* 0x000000103a3a7819 */ /* 0x000fe200000006ff */
[----:B------:R-:W-:Y:S01]  /*0c90*/  FFMA.FTZ R152, R144, R73, R155 ;  /* 0x0000004990987223 */ /* 0x000fe2000001009b */
[-C--:B------:R-:W-:Y:S01]  /*0ca0*/  FFMA.FTZ R112, R61, R60.reuse, R112 ;  /* 0x0000003c3d707223 */ /* 0x080fe20000010070 */
[----:B------:R-:W-:Y:S01]  /*0cb0*/  FADD.FTZ R111, R60, R111 ;  /* 0x0000006f3c6f7221 */ /* 0x000fe20000010000 */
[----:B------:R-:W-:Y:S01]  /*0cc0*/  FFMA.FTZ R156, R146, R60, R57 ;  /* 0x0000003c929c7223 */ /* 0x000fe20000010039 */
[----:B------:R-:W-:Y:S01]  /*0cd0*/  SHF.L.U32 R68, R68, 0x10, RZ ;  /* 0x0000001044447819 */ /* 0x000fe200000006ff */
[----:B------:R-:W-:Y:S01]  /*0ce0*/  FMUL.FTZ R155, R71, UR9 ;  /* 0x00000009479b7c20 */ /* 0x000fe20008410000 */
[----:B------:R-:W-:Y:S01]  /*0cf0*/  FMUL.FTZ R57, R141, R56 ;  /* 0x000000388d397220 */ /* 0x000fe20000410000 */
[----:B------:R-:W-:Y:S01]  /*0d00*/  IADD3 R60, PT, PT, R149, 0x80, RZ ;  /* 0x00000080953c7810 */ /* 0x000fe20007ffe0ff */
[-C--:B------:R-:W-:Y:S01]  /*0d10*/  FMUL.FTZ R161, R139, R160.reuse ;  /* 0x000000a08ba17220 */ /* 0x080fe20000410000 */
[----:B------:R-:W-:Y:S01]  /*0d20*/  SHF.L.U32 R62, R62, 0x10, RZ ;  /* 0x000000103e3e7819 */ /* 0x000fe200000006ff */
[----:B------:R-:W-:Y:S01]  /*0d30*/  FADD.FTZ R97, R160, R97 ;  /* 0x00000061a0617221 */ /* 0x000fe20000010000 */
[----:B------:R-:W-:Y:S01]  /*0d40*/  FFMA.FTZ R98, R157, R160, R98 ;  /* 0x000000a09d627223 */ /* 0x000fe20000010062 */
[----:B------:R-:W-:Y:S01]  /*0d50*/  FMUL.FTZ R65, R65, UR9 ;  /* 0x0000000941417c20 */ /* 0x000fe20008410000 */
[----:B------:R-:W-:Y:S01]  /*0d60*/  FMUL.FTZ R160, R129, R58 ;  /* 0x0000003a81a07220 */ /* 0x000fe20000410000 */
[C---:B------:R-:W-:Y:S01]  /*0d70*/  FFMA.FTZ R102, R155.reuse, R56, R102 ;  /* 0x000000389b667223 */ /* 0x040fe20000010066 */
[----:B------:R-:W-:Y:S01]  /*0d80*/  FADD.FTZ R101, R56, R101 ;  /* 0x0000006538657221 */ /* 0x000fe20000010000 */
[-C--:B------:R-:W-:Y:S01]  /*0d90*/  FFMA.FTZ R104, R155, R68.reuse, R104 ;  /* 0x000000449b687223 */ /* 0x080fe20000010068 */
[----:B------:R-:W-:Y:S01]  /*0da0*/  FADD.FTZ R103, R68, R103 ;  /* 0x0000006744677221 */ /* 0x000fe20000010000 */
[----:B------:R-:W-:Y:S01]  /*0db0*/  FFMA.FTZ R154, R142, R68, R57 ;  /* 0x000000448e9a7223 */ /* 0x000fe20000010039 */
[----:B------:R-:W-:-:S04]  /*0dc0*/  IMAD.WIDE.U32 R68, R60, 0x10, R78 ;  /* 0x000000103c447825 */ /* 0x000fc800078e004e */
[----:B------:R-:W-:Y:S01]  /*0dd0*/  FADD.FTZ R95, R62, R95 ;  /* 0x0000005f3e5f7221 */ /* 0x000fe20000010000 */
[----:B------:R-:W-:Y:S01]  /*0de0*/  FFMA.FTZ R96, R65, R62, R96 ;  /* 0x0000003e41607223 */ /* 0x000fe20000010060 */
[----:B------:R-:W-:-:S04]  /*0df0*/  IMAD.WIDE.U32 R56, R60, 0x20, R76 ;  /* 0x000000203c387825 */ /* 0x000fc800078e004c */
[----:B------:R-:W-:Y:S01]  /*0e00*/  FFMA.FTZ R62, R127, R62, R160 ;  /* 0x0000003e7f3e7223 */ /* 0x000fe200000100a0 */
[----:B------:R-:W-:Y:S01]  /*0e10*/  SHF.L.U32 R160, R59, 0x10, RZ ;  /* 0x000000103ba07819 */ /* 0x000fe200000006ff */
[----:B------:R-:W-:Y:S01]  /*0e20*/  FADD.FTZ R107, R73, R107 ;  /* 0x0000006b496b7221 */ /* 0x000fe20000010000 */
[----:B------:R-:W-:-:S04]  /*0e30*/  IMAD.WIDE.U32 R76, R60, 0x10, R74 ;  /* 0x000000103c4c7825 */ /* 0x000fc800078e004a */
[----:B------:R-:W-:Y:S01]  /*0e40*/  FFMA.FTZ R108, R153, R73, R108 ;  /* 0x00000049996c7223 */ /* 0x000fe2000001006c */
[----:B------:R-:W-:Y:S01]  /*0e50*/  FADD.FTZ R66, -R158, R66 ;  /* 0x000000429e427221 */ /* 0x000fe20000010100 */
[----:B------:R-:W2:Y:S01]  /*0e60*/  LDG.E.128 R72, desc[UR20][R56.64] ;  /* 0x0000001438487981 */ /* 0x000ea2000c1e1d00 */
[----:B------:R-:W-:Y:S01]  /*0e70*/  FADD.FTZ R93, R58, R93 ;  /* 0x0000005d3a5d7221 */ /* 0x000fe20000010000 */
[----:B------:R-:W-:Y:S01]  /*0e80*/  FFMA.FTZ R94, R65, R58, R94 ;  /* 0x0000003a415e7223 */ /* 0x000fe2000001005e */
[----:B------:R-:W-:Y:S01]  /*0e90*/  FADD.FTZ R99, R159, R99 ;  /* 0x000000639f637221 */ /* 0x000fe20000010000 */
[----:B------:R-:W3:Y:S01]  /*0ea0*/  LDG.E.128 R68, desc[UR20][R68.64] ;  /* 0x0000001444447981 */ /* 0x000ee2000c1e1d00 */
[-C--:B------:R-:W-:Y:S01]  /*0eb0*/  FFMA.FTZ R100, R157, R159.reuse, R100 ;  /* 0x0000009f9d647223 */ /* 0x080fe20000010064 */
[----:B------:R-:W-:Y:S01]  /*0ec0*/  FFMA.FTZ R64, R140, R159, R161 ;  /* 0x0000009f8c407223 */ /* 0x000fe200000100a1 */
[----:B------:R-:W-:Y:S01]  /*0ed0*/  SHF.L.U32 R58, R63, 0x10, RZ ;  /* 0x000000103f3a7819 */ /* 0x000fe200000006ff */
[----:B------:R-:W-:Y:S01]  /*0ee0*/  FMUL.FTZ R159, R66, UR9 ;  /* 0x00000009429f7c20 */ /* 0x000fe20008410000 */
[----:B------:R-:W-:Y:S01]  /*0ef0*/  FMUL.FTZ R161, R117, R160 ;  /* 0x000000a075a17220 */ /* 0x000fe20000410000 */
[----:B------:R-:W4:Y:S01]  /*0f00*/  LDG.E.128 R76, desc[UR20][R76.64] ;  /* 0x000000144c4c7981 */ /* 0x000f22000c1e1d00 */
[----:B------:R-:W-:Y:S01]  /*0f10*/  PRMT R63, R59, 0x7632, R63 ;  /* 0x000076323b3f7816 */ /* 0x000fe2000000003f */
[----:B------:R-:W-:Y:S01]  /*0f20*/  FADD.FTZ R91, R58, R91 ;  /* 0x0000005b3a5b7221 */ /* 0x000fe20000010000 */
[-C--:B------:R-:W-:Y:S01]  /*0f30*/  FFMA.FTZ R92, R159, R58.reuse, R92 ;  /* 0x0000003a9f5c7223 */ /* 0x080fe2000001005c */
[----:B------:R-:W-:Y:S01]  /*0f40*/  FFMA.FTZ R66, R116, R58, R161 ;  /* 0x0000003a74427223 */ /* 0x000fe200000100a1 */
[----:B------:R-:W-:-:S02]  /*0f50*/  PRMT R58, R63, 0x7632, R58 ;  /* 0x000076323f3a7816 */ /* 0x000fc4000000003a */
[----:B------:R-:W-:Y:S01]  /*0f60*/  SHF.L.U32 R63, R63, 0x10, RZ ;  /* 0x000000103f3f7819 */ /* 0x000fe200000006ff */
[----:B------:R-:W-:Y:S01]  /*0f70*/  FADD.FTZ R67, -R158, R67 ;  /* 0x000000439e437221 */ /* 0x000fe20000010100 */
[----:B------:R-:W-:-:S03]  /*0f80*/  SHF.L.U32 R58, R58, 0x10, RZ ;  /* 0x000000103a3a7819 */ /* 0x000fc600000006ff */
[-C--:B------:R-:W-:Y:S01]  /*0f90*/  FMUL.FTZ R59, R130, R63.reuse ;  /* 0x0000003f823b7220 */ /* 0x080fe20000410000 */
[----:B------:R-:W-:Y:S01]  /*0fa0*/  FMUL.FTZ R163, R67, UR9 ;  /* 0x0000000943a37c20 */ /* 0x000fe20008410000 */
[----:B------:R-:W-:Y:S01]  /*0fb0*/  FADD.FTZ R89, R160, R89 ;  /* 0x00000059a0597221 */ /* 0x000fe20000010000 */
[----:B------:R-:W-:Y:S01]  /*0fc0*/  FFMA.FTZ R90, R159, R160, R90 ;  /* 0x000000a09f5a7223 */ /* 0x000fe2000001005a */
[----:B------:R-:W-:Y:S01]  /*0fd0*/  FADD.FTZ R87, R58, R87 ;  /* 0x000000573a577221 */ /* 0x000fe20000010000 */
[-C--:B------:R-:W-:Y:S01]  /*0fe0*/  FFMA.FTZ R88, R163, R58.reuse, R88 ;  /* 0x0000003aa3587223 */ /* 0x080fe20000010058 */
[----:B------:R-:W-:Y:S02]  /*0ff0*/  FFMA.FTZ R160, R128, R58, R59 ;  /* 0x0000003a80a07223 */ /* 0x000fe4000001003b */
[----:B------:R-:W4:Y:S01]  /*1000*/  LDG.E.128 R56, desc[UR20][R56.64+0x10] ;  /* 0x0000101438387981 */ /* 0x000f22000c1e1d00 */
[----:B------:R-:W-:Y:S01]  /*1010*/  FADD.FTZ R85, R63, R85 ;  /* 0x000000553f557221 */ /* 0x000fe20000010000 */
[----:B------:R-:W-:Y:S01]  /*1020*/  FFMA.FTZ R86, R163, R63, R86 ;  /* 0x0000003fa3567223 */ /* 0x000fe20000010056 */
[----:B------:R-:W-:-:S04]  /*1030*/  ISETP.NE.U32.AND P0, PT, RZ, UR24, PT ;  /* 0x00000018ff007c0c */ /* 0x000fc8000bf05070 */
[----:B------:R-:W-:Y:S01]  /*1040*/  ISETP.NE.AND.EX P0, PT, RZ, UR25, PT, P0 ;  /* 0x00000019ff007c0c */ /* 0x000fe2000bf05300 */
[----:B--2---:R-:W-:Y:S01]  /*1050*/  FADD.FTZ R67, -R158, R72 ;  /* 0x000000489e437221 */ /* 0x004fe20000010100 */
[----:B---3--:R-:W-:-:S03]  /*1060*/  SHF.L.U32 R72, R68, 0x10, RZ ;  /* 0x0000001044487819 */ /* 0x008fc600000006ff */
[----:B------:R-:W-:Y:S01]  /*1070*/  FMUL.FTZ R67, R67, UR9 ;  /* 0x0000000943437c20 */ /* 0x000fe20008410000 */
[----:B------:R-:W-:Y:S01]  /*1080*/  FADD.FTZ R74, -R158, R74 ;  /* 0x0000004a9e4a7221 */ /* 0x000fe20000010100 */
[----:B----4-:R-:W-:Y:S01]  /*1090*/  SHF.L.U32 R63, R76, 0x10, RZ ;  /* 0x000000104c3f7819 */ /* 0x010fe200000006ff */
[-C--:B------:R-:W-:Y:S01]  /*10a0*/  FMUL.FTZ R161, R122, R72.reuse ;  /* 0x000000487aa17220 */ /* 0x080fe20000410000 */
[----:B------:R-:W-:Y:S01]  /*10b0*/  FADD.FTZ R81, R72, R81 ;  /* 0x0000005148517221 */ /* 0x000fe20000010000 */
[----:B------:R-:W-:Y:S01]  /*10c0*/  FFMA.FTZ R82, R67, R72, R82 ;  /* 0x0000004843527223 */ /* 0x000fe20000010052 */
[----:B------:R-:W-:Y:S01]  /*10d0*/  SHF.L.U32 R72, R69, 0x10, RZ ;  /* 0x0000001045487819 */ /* 0x000fe200000006ff */
[----:B------:R-:W-:Y:S01]  /*10e0*/  FADD.FTZ R83, R63, R83 ;  /* 0x000000533f537221 */ /* 0x000fe20000010000 */
[-C--:B------:R-:W-:Y:S01]  /*10f0*/  FFMA.FTZ R84, R67, R63.reuse, R84 ;  /* 0x0000003f43547223 */ /* 0x080fe20000010054 */
[----:B------:R-:W-:Y:S01]  /*1100*/  FFMA.FTZ R63, R118, R63, R161 ;  /* 0x0000003f763f7223 */ /* 0x000fe200000100a1 */
[----:B------:R-:W-:Y:S01]  /*1110*/  FMUL.FTZ R161, R74, UR9 ;  /* 0x000000094aa17c20 */ /* 0x000fe20008410000 */
[----:B------:R-:W-:Y:S01]  /*1120*/  PRMT R69, R69, 0x7632, R69 ;  /* 0x0000763245457816 */ /* 0x000fe20000000045 */
[----:B------:R-:W-:Y:S01]  /*1130*/  FADD.FTZ R75, -R158, R75 ;  /* 0x0000004b9e4b7221 */ /* 0x000fe20000010100 */
[----:B------:R-:W-:Y:S01]  /*1140*/  SHF.L.U32 R74, R77, 0x10, RZ ;  /* 0x000000104d4a7819 */ /* 0x000fe200000006ff */
[----:B------:R-:W-:Y:S01]  /*1150*/  FADD.FTZ R21, R72, R21 ;  /* 0x0000001548157221 */ /* 0x000fe20000010000 */
[-C--:B------:R-:W-:Y:S01]  /*1160*/  FFMA.FTZ R22, R161, R72.reuse, R22 ;  /* 0x00000048a1167223 */ /* 0x080fe20000010016 */
[----:B------:R-:W-:Y:S01]  /*1170*/  PRMT R68, R68, 0x7632, R68 ;  /* 0x0000763244447816 */ /* 0x000fe20000000044 */
[----:B------:R-:W-:Y:S01]  /*1180*/  FMUL.FTZ R72, R123, R72 ;  /* 0x000000487b487220 */ /* 0x000fe20000410000 */
[----:B------:R-:W-:Y:S01]  /*1190*/  SHF.L.U32 R69, R69, 0x10, RZ ;  /* 0x0000001045457819 */ /* 0x000fe200000006ff */
[----:B------:R-:W-:Y:S01]  /*11a0*/  FADD.FTZ R73, -R158, R73 ;  /* 0x000000499e497221 */ /* 0x000fe20000010100 */
[----:B------:R-:W-:Y:S01]  /*11b0*/  PRMT R77, R77, 0x7632, R77 ;  /* 0x000076324d4d7816 */ /* 0x000fe2000000004d */
[----:B------:R-:W-:Y:S01]  /*11c0*/  FMUL.FTZ R75, R75, UR9 ;  /* 0x000000094b4b7c20 */ /* 0x000fe20008410000 */
[----:B------:R-:W-:Y:S01]  /*11d0*/  FADD.FTZ R23, R74, R23 ;  /* 0x000000174a177221 */ /* 0x000fe20000010000 */
[-C--:B------:R-:W-:Y:S01]  /*11e0*/  FFMA.FTZ R24, R161, R74.reuse, R24 ;  /* 0x0000004aa1187223 */ /* 0x080fe20000010018 */
[----:B------:R-:W-:Y:S01]  /*11f0*/  SHF.L.U32 R68, R68, 0x10, RZ ;  /* 0x0000001044447819 */ /* 0x000fe200000006ff */
[----:B------:R-:W-:Y:S01]  /*1200*/  FFMA.FTZ R74, R119, R74, R72 ;  /* 0x0000004a774a7223 */ /* 0x000fe20000010048 */
[----:B------:R-:W-:Y:S01]  /*1210*/  PRMT R76, R76, 0x7632, R76 ;  /* 0x000076324c4c7816 */ /* 0x000fe2000000004c */
[----:B------:R-:W-:Y:S01]  /*1220*/  FMUL.FTZ R73, R73, UR9 ;  /* 0x0000000949497c20 */ /* 0x000fe20008410000 */
[----:B------:R-:W-:Y:S01]  /*1230*/  SHF.L.U32 R77, R77, 0x10, RZ ;  /* 0x000000104d4d7819 */ /* 0x000fe200000006ff */
[-C--:B------:R-:W-:Y:S01]  /*1240*/  FFMA.FTZ R18, R75, R69.reuse, R18 ;  /* 0x000000454b127223 */ /* 0x080fe20000010012 */
[----:B------:R-:W-:Y:S01]  /*1250*/  FADD.FTZ R0, R69, R0 ;  /* 0x0000000045007221 */ /* 0x000fe20000010000 */
[----:B------:R-:W-:Y:S01]  /*1260*/  FADD.FTZ R56, -R158, R56 ;  /* 0x000000389e387221 */ /* 0x000fe20000010100 */
[----:B------:R-:W-:Y:S01]  /*1270*/  FMUL.FTZ R69, R136, R69 ;  /* 0x0000004588457220 */ /* 0x000fe20000410000 */
[----:B------:R-:W-:Y:S01]  /*1280*/  SHF.L.U32 R72, R70, 0x10, RZ ;  /* 0x0000001046487819 */ /* 0x000fe200000006ff */
[C---:B------:R-:W-:Y:S01]  /*1290*/  FADD.FTZ R57, -R158.reuse, R57 ;  /* 0x000000399e397221 */ /* 0x040fe20000010100 */
[C---:B------:R-:W-:Y:S01]  /*12a0*/  FADD.FTZ R58, -R158.reuse, R58 ;  /* 0x0000003a9e3a7221 */ /* 0x040fe20000010100 */
[----:B------:R-:W-:Y:S01]  /*12b0*/  FADD.FTZ R59, -R158, R59 ;  /* 0x0000003b9e3b7221 */ /* 0x000fe20000010100 */
[----:B------:R-:W-:Y:S01]  /*12c0*/  PRMT R70, R70, 0x7632, R70 ;  /* 0x0000763246467816 */ /* 0x000fe20000000046 */
[-C--:B------:R-:W-:Y:S01]  /*12d0*/  FFMA.FTZ R26, R73, R68.reuse, R26 ;  /* 0x00000044491a7223 */ /* 0x080fe2000001001a */
[----:B------:R-:W-:Y:S01]  /*12e0*/  SHF.L.U32 R76, R76, 0x10, RZ ;  /* 0x000000104c4c7819 */ /* 0x000fe200000006ff */
[----:B------:R-:W-:Y:S01]  /*12f0*/  FADD.FTZ R25, R68, R25 ;  /* 0x0000001944197221 */ /* 0x000fe20000010000 */
[----:B------:R-:W-:Y:S01]  /*1300*/  FMUL.FTZ R158, R56, UR9 ;  /* 0x00000009389e7c20 */ /* 0x000fe20008410000 */
[----:B------:R-:W-:Y:S01]  /*1310*/  FMUL.FTZ R68, R135, R68 ;  /* 0x0000004487447220 */ /* 0x000fe20000410000 */
[-C--:B------:R-:W-:Y:S01]  /*1320*/  FFMA.FTZ R20, R75, R77.reuse, R20 ;  /* 0x0000004d4b147223 */ /* 0x080fe20000010014 */
[----:B------:R-:W-:Y:S01]  /*1330*/  FADD.FTZ R19, R77, R19 ;  /* 0x000000134d137221 */ /* 0x000fe20000010000 */
[----:B------:R-:W-:Y:S01]  /*1340*/  FFMA.FTZ R69, R132, R77, R69 ;  /* 0x0000004d84457223 */ /* 0x000fe20000010045 */
[----:B------:R-:W-:Y:S01]  /*1350*/  SHF.L.U32 R56, R78, 0x10, RZ ;  /* 0x000000104e387819 */ /* 0x000fe200000006ff */
[----:B------:R-:W-:Y:S01]  /*1360*/  FMUL.FTZ R77, R124, R72 ;  /* 0x000000487c4d7220 */ /* 0x000fe20000410000 */
[----:B------:R-:W-:Y:S01]  /*1370*/  PRMT R78, R78, 0x7632, R78 ;  /* 0x000076324e4e7816 */ /* 0x000fe2000000004e */
[----:B------:R-:W-:Y:S01]  /*1380*/  FMUL.FTZ R165, R57, UR9 ;  /* 0x0000000939a57c20 */ /* 0x000fe20008410000 */
[----:B------:R-:W-:Y:S01]  /*1390*/  SHF.L.U32 R70, R70, 0x10, RZ ;  /* 0x0000001046467819 */ /* 0x000fe200000006ff */
[-C--:B------:R-:W-:Y:S01]  /*13a0*/  FFMA.FTZ R80, R73, R76.reuse, R80 ;  /* 0x0000004c49507223 */ /* 0x080fe20000010050 */
[----:B------:R-:W-:Y:S01]  /*13b0*/  FADD.FTZ R27, R76, R27 ;  /* 0x0000001b4c1b7221 */ /* 0x000fe20000010000 */
[----:B------:R-:W-:Y:S01]  /*13c0*/  FFMA.FTZ R68, R131, R76, R68 ;  /* 0x0000004c83447223 */ /* 0x000fe20000010044 */
[----:B------:R-:W-:Y:S01]  /*13d0*/  FFMA.FTZ R76, R120, R56, R77 ;  /* 0x00000038784c7223 */ /* 0x000fe2000001004d */
[----:B------:R-:W-:Y:S01]  /*13e0*/  SHF.L.U32 R77, R78, 0x10, RZ ;  /* 0x000000104e4d7819 */ /* 0x000fe200000006ff */
[----:B------:R-:W-:Y:S01]  /*13f0*/  FFMA.FTZ R9, R158, R72, R9 ;  /* 0x000000489e097223 */ /* 0x000fe20000010009 */
[----:B------:R-:W-:Y:S01]  /*1400*/  FADD.FTZ R2, R72, R2 ;  /* 0x0000000248027221 */ /* 0x000fe20000010000 */
[----:B------:R-:W-:Y:S01]  /*1410*/  FADD.FTZ R3, R70, R3 ;  /* 0x0000000346037221 */ /* 0x000fe20000010000 */
[-C--:B------:R-:W-:Y:S01]  /*1420*/  FFMA.FTZ R8, R165, R70.reuse, R8 ;  /* 0x00000046a5087223 */ /* 0x080fe20000010008 */
[----:B------:R-:W-:Y:S01]  /*1430*/  FMUL.FTZ R70, R137, R70 ;  /* 0x0000004689467220 */ /* 0x000fe20000410000 */
[----:B------:R-:W-:Y:S01]  /*1440*/  SHF.L.U32 R72, R71, 0x10, RZ ;  /* 0x0000001047487819 */ /* 0x000fe200000006ff */
[----:B------:R-:W-:Y:S01]  /*1450*/  FFMA.FTZ R17, R158, R56, R17 ;  /* 0x000000389e117223 */ /* 0x000fe20000010011 */
[----:B------:R-:W-:Y:S01]  /*1460*/  FADD.FTZ R13, R56, R13 ;  /* 0x0000000d380d7221 */ /* 0x000fe20000010000 */
[----:B------:R-:W-:Y:S01]  /*1470*/  FADD.FTZ R12, R77, R12 ;  /* 0x0000000c4d0c7221 */ /* 0x000fe20000010000 */
[-C--:B------:R-:W-:Y:S01]  /*1480*/  FFMA.FTZ R16, R165, R77.reuse, R16 ;  /* 0x0000004da5107223 */ /* 0x080fe20000010010 */
[----:B------:R-:W-:Y:S01]  /*1490*/  FFMA.FTZ R77, R133, R77, R70 ;  /* 0x0000004d854d7223 */ /* 0x000fe20000010046 */
[----:B------:R-:W-:Y:S01]  /*14a0*/  SHF.L.U32 R56, R79, 0x10, RZ ;  /* 0x000000104f387819 */ /* 0x000fe200000006ff */
[----:B------:R-:W-:Y:S01]  /*14b0*/  FMUL.FTZ R78, R58, UR9 ;  /* 0x000000093a4e7c20 */ /* 0x000fe20008410000 */
[----:B------:R-:W-:Y:S01]  /*14c0*/  FMUL.FTZ R70, R125, R72 ;  /* 0x000000487d467220 */ /* 0x000fe20000410000 */
[----:B------:R-:W-:-:S02]  /*14d0*/  PRMT R71, R71, 0x7632, R71 ;  /* 0x0000763247477816 */ /* 0x000fc40000000047 */
[-C--:B------:R-:W-:Y:S01]  /*14e0*/  FFMA.FTZ R15, R78, R56.reuse, R15 ;  /* 0x000000384e0f7223 */ /* 0x080fe2000001000f */
[----:B------:R-:W-:Y:S01]  /*14f0*/  FFMA.FTZ R70, R121, R56, R70 ;  /* 0x0000003879467223 */ /* 0x000fe20000010046 */
[----:B------:R-:W-:Y:S01]  /*1500*/  FADD.FTZ R11, R56, R11 ;  /* 0x0000000b380b7221 */ /* 0x000fe20000010000 */
[----:B------:R-:W-:Y:S01]  /*1510*/  PRMT R56, R79, 0x7632, R56 ;  /* 0x000076324f387816 */ /* 0x000fe20000000038 */
[----:B------:R-:W-:Y:S01]  /*1520*/  FMUL.FTZ R79, R59, UR9 ;  /* 0x000000093b4f7c20 */ /* 0x000fe20008410000 */
[----:B------:R-:W-:Y:S02]  /*1530*/  SHF.L.U32 R57, R71, 0x10, RZ ;  /* 0x0000001047397819 */ /* 0x000fe400000006ff */
[----:B------:R-:W-:-:S03]  /*1540*/  SHF.L.U32 R71, R56, 0x10, RZ ;  /* 0x0000001038477819 */ /* 0x000fc600000006ff */
[----:B------:R-:W-:Y:S01]  /*1550*/  FADD.FTZ R5, R57, R5 ;  /* 0x0000000539057221 */ /* 0x000fe20000010000 */
[-C--:B------:R-:W-:Y:S01]  /*1560*/  FFMA.FTZ R6, R79, R57.reuse, R6 ;  /* 0x000000394f067223 */ /* 0x080fe20000010006 */
[----:B------:R-:W-:Y:S01]  /*1570*/  FMUL.FTZ R57, R138, R57 ;  /* 0x000000398a397220 */ /* 0x000fe20000410000 */
[----:B------:R-:W-:Y:S01]  /*1580*/  FADD.FTZ R10, R71, R10 ;  /* 0x0000000a470a7221 */ /* 0x000fe20000010000 */
[-C--:B------:R-:W-:Y:S02]  /*1590*/  FFMA.FTZ R14, R79, R71.reuse, R14 ;  /* 0x000000474f0e7223 */ /* 0x080fe4000001000e */
[----:B------:R-:W-:Y:S02]  /*15a0*/  FFMA.FTZ R71, R134, R71, R57 ;  /* 0x0000004786477223 */ /* 0x000fe40000010039 */
[----:B------:R-:W0:Y:S01]  /*15b0*/  @P0 LDC.64 R56, c[0x0][0x438] ;  /* 0x00010e00ff380b82 */ /* 0x000e220000000a00 */
[----:B------:R-:W-:Y:S01]  /*15c0*/  FFMA.FTZ R7, R78, R72, R7 ;  /* 0x000000484e077223 */ /* 0x000fe20000010007 */
[----:B------:R-:W-:Y:S01]  /*15d0*/  FADD.FTZ R4, R72, R4 ;  /* 0x0000000448047221 */ /* 0x000fe20000010000 */
[----:B------:R-:W-:-:S04]  /*15e0*/  FADD.FTZ R72, RZ, R150 ;  /* 0x00000096ff487221 */ /* 0x000fc80000010000 */
[----:B------:R-:W-:-:S04]  /*15f0*/  FADD.FTZ R72, R156, R72 ;  /* 0x000000489c487221 */ /* 0x000fc80000010000 */
[----:B------:R-:W-:-:S04]  /*1600*/  FADD.FTZ R72, R152, R72 ;  /* 0x0000004898487221 */ /* 0x000fc80000010000 */
[----:B------:R-:W-:Y:S01]  /*1610*/  FADD.FTZ R72, R154, R72 ;  /* 0x000000489a487221 */ /* 0x000fe20000010000 */
[----:B0-----:R-:W-:Y:S02]  /*1620*/  @P0 IMAD.WIDE.U32 R58, R149, 0x20, R56 ;  /* 0x00000020953a0825 */ /* 0x001fe400078e0038 */
[----:B------:R-:W0:Y:S02]  /*1630*/  @P0 LDC.64 R56, c[0x0][0x438] ;  /* 0x00010e00ff380b82 */ /* 0x000e240000000a00 */
[----:B------:R-:W-:Y:S01]  /*1640*/  FADD.FTZ R72, R64, R72 ;  /* 0x0000004840487221 */ /* 0x000fe20000010000 */
[----:B-----5:R-:W5:Y:S03]  /*1650*/  @P0 LDG.E.128 R28, desc[UR20][R58.64] ;  /* 0x000000143a1c0981 */ /* 0x020f66000c1e1d00 */
[----:B------:R-:W-:Y:S01]  /*1660*/  FADD.FTZ R72, R62, R72 ;  /* 0x000000483e487221 */ /* 0x000fe20000010000 */
[----:B------:R1:W5:Y:S03]  /*1670*/  @P0 LDG.E.128 R32, desc[UR20][R58.64+0x10] ;  /* 0x000010143a200981 */ /* 0x000366000c1e1d00 */
[----:B-1----:R-:W-:-:S04]  /*1680*/  FADD.FTZ R59, R66, R72 ;  /* 0x00000048423b7221 */ /* 0x002fc80000010000 */
[----:B------:R-:W-:-:S04]  /*1690*/  FADD.FTZ R58, R160, R59 ;  /* 0x0000003ba03a7221 */ /* 0x000fc80000010000 */
[----:B------:R-:W-:Y:S01]  /*16a0*/  FADD.FTZ R59, R63, R58 ;  /* 0x0000003a3f3b7221 */ /* 0x000fe20000010000 */
[----:B0-----:R-:W-:-:S04]  /*16b0*/  @P0 IMAD.WIDE.U32 R56, R60, 0x20, R56 ;  /* 0x000000203c380825 */ /* 0x001fc800078e0038 */
[----:B------:R-:W-:Y:S01]  /*16c0*/  FADD.FTZ R59, R59, R68 ;  /* 0x000000443b3b7221 */ /* 0x000fe20000010000 */
[----:B------:R-:W5:Y:S04]  /*16d0*/  @P0 LDG.E.128 R36, desc[UR20][R56.64] ;  /* 0x0000001438240981 */ /* 0x000f68000c1e1d00 */
[----:B------:R0:W5:Y:S01]  /*16e0*/  @P0 LDG.E.128 R40, desc[UR20][R56.64+0x10] ;  /* 0x0000101438280981 */ /* 0x000162000c1e1d00 */
[----:B------:R-:W-:Y:S01]  /*16f0*/  FFMA.FTZ R58, R151, R150, RZ ;  /* 0x00000096973a7223 */ /* 0x000fe200000100ff */
[----:B0-----:R-:W-:-:S04]  /*1700*/  FADD.FTZ R56, R59, R74 ;  /* 0x0000004a3b387221 */ /* 0x001fc80000010000 */
[----:B------:R-:W-:Y:S01]  /*1710*/  FADD.FTZ R57, R56, R69 ;  /* 0x0000004538397221 */ /* 0x000fe20000010000 */
[----:B------:R-:W-:-:S03]  /*1720*/  FFMA.FTZ R58, R61, R156, R58 ;  /* 0x0000009c3d3a7223 */ /* 0x000fc6000001003a */
[----:B------:R-:W-:Y:S01]  /*1730*/  FADD.FTZ R56, R57, R76 ;  /* 0x0000004c39387221 */ /* 0x000fe20000010000 */
[----:B------:R-:W-:-:S03]  /*1740*/  FFMA.FTZ R58, R153, R152, R58 ;  /* 0x00000098993a7223 */ /* 0x000fc6000001003a */
[----:B------:R-:W-:Y:S01]  /*1750*/  FADD.FTZ R57, R56, R77 ;  /* 0x0000004d38397221 */ /* 0x000fe20000010000 */
[----:B------:R-:W-:-:S03]  /*1760*/  FFMA.FTZ R58, R155, R154, R58 ;  /* 0x0000009a9b3a7223 */ /* 0x000fc6000001003a */
[----:B------:R-:W-:Y:S01]  /*1770*/  FADD.FTZ R56, R57, R70 ;  /* 0x0000004639387221 */ /* 0x000fe20000010000 */
[----:B------:R-:W-:-:S03]  /*1780*/  FFMA.FTZ R58, R157, R64, R58 ;  /* 0x000000409d3a7223 */ /* 0x000fc6000001003a */
[----:B------:R-:W-:Y:S01]  /*1790*/  FADD.FTZ R57, R56, R71 ;  /* 0x0000004738397221 */ /* 0x000fe20000010000 */
[----:B------:R-:W-:-:S04]  /*17a0*/  FFMA.FTZ R58, R65, R62, R58 ;  /* 0x0000003e413a7223 */ /* 0x000fc8000001003a */
[----:B------:R-:W0:Y:S01]  /*17b0*/  SHFL.DOWN PT, R56, R57, 0x10, 0x1f ;  /* 0x0a001f0039387f89 */ /* 0x000e2200000e0000 */
[----:B------:R-:W-:-:S04]  /*17c0*/  FFMA.FTZ R58, R159, R66, R58 ;  /* 0x000000429f3a7223 */ /* 0x000fc8000001003a */
[----:B------:R-:W-:-:S04]  /*17d0*/  FFMA.FTZ R58, R163, R160, R58 ;  /* 0x000000a0a33a7223 */ /* 0x000fc8000001003a */
[----:B------:R-:W-:-:S04]  /*17e0*/  FFMA.FTZ R58, R67, R63, R58 ;  /* 0x0000003f433a7223 */ /* 0x000fc8000001003a */
[----:B------:R-:W-:-:S04]  /*17f0*/  FFMA.FTZ R58, R73, R68, R58 ;  /* 0x00000044493a7223 */ /* 0x000fc8000001003a */
[----:B------:R-:W-:Y:S01]  /*1800*/  FFMA.FTZ R58, R161, R74, R58 ;  /* 0x0000004aa13a7223 */ /* 0x000fe2000001003a */
[----:B0-----:R-:W-:-:S03]  /*1810*/  FADD.FTZ R56, R57, R56 ;  /* 0x0000003839387221 */ /* 0x001fc60000010000 */
[----:B------:R-:W-:-:S04]  /*1820*/  FFMA.FTZ R57, R75, R69, R58 ;  /* 0x000000454b397223 */ /* 0x000fc8000001003a */
[----:B------:R-:W-:-:S04]  /*1830*/  FFMA.FTZ R58, R158, R76, R57 ;  /* 0x0000004c9e3a7223 */ /* 0x000fc80000010039 */
[----:B------:R-:W-:-:S04]  /*1840*/  FFMA.FTZ R57, R165, R77, R58 ;  /* 0x0000004da5397223 */ /* 0x000fc8000001003a */
[----:B------:R-:W-:-:S04]  /*1850*/  FFMA.FTZ R58, R78, R70, R57 ;  /* 0x000000464e3a7223 */ /* 0x000fc80000010039 */
[----:B------:R-:W-:-:S05]  /*1860*/  FFMA.FTZ R58, R79, R71, R58 ;  /* 0x000000474f3a7223 */ /* 0x000fca000001003a */
[----:B------:R-:W0:Y:S04]  /*1870*/  SHFL.DOWN PT, R57, R58, 0x10, 0x1f ;  /* 0x0a001f003a397f89 */ /* 0x000e2800000e0000 */
[----:B------:R-:W1:Y:S01]  /*1880*/  SHFL.DOWN PT, R59, R56, 0x8, 0x1f ;  /* 0x09001f00383b7f89 */ /* 0x000e6200000e0000 */
[----:B0-----:R-:W-:-:S05]  /*1890*/  FADD.FTZ R57, R58, R57 ;  /* 0x000000393a397221 */ /* 0x001fca0000010000 */
[----:B------:R-:W0:Y:S01]  /*18a0*/  SHFL.DOWN PT, R72, R57, 0x8, 0x1f ;  /* 0x09001f0039487f89 */ /* 0x000e2200000e0000 */
[----:B-1----:R-:W-:Y:S01]  /*18b0*/  FADD.FTZ R59, R56, R59 ;  /* 0x0000003b383b7221 */ /* 0x002fe20000010000 */
[----:B0-----:R-:W-:-:S04]  /*18c0*/  FADD.FTZ R162, R57, R72 ;  /* 0x0000004839a27221 */ /* 0x001fc80000010000 */
[----:B------:R-:W0:Y:S02]  /*18d0*/  SHFL.DOWN PT, R72, R59, 0x4, 0x1f ;  /* 0x08801f003b487f89 */ /* 0x000e2400000e0000 */
[----:B0-----:R-:W-:Y:S02]  /*18e0*/  FADD.FTZ R164, R59, R72 ;  /* 0x000000483ba47221 */ /* 0x001fe40000010000 */
[----:B------:R-:W0:Y:S02]  /*18f0*/  SHFL.DOWN PT, R72, R162, 0x4, 0x1f ;  /* 0x08801f00a2487f89 */ /* 0x000e2400000e0000 */
[----:B0-----:R-:W-:-:S05]  /*1900*/  FADD.FTZ R72, R162, R72 ;  /* 0x00000048a2487221 */ /* 0x001fca0000010000 */
[----:B------:R-:W0:Y:S04]  /*1910*/  SHFL.DOWN PT, R58, R72, 0x2, 0x1f ;  /* 0x08401f00483a7f89 */ /* 0x000e2800000e0000 */
[----:B------:R-:W1:Y:S01]  /*1920*/  SHFL.DOWN PT, R57, R164, 0x2, 0x1f ;  /* 0x08401f00a4397f89 */ /* 0x000e6200000e0000 */
[----:B0-----:R-:W-:Y:S02]  /*1930*/  FADD.FTZ R58, R72, R58 ;  /* 0x0000003a483a7221 */ /* 0x001fe40000010000 */
[----:B------:R-:W0:Y:S01]  /*1940*/  S2R R72, SR_TID.X ;  /* 0x0000000000487919 */ /* 0x000e220000002100 */
[----:B-1----:R-:W-:Y:S02]  /*1950*/  FADD.FTZ R164, R164, R57 ;  /* 0x00000039a4a47221 */ /* 0x002fe40000010000 */
[----:B------:R-:W-:Y:S04]  /*1960*/  SHFL.DOWN PT, R57, R58, 0x1, 0x1f ;  /* 0x08201f003a397f89 */ /* 0x000fe800000e0000 */
[----:B------:R-:W1:Y:S01]  /*1970*/  SHFL.DOWN PT, R56, R164, 0x1, 0x1f ;  /* 0x08201f00a4387f89 */ /* 0x000e6200000e0000 */
[----:B------:R-:W-:Y:S01]  /*1980*/  BSSY.RECONVERGENT B0, `(.L_x_740) ;  /* 0x000000d000007945 */ /* 0x000fe20003800200 */
[----:B0-----:R-:W-:Y:S01]  /*1990*/  LOP3.LUT P2, RZ, R72, 0x1f, RZ, 0xc0, !PT ;  /* 0x0000001f48ff7812 */ /* 0x001fe2000784c0ff */
[----:B-1----:R-:W-:Y:S01]  /*19a0*/  FADD.FTZ R56, R164, R56 ;  /* 0x00000038a4387221 */ /* 0x002fe20000010000 */
[----:B------:R-:W-:-:S11]  /*19b0*/  FADD.FTZ R57, R58, R57 ;  /* 0x000000393a397221 */ /* 0x000fd60000010000 */
        /* <DEDUP_REMOVED lines=9> */
.L_x_741:
[----:B------:R-:W-:Y:S05]  /*1a50*/  BSYNC.RECONVERGENT B0 ;  /* 0x0000000000007941 */ /* 0x000fea0003800200 */
.L_x_740:
[----:B------:R-:W1:Y:S08]  /*1a60*/  S2UR UR6, SR_CgaCtaId ;  /* 0x00000000000679c3 */ /* 0x000e700000008800 */
[----:B------:R-:W-:Y:S01]  /*1a70*/  BAR.SYNC.DEFER_BLOCKING 0x0 ;  /* 0x0000000000007b1d */ /* 0x000fe20000010000 */
[----:B------:R-:W-:Y:S02]  /*1a80*/  UISETP.NE.U32.AND UP0, UPT, UR24, URZ, UPT ;  /* 0x000000ff1800728c */ /* 0x000fe4000bf05070 */
[----:B------:R-:W-:-:S02]  /*1a90*/  UIADD3 UR4, UPT, UPT, UR4, UR26, URZ ;  /* 0x0000001a04047290 */ /* 0x000fc4000fffe0ff */
[----:B------:R-:W-:Y:S01]  /*1aa0*/  UISETP.NE.AND.EX UP0, UPT, UR25, URZ, UPT, UP0 ;  /* 0x000000ff1900728c */ /* 0x000fe2000bf05300 */
[----:B------:R-:W-:Y:S01]  /*1ab0*/  UMOV UR5, 0x400 ;  /* 0x0000040000057882 */ /* 0x000fe20000000000 */
[----:B------:R-:W-:Y:S02]  /*1ac0*/  UISETP.GE.AND UP2, UPT, UR4, UR27, UPT ;  /* 0x0000001b0400728c */ /* 0x000fe4000bf46270 */
[----:B-1----:R-:W-:-:S04]  /*1ad0*/  ULEA UR5, UR6, UR5, 0x18 ;  /* 0x0000000506057291 */ /* 0x002fc8000f8ec0ff */
        /* <DEDUP_REMOVED lines=41> */
[----:B------:R-:W-:Y:S01]  /*1d70*/  FADD.FTZ R150, R150, -R151 ;  /* 0x8000009796967221 */ /* 0x000fe20000010000 */
[----:B------:R-:W-:Y:S01]  /*1d80*/  FADD.FTZ R156, R156, -R61 ;  /* 0x8000003d9c9c7221 */ /* 0x000fe20000010000 */
[----:B------:R-:W-:Y:S01]  /*1d90*/  FADD.FTZ R152, R152, -R153 ;  /* 0x8000009998987221 */ /* 0x000fe20000010000 */
[----:B------:R-:W-:Y:S01]  /*1da0*/  FADD.FTZ R154, R154, -R155 ;  /* 0x8000009b9a9a7221 */ /* 0x000fe20000010000 */
[----:B------:R-:W-:Y:S01]  /*1db0*/  FADD.FTZ R157, R64, -R157 ;  /* 0x8000009d409d7221 */ /* 0x000fe20000010000 */
[----:B------:R-:W-:Y:S01]  /*1dc0*/  FADD.FTZ R65, R62, -R65 ;  /* 0x800000413e417221 */ /* 0x000fe20000010000 */
[----:B------:R-:W-:Y:S01]  /*1dd0*/  F2FP.BF16.F32.PACK_AB R59, R56, R59 ;  /* 0x0000003b383b723e */ /* 0x000fe200000010ff */
[----:B------:R-:W-:Y:S01]  /*1de0*/  FMUL.FTZ R56, R150, UR9 ;  /* 0x0000000996387c20 */ /* 0x000fe20008410000 */
[----:B------:R-:W-:Y:S01]  /*1df0*/  FMUL.FTZ R57, R152, UR9 ;  /* 0x0000000998397c20 */ /* 0x000fe20008410000 */
[----:B------:R-:W-:Y:S01]  /*1e00*/  FMUL.FTZ R58, R157, UR9 ;  /* 0x000000099d3a7c20 */ /* 0x000fe20008410000 */
[----:B------:R-:W-:Y:S01]  /*1e10*/  FMUL.FTZ R65, R65, UR9 ;  /* 0x0000000941417c20 */ /* 0x000fe20008410000 */
[----:B------:R-:W-:Y:S01]  /*1e20*/  FMUL.FTZ R154, R154, UR9 ;  /* 0x000000099a9a7c20 */ /* 0x000fe20008410000 */
[----:B------:R-:W-:-:S03]  /*1e30*/  FMUL.FTZ R61, R156, UR9 ;  /* 0x000000099c3d7c20 */ /* 0x000fc60008410000 */
[----:B------:R-:W-:Y:S02]  /*1e40*/  F2FP.BF16.F32.PACK_AB R58, R65, R58 ;  /* 0x0000003a413a723e */ /* 0x000fe400000010ff */
[----:B------:R-:W-:Y:S02]  /*1e50*/  F2FP.BF16.F32.PACK_AB R57, R154, R57 ;  /* 0x000000399a39723e */ /* 0x000fe400000010ff */
[----:B------:R-:W-:Y:S01]  /*1e60*/  F2FP.BF16.F32.PACK_AB R56, R61, R56 ;  /* 0x000000383d38723e */ /* 0x000fe200000010ff */
[----:B------:R-:W-:Y:S06]  /*1e70*/  BRA `(.L_x_745) ;  /* 0x0000000c00b87947 */ /* 0x000fec0003800000 */
.L_x_744:
        /* <DEDUP_REMOVED lines=33> */
.L_x_743:
        /* <DEDUP_REMOVED lines=34> */
.L_x_746:
        /* <DEDUP_REMOVED lines=33> */
.L_x_742:
        /* <DEDUP_REMOVED lines=16> */
[----:B------:R-:W-:Y:S01]  /*25c0*/  FADD.FTZ R156, R156, -R61 ;  /* 0x8000003d9c9c7221 */ /* 0x000fe20000010000 */
[--C-:B------:R-:W-:Y:S01]  /*25d0*/  FFMA.FTZ R61, R153, UR14, R162.reuse ;  /* 0x0000000e993d7c23 */ /* 0x100fe200080100a2 */
[--C-:B------:R-:W-:Y:S01]  /*25e0*/  FFMA.FTZ R155, R155, UR14, R162.reuse ;  /* 0x0000000e9b9b7c23 */ /* 0x100fe200080100a2 */
[--C-:B------:R-:W-:Y:S01]  /*25f0*/  FFMA.FTZ R157, R157, UR14, R162.reuse ;  /* 0x0000000e9d9d7c23 */ /* 0x100fe200080100a2 */
[----:B------:R-:W-:Y:S01]  /*2600*/  FFMA.FTZ R65, R65, UR14, R162 ;  /* 0x0000000e41417c23 */ /* 0x000fe200080100a2 */
[----:B-----5:R-:W-:Y:S01]  /*2610*/  FFMA.FTZ R59, R59, UR9, R34 ;  /* 0x000000093b3b7c23 */ /* 0x020fe20008010022 */
[----:B------:R-:W-:Y:S01]  /*2620*/  FFMA.FTZ R56, R56, UR9, R35 ;  /* 0x0000000938387c23 */ /* 0x000fe20008010023 */
[----:B------:R-:W-:Y:S01]  /*2630*/  FADD.FTZ R57, R150, -R57 ;  /* 0x8000003996397221 */ /* 0x000fe20000010000 */
[----:B------:R-:W-:Y:S01]  /*2640*/  FADD.FTZ R61, R152, -R61 ;  /* 0x8000003d983d7221 */ /* 0x000fe20000010000 */
[----:B------:R-:W-:Y:S01]  /*2650*/  FADD.FTZ R154, R154, -R155 ;  /* 0x8000009b9a9a7221 */ /* 0x000fe20000010000 */
[----:B------:R-:W-:Y:S01]  /*2660*/  FADD.FTZ R157, R64, -R157 ;  /* 0x8000009d409d7221 */ /* 0x000fe20000010000 */
[----:B------:R-:W-:Y:S01]  /*2670*/  FADD.FTZ R62, R62, -R65 ;  /* 0x800000413e3e7221 */ /* 0x000fe20000010000 */
[----:B------:R-:W-:Y:S01]  /*2680*/  F2FP.BF16.F32.PACK_AB R59, R56, R59 ;  /* 0x0000003b383b723e */ /* 0x000fe200000010ff */
[----:B------:R-:W-:Y:S01]  /*2690*/  FFMA.FTZ R56, R57, UR9, R28 ;  /* 0x0000000939387c23 */ /* 0x000fe2000801001c */
[----:B------:R-:W-:Y:S01]  /*26a0*/  FFMA.FTZ R57, R61, UR9, R30 ;  /* 0x000000093d397c23 */ /* 0x000fe2000801001e */
[----:B------:R-:W-:Y:S01]  /*26b0*/  FFMA.FTZ R58, R157, UR9, R32 ;  /* 0x000000099d3a7c23 */ /* 0x000fe20008010020 */
[----:B------:R-:W-:Y:S01]  /*26c0*/  FFMA.FTZ R65, R62, UR9, R33 ;  /* 0x000000093e417c23 */ /* 0x000fe20008010021 */
[----:B------:R-:W-:Y:S01]  /*26d0*/  FFMA.FTZ R154, R154, UR9, R31 ;  /* 0x000000099a9a7c23 */ /* 0x000fe2000801001f */
[----:B------:R-:W-:-:S03]  /*26e0*/  FFMA.FTZ R61, R156, UR9, R29 ;  /* 0x000000099c3d7c23 */ /* 0x000fc6000801001d */
[----:B------:R-:W-:Y:S02]  /*26f0*/  F2FP.BF16.F32.PACK_AB R58, R65, R58 ;  /* 0x0000003a413a723e */ /* 0x000fe400000010ff */
[----:B------:R-:W-:Y:S02]  /*2700*/  F2FP.BF16.F32.PACK_AB R57, R154, R57 ;  /* 0x000000399a39723e */ /* 0x000fe400000010ff */
[----:B------:R-:W-:Y:S01]  /*2710*/  F2FP.BF16.F32.PACK_AB R56, R61, R56 ;  /* 0x000000383d38723e */ /* 0x000fe200000010ff */
[----:B------:R-:W-:Y:S06]  /*2720*/  BRA `(.L_x_745) ;  /* 0x00000004008c7947 */ /* 0x000fec0003800000 */
.L_x_748:
        /* <DEDUP_REMOVED lines=33> */
.L_x_747:
        /* <DEDUP_REMOVED lines=34> */
.L_x_749:
        /* <DEDUP_REMOVED lines=32> */
.L_x_745:
[----:B------:R-:W-:Y:S01]  /*2d60*/  ISETP.NE.U32.AND P1, PT, RZ, UR5, PT ;  /* 0x00000005ff007c0c */ /* 0x000fe2000bf25070 */
[----:B------:R-:W0:Y:S01]  /*2d70*/  LDC.64 R64, c[0x0][0x468] ;  /* 0x00011a00ff407b82 */ /* 0x000e220000000a00 */
[----:B------:R-:W-:Y:S02]  /*2d80*/  ISETP.NE.U32.AND P2, PT, RZ, UR7, PT ;  /* 0x00000007ff007c0c */ /* 0x000fe4000bf45070 */
[----:B------:R-:W-:Y:S02]  /*2d90*/  ISETP.NE.AND.EX P1, PT, RZ, UR6, PT, P1 ;  /* 0x00000006ff007c0c */ /* 0x000fe4000bf25310 */
[----:B------:R-:W-:-:S11]  /*2da0*/  ISETP.NE.AND.EX P2, PT, RZ, UR8, PT, P2 ;  /* 0x00000008ff007c0c */ /* 0x000fd6000bf45320 */
[----:B------:R-:W1:Y:S08]  /*2db0*/  @P1 LDC.64 R152, c[0x0][0x478] ;  /* 0x00011e00ff981b82 */ /* 0x000e700000000a00 */
[----:B------:R-:W2:Y:S01]  /*2dc0*/  @P2 LDC.64 R150, c[0x0][0x470] ;  /* 0x00011c00ff962b82 */ /* 0x000ea20000000a00 */
[----:B-1----:R-:W-:-:S04]  /*2dd0*/  @P1 IMAD.WIDE.U32 R154, R149, 0x20, R152 ;  /* 0x00000020959a1825 */ /* 0x002fc800078e0098 */
[C---:B0-----:R-:W-:Y:S01]  /*2de0*/  IMAD.WIDE.U32 R152, R149.reuse, 0x10, R64 ;  /* 0x0000001095987825 */ /* 0x041fe200078e0040 */
[----:B------:R0:W-:Y:S03]  /*2df0*/  @P1 STG.E.128 desc[UR20][R154.64], R52 ;  /* 0x000000349a001986 */ /* 0x0001e6000c101d14 */
[----:B--2---:R-:W-:Y:S01]  /*2e00*/  @P2 IMAD.WIDE.U32 R150, R149, 0x10, R150 ;  /* 0x0000001095962825 */ /* 0x004fe200078e0096 */
[----:B------:R0:W-:Y:S04]  /*2e10*/  @P1 STG.E.128 desc[UR20][R154.64+0x10], R48 ;  /* 0x000010309a001986 */ /* 0x0001e8000c101d14 */
[----:B------:R0:W-:Y:S04]  /*2e20*/  STG.E.128 desc[UR20][R152.64], R56 ;  /* 0x0000003898007986 */ /* 0x0001e8000c101d14 */
[----:B------:R0:W-:Y:S01]  /*2e30*/  @P2 STG.E.128 desc[UR20][R150.64], R44 ;  /* 0x0000002c96002986 */ /* 0x0001e2000c101d14 */
[----:B------:R-:W-:Y:S05]  /*2e40*/  @!P0 BRA `(.L_x_750) ;  /* 0x0000000400fc8947 */ /* 0x000fea0003800000 */
        /* <DEDUP_REMOVED lines=35> */
.L_x_752:
        /* <DEDUP_REMOVED lines=29> */
.L_x_751:
        /* <DEDUP_REMOVED lines=34> */
.L_x_754:
        /* <DEDUP_REMOVED lines=29> */
.L_x_750:
        /* <DEDUP_REMOVED lines=35> */
.L_x_756:
        /* <DEDUP_REMOVED lines=29> */
.L_x_755:
        /* <DEDUP_REMOVED lines=34> */
.L_x_757:
        /* <DEDUP_REMOVED lines=28> */
.L_x_753:
[----:B------:R-:W0:Y:S01]  /*3e20*/  @P1 LDC.64 R66, c[0x0][0x478] ;  /* 0x00011e00ff421b82 */ /* 0x000e220000000a00 */
[----:B------:R-:W-:Y:S01]  /*3e30*/  IMAD.WIDE.U32 R64, R60, 0x10, R64 ;  /* 0x000000103c407825 */ /* 0x000fe200078e0040 */
[----:B------:R-:W-:-:S06]  /*3e40*/  UPLOP3.LUT UP1, UPT, UPT, UPT, UP1, 0x40, 0x4 ;  /* 0x000000000004789c */ /* 0x000fcc0003f2e810 */
[----:B------:R-:W1:Y:S01]  /*3e50*/  @P2 LDC.64 R62, c[0x0][0x470] ;  /* 0x00011c00ff3e2b82 */ /* 0x000e620000000a00 */
[----:B0-----:R-:W-:-:S05]  /*3e60*/  @P1 IMAD.WIDE.U32 R66, R60, 0x20, R66 ;  /* 0x000000203c421825 */ /* 0x001fca00078e0042 */
[----:B------:R0:W-:Y:S01]  /*3e70*/  @P1 STG.E.128 desc[UR20][R66.64], R52 ;  /* 0x0000003442001986 */ /* 0x0001e2000c101d14 */
[----:B-1----:R-:W-:-:S03]  /*3e80*/  @P2 IMAD.WIDE.U32 R62, R60, 0x10, R62 ;  /* 0x000000103c3e2825 */ /* 0x002fc600078e003e */
[----:B------:R0:W-:Y:S04]  /*3e90*/  @P1 STG.E.128 desc[UR20][R66.64+0x10], R48 ;  /* 0x0000103042001986 */ /* 0x0001e8000c101d14 */
[----:B------:R0:W-:Y:S04]  /*3ea0*/  STG.E.128 desc[UR20][R64.64], R56 ;  /* 0x0000003840007986 */ /* 0x0001e8000c101d14 */
[----:B------:R0:W-:Y:S01]  /*3eb0*/  @P2 STG.E.128 desc[UR20][R62.64], R44 ;  /* 0x0000002c3e002986 */ /* 0x0001e2000c101d14 */
[----:B------:R-:W-:Y:S05]  /*3ec0*/  BRA.U !UP2, `(.L_x_758) ;  /* 0xffffffc90a707547 */ /* 0x000fea000b83ffff */
        /* <DEDUP_REMOVED lines=63> */
.L_x_739:
        /* <DEDUP_REMOVED lines=29> */
.L_x_759:
        /* <DEDUP_REMOVED lines=15> */
.L_x_2793:


//--------------------- .text._ZN10layer_norm31ln_parallel_residual_bwd_kernelINS_13Kernel_traitsI13__nv_bfloat16S2_fS2_fjLj2048ELj1ELj1ELj4ELj16ENS_18Kernel_traits_baseILj2048ES2_S2_fS2_fjLj128EEEEELb0ELb1ELb0EEEvNS_9BwdParamsE --------------------------
	.section	.text._ZN10layer_norm31ln_parallel_residual_bwd_kernelINS_13Kernel_traitsI13__nv_bfloat16S2_fS2_fjLj2048ELj1ELj1ELj4ELj16ENS_18Kernel_traits_baseILj2048ES2_S2_fS2_fjLj128EEEEELb0ELb1ELb0EEEvNS_9BwdParamsE,"ax",@progbits
	.align	128
        .global         _ZN10layer_norm31ln_parallel_residual_bwd_kernelINS_13Kernel_traitsI13__nv_bfloat16S2_fS2_fjLj2048ELj1ELj1ELj4ELj16ENS_18Kernel_traits_baseILj2048ES2_S2_fS2_fjLj128EEEEELb0ELb1ELb0EEEvNS_9BwdParamsE
        .type           _ZN10layer_norm31ln_parallel_residual_bwd_kernelINS_13Kernel_traitsI13__nv_bfloat16S2_fS2_fjLj2048ELj1ELj1ELj4ELj16ENS_18Kernel_traits_baseILj2048ES2_S2_fS2_fjLj128EEEEELb0ELb1ELb0EEEvNS_9BwdParamsE,@function
        .size           _ZN10layer_norm31ln_parallel_residual_bwd_kernelINS_13Kernel_traitsI13__nv_bfloat16S2_fS2_fjLj2048ELj1ELj1ELj4ELj16ENS_18Kernel_traits_baseILj2048ES2_S2_fS2_fjLj128EEEEELb0ELb1ELb0EEEvNS_9BwdParamsE,(.L_x_2794 - _ZN10layer_norm31ln_parallel_residual_bwd_kernelINS_13Kernel_traitsI13__nv_bfloat16S2_fS2_fjLj2048ELj1ELj1ELj4ELj16ENS_18Kernel_traits_baseILj2048ES2_S2_fS2_fjLj128EEEEELb0ELb1ELb0EEEvNS_9BwdParamsE)
        .other          _ZN10layer_norm31ln_parallel_residual_bwd_kernelINS_13Kernel_traitsI13__nv_bfloat16S2_fS2_fjLj2048ELj1ELj1ELj4ELj16ENS_18Kernel_traits_baseILj2048ES2_S2_fS2_fjLj128EEEEELb0ELb1ELb0EEEvNS_9BwdParamsE,@"STO_CUDA_ENTRY STV_DEFAULT"
_ZN10layer_norm31ln_parallel_residual_bwd_kernelINS_13Kernel_traitsI13__nv_bfloat16S2_fS2_fjLj2048ELj1ELj1ELj4ELj16ENS_18Kernel_traits_baseILj2048ES2_S2_fS2_fjLj128EEEEELb0ELb1ELb0EEEvNS_9BwdParamsE:
.text._ZN10layer_norm31ln_parallel_residual_bwd_kernelINS_13Kernel_traitsI13__nv_bfloat16S2_fS2_fjLj2048ELj1ELj1ELj4ELj16ENS_18Kernel_traits_baseILj2048ES2_S2_fS2_fjLj128EEEEELb0ELb1ELb0EEEvNS_9BwdParamsE:
[----:B------:R-:W-:Y:S01]  /*0000*/  LDC R1, c[0x0][0x37c] ;  /* 0x0000df00ff017b82 */ /* 0x000fe20000000800 */
[----:B------:R-:W0:Y:S01]  /*0010*/  S2R R110, SR_TID.X ;  /* 0x00000000006e7919 */ /* 0x000e220000002100 */
[----:B------:R-:W1:Y:S01]  /*0020*/  LDCU UR6, c[0x0][0x388] ;  /* 0x00007100ff0677ac */ /* 0x000e620008000800 */
[----:B------:R-:W2:Y:S01]  /*0030*/  LDCU.64 UR20, c[0x0][0x358] ;  /* 0x00006b00ff1477ac */ /* 0x000ea20008000a00 */
        /* <DEDUP_REMOVED lines=56> */
[----:B------:R-:W1:Y:S01]  /*03c0*/  LDCU.U8 UR27, c[0x0][0x410] ;  /* 0x00008200ff1b77ac */ /* 0x000e620008000000 */
[----:B------:R-:W2:Y:S01]  /*03d0*/  LDCU UR26, c[0x0][0x400] ;  /* 0x00008000ff1a77ac */ /* 0x000ea20008000800 */
[----:B------:R-:W3:Y:S01]  /*03e0*/  LDCU.64 UR16, c[0x0][0x470] ;  /* 0x00008e00ff1077ac */ /* 0x000ee20008000a00 */
[----:B------:R-:W4:Y:S01]  /*03f0*/  LDCU.64 UR24, c[0x0][0x438] ;  /* 0x00008700ff1877ac */ /* 0x000f220008000a00 */
[----:B------:R-:W0:Y:S01]  /*0400*/  LDCU.64 UR10, c[0x0][0x478] ;  /* 0x00008f00ff0a77ac */ /* 0x000e220008000a00 */
[----:B------:R-:W0:Y:S01]  /*0410*/  LDCU.128 UR12, c[0x0][0x3c0] ;  /* 0x00007800ff0c77ac */ /* 0x000e220008000c00 */
[----:B------:R-:W0:Y:S06]  /*0420*/  LDCU.64 UR22, c[0x0][0x380] ;  /* 0x00007000ff1677ac */ /* 0x000e2c0008000a00 */
.L_x_787:
        /* <DEDUP_REMOVED lines=21> */
[----:B------:R-:W2:Y:S01]  /*0580*/  LDC.64 R8, c[0x0][0x428] ;  /* 0x00010a00ff087b82 */ /* 0x000ea20000000a00 */
[----:B0-----:R-:W-:-:S05]  /*0590*/  IMAD.WIDE.U32 R86, R2, 0x20, R86 ;  /* 0x0000002002567825 */ /* 0x001fca00078e0056 */
[----:B------:R-:W3:Y:S01]  /*05a0*/  LDG.E.128 R4, desc[UR20][R86.64] ;  /* 0x0000001456047981 */ /* 0x000ee2000c1e1d00 */
[----:B--2---:R-:W-:-:S03]  /*05b0*/  IMAD.WIDE.U32 R8, R2, 0x10, R8 ;  /* 0x0000001002087825 */ /* 0x004fc600078e0008 */
[----:B------:R-:W2:Y:S04]  /*05c0*/  LDG.E.128 R80, desc[UR20][R86.64+0x10] ;  /* 0x0000101456507981 */ /* 0x000ea8000c1e1d00 */
[----:B------:R-:W2:Y:S01]  /*05d0*/  LDG.E.128 R8, desc[UR20][R8.64] ;  /* 0x0000001408087981 */ /* 0x000ea2000c1e1d00 */
[----:B----4-:R-:W-:-:S04]  /*05e0*/  ISETP.NE.U32.AND P0, PT, RZ, UR24, PT ;  /* 0x00000018ff007c0c */ /* 0x010fc8000bf05070 */
[----:B------:R-:W-:Y:S02]  /*05f0*/  ISETP.NE.AND.EX P0, PT, RZ, UR25, PT, P0 ;  /* 0x00000019ff007c0c */ /* 0x000fe4000bf05300 */
[C---:B-----5:R-:W-:Y:S02]  /*0600*/  SHF.L.U32 R109, R52.reuse, 0x10, RZ ;  /* 0x00000010346d7819 */ /* 0x060fe400000006ff */
[----:B------:R-:W-:-:S04]  /*0610*/  PRMT R106, R52, 0x7632, R106 ;  /* 0x00007632346a7816 */ /* 0x000fc8000000006a */
[----:B------:R-:W-:-:S05]  /*0620*/  SHF.L.U32 R106, R106, 0x10, RZ ;  /* 0x000000106a6a7819 */ /* 0x000fca00000006ff */
[----:B------:R-:W0:Y:S01]  /*0630*/  @P0 LDC.64 R84, c[0x0][0x438] ;  /* 0x00010e00ff540b82 */ /* 0x000e220000000a00 */
[----:B------:R-:W-:Y:S02]  /*0640*/  SHF.L.U32 R105, R53, 0x10, RZ ;  /* 0x0000001035697819 */ /* 0x000fe400000006ff */
[C---:B------:R-:W-:Y:S01]  /*0650*/  IADD3 R115, PT, PT, R2.reuse, 0x80, RZ ;  /* 0x0000008002737810 */ /* 0x040fe20007ffe0ff */
[----:B0-----:R-:W-:-:S05]  /*0660*/  @P0 IMAD.WIDE.U32 R84, R2, 0x20, R84 ;  /* 0x0000002002540825 */ /* 0x001fca00078e0054 */
[----:B------:R-:W5:Y:S04]  /*0670*/  @P0 LDG.E.128 R16, desc[UR20][R84.64] ;  /* 0x0000001454100981 */ /* 0x000f68000c1e1d00 */
[----:B------:R0:W5:Y:S02]  /*0680*/  @P0 LDG.E.128 R12, desc[UR20][R84.64+0x10] ;  /* 0x00001014540c0981 */ /* 0x000164000c1e1d00 */
[C---:B0-----:R-:W-:Y:S02]  /*0690*/  PRMT R85, R55.reuse, 0x7632, R85 ;  /* 0x0000763237557816 */ /* 0x041fe40000000055 */
[----:B------:R-:W-:Y:S02]  /*06a0*/  SHF.L.U32 R84, R55, 0x10, RZ ;  /* 0x0000001037547819 */ /* 0x000fe400000006ff */
[----:B------:R-:W-:Y:S01]  /*06b0*/  SHF.L.U32 R85, R85, 0x10, RZ ;  /* 0x0000001055557819 */ /* 0x000fe200000006ff */
[C---:B---3--:R-:W-:Y:S01]  /*06c0*/  FADD.FTZ R111, -R110.reuse, R4 ;  /* 0x000000046e6f7221 */ /* 0x048fe20000010100 */
[----:B------:R-:W-:-:S03]  /*06d0*/  FADD.FTZ R108, -R110, R5 ;  /* 0x000000056e6c7221 */ /* 0x000fc60000010100 */
[----:B------:R-:W-:Y:S01]  /*06e0*/  FMUL.FTZ R111, R111, UR18 ;  /* 0x000000126f6f7c20 */ /* 0x000fe20008410000 */
[C---:B--2---:R-:W-:Y:S02]  /*06f0*/  PRMT R3, R8.reuse, 0x7632, R3 ;  /* 0x0000763208037816 */ /* 0x044fe40000000003 */
[----:B------:R-:W-:Y:S01]  /*0700*/  SHF.L.U32 R5, R8, 0x10, RZ ;  /* 0x0000001008057819 */ /* 0x000fe200000006ff */
[----:B------:R-:W-:Y:S01]  /*0710*/  FMUL.FTZ R108, R108, UR18 ;  /* 0x000000126c6c7c20 */ /* 0x000fe20008410000 */
[----:B------:R-:W-:Y:S01]  /*0720*/  SHF.L.U32 R3, R3, 0x10, RZ ;  /* 0x0000001003037819 */ /* 0x000fe200000006ff */
[----:B------:R-:W-:Y:S02]  /*0730*/  FADD.FTZ R107, -R110, R6 ;  /* 0x000000066e6b7221 */ /* 0x000fe40000010100 */
[-C--:B------:R-:W-:Y:S01]  /*0740*/  FMUL.FTZ R109, R109, R5.reuse ;  /* 0x000000056d6d7220 */ /* 0x080fe20000410000 */
[--C-:B------:R-:W-:Y:S01]  /*0750*/  FADD.FTZ R32, R32, R5.reuse ;  /* 0x0000000520207221 */ /* 0x100fe20000010000 */
[----:B------:R-:W-:Y:S01]  /*0760*/  FFMA.FTZ R48, R111, R5, R48 ;  /* 0x000000056f307223 */ /* 0x000fe20000010030 */
[----:B------:R-:W-:Y:S01]  /*0770*/  PRMT R5, R53, 0x7632, R5 ;  /* 0x0000763235057816 */ /* 0x000fe20000000005 */
[C---:B------:R-:W-:Y:S01]  /*0780*/  FADD.FTZ R80, -R110.reuse, R80 ;  /* 0x000000506e507221 */ /* 0x040fe20000010100 */
[--C-:B------:R-:W-:Y:S01]  /*0790*/  FADD.FTZ R6, -R110, R81.reuse ;  /* 0x000000516e067221 */ /* 0x100fe20000010100 */
[----:B------:R-:W-:Y:S01]  /*07a0*/  PRMT R4, R10, 0x7632, R4 ;  /* 0x000076320a047816 */ /* 0x000fe20000000004 */
[-C--:B------:R-:W-:Y:S01]  /*07b0*/  FMUL.FTZ R106, R106, R3.reuse ;  /* 0x000000036a6a7220 */ /* 0x080fe20000410000 */
[----:B------:R-:W-:Y:S01]  /*07c0*/  PRMT R81, R54, 0x7632, R81 ;  /* 0x0000763236517816 */ /* 0x000fe20000000051 */
[----:B------:R-:W-:Y:S01]  /*07d0*/  FFMA.FTZ R49, R108, R3, R49 ;  /* 0x000000036c317223 */ /* 0x000fe20000010031 */
[----:B------:R-:W-:Y:S01]  /*07e0*/  PRMT R86, R9, 0x7632, R86 ;  /* 0x0000763209567816 */ /* 0x000fe20000000056 */
[----:B------:R-:W-:Y:S01]  /*07f0*/  FADD.FTZ R33, R33, R3 ;  /* 0x0000000321217221 */ /* 0x000fe20000010000 */
[----:B------:R-:W-:Y:S01]  /*0800*/  SHF.L.U32 R87, R9, 0x10, RZ ;  /* 0x0000001009577819 */ /* 0x000fe200000006ff */
[C---:B------:R-:W-:Y:S01]  /*0810*/  FADD.FTZ R104, -R110.reuse, R7 ;  /* 0x000000076e687221 */ /* 0x040fe20000010100 */
[----:B------:R-:W-:Y:S01]  /*0820*/  FADD.FTZ R9, -R110, R82 ;  /* 0x000000526e097221 */ /* 0x000fe20000010100 */
[----:B------:R-:W-:Y:S01]  /*0830*/  SHF.L.U32 R3, R5, 0x10, RZ ;  /* 0x0000001005037819 */ /* 0x000fe200000006ff */
[----:B------:R-:W-:Y:S01]  /*0840*/  FMUL.FTZ R5, R80, UR18 ;  /* 0x0000001250057c20 */ /* 0x000fe20008410000 */
[----:B------:R-:W-:-:S02]  /*0850*/  SHF.L.U32 R7, R10, 0x10, RZ ;  /* 0x000000100a077819 */ /* 0x000fc400000006ff */
[----:B------:R-:W-:Y:S02]  /*0860*/  SHF.L.U32 R82, R54, 0x10, RZ ;  /* 0x0000001036527819 */ /* 0x000fe400000006ff */
[----:B------:R-:W-:Y:S02]  /*0870*/  SHF.L.U32 R81, R81, 0x10, RZ ;  /* 0x0000001051517819 */ /* 0x000fe400000006ff */
[----:B------:R-:W-:Y:S01]  /*0880*/  SHF.L.U32 R80, R4, 0x10, RZ ;  /* 0x0000001004507819 */ /* 0x000fe200000006ff */
[-C--:B------:R-:W-:Y:S01]  /*0890*/  FMUL.FTZ R4, R82, R7.reuse ;  /* 0x0000000752047220 */ /* 0x080fe20000410000 */
[----:B------:R-:W-:Y:S01]  /*08a0*/  FADD.FTZ R28, R28, R7 ;  /* 0x000000071c1c7221 */ /* 0x000fe20000010000 */
[----:B------:R-:W-:Y:S01]  /*08b0*/  FFMA.FTZ R44, R5, R7, R44 ;  /* 0x00000007052c7223 */ /* 0x000fe2000001002c */
[----:B------:R-:W-:Y:S01]  /*08c0*/  FMUL.FTZ R6, R6, UR18 ;  /* 0x0000001206067c20 */ /* 0x000fe20008410000 */
[-C--:B------:R-:W-:Y:S01]  /*08d0*/  FMUL.FTZ R7, R81, R80.reuse ;  /* 0x0000005051077220 */ /* 0x080fe20000410000 */
[----:B------:R-:W-:Y:S01]  /*08e0*/  FADD.FTZ R10, -R110, R83 ;  /* 0x000000536e0a7221 */ /* 0x000fe20000010100 */
[----:B------:R-:W-:Y:S01]  /*08f0*/  FADD.FTZ R81, RZ, R109 ;  /* 0x0000006dff517221 */ /* 0x000fe20000010000 */
[----:B------:R-:W-:Y:S01]  /*0900*/  FFMA.FTZ R83, R111, R109, RZ ;  /* 0x0000006d6f537223 */ /* 0x000fe200000100ff */
[----:B------:R-:W-:Y:S01]  /*0910*/  SHF.L.U32 R86, R86, 0x10, RZ ;  /* 0x0000001056567819 */ /* 0x000fe200000006ff */
[----:B------:R-:W-:Y:S01]  /*0920*/  FADD.FTZ R29, R29, R80 ;  /* 0x000000501d1d7221 */ /* 0x000fe20000010000 */
        /* <DEDUP_REMOVED lines=8> */
[----:B------:R-:W-:-:S02]  /*09b0*/  FFMA.FTZ R81, R107, R105, R82 ;  /* 0x000000696b517223 */ /* 0x000fc40000010052 */
[----:B------:R-:W-:Y:S02]  /*09c0*/  FADD.FTZ R83, R80, R3 ;  /* 0x0000000350537221 */ /* 0x000fe40000010000 */
[C---:B------:R-:W-:Y:S01]  /*09d0*/  FFMA.FTZ R80, R104.reuse, R3, R81 ;  /* 0x0000000368507223 */ /* 0x040fe20000010051 */
[----:B------:R-:W-:Y:S01]  /*09e0*/  PRMT R8, R11, 0x7632, R8 ;  /* 0x000076320b087816 */ /* 0x000fe20000000008 */
[----:B------:R-:W-:Y:S01]  /*09f0*/  FADD.FTZ R82, R83, R4 ;  /* 0x0000000453527221 */ /* 0x000fe20000010000 */
[----:B------:R-:W-:Y:S01]  /*0a00*/  SHF.L.U32 R11, R11, 0x10, RZ ;  /* 0x000000100b0b7819 */ /* 0x000fe200000006ff */
[----:B------:R-:W-:Y:S01]  /*0a10*/  FFMA.FTZ R81, R5, R4, R80 ;  /* 0x0000000405517223 */ /* 0x000fe20000010050 */
[----:B------:R-:W-:Y:S01]  /*0a20*/  FFMA.FTZ R51, R104, R86, R51 ;  /* 0x0000005668337223 */ /* 0x000fe20000010033 */
[----:B------:R-:W-:Y:S01]  /*0a30*/  FADD.FTZ R35, R35, R86 ;  /* 0x0000005623237221 */ /* 0x000fe20000010000 */
        /* <DEDUP_REMOVED lines=17> */
.L_x_762:
[----:B-1--4-:R-:W-:Y:S05]  /*0b50*/  BSYNC.RECONVERGENT B0 ;  /* 0x0000000000007941 */ /* 0x012fea0003800200 */
.L_x_761:
[----:B------:R-:W-:Y:S04]  /*0b60*/  BSSY.RECONVERGENT B0, `(.L_x_763) ;  /* 0x000005f000007945 */ /* 0x000fe80003800200 */
[----:B------:R-:W-:Y:S05]  /*0b70*/  @!P4 BRA `(.L_x_764) ;  /* 0x000000040074c947 */ /* 0x000fea0003800000 */
[----:B------:R-:W0:Y:S08]  /*0b80*/  LDC.64 R94, c[0x0][0x3a8] ;  /* 0x0000ea00ff5e7b82 */ /* 0x000e300000000a00 */
[----:B------:R-:W1:Y:S01]  /*0b90*/  LDC.64 R88, c[0x0][0x428] ;  /* 0x00010a00ff587b82 */ /* 0x000e620000000a00 */
[----:B0-----:R-:W-:-:S05]  /*0ba0*/  IMAD.WIDE.U32 R94, R115, 0x20, R94 ;  /* 0x00000020735e7825 */ /* 0x001fca00078e005e */
[----:B------:R-:W2:Y:S01]  /*0bb0*/  LDG.E.128 R80, desc[UR20][R94.64] ;  /* 0x000000145e507981 */ /* 0x000ea2000c1e1d00 */
[----:B-1----:R-:W-:-:S03]  /*0bc0*/  IMAD.WIDE.U32 R88, R115, 0x10, R88 ;  /* 0x0000001073587825 */ /* 0x002fc600078e0058 */
[----:B------:R0:W3:Y:S04]  /*0bd0*/  LDG.E.128 R84, desc[UR20][R94.64+0x10] ;  /* 0x000010145e547981 */ /* 0x0000e8000c1e1d00 */
[----:B------:R-:W4:Y:S01]  /*0be0*/  LDG.E.128 R88, desc[UR20][R88.64] ;  /* 0x0000001458587981 */ /* 0x000f22000c1e1d00 */
[----:B------:R-:W-:-:S04]  /*0bf0*/  ISETP.NE.U32.AND P0, PT, RZ, UR24, PT ;  /* 0x00000018ff007c0c */ /* 0x000fc8000bf05070 */
[----:B------:R-:W-:-:S13]  /*0c00*/  ISETP.NE.AND.EX P0, PT, RZ, UR25, PT, P0 ;  /* 0x00000019ff007c0c */ /* 0x000fda000bf05300 */
[----:B------:R-:W1:Y:S01]  /*0c10*/  @P0 LDC.64 R92, c[0x0][0x438] ;  /* 0x00010e00ff5c0b82 */ /* 0x000e620000000a00 */
[C---:B0----5:R-:W-:Y:S02]  /*0c20*/  SHF.L.U32 R94, R56.reuse, 0x10, RZ ;  /* 0x00000010385e7819 */ /* 0x061fe400000006ff */
[----:B------:R-:W-:Y:S01]  /*0c30*/  PRMT R100, R56, 0x7632, R100 ;  /* 0x0000763238647816 */ /* 0x000fe20000000064 */
[----:B-1----:R-:W-:-:S05]  /*0c40*/  @P0 IMAD.WIDE.U32 R92, R115, 0x20, R92 ;  /* 0x00000020735c0825 */ /* 0x002fca00078e005c */
[----:B------:R-:W5:Y:S04]  /*0c50*/  @P0 LDG.E.128 R60, desc[UR20][R92.64] ;  /* 0x000000145c3c0981 */ /* 0x000f68000c1e1d00 */
[----:B------:R4:W5:Y:S01]  /*0c60*/  @P0 LDG.E.128 R64, desc[UR20][R92.64+0x10] ;  /* 0x000010145c400981 */ /* 0x000962000c1e1d00 */
[----:B------:R-:W-:-:S04]  /*0c70*/  PRMT R103, R59, 0x7632, R103 ;  /* 0x000076323b677816 */ /* 0x000fc80000000067 */
[----:B------:R-:W-:Y:S01]  /*0c80*/  SHF.L.U32 R103, R103, 0x10, RZ ;  /* 0x0000001067677819 */ /* 0x000fe200000006ff */
[C---:B--2---:R-:W-:Y:S01]  /*0c90*/  FADD.FTZ R96, -R110.reuse, R80 ;  /* 0x000000506e607221 */ /* 0x044fe20000010100 */
[C---:B------:R-:W-:Y:S01]  /*0ca0*/  FADD.FTZ R97, -R110.reuse, R81 ;  /* 0x000000516e617221 */ /* 0x040fe20000010100 */
[C---:B------:R-:W-:Y:S01]  /*0cb0*/  FADD.FTZ R95, -R110.reuse, R82 ;  /* 0x000000526e5f7221 */ /* 0x040fe20000010100 */
[C---:B------:R-:W-:Y:S01]  /*0cc0*/  FADD.FTZ R83, -R110.reuse, R83 ;  /* 0x000000536e537221 */ /* 0x040fe20000010100 */
[C---:B---3--:R-:W-:Y:S01]  /*0cd0*/  FADD.FTZ R84, -R110.reuse, R84 ;  /* 0x000000546e547221 */ /* 0x048fe20000010100 */
[C---:B------:R-:W-:Y:S01]  /*0ce0*/  FADD.FTZ R85, -R110.reuse, R85 ;  /* 0x000000556e557221 */ /* 0x040fe20000010100 */
[C---:B------:R-:W-:Y:S01]  /*0cf0*/  FADD.FTZ R86, -R110.reuse, R86 ;  /* 0x000000566e567221 */ /* 0x040fe20000010100 */
[----:B------:R-:W-:Y:S01]  /*0d00*/  FADD.FTZ R87, -R110, R87 ;  /* 0x000000576e577221 */ /* 0x000fe20000010100 */
[C---:B----4-:R-:W-:Y:S02]  /*0d10*/  SHF.L.U32 R93, R88.reuse, 0x10, RZ ;  /* 0x00000010585d7819 */ /* 0x050fe400000006ff */
[----:B------:R-:W-:Y:S01]  /*0d20*/  PRMT R92, R88, 0x7632, R92 ;  /* 0x00007632585c7816 */ /* 0x000fe2000000005c */
[----:B------:R-:W-:Y:S01]  /*0d30*/  FMUL.FTZ R102, R87, UR18 ;  /* 0x0000001257667c20 */ /* 0x000fe20008410000 */
[C---:B------:R-:W-:Y:S01]  /*0d40*/  PRMT R98, R89.reuse, 0x7632, R98 ;  /* 0x0000763259627816 */ /* 0x040fe20000000062 */
[-C--:B------:R-:W-:Y:S01]  /*0d50*/  FMUL.FTZ R88, R94, R93.reuse ;  /* 0x0000005d5e587220 */ /* 0x080fe20000410000 */
[----:B------:R-:W-:Y:S01]  /*0d60*/  SHF.L.U32 R101, R89, 0x10, RZ ;  /* 0x0000001059657819 */ /* 0x000fe200000006ff */
[----:B------:R-:W-:Y:S01]  /*0d70*/  FMUL.FTZ R89, R96, UR18 ;  /* 0x0000001260597c20 */ /* 0x000fe20008410000 */
[C---:B------:R-:W-:Y:S01]  /*0d80*/  PRMT R80, R91.reuse, 0x7632, R80 ;  /* 0x000076325b507816 */ /* 0x040fe20000000050 */
[----:B------:R-:W-:Y:S01]  /*0d90*/  FADD.FTZ R24, R24, R93 ;  /* 0x0000005d18187221 */ /* 0x000fe20000010000 */
[----:B------:R-:W-:Y:S01]  /*0da0*/  SHF.L.U32 R81, R91, 0x10, RZ ;  /* 0x000000105b517819 */ /* 0x000fe200000006ff */
[----:B------:R-:W-:Y:S01]  /*0db0*/  FFMA.FTZ R40, R89, R93, R40 ;  /* 0x0000005d59287223 */ /* 0x000fe20000010028 */
[C---:B------:R-:W-:Y:S01]  /*0dc0*/  PRMT R82, R90.reuse, 0x7632, R82 ;  /* 0x000076325a527816 */ /* 0x040fe20000000052 */
[----:B------:R-:W-:Y:S01]  /*0dd0*/  FMUL.FTZ R93, R95, UR18 ;  /* 0x000000125f5d7c20 */ /* 0x000fe20008410000 */
[----:B------:R-:W-:Y:S01]  /*0de0*/  SHF.L.U32 R99, R90, 0x10, RZ ;  /* 0x000000105a637819 */ /* 0x000fe200000006ff */
[----:B------:R-:W-:Y:S01]  /*0df0*/  FMUL.FTZ R90, R97, UR18 ;  /* 0x00000012615a7c20 */ /* 0x000fe20008410000 */
[----:B------:R-:W-:Y:S01]  /*0e00*/  SHF.L.U32 R91, R100, 0x10, RZ ;  /* 0x00000010645b7819 */ /* 0x000fe200000006ff */
[----:B------:R-:W-:Y:S01]  /*0e10*/  FADD.FTZ R26, R26, R101 ;  /* 0x000000651a1a7221 */ /* 0x000fe20000010000 */
[----:B------:R-:W-:Y:S01]  /*0e20*/  SHF.L.U32 R92, R92, 0x10, RZ ;  /* 0x000000105c5c7819 */ /* 0x000fe200000006ff */
[-C--:B------:R-:W-:Y:S01]  /*0e30*/  FFMA.FTZ R42, R93, R101.reuse, R42 ;  /* 0x000000655d2a7223 */ /* 0x080fe2000001002a */
[C---:B------:R-:W-:Y:S01]  /*0e40*/  SHF.L.U32 R94, R57.reuse, 0x10, RZ ;  /* 0x00000010395e7819 */ /* 0x040fe200000006ff */
[----:B------:R-:W-:Y:S01]  /*0e50*/  FMUL.FTZ R97, R84, UR18 ;  /* 0x0000001254617c20 */ /* 0x000fe20008410000 */
[----:B------:R-:W-:Y:S01]  /*0e60*/  PRMT R96, R57, 0x7632, R96 ;  /* 0x0000763239607816 */ /* 0x000fe20000000060 */
[-C--:B------:R-:W-:Y:S01]  /*0e70*/  FMUL.FTZ R91, R91, R92.reuse ;  /* 0x0000005c5b5b7220 */ /* 0x080fe20000410000 */
[----:B------:R-:W-:Y:S01]  /*0e80*/  FFMA.FTZ R41, R90, R92, R41 ;  /* 0x0000005c5a297223 */ /* 0x000fe20000010029 */
[----:B------:R-:W-:Y:S01]  /*0e90*/  FADD.FTZ R25, R25, R92 ;  /* 0x0000005c19197221 */ /* 0x000fe20000010000 */
[----:B------:R-:W-:Y:S01]  /*0ea0*/  SHF.L.U32 R96, R96, 0x10, RZ ;  /* 0x0000001060607819 */ /* 0x000fe200000006ff */
[----:B------:R-:W-:Y:S01]  /*0eb0*/  FMUL.FTZ R92, R94, R101 ;  /* 0x000000655e5c7220 */ /* 0x000fe20000410000 */
[----:B------:R-:W-:Y:S01]  /*0ec0*/  SHF.L.U32 R98, R98, 0x10, RZ ;  /* 0x0000001062627819 */ /* 0x000fe200000006ff */
[----:B------:R-:W-:Y:S01]  /*0ed0*/  FMUL.FTZ R94, R83, UR18 ;  /* 0x00000012535e7c20 */ /* 0x000fe20008410000 */
[----:B------:R-:W-:Y:S01]  /*0ee0*/  PRMT R101, R58, 0x7632, R101 ;  /* 0x000076323a657816 */ /* 0x000fe20000000065 */
[----:B------:R-:W-:Y:S01]  /*0ef0*/  FFMA.FTZ R83, R89, R88, R112 ;  /* 0x0000005859537223 */ /* 0x000fe20000010070 */
[----:B------:R-:W-:Y:S01]  /*0f00*/  SHF.L.U32 R84, R82, 0x10, RZ ;  /* 0x0000001052547819 */ /* 0x000fe200000006ff */
[----:B------:R-:W-:Y:S01]  /*0f10*/  FADD.FTZ R82, R113, R88 ;  /* 0x0000005871527221 */ /* 0x000fe20000010000 */
[----:B------:R-:W-:Y:S01]  /*0f20*/  SHF.L.U32 R100, R58, 0x10, RZ ;  /* 0x000000103a647819 */ /* 0x000fe200000006ff */
[-C--:B------:R-:W-:Y:S01]  /*0f30*/  FMUL.FTZ R95, R96, R98.reuse ;  /* 0x00000062605f7220 */ /* 0x080fe20000410000 */
[----:B------:R-:W-:Y:S01]  /*0f40*/  FFMA.FTZ R43, R94, R98, R43 ;  /* 0x000000625e2b7223 */ /* 0x000fe2000001002b */
[----:B------:R-:W-:Y:S01]  /*0f50*/  FADD.FTZ R27, R27, R98 ;  /* 0x000000621b1b7221 */ /* 0x000fe20000010000 */
[----:B------:R-:W-:Y:S01]  /*0f60*/  SHF.L.U32 R101, R101, 0x10, RZ ;  /* 0x0000001065657819 */ /* 0x000fe200000006ff */
[----:B------:R-:W-:Y:S01]  /*0f70*/  FMUL.FTZ R98, R85, UR18 ;  /* 0x0000001255627c20 */ /* 0x000fe20008410000 */
[----:B------:R-:W-:Y:S01]  /*0f80*/  FADD.FTZ R85, R82, R91 ;  /* 0x0000005b52557221 */ /* 0x000fe20000010000 */
[----:B------:R-:W-:Y:S01]  /*0f90*/  FFMA.FTZ R82, R90, R91, R83 ;  /* 0x0000005b5a527223 */ /* 0x000fe20000010053 */
[-C--:B------:R-:W-:Y:S01]  /*0fa0*/  FMUL.FTZ R96, R100, R99.reuse ;  /* 0x0000006364607220 */ /* 0x080fe20000410000 */
[----:B------:R-:W-:Y:S01]  /*0fb0*/  FADD.FTZ R20, R20, R99 ;  /* 0x0000006314147221 */ /* 0x000fe20000010000 */
[----:B------:R-:W-:Y:S01]  /*0fc0*/  FFMA.FTZ R36, R97, R99, R36 ;  /* 0x0000006361247223 */ /* 0x000fe20000010024 */
[-C--:B------:R-:W-:Y:S01]  /*0fd0*/  FMUL.FTZ R99, R101, R84.reuse ;  /* 0x0000005465637220 */ /* 0x080fe20000410000 */
[----:B------:R-:W-:Y:S01]  /*0fe0*/  FFMA.FTZ R37, R98, R84, R37 ;  /* 0x0000005462257223 */ /* 0x000fe20000010025 */
[----:B------:R-:W-:Y:S01]  /*0ff0*/  FADD.FTZ R21, R21, R84 ;  /* 0x0000005415157221 */ /* 0x000fe20000010000 */
[----:B------:R-:W-:Y:S01]  /*1000*/  FADD.FTZ R84, R85, R92 ;  /* 0x0000005c55547221 */ /* 0x000fe20000010000 */
[----:B------:R-:W-:Y:S01]  /*1010*/  FFMA.FTZ R83, R93, R92, R82 ;  /* 0x0000005c5d537223 */ /* 0x000fe20000010052 */
[----:B------:R-:W-:Y:S01]  /*1020*/  SHF.L.U32 R100, R59, 0x10, RZ ;  /* 0x000000103b647819 */ /* 0x000fe200000006ff */
[----:B------:R-:W-:Y:S01]  /*1030*/  FMUL.FTZ R101, R86, UR18 ;  /* 0x0000001256657c20 */ /* 0x000fe20008410000 */
[----:B------:R-:W-:Y:S01]  /*1040*/  FADD.FTZ R85, R84, R95 ;  /* 0x0000005f54557221 */ /* 0x000fe20000010000 */
[----:B------:R-:W-:Y:S01]  /*1050*/  FFMA.FTZ R82, R94, R95, R83 ;  /* 0x0000005f5e527223 */ /* 0x000fe20000010053 */
[----:B------:R-:W-:Y:S01]  /*1060*/  SHF.L.U32 R84, R80, 0x10, RZ ;  /* 0x0000001050547819 */ /* 0x000fe200000006ff */
[-C--:B------:R-:W-:Y:S01]  /*1070*/  FMUL.FTZ R100, R100, R81.reuse ;  /* 0x0000005164647220 */ /* 0x080fe20000410000 */
[----:B------:R-:W-:Y:S01]  /*1080*/  FADD.FTZ R80, R85, R96 ;  /* 0x0000006055507221 */ /* 0x000fe20000010000 */
[----:B------:R-:W-:Y:S01]  /*1090*/  FFMA.FTZ R83, R97, R96, R82 ;  /* 0x0000006061537223 */ /* 0x000fe20000010052 */
[----:B------:R-:W-:Y:S01]  /*10a0*/  FADD.FTZ R22, R22, R81 ;  /* 0x0000005116167221 */ /* 0x000fe20000010000 */
[----:B------:R-:W-:Y:S01]  /*10b0*/  FFMA.FTZ R38, R101, R81, R38 ;  /* 0x0000005165267223 */ /* 0x000fe20000010026 */
[----:B------:R-:W-:Y:S01]  /*10c0*/  FADD.FTZ R81, R80, R99 ;  /* 0x0000006350517221 */ /* 0x000fe20000010000 */
[----:B------:R-:W-:Y:S01]  /*10d0*/  FFMA.FTZ R80, R98, R99, R83 ;  /* 0x0000006362507223 */ /* 0x000fe20000010053 */
[-C--:B------:R-:W-:Y:S01]  /*10e0*/  FMUL.FTZ R103, R103, R84.reuse ;  /* 0x0000005467677220 */ /* 0x080fe20000410000 */
[----:B------:R-:W-:Y:S01]  /*10f0*/  FFMA.FTZ R39, R102, R84, R39 ;  /* 0x0000005466277223 */ /* 0x000fe20000010027 */
[----:B------:R-:W-:Y:S01]  /*1100*/  FADD.FTZ R82, R81, R100 ;  /* 0x0000006451527221 */ /* 0x000fe20000010000 */
[----:B------:R-:W-:Y:S01]  /*1110*/  FFMA.FTZ R80, R101, R100, R80 ;  /* 0x0000006465507223 */ /* 0x000fe20000010050 */
[----:B------:R-:W-:-:S02]  /*1120*/  FADD.FTZ R23, R23, R84 ;  /* 0x0000005417177221 */ /* 0x000fc40000010000 */
[----:B------:R-:W-:Y:S01]  /*1130*/  FADD.FTZ R113, R82, R103 ;  /* 0x0000006752717221 */ /* 0x000fe20000010000 */
[----:B------:R-:W-:-:S07]  /*1140*/  FFMA.FTZ R112, R102, R103, R80 ;  /* 0x0000006766707223 */ /* 0x000fce0000010050 */
.L_x_764:
[----:B------:R-:W-:Y:S05]  /*1150*/  BSYNC.RECONVERGENT B0 ;  /* 0x0000000000007941 */ /* 0x000fea0003800200 */
.L_x_763:
        /* <DEDUP_REMOVED lines=32> */
.L_x_766:
[----:B------:R-:W-:Y:S05]  /*1360*/  BSYNC.RECONVERGENT B0 ;  /* 0x0000000000007941 */ /* 0x000fea0003800200 */
.L_x_765:
        /* <DEDUP_REMOVED lines=70> */
.L_x_771:
        /* <DEDUP_REMOVED lines=33> */
.L_x_770:
        /* <DEDUP_REMOVED lines=34> */
.L_x_773:
        /* <DEDUP_REMOVED lines=33> */
.L_x_769:
        /* <DEDUP_REMOVED lines=22> */
[----:B------:R-:W-:Y:S01]  /*1f70*/  FADD.FTZ R85, R4, -R85 ;  /* 0x8000005504557221 */ /* 0x000fe20000010000 */
[----:B------:R-:W-:Y:S01]  /*1f80*/  FADD.FTZ R87, R8, -R87 ;  /* 0x8000005708577221 */ /* 0x000fe20000010000 */
[----:B-----5:R-:W-:Y:S01]  /*1f90*/  FFMA.FTZ R80, R81, UR18, R16 ;  /* 0x0000001251507c23 */ /* 0x020fe20008010010 */
        /* <DEDUP_REMOVED lines=14> */
.L_x_775:
        /* <DEDUP_REMOVED lines=33> */
.L_x_774:
        /* <DEDUP_REMOVED lines=34> */
.L_x_776:
        /* <DEDUP_REMOVED lines=32> */
.L_x_772:
        /* <DEDUP_REMOVED lines=15> */
.L_x_768:
[----:B------:R-:W-:Y:S05]  /*27a0*/  BSYNC.RECONVERGENT B0 ;  /* 0x0000000000007941 */ /* 0x000fea0003800200 */
.L_x_767:
        /* <DEDUP_REMOVED lines=46> */
.L_x_781:
        /* <DEDUP_REMOVED lines=29> */
.L_x_780:
        /* <DEDUP_REMOVED lines=37> */
.L_x_783:
        /* <DEDUP_REMOVED lines=29> */
.L_x_779:
        /* <DEDUP_REMOVED lines=41> */
.L_x_785:
        /* <DEDUP_REMOVED lines=29> */
.L_x_784:
        /* <DEDUP_REMOVED lines=37> */
.L_x_786:
        /* <DEDUP_REMOVED lines=28> */
.L_x_782:
        /* <DEDUP_REMOVED lines=10> */
.L_x_778:
[----:B------:R-:W-:Y:S05]  /*3990*/  BSYNC.RECONVERGENT B0 ;  /* 0x0000000000007941 */ /* 0x000fea0003800200 */
.L_x_777:
[----:B------:R-:W-:Y:S01]  /*39a0*/  UPLOP3.LUT UP1, UPT, UPT, UPT, UP1, 0x40, 0x4 ;  /* 0x000000000004789c */ /* 0x000fe20003f2e810 */
[----:B------:R-:W-:Y:S10]  /*39b0*/  BRA.U !UP2, `(.L_x_787) ;  /* 0xffffffc90a9c7547 */ /* 0x000ff4000b83ffff */
.L_x_760:
[----:B------:R-:W1:Y:S08]  /*39c0*/  S2UR UR4, SR_CTAID.X ;  /* 0x00000000000479c3 */ /* 0x000e700000002500 */
[----:B------:R-:W2:Y:S08]  /*39d0*/  LDC.64 R2, c[0x0][0x440] ;  /* 0x00011000ff027b82 */ /* 0x000eb00000000a00 */
[----:B------:R-:W4:Y:S01]  /*39e0*/  LDC.64 R4, c[0x0][0x448] ;  /* 0x00011200ff047b82 */ /* 0x000f220000000a00 */
[----:B-1----:R-:W-:-:S06]  /*39f0*/  UIMAD UR4, UR4, UR6, URZ ;  /* 0x00000006040472a4 */ /* 0x002fcc000f8e02ff */
[----:B------:R-:W-:-:S04]  /*3a00*/  MOV R7, UR4 ;  /* 0x0000000400077c02 */ /* 0x000fc80008000f00 */
[----:B------:R-:W-:-:S05]  /*3a10*/  LEA.HI R7, R7, R110, RZ, 0x1d ;  /* 0x0000006e07077211 */ /* 0x000fca00078fe8ff */
[----:B--2---:R-:W-:-:S04]  /*3a20*/  @P3 IMAD.WIDE.U32 R2, R7, 0x20, R2 ;  /* 0x0000002007023825 */ /* 0x004fc800078e0002 */
[----:B----4-:R-:W-:Y:S01]  /*3a30*/  @P3 IMAD.WIDE.U32 R4, R7, 0x20, R4 ;  /* 0x0000002007043825 */ /* 0x010fe200078e0004 */
[----:B------:R1:W-:Y:S04]  /*3a40*/  @P3 STG.E.128 desc[UR20][R2.64], R32 ;  /* 0x0000002002003986 */ /* 0x0003e8000c101d14 */
        /* <DEDUP_REMOVED lines=14> */
.L_x_788:
        /* <DEDUP_REMOVED lines=13> */
.L_x_2794:


//--------------------- .text._ZN10layer_norm31ln_parallel_residual_bwd_kernelINS_13Kernel_traitsI13__nv_bfloat16S2_fS2_fjLj2048ELj1ELj1ELj4ELj16ENS_18Kernel_traits_baseILj2048ES2_S2_fS2_fjLj128EEEEELb0ELb1ELb1EEEvNS_9BwdParamsE --------------------------
	.section	.text._ZN10layer_norm31ln_parallel_residual_bwd_kernelINS_13Kernel_traitsI13__nv_bfloat16S2_fS2_fjLj2048ELj1ELj1ELj4ELj16ENS_18Kernel_traits_baseILj2048ES2_S2_fS2_fjLj128EEEEELb0ELb1ELb1EEEvNS_9BwdParamsE,"ax",@progbits
	.align	128
        .global         _ZN10layer_norm31ln_parallel_residual_bwd_kernelINS_13Kernel_traitsI13__nv_bfloat16S2_fS2_fjLj2048ELj1ELj1ELj4ELj16ENS_18Kernel_traits_baseILj2048ES2_S2_fS2_fjLj128EEEEELb0ELb1ELb1EEEvNS_9BwdParamsE
        .type           _ZN10layer_norm31ln_parallel_residual_bwd_kernelINS_13Kernel_traitsI13__nv_bfloat16S2_fS2_fjLj2048ELj1ELj1ELj4ELj16ENS_18Kernel_traits_baseILj2048ES2_S2_fS2_fjLj128EEEEELb0ELb1ELb1EEEvNS_9BwdParamsE,@function
        .size           _ZN10layer_norm31ln_parallel_residual_bwd_kernelINS_13Kernel_traitsI13__nv_bfloat16S2_fS2_fjLj2048ELj1ELj1ELj4ELj16ENS_18Kernel_traits_baseILj2048ES2_S2_fS2_fjLj128EEEEELb0ELb1ELb1EEEvNS_9BwdParamsE,(.L_x_2795 - _ZN10layer_norm31ln_parallel_residual_bwd_kernelINS_13Kernel_traitsI13__nv_bfloat16S2_fS2_fjLj2048ELj1ELj1ELj4ELj16ENS_18Kernel_traits_baseILj2048ES2_S2_fS2_fjLj128EEEEELb0ELb1ELb1EEEvNS_9BwdParamsE)
        .other          _ZN10layer_norm31ln_parallel_residual_bwd_kernelINS_13Kernel_traitsI13__nv_bfloat16S2_fS2_fjLj2048ELj1ELj1ELj4ELj16ENS_18Kernel_traits_baseILj2048ES2_S2_fS2_fjLj128EEEEELb0ELb1ELb1EEEvNS_9BwdParamsE,@"STO_CUDA_ENTRY STV_DEFAULT"
_ZN10layer_norm31ln_parallel_residual_bwd_kernelINS_13Kernel_traitsI13__nv_bfloat16S2_fS2_fjLj2048ELj1ELj1ELj4ELj16ENS_18Kernel_traits_baseILj2048ES2_S2_fS2_fjLj128EEEEELb0ELb1ELb1EEEvNS_9BwdParamsE:
.text._ZN10layer_norm31ln_parallel_residual_bwd_kernelINS_13Kernel_traitsI13__nv_bfloat16S2_fS2_fjLj2048ELj1ELj1ELj4ELj16ENS_18Kernel_traits_baseILj2048ES2_S2_fS2_fjLj128EEEEELb0ELb1ELb1EEEvNS_9BwdParamsE:
        /* <DEDUP_REMOVED lines=25> */
[----:B------:R-:W-:Y:S01]  /*0190*/  HFMA2 R84, -RZ, RZ, 0, 0 ;  /* 0x00000000ff547431 */ /* 0x000fe200000001ff */
        /* <DEDUP_REMOVED lines=10> */
[----:B------:R-:W-:Y:S01]  /*0240*/  MOV R99, RZ ;  /* 0x000000ff00637202 */ /* 0x000fe20000000f00 */
[----:B------:R-:W-:Y:S01]  /*0250*/  UPLOP3.LUT UP1, UPT, UPT, UPT, UPT, 0x40, 0x4 ;  /* 0x000000000004789c */ /* 0x000fe20003f2e870 */
[----:B------:R-:W3:Y:S01]  /*0260*/  LDCU UR13, c[0x0][0x388] ;  /* 0x00007100ff0d77ac */ /* 0x000ee20008000800 */
[----:B------:R-:W4:Y:S01]  /*0270*/  LDCU UR14, c[0x0][0x400] ;  /* 0x00008000ff0e77ac */ /* 0x000f220008000800 */
[----:B0-----:R-:W-:Y:S01]  /*0280*/  IMAD.WIDE.U32 R2, R0, 0x10, R2 ;  /* 0x0000001000027825 */ /* 0x001fe200078e0002 */
[----:B------:R-:W0:Y:S04]  /*0290*/  LDCU.64 UR6, c[0x0][0x470] ;  /* 0x00008e00ff0677ac */ /* 0x000e280008000a00 */
[----:B--2---:R-:W2:Y:S01]  /*02a0*/  LDG.E.128 R8, desc[UR10][R2.64] ;  /* 0x0000000a02087981 */ /* 0x004ea2000c1e1d00 */
[----:B------:R-:W0:Y:S03]  /*02b0*/  LDCU.64 UR8, c[0x0][0x478] ;  /* 0x00008f00ff0877ac */ /* 0x000e260008000a00 */
[----:B------:R5:W3:Y:S01]  /*02c0*/  LDG.E.128 R4, desc[UR10][R2.64+0x800] ;  /* 0x0008000a02047981 */ /* 0x000ae2000c1e1d00 */
[----:B-1----:R-:W-:Y:S01]  /*02d0*/  UISETP.NE.U32.AND UP0, UPT, UR4, URZ, UPT ;  /* 0x000000ff0400728c */ /* 0x002fe2000bf05070 */
[----:B------:R-:W-:Y:S01]  /*02e0*/  MOV R98, UR12 ;  /* 0x0000000c00627c02 */ /* 0x000fe20008000f00 */
[----:B------:R-:W1:Y:S02]  /*02f0*/  LDCU.U8 UR4, c[0x0][0x410] ;  /* 0x00008200ff0477ac */ /* 0x000e640008000000 */
[----:B------:R-:W-:Y:S01]  /*0300*/  UISETP.NE.AND.EX UP0, UPT, UR5, URZ, UPT, UP0 ;  /* 0x000000ff0500728c */ /* 0x000fe2000bf05300 */
[----:B-----5:R-:W-:-:S05]  /*0310*/  CS2R R2, SRZ ;  /* 0x0000000000027805 */ /* 0x020fca000001ff00 */
[----:B------:R-:W-:Y:S01]  /*0320*/  PLOP3.LUT P0, PT, PT, PT, UP0, 0x80, 0x8 ;  /* 0x000000000008781c */ /* 0x000fe20003f0f008 */
[----:B-1----:R-:W-:-:S06]  /*0330*/  UISETP.NE.AND UP2, UPT, UR4, URZ, UPT ;  /* 0x000000ff0400728c */ /* 0x002fcc000bf45270 */
[----:B------:R-:W-:Y:S02]  /*0340*/  PLOP3.LUT P3, PT, PT, PT, UP2, 0x80, 0x8 ;  /* 0x000000000008781c */ /* 0x000fe40003f6f028 */
[----:B--2---:R-:W-:Y:S02]  /*0350*/  PRMT R97, R8, 0x7632, R97 ;  /* 0x0000763208617816 */ /* 0x004fe40000000061 */
[----:B------:R-:W-:Y:S02]  /*0360*/  PRMT R96, R9, 0x7632, R96 ;  /* 0x0000763209607816 */ /* 0x000fe40000000060 */
[----:B------:R-:W-:Y:S02]  /*0370*/  PRMT R95, R10, 0x7632, R95 ;  /* 0x000076320a5f7816 */ /* 0x000fe4000000005f */
[----:B------:R-:W-:Y:S02]  /*0380*/  PRMT R94, R11, 0x7632, R94 ;  /* 0x000076320b5e7816 */ /* 0x000fe4000000005e */
[----:B---3--:R-:W-:-:S02]  /*0390*/  PRMT R93, R4, 0x7632, R93 ;  /* 0x00007632045d7816 */ /* 0x008fc4000000005d */
        /* <DEDUP_REMOVED lines=22> */
[----:B0---4-:R-:W-:-:S07]  /*0500*/  SHF.L.U32 R88, R88, 0x10, RZ ;  /* 0x0000001058587819 */ /* 0x011fce00000006ff */
.L_x_808:
        /* <DEDUP_REMOVED lines=8> */
[----:B0-----:R-:W-:Y:S01]  /*0590*/  IMAD.WIDE R116, R98, 0x4, R116 ;  /* 0x0000000462747825 */ /* 0x001fe200078e0274 */
[----:B------:R-:W-:-:S05]  /*05a0*/  IADD3 R85, PT, PT, R108, 0x80, RZ ;  /* 0x000000806c557810 */ /* 0x000fca0007ffe0ff */
[----:B------:R-:W4:Y:S01]  /*05b0*/  LDG.E R116, desc[UR10][R116.64] ;  /* 0x0000000a74747981 */ /* 0x000f22000c1e1900 */
[C-C-:B-1----:R-:W-:Y:S01]  /*05c0*/  IMAD.WIDE.U32 R90, R108.reuse, 0x20, R118.reuse ;  /* 0x000000206c5a7825 */ /* 0x142fe200078e0076 */
[----:B------:R-:W0:Y:S03]  /*05d0*/  @P0 LDC.64 R110, c[0x0][0x438] ;  /* 0x00010e00ff6e0b82 */ /* 0x000e260000000a00 */
[C---:B------:R-:W-:Y:S01]  /*05e0*/  IMAD.WIDE.U32 R118, R85.reuse, 0x20, R118 ;  /* 0x0000002055767825 */ /* 0x040fe200078e0076 */
[----:B------:R-:W4:Y:S03]  /*05f0*/  LDG.E.128 R48, desc[UR10][R90.64] ;  /* 0x0000000a5a307981 */ /* 0x000f26000c1e1d00 */
[--C-:B--2---:R-:W-:Y:S01]  /*0600*/  IMAD.WIDE.U32 R64, R108, 0x10, R68.reuse ;  /* 0x000000106c407825 */ /* 0x104fe200078e0044 */
[----:B------:R1:W2:Y:S03]  /*0610*/  LDG.E.128 R52, desc[UR10][R90.64+0x10] ;  /* 0x0000100a5a347981 */ /* 0x0002a6000c1e1d00 */
[----:B------:R-:W-:Y:S01]  /*0620*/  IMAD.WIDE.U32 R68, R85, 0x10, R68 ;  /* 0x0000001055447825 */ /* 0x000fe200078e0044 */
[----:B------:R-:W2:Y:S03]  /*0630*/  LDG.E.128 R56, desc[UR10][R118.64] ;  /* 0x0000000a76387981 */ /* 0x000ea6000c1e1d00 */
[----:B---3--:R-:W-:Y:S01]  /*0640*/  IMAD.WIDE R114, R98, 0x4, R86 ;  /* 0x0000000462727825 */ /* 0x008fe200078e0256 */
[----:B------:R3:W2:Y:S01]  /*0650*/  LDG.E.128 R60, desc[UR10][R118.64+0x10] ;  /* 0x0000100a763c7981 */ /* 0x0006a2000c1e1d00 */
[----:B------:R-:W3:Y:S03]  /*0660*/  LDC.64 R86, c[0x0][0x438] ;  /* 0x00010e00ff567b82 */ /* 0x000ee60000000a00 */
[----:B------:R-:W2:Y:S04]  /*0670*/  LDG.E.128 R64, desc[UR10][R64.64] ;  /* 0x0000000a40407981 */ /* 0x000ea8000c1e1d00 */
[----:B------:R-:W2:Y:S01]  /*0680*/  LDG.E.128 R68, desc[UR10][R68.64] ;  /* 0x0000000a44447981 */ /* 0x000ea2000c1e1d00 */
[----:B-1----:R-:W1:Y:S03]  /*0690*/  LDC.64 R90, c[0x0][0x380] ;  /* 0x0000e000ff5a7b82 */ /* 0x002e660000000a00 */
[----:B------:R-:W2:Y:S01]  /*06a0*/  LDG.E R109, desc[UR10][R114.64] ;  /* 0x0000000a726d7981 */ /* 0x000ea2000c1e1900 */
[----:B0-----:R-:W-:-:S05]  /*06b0*/  @P0 IMAD.WIDE.U32 R112, R108, 0x20, R110 ;  /* 0x000000206c700825 */ /* 0x001fca00078e006e */
[----:B-----5:R-:W5:Y:S04]  /*06c0*/  @P0 LDG.E.128 R20, desc[UR10][R112.64] ;  /* 0x0000000a70140981 */ /* 0x020f68000c1e1d00 */
[----:B------:R2:W5:Y:S01]  /*06d0*/  @P0 LDG.E.128 R24, desc[UR10][R112.64+0x10] ;  /* 0x0000100a70180981 */ /* 0x000562000c1e1d00 */
[----:B---3--:R-:W-:-:S04]  /*06e0*/  ISETP.NE.U32.AND P1, PT, R86, RZ, PT ;  /* 0x000000ff5600720c */ /* 0x008fc80003f25070 */
[----:B------:R-:W-:Y:S02]  /*06f0*/  ISETP.NE.AND.EX P0, PT, R87, RZ, PT, P1 ;  /* 0x000000ff5700720c */ /* 0x000fe40003f05310 */
[----:B-1----:R-:W-:-:S04]  /*0700*/  IADD3 R98, PT, PT, R98, R90, RZ ;  /* 0x0000005a62627210 */ /* 0x002fc80007ffe0ff */
[----:B------:R-:W-:-:S07]  /*0710*/  ISETP.GE.AND P4, PT, R98, R91, PT ;  /* 0x0000005b6200720c */ /* 0x000fce0003f86270 */
[----:B------:R-:W0:Y:S02]  /*0720*/  @P0 LDC.64 R122, c[0x0][0x438] ;  /* 0x00010e00ff7a0b82 */ /* 0x000e240000000a00 */
[----:B0-----:R-:W-:-:S05]  /*0730*/  @P0 IMAD.WIDE.U32 R122, R85, 0x20, R122 ;  /* 0x00000020557a0825 */ /* 0x001fca00078e007a */
[----:B------:R-:W5:Y:S04]  /*0740*/  @P0 LDG.E.128 R28, desc[UR10][R122.64] ;  /* 0x0000000a7a1c0981 */ /* 0x000f68000c1e1d00 */
[----:B------:R0:W5:Y:S01]  /*0750*/  @P0 LDG.E.128 R32, desc[UR10][R122.64+0x10] ;  /* 0x0000100a7a200981 */ /* 0x000162000c1e1d00 */
[----:B----4-:R-:W-:-:S05]  /*0760*/  FSEL R111, R116, RZ, !P3 ;  /* 0x000000ff746f7208 */ /* 0x010fca0005800000 */
[C---:B------:R-:W-:Y:S01]  /*0770*/  FADD.FTZ R118, -R111.reuse, R48 ;  /* 0x000000306f767221 */ /* 0x040fe20000010100 */
[C---:B--2---:R-:W-:Y:S01]  /*0780*/  FADD.FTZ R112, -R111.reuse, R54 ;  /* 0x000000366f707221 */ /* 0x044fe20000010100 */
[C---:B------:R-:W-:Y:S01]  /*0790*/  FADD.FTZ R110, -R111.reuse, R52 ;  /* 0x000000346f6e7221 */ /* 0x040fe20000010100 */
[C---:B------:R-:W-:Y:S01]  /*07a0*/  FADD.FTZ R54, -R111.reuse, R57 ;  /* 0x000000396f367221 */ /* 0x040fe20000010100 */
[C---:B------:R-:W-:Y:S01]  /*07b0*/  FADD.FTZ R91, -R111.reuse, R49 ;  /* 0x000000316f5b7221 */ /* 0x040fe20000010100 */
[C---:B------:R-:W-:Y:S01]  /*07c0*/  FADD.FTZ R48, -R111.reuse, R63 ;  /* 0x0000003f6f307221 */ /* 0x040fe20000010100 */
[C---:B------:R-:W-:Y:S01]  /*07d0*/  FADD.FTZ R52, -R111.reuse, R56 ;  /* 0x000000386f347221 */ /* 0x040fe20000010100 */
[C---:B------:R-:W-:Y:S02]  /*07e0*/  PRMT R57, R64.reuse, 0x7632, R57 ;  /* 0x0000763240397816 */ /* 0x040fe40000000039 */
[----:B------:R-:W-:Y:S01]  /*07f0*/  SHF.L.U32 R63, R64, 0x10, RZ ;  /* 0x00000010403f7819 */ /* 0x000fe200000006ff */
[C---:B------:R-:W-:Y:S01]  /*0800*/  FADD.FTZ R56, -R111.reuse, R59 ;  /* 0x0000003b6f387221 */ /* 0x040fe20000010100 */
[----:B------:R-:W-:Y:S01]  /*0810*/  FADD.FTZ R49, -R111, R60 ;  /* 0x0000003c6f317221 */ /* 0x000fe20000010100 */
[----:B------:R-:W-:-:S02]  /*0820*/  SHF.L.U32 R64, R66, 0x10, RZ ;  /* 0x0000001042407819 */ /* 0x000fc400000006ff */
[----:B------:R-:W-:Y:S01]  /*0830*/  PRMT R59, R69, 0x7632, R59 ;  /* 0x00007632453b7816 */ /* 0x000fe2000000003b */
[----:B------:R-:W-:Y:S01]  /*0840*/  FMUL.FTZ R110, R109, R110 ;  /* 0x0000006e6d6e7220 */ /* 0x000fe20000410000 */
[----:B------:R-:W-:Y:S01]  /*0850*/  SHF.L.U32 R60, R69, 0x10, RZ ;  /* 0x00000010453c7819 */ /* 0x000fe200000006ff */
[----:B------:R-:W-:Y:S01]  /*0860*/  FMUL.FTZ R69, R107, R63 ;  /* 0x0000003f6b457220 */ /* 0x000fe20000410000 */
[----:B------:R-:W-:Y:S01]  /*0870*/  SHF.L.U32 R57, R57, 0x10, RZ ;  /* 0x0000001039397819 */ /* 0x000fe200000006ff */
        /* <DEDUP_REMOVED lines=8> */
[----:B------:R-:W-:Y:S01]  /*0900*/  FADD.FTZ R13, R64, R13 ;  /* 0x0000000d400d7221 */ /* 0x000fe20000010000 */
[----:B------:R-:W-:Y:S01]  /*0910*/  SHF.L.U32 R65, R65, 0x10, RZ ;  /* 0x0000001041417819 */ /* 0x000fe200000006ff */
[-C--:B------:R-:W-:Y:S01]  /*0920*/  FFMA.FTZ R77, R110, R64.reuse, R77 ;  /* 0x000000406e4d7223 */ /* 0x080fe2000001004d */
[----:B------:R-:W-:Y:S01]  /*0930*/  FMUL.FTZ R111, R105, R64 ;  /* 0x00000040696f7220 */ /* 0x000fe20000410000 */
[----:B------:R-:W-:Y:S01]  /*0940*/  FMUL.FTZ R119, R97, R57 ;  /* 0x0000003961777220 */ /* 0x000fe20000410000 */
[----:B------:R-:W-:Y:S01]  /*0950*/  FADD.FTZ R64, RZ, R69 ;  /* 0x00000045ff407221 */ /* 0x000fe20000010000 */
[----:B------:R-:W-:-:S02]  /*0960*/  PRMT R51, R68, 0x7632, R51 ;  /* 0x0000763244337816 */ /* 0x000fc40000000033 */
[----:B------:R-:W-:Y:S01]  /*0970*/  SHF.L.U32 R62, R68, 0x10, RZ ;  /* 0x00000010443e7819 */ /* 0x000fe200000006ff */
[----:B------:R-:W-:Y:S01]  /*0980*/  FMUL.FTZ R68, R109, R91 ;  /* 0x0000005b6d447220 */ /* 0x000fe20000410000 */
[----:B------:R-:W-:Y:S01]  /*0990*/  SHF.L.U32 R61, R61, 0x10, RZ ;  /* 0x000000103d3d7819 */ /* 0x000fe200000006ff */
[----:B------:R-:W-:Y:S01]  /*09a0*/  FMUL.FTZ R91, R106, R65 ;  /* 0x000000416a5b7220 */ /* 0x000fe20000410000 */
[----:B------:R-:W-:Y:S01]  /*09b0*/  FADD.FTZ R64, R119, R64 ;  /* 0x0000004077407221 */ /* 0x000fe20000010000 */
[----:B------:R-:W-:Y:S02]  /*09c0*/  PRMT R55, R66, 0x7632, R55 ;  /* 0x0000763242377816 */ /* 0x000fe40000000037 */
[----:B------:R-:W-:Y:S01]  /*09d0*/  FMUL.FTZ R121, R96, R61 ;  /* 0x0000003d60797220 */ /* 0x000fe20000410000 */
[----:B------:R-:W-:Y:S01]  /*09e0*/  FADD.FTZ R64, R91, R64 ;  /* 0x000000405b407221 */ /* 0x000fe20000010000 */
[----:B------:R-:W-:Y:S01]  /*09f0*/  FMUL.FTZ R90, R109, R90 ;  /* 0x0000005a6d5a7220 */ /* 0x000fe20000410000 */
[----:B------:R-:W-:-:S02]  /*0a00*/  SHF.L.U32 R55, R55, 0x10, RZ ;  /* 0x0000001037377819 */ /* 0x000fc400000006ff */
[----:B------:R-:W-:Y:S01]  /*0a10*/  FADD.FTZ R64, R121, R64 ;  /* 0x0000004079407221 */ /* 0x000fe20000010000 */
[----:B------:R-:W-:Y:S01]  /*0a20*/  PRMT R53, R67, 0x7632, R53 ;  /* 0x0000763243357816 */ /* 0x000fe20000000035 */
[----:B------:R-:W-:Y:S01]  /*0a30*/  FMUL.FTZ R115, R109, R114 ;  /* 0x000000726d737220 */ /* 0x000fe20000410000 */
[----:B------:R-:W-:Y:S01]  /*0a40*/  SHF.L.U32 R67, R67, 0x10, RZ ;  /* 0x0000001043437819 */ /* 0x000fe200000006ff */
[----:B------:R-:W-:Y:S01]  /*0a50*/  FFMA.FTZ R79, R90, R61, R79 ;  /* 0x0000003d5a4f7223 */ /* 0x000fe2000001004f */
[----:B------:R-:W-:Y:S01]  /*0a60*/  FADD.FTZ R78, R61, R78 ;  /* 0x0000004e3d4e7221 */ /* 0x000fe20000010000 */
[----:B------:R-:W-:Y:S01]  /*0a70*/  FMUL.FTZ R118, R109, R118 ;  /* 0x000000766d767220 */ /* 0x000fe20000410000 */
[-C--:B------:R-:W-:Y:S01]  /*0a80*/  FMUL.FTZ R114, R95, R55.reuse ;  /* 0x000000375f727220 */ /* 0x080fe20000410000 */
[----:B------:R-:W-:Y:S01]  /*0a90*/  FADD.FTZ R61, R111, R64 ;  /* 0x000000406f3d7221 */ /* 0x000fe20000010000 */
[----:B------:R-:W-:Y:S01]  /*0aa0*/  FADD.FTZ R12, R55, R12 ;  /* 0x0000000c370c7221 */ /* 0x000fe20000010000 */
[----:B------:R-:W-:Y:S01]  /*0ab0*/  FFMA.FTZ R76, R115, R55, R76 ;  /* 0x00000037734c7223 */ /* 0x000fe2000001004c */
[----:B------:R-:W-:Y:S01]  /*0ac0*/  SHF.L.U32 R53, R53, 0x10, RZ ;  /* 0x0000001035357819 */ /* 0x000fe200000006ff */
[----:B------:R-:W-:Y:S01]  /*0ad0*/  FMUL.FTZ R55, R109, R56 ;  /* 0x000000386d377220 */ /* 0x000fe20000410000 */
[----:B------:R-:W-:Y:S01]  /*0ae0*/  FADD.FTZ R84, R63, R84 ;  /* 0x000000543f547221 */ /* 0x000fe20000010000 */
[----:B------:R-:W-:Y:S01]  /*0af0*/  FFMA.FTZ R99, R118, R63, R99 ;  /* 0x0000003f76637223 */ /* 0x000fe20000010063 */
[----:B------:R-:W-:Y:S01]  /*0b00*/  FMUL.FTZ R113, R104, R67 ;  /* 0x0000004368717220 */ /* 0x000fe20000410000 */
[----:B------:R-:W-:Y:S01]  /*0b10*/  FADD.FTZ R56, R114, R61 ;  /* 0x0000003d72387221 */ /* 0x000fe20000010000 */
[----:B------:R-:W-:Y:S01]  /*0b20*/  FMUL.FTZ R117, R109, R116 ;  /* 0x000000746d757220 */ /* 0x000fe20000410000 */
[----:B------:R-:W-:-:S02]  /*0b30*/  SHF.L.U32 R63, R51, 0x10, RZ ;  /* 0x00000010333f7819 */ /* 0x000fc400000006ff */
[----:B------:R-:W-:Y:S01]  /*0b40*/  SHF.L.U32 R51, R59, 0x10, RZ ;  /* 0x000000103b337819 */ /* 0x000fe200000006ff */
[----:B------:R-:W-:Y:S01]  /*0b50*/  FFMA.FTZ R59, R118, R69, RZ ;  /* 0x00000045763b7223 */ /* 0x000fe200000100ff */
[-C--:B------:R-:W-:Y:S01]  /*0b60*/  FMUL.FTZ R116, R94, R53.reuse ;  /* 0x000000355e747220 */ /* 0x080fe20000410000 */
[----:B------:R-:W-:Y:S01]  /*0b70*/  FADD.FTZ R61, R113, R56 ;  /* 0x00000038713d7221 */ /* 0x000fe20000010000 */
[----:B------:R-:W-:Y:S01]  /*0b80*/  FADD.FTZ R10, R53, R10 ;  /* 0x0000000a350a7221 */ /* 0x000fe20000010000 */
[----:B------:R-:W-:Y:S01]  /*0b90*/  FFMA.FTZ R74, R117, R53, R74 ;  /* 0x00000035754a7223 */ /* 0x000fe2000001004a */
[C---:B0-----:R-:W-:Y:S01]  /*0ba0*/  PRMT R122, R70.reuse, 0x7632, R122 ;  /* 0x00007632467a7816 */ /* 0x041fe2000000007a */
[C---:B------:R-:W-:Y:S01]  /*0bb0*/  FMUL.FTZ R53, R109.reuse, R54 ;  /* 0x000000366d357220 */ /* 0x040fe20000410000 */
[----:B------:R-:W-:Y:S01]  /*0bc0*/  SHF.L.U32 R66, R70, 0x10, RZ ;  /* 0x0000001046427819 */ /* 0x000fe200000006ff */
[----:B------:R-:W-:Y:S01]  /*0bd0*/  FMUL.FTZ R70, R109, R120 ;  /* 0x000000786d467220 */ /* 0x000fe20000410000 */
[C---:B------:R-:W-:Y:S01]  /*0be0*/  FFMA.FTZ R83, R68.reuse, R57, R83 ;  /* 0x0000003944537223 */ /* 0x040fe20000010053 */
[----:B------:R-:W-:Y:S01]  /*0bf0*/  FADD.FTZ R82, R57, R82 ;  /* 0x0000005239527221 */ /* 0x000fe20000010000 */
[----:B------:R-:W-:Y:S01]  /*0c00*/  FMUL.FTZ R54, R109, R58 ;  /* 0x0000003a6d367220 */ /* 0x000fe20000410000 */
[----:B------:R-:W-:Y:S01]  /*0c10*/  FFMA.FTZ R59, R68, R119, R59 ;  /* 0x00000077443b7223 */ /* 0x000fe2000001003b */
[----:B------:R-:W-:Y:S01]  /*0c20*/  FMUL.FTZ R57, R103, R62 ;  /* 0x0000003e67397220 */ /* 0x000fe20000410000 */
[----:B------:R-:W-:Y:S01]  /*0c30*/  FADD.FTZ R58, R116, R61 ;  /* 0x0000003d743a7221 */ /* 0x000fe20000010000 */
[----:B------:R-:W-:Y:S01]  /*0c40*/  FMUL.FTZ R52, R109, R52 ;  /* 0x000000346d347220 */ /* 0x000fe20000410000 */
[-C--:B------:R-:W-:Y:S01]  /*0c50*/  FFMA.FTZ R72, R53, R63.reuse, R72 ;  /* 0x0000003f35487223 */ /* 0x080fe20000010048 */
[----:B------:R-:W-:Y:S01]  /*0c60*/  FADD.FTZ R8, R63, R8 ;  /* 0x000000083f087221 */ /* 0x000fe20000010000 */
[----:B------:R-:W-:Y:S01]  /*0c70*/  FMUL.FTZ R56, R93, R63 ;  /* 0x0000003f5d387220 */ /* 0x000fe20000410000 */
[----:B------:R-:W-:Y:S01]  /*0c80*/  FFMA.FTZ R61, R70, R91, R59 ;  /* 0x0000005b463d7223 */ /* 0x000fe2000001003b */
[----:B------:R-:W-:Y:S01]  /*0c90*/  FADD.FTZ R63, R57, R58 ;  /* 0x0000003a393f7221 */ /* 0x000fe20000010000 */
[----:B------:R-:W-:Y:S01]  /*0ca0*/  FADD.FTZ R9, R62, R9 ;  /* 0x000000093e097221 */ /* 0x000fe20000010000 */
[----:B------:R-:W-:Y:S01]  /*0cb0*/  FFMA.FTZ R73, R52, R62, R73 ;  /* 0x0000003e34497223 */ /* 0x000fe20000010049 */
[----:B------:R-:W-:Y:S01]  /*0cc0*/  FFMA.FTZ R61, R90, R121, R61 ;  /* 0x000000795a3d7223 */ /* 0x000fe2000001003d */
[-C--:B------:R-:W-:Y:S01]  /*0cd0*/  FMUL.FTZ R59, R102, R60.reuse ;  /* 0x0000003c663b7220 */ /* 0x080fe20000410000 */
[----:B------:R-:W-:Y:S01]  /*0ce0*/  FADD.FTZ R62, R63, R56 ;  /* 0x000000383f3e7221 */ /* 0x000fe20000010000 */
[----:B------:R-:W-:Y:S01]  /*0cf0*/  FADD.FTZ R7, R60, R7 ;  /* 0x000000073c077221 */ /* 0x000fe20000010000 */
[----:B------:R-:W-:Y:S01]  /*0d00*/  FFMA.FTZ R19, R54, R60, R19 ;  /* 0x0000003c36137223 */ /* 0x000fe20000010013 */
[----:B------:R-:W-:Y:S01]  /*0d10*/  FFMA.FTZ R60, R110, R111, R61 ;  /* 0x0000006f6e3c7223 */ /* 0x000fe2000001003d */
[-C--:B------:R-:W-:Y:S01]  /*0d20*/  FMUL.FTZ R58, R92, R51.reuse ;  /* 0x000000335c3a7220 */ /* 0x080fe20000410000 */
[----:B------:R-:W-:Y:S01]  /*0d30*/  FADD.FTZ R61, R62, R59 ;  /* 0x0000003b3e3d7221 */ /* 0x000fe20000010000 */
[----:B------:R-:W-:Y:S01]  /*0d40*/  FFMA.FTZ R18, R55, R51, R18 ;  /* 0x0000003337127223 */ /* 0x000fe20000010012 */
[----:B------:R-:W-:Y:S01]  /*0d50*/  FADD.FTZ R6, R51, R6 ;  /* 0x0000000633067221 */ /* 0x000fe20000010000 */
[----:B------:R-:W-:Y:S01]  /*0d60*/  FFMA.FTZ R51, R115, R114, R60 ;  /* 0x0000007273337223 */ /* 0x000fe2000001003c */
[----:B------:R-:W-:Y:S01]  /*0d70*/  FMUL.FTZ R112, R109, R112 ;  /* 0x000000706d707220 */ /* 0x000fe20000410000 */
[----:B------:R-:W-:Y:S01]  /*0d80*/  SHF.L.U32 R122, R122, 0x10, RZ ;  /* 0x000000107a7a7819 */ /* 0x000fe200000006ff */
[----:B------:R-:W-:Y:S01]  /*0d90*/  FADD.FTZ R61, R61, R58 ;  /* 0x0000003a3d3d7221 */ /* 0x000fe20000010000 */
[----:B------:R-:W-:Y:S01]  /*0da0*/  FMUL.FTZ R60, R101, R66 ;  /* 0x00000042653c7220 */ /* 0x000fe20000410000 */
[C---:B------:R-:W-:Y:S01]  /*0db0*/  PRMT R63, R71.reuse, 0x7632, R63 ;  /* 0x00007632473f7816 */ /* 0x040fe2000000003f */
[----:B------:R-:W-:Y:S01]  /*0dc0*/  FFMA.FTZ R62, R112, R113, R51 ;  /* 0x00000071703e7223 */ /* 0x000fe20000010033 */
[----:B------:R-:W-:Y:S01]  /*0dd0*/  SHF.L.U32 R120, R71, 0x10, RZ ;  /* 0x0000001047787819 */ /* 0x000fe200000006ff */
[----:B------:R-:W-:Y:S01]  /*0de0*/  FADD.FTZ R64, R61, R60 ;  /* 0x0000003c3d407221 */ /* 0x000fe20000010000 */
[----:B------:R-:W-:Y:S01]  /*0df0*/  FMUL.FTZ R61, R89, R122 ;  /* 0x0000007a593d7220 */ /* 0x000fe20000410000 */
[----:B------:R-:W-:Y:S01]  /*0e00*/  SHF.L.U32 R71, R63, 0x10, RZ ;  /* 0x000000103f477819 */ /* 0x000fe200000006ff */
[----:B------:R-:W-:Y:S01]  /*0e10*/  FFMA.FTZ R51, R117, R116, R62 ;  /* 0x0000007475337223 */ /* 0x000fe2000001003e */
[----:B------:R-:W-:Y:S01]  /*0e20*/  FMUL.FTZ R62, R100, R120 ;  /* 0x00000078643e7220 */ /* 0x000fe20000410000 */
[----:B------:R-:W-:Y:S01]  /*0e30*/  FADD.FTZ R63, R64, R61 ;  /* 0x0000003d403f7221 */ /* 0x000fe20000010000 */
[----:B------:R-:W-:Y:S01]  /*0e40*/  FADD.FTZ R80, R65, R80 ;  /* 0x0000005041507221 */ /* 0x000fe20000010000 */
[----:B------:R-:W-:Y:S01]  /*0e50*/  FFMA.FTZ R81, R70, R65, R81 ;  /* 0x0000004146517223 */ /* 0x000fe20000010051 */
[----:B------:R-:W-:Y:S01]  /*0e60*/  FFMA.FTZ R51, R52, R57, R51 ;  /* 0x0000003934337223 */ /* 0x000fe20000010033 */
[----:B------:R-:W-:Y:S01]  /*0e70*/  FADD.FTZ R65, R63, R62 ;  /* 0x0000003e3f417221 */ /* 0x000fe20000010000 */
[----:B------:R-:W-:Y:S01]  /*0e80*/  FMUL.FTZ R63, R88, R71 ;  /* 0x00000047583f7220 */ /* 0x000fe20000410000 */
[----:B------:R-:W-:Y:S01]  /*0e90*/  FMUL.FTZ R64, R109, R49 ;  /* 0x000000316d407220 */ /* 0x000fe20000410000 */
[----:B------:R-:W-:-:S02]  /*0ea0*/  FFMA.FTZ R51, R53, R56, R51 ;  /* 0x0000003835337223 */ /* 0x000fc40000010033 */
[----:B------:R-:W-:Y:S01]  /*0eb0*/  FADD.FTZ R49, R65, R63 ;  /* 0x0000003f41317221 */ /* 0x000fe20000010000 */
[----:B------:R-:W-:Y:S01]  /*0ec0*/  FADD.FTZ R5, R66, R5 ;  /* 0x0000000542057221 */ /* 0x000fe20000010000 */
[----:B------:R-:W-:Y:S01]  /*0ed0*/  FFMA.FTZ R17, R64, R66, R17 ;  /* 0x0000004240117223 */ /* 0x000fe20000010011 */
[----:B------:R-:W-:Y:S02]  /*0ee0*/  FFMA.FTZ R66, R54, R59, R51 ;  /* 0x0000003b36427223 */ /* 0x000fe40000010033 */
[----:B------:R-:W0:Y:S01]  /*0ef0*/  SHFL.DOWN PT, R51, R49, 0x10, 0x1f ;  /* 0x0a001f0031337f89 */ /* 0x000e2200000e0000 */
[----:B------:R-:W-:Y:S01]  /*0f00*/  FADD.FTZ R11, R67, R11 ;  /* 0x0000000b430b7221 */ /* 0x000fe20000010000 */
[----:B------:R-:W-:Y:S01]  /*0f10*/  FFMA.FTZ R75, R112, R67, R75 ;  /* 0x00000043704b7223 */ /* 0x000fe2000001004b */
        /* <DEDUP_REMOVED lines=21> */
[----:B------:R-:W0:Y:S01]  /*1070*/  SHFL.DOWN PT, R48, R123, 0x2, 0x1f ;  /* 0x08401f007b307f89 */ /* 0x000e2200000e0000 */
[----:B------:R-:W-:Y:S01]  /*1080*/  LOP3.LUT P1, RZ, R0, 0x1f, RZ, 0xc0, !PT ;  /* 0x0000001f00ff7812 */ /* 0x000fe2000782c0ff */
[----:B0-----:R-:W-:Y:S02]  /*1090*/  FADD.FTZ R50, R123, R48 ;  /* 0x000000307b327221 */ /* 0x001fe40000010000 */
[----:B------:R-:W0:Y:S04]  /*10a0*/  SHFL.DOWN PT, R48, R125, 0x1, 0x1f ;  /* 0x08201f007d307f89 */ /* 0x000e2800000e0000 */
[----:B------:R-:W1:Y:S01]  /*10b0*/  SHFL.DOWN PT, R51, R50, 0x1, 0x1f ;  /* 0x08201f0032337f89 */ /* 0x000e6200000e0000 */
[----:B------:R-:W-:Y:S01]  /*10c0*/  BSSY.RECONVERGENT B0, `(.L_x_790) ;  /* 0x000000d000007945 */ /* 0x000fe20003800200 */
[----:B0-----:R-:W-:Y:S01]  /*10d0*/  FADD.FTZ R48, R125, R48 ;  /* 0x000000307d307221 */ /* 0x001fe20000010000 */
[----:B-1----:R-:W-:-:S03]  /*10e0*/  FADD.FTZ R49, R50, R51 ;  /* 0x0000003332317221 */ /* 0x002fc60000010000 */
[----:B------:R-:W-:Y:S05]  /*10f0*/  @P1 BRA `(.L_x_791) ;  /* 0x0000000000241947 */ /* 0x000fea0003800000 */
        /* <DEDUP_REMOVED lines=9> */
.L_x_791:
[----:B------:R-:W-:Y:S05]  /*1190*/  BSYNC.RECONVERGENT B0 ;  /* 0x0000000000007941 */ /* 0x000fea0003800200 */
.L_x_790:
[----:B------:R-:W1:Y:S08]  /*11a0*/  S2UR UR5, SR_CgaCtaId ;  /* 0x00000000000579c3 */ /* 0x000e700000008800 */
[----:B------:R-:W-:Y:S01]  /*11b0*/  BAR.SYNC.DEFER_BLOCKING 0x0 ;  /* 0x0000000000007b1d */ /* 0x000fe20000010000 */
[----:B------:R-:W-:Y:S01]  /*11c0*/  ISETP.NE.U32.AND P1, PT, R86, RZ, PT ;  /* 0x000000ff5600720c */ /* 0x000fe20003f25070 */
[----:B------:R-:W-:Y:S01]  /*11d0*/  FADD.FTZ R3, R120, R3 ;  /* 0x0000000378037221 */ /* 0x000fe20000010000 */
[----:B------:R-:W-:Y:S01]  /*11e0*/  FFMA.FTZ R15, R66, R120, R15 ;  /* 0x00000078420f7223 */ /* 0x000fe2000001000f */
[----:B------:R-:W-:Y:S01]  /*11f0*/  FFMA.FTZ R16, R65, R122, R16 ;  /* 0x0000007a41107223 */ /* 0x000fe20000010010 */
[----:B------:R-:W-:Y:S01]  /*1200*/  ISETP.NE.AND.EX P1, PT, R87, RZ, PT, P1 ;  /* 0x000000ff5700720c */ /* 0x000fe20003f25310 */
[----:B------:R-:W-:Y:S01]  /*1210*/  UMOV UR4, 0x400 ;  /* 0x0000040000047882 */ /* 0x000fe20000000000 */
[----:B------:R-:W-:Y:S01]  /*1220*/  FADD.FTZ R4, R122, R4 ;  /* 0x000000047a047221 */ /* 0x000fe20000010000 */
[----:B------:R-:W-:Y:S01]  /*1230*/  FFMA.FTZ R14, R67, R71, R14 ;  /* 0x00000047430e7223 */ /* 0x000fe2000001000e */
[----:B------:R-:W-:Y:S01]  /*1240*/  FADD.FTZ R2, R71, R2 ;  /* 0x0000000247027221 */ /* 0x000fe20000010000 */
        /* <DEDUP_REMOVED lines=12> */
[----:B------:R-:W-:Y:S01]  /*1310*/  FADD.FTZ R86, R86, R49 ;  /* 0x0000003156567221 */ /* 0x000fe20000010000 */
[----:B------:R-:W0:Y:S02]  /*1320*/  LDC.U8 R48, c[0x0][0x410] ;  /* 0x00010400ff307b82 */ /* 0x000e240000000000 */
[----:B------:R-:W-:Y:S01]  /*1330*/  FADD.FTZ R50, R50, R87 ;  /* 0x0000005732327221 */ /* 0x000fe20000010000 */
[----:B------:R-:W-:-:S03]  /*1340*/  FADD.FTZ R51, R51, R86 ;  /* 0x0000005633337221 */ /* 0x000fc60000010000 */
[----:B------:R-:W-:Y:S01]  /*1350*/  FMUL.FTZ R50, R50, UR14 ;  /* 0x0000000e32327c20 */ /* 0x000fe20008410000 */
[----:B------:R-:W-:Y:S01]  /*1360*/  FMUL.FTZ R123, R51, UR14 ;  /* 0x0000000e337b7c20 */ /* 0x000fe20008410000 */
[----:B0-----:R-:W-:-:S04]  /*1370*/  ISETP.NE.AND P3, PT, R48, RZ, PT ;  /* 0x000000ff3000720c */ /* 0x001fc80003f65270 */
[----:B------:R-:W-:Y:S01]  /*1380*/  FSEL R120, R50, RZ, !P3 ;  /* 0x000000ff32787208 */ /* 0x000fe20005800000 */
[----:B------:R-:W-:Y:S08]  /*1390*/  @P1 BRA `(.L_x_792) ;  /* 0x00000008001c1947 */ /* 0x000ff00003800000 */
        /* <DEDUP_REMOVED lines=35> */
[----:B------:R-:W-:Y:S01]  /*15d0*/  F2FP.BF16.F32.PACK_AB R48, R69, R68 ;  /* 0x000000444530723e */ /* 0x000fe200000010ff */
[----:B------:R-:W-:Y:S06]  /*15e0*/  BRA `(.L_x_795) ;  /* 0x0000000c00a07947 */ /* 0x000fec0003800000 */
.L_x_794:
        /* <DEDUP_REMOVED lines=33> */
.L_x_793:
        /* <DEDUP_REMOVED lines=32> */
.L_x_796:
        /* <DEDUP_REMOVED lines=33> */
.L_x_792:
        /* <DEDUP_REMOVED lines=24> */
[C---:B-----5:R-:W-:Y:S01]  /*1d90*/  FFMA.FTZ R69, R109.reuse, R69, R20 ;  /* 0x000000456d457223 */ /* 0x060fe20000010014 */
[C---:B------:R-:W-:Y:S01]  /*1da0*/  FFMA.FTZ R49, R109.reuse, R49, R22 ;  /* 0x000000316d317223 */ /* 0x040fe20000010016 */
[C---:B------:R-:W-:Y:S01]  /*1db0*/  FFMA.FTZ R50, R109.reuse, R111, R24 ;  /* 0x0000006f6d327223 */ /* 0x040fe20000010018 */
        /* <DEDUP_REMOVED lines=8> */
[----:B------:R-:W-:Y:S01]  /*1e40*/  F2FP.BF16.F32.PACK_AB R48, R48, R69 ;  /* 0x000000453030723e */ /* 0x000fe200000010ff */
[----:B------:R-:W-:Y:S06]  /*1e50*/  BRA `(.L_x_795) ;  /* 0x0000000400847947 */ /* 0x000fec0003800000 */
.L_x_798:
        /* <DEDUP_REMOVED lines=33> */
.L_x_797:
        /* <DEDUP_REMOVED lines=32> */
.L_x_799:
        /* <DEDUP_REMOVED lines=32> */
.L_x_795:
        /* <DEDUP_REMOVED lines=19> */
[-CC-:B------:R-:W-:Y:S01]  /*25a0*/  FFMA.FTZ R54, R54, R123.reuse, R120.reuse ;  /* 0x0000007b36367223 */ /* 0x180fe20000010078 */
[-CC-:B------:R-:W-:Y:S01]  /*25b0*/  FFMA.FTZ R55, R55, R123.reuse, R120.reuse ;  /* 0x0000007b37377223 */ /* 0x180fe20000010078 */
[-CC-:B0-----:R-:W-:Y:S01]  /*25c0*/  FFMA.FTZ R37, R64, R123.reuse, R120.reuse ;  /* 0x0000007b40257223 */ /* 0x181fe20000010078 */
        /* <DEDUP_REMOVED lines=28> */
.L_x_802:
        /* <DEDUP_REMOVED lines=29> */
.L_x_801:
        /* <DEDUP_REMOVED lines=34> */
.L_x_804:
        /* <DEDUP_REMOVED lines=29> */
.L_x_800:
        /* <DEDUP_REMOVED lines=35> */
.L_x_806:
        /* <DEDUP_REMOVED lines=29> */
.L_x_805:
        /* <DEDUP_REMOVED lines=34> */
.L_x_807:
        /* <DEDUP_REMOVED lines=28> */
.L_x_803:
        /* <DEDUP_REMOVED lines=10> */
[----:B------:R-:W-:Y:S05]  /*35d0*/  @!P4 BRA `(.L_x_808) ;  /* 0xffffffcc00ccc947 */ /* 0x000fea000383ffff */
[----:B-----5:R-:W-:Y:S02]  /*35e0*/  MOV R34, R11 ;  /* 0x0000000b00227202 */ /* 0x020fe40000000f00 */
[----:B------:R-:W-:Y:S02]  /*35f0*/  MOV R35, R10 ;  /* 0x0000000a00237202 */ /* 0x000fe40000000f00 */
        /* <DEDUP_REMOVED lines=30> */
.L_x_789:
        /* <DEDUP_REMOVED lines=16> */
.L_x_809:
        /* <DEDUP_REMOVED lines=10> */
.L_x_2795:


//--------------------- .text._ZN10layer_norm31ln_parallel_residual_bwd_kernelINS_13Kernel_traitsI13__nv_bfloat16S2_fS2_fjLj2048ELj1ELj1ELj4ELj16ENS_18Kernel_traits_baseILj2048ES2_S2_fS2_fjLj128EEEEELb1ELb0ELb0EEEvNS_9BwdParamsE --------------------------
	.section	.text._ZN10layer_norm31ln_parallel_residual_bwd_kernelINS_13Kernel_traitsI13__nv_bfloat16S2_fS2_fjLj2048ELj1ELj1ELj4ELj16ENS_18Kernel_traits_baseILj2048ES2_S2_fS2_fjLj128EEEEELb1ELb0ELb0EEEvNS_9BwdParamsE,"ax",@progbits
	.align	128
        .global         _ZN10layer_norm31ln_parallel_residual_bwd_kernelINS_13Kernel_traitsI13__nv_bfloat16S2_fS2_fjLj2048ELj1ELj1ELj4ELj16ENS_18Kernel_traits_baseILj2048ES2_S2_fS2_fjLj128EEEEELb1ELb0ELb0EEEvNS_9BwdParamsE
        .type           _ZN10layer_norm31ln_parallel_residual_bwd_kernelINS_13Kernel_traitsI13__nv_bfloat16S2_fS2_fjLj2048ELj1ELj1ELj4ELj16ENS_18Kernel_traits_baseILj2048ES2_S2_fS2_fjLj128EEEEELb1ELb0ELb0EEEvNS_9BwdParamsE,@function
        .size           _ZN10layer_norm31ln_parallel_residual_bwd_kernelINS_13Kernel_traitsI13__nv_bfloat16S2_fS2_fjLj2048ELj1ELj1ELj4ELj16ENS_18Kernel_traits_baseILj2048ES2_S2_fS2_fjLj128EEEEELb1ELb0ELb0EEEvNS_9BwdParamsE,(.L_x_2796 - _ZN10layer_norm31ln_parallel_residual_bwd_kernelINS_13Kernel_traitsI13__nv_bfloat16S2_fS2_fjLj2048ELj1ELj1ELj4ELj16ENS_18Kernel_traits_baseILj2048ES2_S2_fS2_fjLj128EEEEELb1ELb0ELb0EEEvNS_9BwdParamsE)
        .other          _ZN10layer_norm31ln_parallel_residual_bwd_kernelINS_13Kernel_traitsI13__nv_bfloat16S2_fS2_fjLj2048ELj1ELj1ELj4ELj16ENS_18Kernel_traits_baseILj2048ES2_S2_fS2_fjLj128EEEEELb1ELb0ELb0EEEvNS_9BwdParamsE,@"STO_CUDA_ENTRY STV_DEFAULT"
_ZN10layer_norm31ln_parallel_residual_bwd_kernelINS_13Kernel_traitsI13__nv_bfloat16S2_fS2_fjLj2048ELj1ELj1ELj4ELj16ENS_18Kernel_traits_baseILj2048ES2_S2_fS2_fjLj128EEEEELb1ELb0ELb0EEEvNS_9BwdParamsE:
.text._ZN10layer_norm31ln_parallel_residual_bwd_kernelINS_13Kernel_traitsI13__nv_bfloat16S2_fS2_fjLj2048ELj1ELj1ELj4ELj16ENS_18Kernel_traits_baseILj2048ES2_S2_fS2_fjLj128EEEEELb1ELb0ELb0EEEvNS_9BwdParamsE:
        /* <DEDUP_REMOVED lines=9> */
[----:B------:R-:W-:-:S04]  /*0090*/  SHF.R.S32.HI R3, RZ, 0x1f, R2 ;  /* 0x0000001fff037819 */ /* 0x000fc80000011402 */
[----:B------:R-:W-:Y:S02]  /*00a0*/  LEA.HI R0, R3, R2, RZ, 0x3 ;  /* 0x0000000203007211 */ /* 0x000fe400078f18ff */
[----:B0-----:R-:W-:Y:S02]  /*00b0*/  LOP3.LUT R9, R120, 0x7f, RZ, 0x3c, !PT ;  /* 0x0000007f78097812 */ /* 0x001fe400078e3cff */
[----:B------:R-:W-:Y:S02]  /*00c0*/  MOV R3, R120 ;  /* 0x0000007800037202 */ /* 0x000fe40000000f00 */
[----:B------:R-:W-:Y:S02]  /*00d0*/  LEA.HI.SX32 R0, R0, R9, 0x1d ;  /* 0x0000000900007211 */ /* 0x000fe400078feaff */
[----:B------:R-:W0:Y:S02]  /*00e0*/  LDC.64 R8, c[0x0][0x3d0] ;  /* 0x0000f400ff087b82 */ /* 0x000e240000000a00 */
[----:B------:R-:W-:-:S02]  /*00f0*/  ISETP.GE.U32.AND P1, PT, R0, 0x80, PT ;  /* 0x000000800000780c */ /* 0x000fc40003f26070 */
[----:B------:R-:W-:-:S11]  /*0100*/  ISETP.GE.U32.AND P2, PT, R0, 0x100, PT ;  /* 0x000001000000780c */ /* 0x000fd60003f46070 */
[----:B--2---:R-:W-:-:S04]  /*0110*/  @P1 IMAD.WIDE.U32 R4, R3, 0x10, R4 ;  /* 0x0000001003041825 */ /* 0x004fc800078e0004 */
[C---:B---3--:R-:W-:Y:S01]  /*0120*/  @P1 IMAD.WIDE.U32 R6, R3.reuse, 0x10, R6 ;  /* 0x0000001003061825 */ /* 0x048fe200078e0006 */
[----:B------:R-:W-:Y:S01]  /*0130*/  @P1 LOP3.LUT R3, R3, 0x80, RZ, 0xfc, !PT ;  /* 0x0000008003031812 */ /* 0x000fe200078efcff */
[----:B------:R1:W5:Y:S04]  /*0140*/  @P1 LDG.E.128 R148, desc[UR10][R4.64] ;  /* 0x0000000a04941981 */ /* 0x000368000c1e1d00 */
[C---:B0-----:R-:W-:Y:S01]  /*0150*/  @P2 IMAD.WIDE.U32 R8, R3.reuse, 0x10, R8 ;  /* 0x0000001003082825 */ /* 0x041fe200078e0008 */
[----:B------:R1:W5:Y:S03]  /*0160*/  @P1 LDG.E.128 R92, desc[UR10][R6.64] ;  /* 0x0000000a065c1981 */ /* 0x000366000c1e1d00 */
[----:B----4-:R-:W-:Y:S01]  /*0170*/  @P2 IMAD.WIDE.U32 R10, R3, 0x10, R10 ;  /* 0x00000010030a2825 */ /* 0x010fe200078e000a */
[----:B------:R1:W5:Y:S04]  /*0180*/  @P2 LDG.E.128 R88, desc[UR10][R8.64] ;  /* 0x0000000a08582981 */ /* 0x000368000c1e1d00 */
[----:B------:R1:W5:Y:S01]  /*0190*/  @P2 LDG.E.128 R84, desc[UR10][R10.64] ;  /* 0x0000000a0a542981 */ /* 0x000362000c1e1d00 */
[----:B------:R-:W0:Y:S01]  /*01a0*/  S2UR UR4, SR_CTAID.X ;  /* 0x00000000000479c3 */ /* 0x000e220000002500 */
[----:B------:R-:W-:-:S02]  /*01b0*/  CS2R R80, SRZ ;  /* 0x0000000000507805 */ /* 0x000fc4000001ff00 */
[----:B------:R-:W-:Y:S02]  /*01c0*/  CS2R R82, SRZ ;  /* 0x0000000000527805 */ /* 0x000fe4000001ff00 */
[----:B------:R-:W-:Y:S02]  /*01d0*/  CS2R R76, SRZ ;  /* 0x00000000004c7805 */ /* 0x000fe4000001ff00 */
[----:B------:R-:W-:Y:S02]  /*01e0*/  CS2R R78, SRZ ;  /* 0x00000000004e7805 */ /* 0x000fe4000001ff00 */
[----:B------:R-:W-:Y:S02]  /*01f0*/  CS2R R72, SRZ ;  /* 0x0000000000487805 */ /* 0x000fe4000001ff00 */
[----:B0-----:R-:W-:-:S04]  /*0200*/  MOV R129, UR4 ;  /* 0x0000000400817c02 */ /* 0x001fc80008000f00 */
        /* <DEDUP_REMOVED lines=28> */
[----:B-1----:R-:W-:Y:S06]  /*03d0*/  @P0 BRA `(.L_x_810) ;  /* 0x0000006000240947 */ /* 0x002fec0003800000 */
        /* <DEDUP_REMOVED lines=47> */
[----:B------:R-:W-:Y:S02]  /*06d0*/  PLOP3.LUT P3, PT, PT, PT, UP0, 0x80, 0x8 ;  /* 0x000000000008781c */ /* 0x000fe40003f6f008 */
[----:B------:R-:W-:Y:S02]  /*06e0*/  CS2R R26, SRZ ;  /* 0x00000000001a7805 */ /* 0x000fe4000001ff00 */
[----:B------:R-:W-:-:S02]  /*06f0*/  CS2R R20, SRZ ;  /* 0x0000000000147805 */ /* 0x000fc4000001ff00 */
[----:B------:R-:W-:Y:S01]  /*0700*/  CS2R R22, SRZ ;  /* 0x0000000000167805 */ /* 0x000fe2000001ff00 */
[----:B------:R-:W-:Y:S01]  /*0710*/  UPLOP3.LUT UP1, UPT, UPT, UPT, UPT, 0x40, 0x4 ;  /* 0x000000000004789c */ /* 0x000fe20003f2e870 */
[----:B------:R-:W0:Y:S01]  /*0720*/  LDCU UR14, c[0x0][0x408] ;  /* 0x00008100ff0e77ac */ /* 0x000e220008000800 */
[----:B------:R-:W1:Y:S01]  /*0730*/  LDCU UR9, c[0x0][0x400] ;  /* 0x00008000ff0977ac */ /* 0x000e620008000800 */
[----:B------:R-:W2:Y:S01]  /*0740*/  LDCU.64 UR6, c[0x0][0x478] ;  /* 0x00008f00ff0677ac */ /* 0x000ea20008000a00 */
[----:B------:R-:W3:Y:S01]  /*0750*/  LDCU.64 UR16, c[0x0][0x438] ;  /* 0x00008700ff1077ac */ /* 0x000ee20008000a00 */
[----:B------:R-:W4:Y:S06]  /*0760*/  LDCU.64 UR12, c[0x0][0x470] ;  /* 0x00008e00ff0c77ac */ /* 0x000f2c0008000a00 */
.L_x_837:
        /* <DEDUP_REMOVED lines=10> */
[----:B------:R-:W-:Y:S02]  /*0810*/  ISETP.GE.U32.AND P2, PT, R0, 0x100, PT ;  /* 0x000001000000780c */ /* 0x000fe40003f46070 */
[----:B------:R-:W-:Y:S02]  /*0820*/  MOV R168, RZ ;  /* 0x000000ff00a87202 */ /* 0x000fe40000000f00 */
[----:B------:R-:W-:-:S04]  /*0830*/  SHF.R.S32.HI R113, RZ, 0x1f, R112 ;  /* 0x0000001fff717819 */ /* 0x000fc80000011470 */
[----:B------:R-:W-:-:S04]  /*0840*/  LEA.HI R113, R113, R112, RZ, 0x3 ;  /* 0x0000007071717211 */ /* 0x000fc800078f18ff */
[----:B------:R-:W-:-:S04]  /*0850*/  LEA.HI.SX32 R128, R113, R120, 0x1d ;  /* 0x0000007871807211 */ /* 0x000fc800078feaff */
[----:B------:R-:W-:Y:S02]  /*0860*/  MOV R189, R128 ;  /* 0x0000008000bd7202 */ /* 0x000fe40000000f00 */
[----:B---3--:R-:W-:Y:S01]  /*0870*/  FSEL R165, R108, RZ, !P3 ;  /* 0x000000ff6ca57208 */ /* 0x008fe20005800000 */
[----:B0-----:R-:W-:Y:S06]  /*0880*/  @!P1 BRA `(.L_x_812) ;  /* 0x0000000800449947 */ /* 0x001fec0003800000 */
[----:B------:R-:W0:Y:S08]  /*0890*/  LDC.64 R120, c[0x0][0x428] ;  /* 0x00010a00ff787b82 */ /* 0x000e300000000a00 */
[----:B------:R-:W1:Y:S08]  /*08a0*/  LDC.64 R124, c[0x0][0x430] ;  /* 0x00010c00ff7c7b82 */ /* 0x000e700000000a00 */
[----:B------:R-:W2:Y:S01]  /*08b0*/  LDC.64 R116, c[0x0][0x3a8] ;  /* 0x0000ea00ff747b82 */ /* 0x000ea20000000a00 */
[----:B0-----:R-:W-:Y:S01]  /*08c0*/  IMAD.WIDE.U32 R120, R128, 0x10, R120 ;  /* 0x0000001080787825 */ /* 0x001fe200078e0078 */
[----:B------:R-:W-:-:S06]  /*08d0*/  ISETP.NE.U32.AND P0, PT, RZ, UR16, PT ;  /* 0x00000010ff007c0c */ /* 0x000fcc000bf05070 */
[----:B------:R-:W0:Y:S01]  /*08e0*/  LDC.64 R154, c[0x0][0x3b0] ;  /* 0x0000ec00ff9a7b82 */ /* 0x000e220000000a00 */
[----:B------:R-:W3:Y:S01]  /*08f0*/  LDG.E.128 R120, desc[UR10][R120.64] ;  /* 0x0000000a78787981 */ /* 0x000ee2000c1e1d00 */
[----:B-1----:R-:W-:-:S06]  /*0900*/  IMAD.WIDE.U32 R124, R128, 0x10, R124 ;  /* 0x00000010807c7825 */ /* 0x002fcc00078e007c */
[----:B------:R-:W3:Y:S01]  /*0910*/  LDG.E.128 R124, desc[UR10][R124.64] ;  /* 0x0000000a7c7c7981 */ /* 0x000ee2000c1e1d00 */
[----:B--2---:R-:W-:-:S05]  /*0920*/  IMAD.WIDE.U32 R116, R128, 0x20, R116 ;  /* 0x0000002080747825 */ /* 0x004fca00078e0074 */
[----:B------:R-:W2:Y:S04]  /*0930*/  LDG.E.128 R112, desc[UR10][R116.64] ;  /* 0x0000000a74707981 */ /* 0x000ea8000c1e1d00 */
[----:B------:R-:W2:Y:S01]  /*0940*/  LDG.E.128 R108, desc[UR10][R116.64+0x10] ;  /* 0x0000100a746c7981 */ /* 0x000ea2000c1e1d00 */
[----:B------:R-:W-:Y:S01]  /*0950*/  ISETP.NE.AND.EX P0, PT, RZ, UR17, PT, P0 ;  /* 0x00000011ff007c0c */ /* 0x000fe2000bf05300 */
[----:B0-----:R-:W-:Y:S01]  /*0960*/  IMAD.WIDE.U32 R154, R128, 0x8, R154 ;  /* 0x00000008809a7825 */ /* 0x001fe200078e009a */
[----:B----4-:R-:W-:-:S04]  /*0970*/  ISETP.NE.U32.AND P1, PT, RZ, UR12, PT ;  /* 0x0000000cff007c0c */ /* 0x010fc8000bf25070 */
[----:B------:R-:W-:Y:S02]  /*0980*/  ISETP.NE.AND.EX P1, PT, RZ, UR13, PT, P1 ;  /* 0x0000000dff007c0c */ /* 0x000fe4000bf25310 */
[----:B------:R-:W-:Y:S01]  /*0990*/  SHF.L.U32 R196, R169, 0x10, RZ ;  /* 0x00000010a9c47819 */ /* 0x000fe200000006ff */
[----:B------:R-:W5:Y:S04]  /*09a0*/  LDG.E.64 R116, desc[UR10][R154.64] ;  /* 0x0000000a9a747981 */ /* 0x000f68000c1e1b00 */
[----:B------:R-:W0:Y:S08]  /*09b0*/  @P0 LDC.64 R152, c[0x0][0x438] ;  /* 0x00010e00ff980b82 */ /* 0x000e300000000a00 */
[----:B------:R-:W1:Y:S01]  /*09c0*/  @P1 LDC.64 R156, c[0x0][0x3b8] ;  /* 0x0000ee00ff9c1b82 */ /* 0x000e620000000a00 */
[----:B0-----:R-:W-:-:S05]  /*09d0*/  @P0 IMAD.WIDE.U32 R152, R128, 0x20, R152 ;  /* 0x0000002080980825 */ /* 0x001fca00078e0098 */
[----:B------:R-:W5:Y:S01]  /*09e0*/  @P0 LDG.E.128 R16, desc[UR10][R152.64] ;  /* 0x0000000a98100981 */ /* 0x000f62000c1e1d00 */
[----:B-1----:R-:W-:-:S03]  /*09f0*/  @P1 IMAD.WIDE.U32 R156, R128, 0x8, R156 ;  /* 0x00000008809c1825 */ /* 0x002fc600078e009c */
[----:B------:R0:W5:Y:S04]  /*0a00*/  @P0 LDG.E.128 R12, desc[UR10][R152.64+0x10] ;  /* 0x0000100a980c0981 */ /* 0x000168000c1e1d00 */
[----:B------:R1:W5:Y:S01]  /*0a10*/  @P1 LDG.E.64 R170, desc[UR10][R156.64] ;  /* 0x0000000a9caa1981 */ /* 0x000362000c1e1b00 */
[----:B0-----:R-:W-:Y:S02]  /*0a20*/  SHF.L.U32 R153, R150, 0x10, RZ ;  /* 0x0000001096997819 */ /* 0x001fe400000006ff */
[----:B------:R-:W-:Y:S02]  /*0a30*/  SHF.L.U32 R194, R174, 0x10, RZ ;  /* 0x00000010aec27819 */ /* 0x000fe400000006ff */
[----:B------:R-:W-:Y:S02]  /*0a40*/  SHF.L.U32 R147, R149, 0x10, RZ ;  /* 0x0000001095937819 */ /* 0x000fe400000006ff */
[----:B------:R-:W-:-:S02]  /*0a50*/  SHF.L.U32 R152, R148, 0x10, RZ ;  /* 0x0000001094987819 */ /* 0x000fc400000006ff */
[----:B------:R-:W-:Y:S02]  /*0a60*/  SHF.L.U32 R154, R151, 0x10, RZ ;  /* 0x00000010979a7819 */ /* 0x000fe400000006ff */
[----:B------:R-:W-:Y:S02]  /*0a70*/  SHF.L.U32 R155, R180, 0x10, RZ ;  /* 0x00000010b49b7819 */ /* 0x000fe400000006ff */
[----:B------:R-:W-:Y:S02]  /*0a80*/  SHF.L.U32 R189, R175, 0x10, RZ ;  /* 0x00000010afbd7819 */ /* 0x000fe400000006ff */
[----:B------:R-:W-:Y:S02]  /*0a90*/  SHF.L.U32 R162, R176, 0x10, RZ ;  /* 0x00000010b0a27819 */ /* 0x000fe400000006ff */
[C---:B---3--:R-:W-:Y:S02]  /*0aa0*/  PRMT R158, R121.reuse, 0x7632, R158 ;  /* 0x00007632799e7816 */ /* 0x048fe4000000009e */
[----:B------:R-:W-:-:S02]  /*0ab0*/  SHF.L.U32 R161, R121, 0x10, RZ ;  /* 0x0000001079a17819 */ /* 0x000fc400000006ff */
[C---:B------:R-:W-:Y:S02]  /*0ac0*/  PRMT R191, R123.reuse, 0x7632, R191 ;  /* 0x000076327bbf7816 */ /* 0x040fe400000000bf */
[----:B------:R-:W-:Y:S02]  /*0ad0*/  SHF.L.U32 R193, R123, 0x10, RZ ;  /* 0x000000107bc17819 */ /* 0x000fe400000006ff */
[C---:B------:R-:W-:Y:S02]  /*0ae0*/  PRMT R121, R124.reuse, 0x7632, R121 ;  /* 0x000076327c797816 */ /* 0x040fe40000000079 */
[----:B------:R-:W-:Y:S02]  /*0af0*/  SHF.L.U32 R123, R124, 0x10, RZ ;  /* 0x000000107c7b7819 */ /* 0x000fe400000006ff */
[----:B------:R-:W-:Y:S02]  /*0b00*/  SHF.L.U32 R167, R126, 0x10, RZ ;  /* 0x000000107ea77819 */ /* 0x000fe400000006ff */
[----:B------:R-:W-:-:S02]  /*0b10*/  SHF.L.U32 R124, R94, 0x10, RZ ;  /* 0x000000105e7c7819 */ /* 0x000fc400000006ff */
[----:B------:R-:W-:-:S03]  /*0b20*/  SHF.L.U32 R166, R122, 0x10, RZ ;  /* 0x000000107aa67819 */ /* 0x000fc600000006ff */
[----:B------:R-:W-:Y:S01]  /*0b30*/  FMUL.FTZ R124, R124, R167 ;  /* 0x000000a77c7c7220 */ /* 0x000fe20000410000 */
[----:B------:R-:W-:Y:S02]  /*0b40*/  PRMT R192, R127, 0x7632, R192 ;  /* 0x000076327fc07816 */ /* 0x000fe400000000c0 */
[C---:B------:R-:W-:Y:S01]  /*0b50*/  PRMT R3, R120.reuse, 0x7632, R3 ;  /* 0x0000763278037816 */ /* 0x040fe20000000003 */
[----:B------:R-:W-:Y:S01]  /*0b60*/  FFMA.FTZ R153, R153, R166, R124 ;  /* 0x000000a699997223 */ /* 0x000fe2000001007c */
[----:B------:R-:W-:Y:S02]  /*0b70*/  SHF.L.U32 R159, R120, 0x10, RZ ;  /* 0x00000010789f7819 */ /* 0x000fe400000006ff */
[----:B------:R-:W-:Y:S02]  /*0b80*/  SHF.L.U32 R120, R92, 0x10, RZ ;  /* 0x000000105c787819 */ /* 0x000fe400000006ff */
[----:B------:R-:W-:Y:S02]  /*0b90*/  SHF.L.U32 R124, R121, 0x10, RZ ;  /* 0x00000010797c7819 */ /* 0x000fe400000006ff */
[----:B------:R-:W-:-:S02]  /*0ba0*/  PRMT R160, R122, 0x7632, R160 ;  /* 0x000076327aa07816 */ /* 0x000fc400000000a0 */
[----:B------:R-:W-:Y:S02]  /*0bb0*/  SHF.L.U32 R121, R192, 0x10, RZ ;  /* 0x00000010c0797819 */ /* 0x000fe400000006ff */
[----:B------:R-:W-:Y:S02]  /*0bc0*/  SHF.L.U32 R163, R125, 0x10, RZ ;  /* 0x000000107da37819 */ /* 0x000fe400000006ff */
[----:B-1----:R-:W-:Y:S02]  /*0bd0*/  PRMT R157, R126, 0x7632, R157 ;  /* 0x000076327e9d7816 */ /* 0x002fe4000000009d */
[----:B------:R-:W-:Y:S02]  /*0be0*/  SHF.L.U32 R122, R93, 0x10, RZ ;  /* 0x000000105d7a7819 */ /* 0x000fe400000006ff */
[----:B------:R-:W-:Y:S01]  /*0bf0*/  PRMT R156, R125, 0x7632, R156 ;  /* 0x000076327d9c7816 */ /* 0x000fe2000000009c */
[----:B------:R-:W-:Y:S01]  /*0c00*/  FMUL.FTZ R125, R120, R123 ;  /* 0x0000007b787d7220 */ /* 0x000fe20000410000 */
[----:B------:R-:W-:-:S02]  /*0c10*/  SHF.L.U32 R195, R127, 0x10, RZ ;  /* 0x000000107fc37819 */ /* 0x000fc400000006ff */
[----:B------:R-:W-:Y:S02]  /*0c20*/  SHF.L.U32 R126, R95, 0x10, RZ ;  /* 0x000000105f7e7819 */ /* 0x000fe400000006ff */
[----:B------:R-:W-:Y:S01]  /*0c30*/  SHF.L.U32 R120, R3, 0x10, RZ ;  /* 0x0000001003787819 */ /* 0x000fe200000006ff */
[----:B------:R-:W-:Y:S01]  /*0c40*/  FMUL.FTZ R3, R196, R121 ;  /* 0x00000079c4037220 */ /* 0x000fe20000410000 */
[----:B------:R-:W-:Y:S01]  /*0c50*/  SHF.L.U32 R191, R191, 0x10, RZ ;  /* 0x00000010bfbf7819 */ /* 0x000fe200000006ff */
[----:B------:R-:W-:Y:S01]  /*0c60*/  FMUL.FTZ R122, R122, R163 ;  /* 0x000000a37a7a7220 */ /* 0x000fe20000410000 */
[----:B--2---:R-:W-:Y:S01]  /*0c70*/  FADD.FTZ R112, -R165, R112 ;  /* 0x00000070a5707221 */ /* 0x004fe20000010100 */
[----:B------:R-:W-:Y:S01]  /*0c80*/  FMUL.FTZ R127, R126, R195 ;  /* 0x000000c37e7f7220 */ /* 0x000fe20000410000 */
[----:B------:R-:W-:Y:S01]  /*0c90*/  SHF.L.U32 R126, R158, 0x10, RZ ;  /* 0x000000109e7e7819 */ /* 0x000fe200000006ff */
[----:B------:R-:W-:Y:S01]  /*0ca0*/  FFMA.FTZ R158, R194, R191, R3 ;  /* 0x000000bfc29e7223 */ /* 0x000fe20000010003 */
[----:B------:R-:W-:Y:S01]  /*0cb0*/  FFMA.FTZ R147, R147, R161, R122 ;  /* 0x000000a193937223 */ /* 0x000fe2000001007a */
[----:B-----5:R-:W-:Y:S01]  /*0cc0*/  FMUL.FTZ R3, R131, R112 ;  /* 0x0000007083037220 */ /* 0x020fe20000410000 */
[----:B------:R-:W-:Y:S01]  /*0cd0*/  SHF.L.U32 R122, R179, 0x10, RZ ;  /* 0x00000010b37a7819 */ /* 0x000fe200000006ff */
[----:B------:R-:W-:Y:S01]  /*0ce0*/  FADD.FTZ R114, -R165, R114 ;  /* 0x00000072a5727221 */ /* 0x000fe20000010100 */
[-C--:B------:R-:W-:Y:S01]  /*0cf0*/  FFMA.FTZ R152, R152, R159.reuse, R125 ;  /* 0x0000009f98987223 */ /* 0x080fe2000001007d */
[----:B------:R-:W-:Y:S01]  /*0d00*/  FADD.FTZ R64, R64, R159 ;  /* 0x0000009f40407221 */ /* 0x000fe20000010000 */
[----:B------:R-:W-:Y:S01]  /*0d10*/  FFMA.FTZ R80, R3, R159, R80 ;  /* 0x0000009f03507223 */ /* 0x000fe20000010050 */
[----:B------:R-:W-:Y:S01]  /*0d20*/  FMUL.FTZ R159, R131, R114 ;  /* 0x00000072839f7220 */ /* 0x000fe20000410000 */
[----:B------:R-:W-:Y:S01]  /*0d30*/  SHF.L.U32 R190, R157, 0x10, RZ ;  /* 0x000000109dbe7819 */ /* 0x000fe200000006ff */
[----:B------:R-:W-:Y:S01]  /*0d40*/  FMUL.FTZ R122, R122, R124 ;  /* 0x0000007c7a7a7220 */ /* 0x000fe20000410000 */
[C---:B------:R-:W-:Y:S01]  /*0d50*/  FADD.FTZ R108, -R165.reuse, R108 ;  /* 0x0000006ca56c7221 */ /* 0x040fe20000010100 */
[----:B------:R-:W-:Y:S01]  /*0d60*/  SHF.L.U32 R168, R160, 0x10, RZ ;  /* 0x00000010a0a87819 */ /* 0x000fe200000006ff */
[----:B------:R-:W-:Y:S01]  /*0d70*/  FADD.FTZ R160, -R165, R113 ;  /* 0x00000071a5a07221 */ /* 0x000fe20000010100 */
[----:B------:R-:W-:Y:S01]  /*0d80*/  FFMA.FTZ R154, R154, R193, R127 ;  /* 0x000000c19a9a7223 */ /* 0x000fe2000001007f */
[----:B------:R-:W-:Y:S01]  /*0d90*/  FADD.FTZ R66, R66, R161 ;  /* 0x000000a142427221 */ /* 0x000fe20000010000 */
[----:B------:R-:W-:Y:S01]  /*0da0*/  FFMA.FTZ R82, R159, R161, R82 ;  /* 0x000000a19f527223 */ /* 0x000fe20000010052 */
[----:B------:R-:W-:Y:S01]  /*0db0*/  SHF.L.U32 R127, R177, 0x10, RZ ;  /* 0x00000010b17f7819 */ /* 0x000fe200000006ff */
[----:B------:R-:W-:Y:S01]  /*0dc0*/  FFMA.FTZ R155, R155, R120, R122 ;  /* 0x000000789b9b7223 */ /* 0x000fe2000001007a */
[----:B------:R-:W-:Y:S01]  /*0dd0*/  SHF.L.U32 R164, R156, 0x10, RZ ;  /* 0x000000109ca47819 */ /* 0x000fe200000006ff */
[----:B------:R-:W-:Y:S01]  /*0de0*/  FMUL.FTZ R161, R131, R108 ;  /* 0x0000006c83a17220 */ /* 0x000fe20000410000 */
[----:B------:R-:W-:Y:S01]  /*0df0*/  FMUL.FTZ R157, R189, R190 ;  /* 0x000000bebd9d7220 */ /* 0x000fe20000410000 */
[----:B------:R-:W-:Y:S01]  /*0e00*/  FADD.FTZ R122, -R165, R109 ;  /* 0x0000006da57a7221 */ /* 0x000fe20000010100 */
[----:B------:R-:W-:Y:S01]  /*0e10*/  FADD.FTZ R108, RZ, R152 ;  /* 0x00000098ff6c7221 */ /* 0x000fe20000010000 */
[----:B------:R-:W-:Y:S01]  /*0e20*/  FMUL.FTZ R160, R131, R160 ;  /* 0x000000a083a07220 */ /* 0x000fe20000410000 */
[----:B------:R-:W-:Y:S01]  /*0e30*/  FFMA.FTZ R109, R3, R152, RZ ;  /* 0x00000098036d7223 */ /* 0x000fe200000100ff */
[----:B------:R-:W-:Y:S01]  /*0e40*/  SHF.L.U32 R125, R178, 0x10, RZ ;  /* 0x00000010b27d7819 */ /* 0x000fe200000006ff */
[----:B------:R-:W-:Y:S01]  /*0e50*/  FMUL.FTZ R156, R127, R164 ;  /* 0x000000a47f9c7220 */ /* 0x000fe20000410000 */
[----:B------:R-:W-:Y:S01]  /*0e60*/  FFMA.FTZ R157, R162, R168, R157 ;  /* 0x000000a8a29d7223 */ /* 0x000fe2000001009d */
[C---:B------:R-:W-:Y:S01]  /*0e70*/  FADD.FTZ R112, -R165.reuse, R110 ;  /* 0x0000006ea5707221 */ /* 0x040fe20000010100 */
[----:B------:R-:W-:Y:S01]  /*0e80*/  FADD.FTZ R108, R108, R155 ;  /* 0x0000009b6c6c7221 */ /* 0x000fe20000010000 */
[----:B------:R-:W-:Y:S01]  /*0e90*/  FADD.FTZ R162, -R165, R115 ;  /* 0x00000073a5a27221 */ /* 0x000fe20000010100 */
[----:B------:R-:W-:Y:S01]  /*0ea0*/  FFMA.FTZ R110, R160, R155, R109 ;  /* 0x0000009ba06e7223 */ /* 0x000fe2000001006d */
[----:B------:R-:W-:Y:S01]  /*0eb0*/  FFMA.FTZ R156, R125, R126, R156 ;  /* 0x0000007e7d9c7223 */ /* 0x000fe2000001009c */
[----:B------:R-:W-:Y:S01]  /*0ec0*/  FADD.FTZ R192, -R165, R111 ;  /* 0x0000006fa5c07221 */ /* 0x000fe20000010100 */
[----:B------:R-:W-:Y:S01]  /*0ed0*/  FADD.FTZ R109, R108, R147 ;  /* 0x000000936c6d7221 */ /* 0x000fe20000010000 */
[----:B------:R-:W-:Y:S01]  /*0ee0*/  FMUL.FTZ R162, R131, R162 ;  /* 0x000000a283a27220 */ /* 0x000fe20000410000 */
[----:B------:R-:W-:-:S02]  /*0ef0*/  FFMA.FTZ R111, R159, R147, R110 ;  /* 0x000000939f6f7223 */ /* 0x000fc4000001006e */
[----:B------:R-:W-:Y:S02]  /*0f00*/  FADD.FTZ R108, R109, R156 ;  /* 0x0000009c6d6c7221 */ /* 0x000fe40000010000 */
[C---:B------:R-:W-:Y:S01]  /*0f10*/  FFMA.FTZ R110, R162.reuse, R156, R111 ;  /* 0x0000009ca26e7223 */ /* 0x040fe2000001006f */
[----:B------:R-:W-:Y:S01]  /*0f20*/  FADD.FTZ R35, R35, R164 ;  /* 0x000000a423237221 */ /* 0x000fe20000010000 */
[----:B------:R-:W-:Y:S01]  /*0f30*/  FFMA.FTZ R51, R162, R164, R51 ;  /* 0x000000a4a2337223 */ /* 0x000fe20000010033 */
[----:B------:R-:W-:Y:S01]  /*0f40*/  FADD.FTZ R108, R108, R153 ;  /* 0x000000996c6c7221 */ /* 0x000fe20000010000 */
[----:B------:R-:W-:Y:S01]  /*0f50*/  FMUL.FTZ R164, R131, R122 ;  /* 0x0000007a83a47220 */ /* 0x000fe20000410000 */
[----:B------:R-:W-:Y:S01]  /*0f60*/  FFMA.FTZ R109, R161, R153, R110 ;  /* 0x00000099a16d7223 */ /* 0x000fe2000001006e */
[----:B------:R-:W-:Y:S01]  /*0f70*/  FADD.FTZ R34, R34, R163 ;  /* 0x000000a322227221 */ /* 0x000fe20000010000 */
[----:B------:R-:W-:Y:S01]  /*0f80*/  FFMA.FTZ R50, R159, R163, R50 ;  /* 0x000000a39f327223 */ /* 0x000fe20000010032 */
[----:B------:R-:W-:Y:S01]  /*0f90*/  FADD.FTZ R111, R108, R157 ;  /* 0x0000009d6c6f7221 */ /* 0x000fe20000010000 */
[----:B------:R-:W-:Y:S01]  /*0fa0*/  FMUL.FTZ R163, R131, R112 ;  /* 0x0000007083a37220 */ /* 0x000fe20000410000 */
        /* <DEDUP_REMOVED lines=31> */
.L_x_812:
[----:B----4-:R-:W-:Y:S05]  /*11a0*/  BSYNC.RECONVERGENT B0 ;  /* 0x0000000000007941 */ /* 0x010fea0003800200 */
.L_x_811:
[----:B------:R-:W-:Y:S04]  /*11b0*/  BSSY.RECONVERGENT B0, `(.L_x_813) ;  /* 0x0000092000007945 */ /* 0x000fe80003800200 */
[----:B------:R-:W-:Y:S05]  /*11c0*/  @!P2 BRA `(.L_x_814) ;  /* 0x000000080040a947 */ /* 0x000fea0003800000 */
        /* <DEDUP_REMOVED lines=8> */
[----:B------:R-:W4:Y:S01]  /*1250*/  LDG.E.128 R124, desc[UR10][R124.64] ;  /* 0x0000000a7c7c7981 */ /* 0x000f22000c1e1d00 */
[----:B--2---:R-:W-:-:S05]  /*1260*/  IMAD.WIDE.U32 R118, R189, 0x20, R118 ;  /* 0x00000020bd767825 */ /* 0x004fca00078e0076 */
[----:B------:R-:W2:Y:S04]  /*1270*/  LDG.E.128 R112, desc[UR10][R118.64] ;  /* 0x0000000a76707981 */ /* 0x000ea8000c1e1d00 */
[----:B------:R-:W2:Y:S01]  /*1280*/  LDG.E.128 R108, desc[UR10][R118.64+0x10] ;  /* 0x0000100a766c7981 */ /* 0x000ea2000c1e1d00 */
[----:B------:R-:W-:Y:S01]  /*1290*/  ISETP.NE.U32.AND P0, PT, RZ, UR16, PT ;  /* 0x00000010ff007c0c */ /* 0x000fe2000bf05070 */
[----:B0-----:R-:W-:Y:S01]  /*12a0*/  IMAD.WIDE.U32 R134, R189, 0x8, R134 ;  /* 0x00000008bd867825 */ /* 0x001fe200078e0086 */
[----:B------:R-:W-:Y:S02]  /*12b0*/  ISETP.NE.AND.EX P1, PT, RZ, UR13, PT, P1 ;  /* 0x0000000dff007c0c */ /* 0x000fe4000bf25310 */
[----:B------:R-:W-:Y:S02]  /*12c0*/  ISETP.NE.AND.EX P0, PT, RZ, UR17, PT, P0 ;  /* 0x00000011ff007c0c */ /* 0x000fe4000bf05300 */
[----:B------:R-:W-:Y:S01]  /*12d0*/  SHF.L.U32 R130, R88, 0x10, RZ ;  /* 0x0000001058827819 */ /* 0x000fe200000006ff */
[----:B------:R0:W5:Y:S08]  /*12e0*/  LDG.E.64 R118, desc[UR10][R134.64] ;  /* 0x0000000a86767981 */ /* 0x000170000c1e1b00 */
[----:B------:R-:W1:Y:S08]  /*12f0*/  @P1 LDC.64 R136, c[0x0][0x3b8] ;  /* 0x0000ee00ff881b82 */ /* 0x000e700000000a00 */
[----:B------:R-:W1:Y:S01]  /*1300*/  @P0 LDC.64 R132, c[0x0][0x438] ;  /* 0x00010e00ff840b82 */ /* 0x000e620000000a00 */
[----:B0-----:R-:W-:Y:S01]  /*1310*/  SHF.L.U32 R134, R91, 0x10, RZ ;  /* 0x000000105b867819 */ /* 0x001fe200000006ff */
[----:B-1----:R-:W-:-:S05]  /*1320*/  @P1 IMAD.WIDE.U32 R136, R189, 0x8, R136 ;  /* 0x00000008bd881825 */ /* 0x002fca00078e0088 */
[----:B------:R-:W5:Y:S01]  /*1330*/  @P1 LDG.E.64 R172, desc[UR10][R136.64] ;  /* 0x0000000a88ac1981 */ /* 0x000f62000c1e1b00 */
[----:B------:R-:W-:-:S05]  /*1340*/  @P0 IMAD.WIDE.U32 R132, R189, 0x20, R132 ;  /* 0x00000020bd840825 */ /* 0x000fca00078e0084 */
[----:B------:R-:W5:Y:S04]  /*1350*/  @P0 LDG.E.128 R8, desc[UR10][R132.64] ;  /* 0x0000000a84080981 */ /* 0x000f68000c1e1d00 */
[----:B------:R0:W5:Y:S02]  /*1360*/  @P0 LDG.E.128 R4, desc[UR10][R132.64+0x10] ;  /* 0x0000100a84040981 */ /* 0x000164000c1e1d00 */
[----:B0-----:R-:W-:Y:S02]  /*1370*/  SHF.L.U32 R133, R90, 0x10, RZ ;  /* 0x000000105a857819 */ /* 0x001fe400000006ff */
[----:B------:R-:W-:Y:S02]  /*1380*/  SHF.L.U32 R132, R89, 0x10, RZ ;  /* 0x0000001059847819 */ /* 0x000fe400000006ff */
[----:B------:R-:W-:-:S02]  /*1390*/  SHF.L.U32 R191, R183, 0x10, RZ ;  /* 0x00000010b7bf7819 */ /* 0x000fc400000006ff */
[----:B------:R-:W-:Y:S02]  /*13a0*/  SHF.L.U32 R142, R184, 0x10, RZ ;  /* 0x00000010b88e7819 */ /* 0x000fe400000006ff */
[----:B------:R-:W-:Y:S02]  /*13b0*/  SHF.L.U32 R198, R181, 0x10, RZ ;  /* 0x00000010b5c67819 */ /* 0x000fe400000006ff */
[----:B------:R-:W-:Y:S02]  /*13c0*/  SHF.L.U32 R196, R182, 0x10, RZ ;  /* 0x00000010b6c47819 */ /* 0x000fe400000006ff */
[C---:B---3--:R-:W-:Y:S02]  /*13d0*/  PRMT R139, R121.reuse, 0x7632, R139 ;  /* 0x00007632798b7816 */ /* 0x048fe4000000008b */
[----:B------:R-:W-:Y:S02]  /*13e0*/  SHF.L.U32 R143, R121, 0x10, RZ ;  /* 0x00000010798f7819 */ /* 0x000fe400000006ff */
[----:B------:R-:W-:-:S02]  /*13f0*/  PRMT R193, R123, 0x7632, R193 ;  /* 0x000076327bc17816 */ /* 0x000fc400000000c1 */
[----:B------:R-:W-:Y:S02]  /*1400*/  SHF.L.U32 R195, R123, 0x10, RZ ;  /* 0x000000107bc37819 */ /* 0x000fe400000006ff */
[C---:B----4-:R-:W-:Y:S02]  /*1410*/  PRMT R121, R124.reuse, 0x7632, R121 ;  /* 0x000076327c797816 */ /* 0x050fe40000000079 */
[----:B------:R-:W-:Y:S02]  /*1420*/  SHF.L.U32 R123, R124, 0x10, RZ ;  /* 0x000000107c7b7819 */ /* 0x000fe400000006ff */
[----:B------:R-:W-:Y:S02]  /*1430*/  SHF.L.U32 R189, R126, 0x10, RZ ;  /* 0x000000107ebd7819 */ /* 0x000fe400000006ff */
[----:B------:R-:W-:Y:S02]  /*1440*/  SHF.L.U32 R124, R86, 0x10, RZ ;  /* 0x00000010567c7819 */ /* 0x000fe400000006ff */
[----:B------:R-:W-:-:S02]  /*1450*/  PRMT R137, R126, 0x7632, R137 ;  /* 0x000076327e897816 */ /* 0x000fc40000000089 */
[----:B------:R-:W-:Y:S02]  /*1460*/  SHF.L.U32 R197, R127, 0x10, RZ ;  /* 0x000000107fc57819 */ /* 0x000fe400000006ff */
[----:B------:R-:W-:Y:S02]  /*1470*/  SHF.L.U32 R126, R87, 0x10, RZ ;  /* 0x00000010577e7819 */ /* 0x000fe400000006ff */
[C---:B------:R-:W-:Y:S02]  /*1480*/  PRMT R138, R120.reuse, 0x7632, R138 ;  /* 0x00007632788a7816 */ /* 0x040fe4000000008a */
[----:B------:R-:W-:Y:S02]  /*1490*/  SHF.L.U32 R141, R120, 0x10, RZ ;  /* 0x00000010788d7819 */ /* 0x000fe400000006ff */
[C---:B------:R-:W-:Y:S02]  /*14a0*/  PRMT R140, R122.reuse, 0x7632, R140 ;  /* 0x000076327a8c7816 */ /* 0x040fe4000000008c */
[----:B------:R-:W-:Y:S01]  /*14b0*/  SHF.L.U32 R146, R122, 0x10, RZ ;  /* 0x000000107a927819 */ /* 0x000fe200000006ff */
[----:B------:R-:W-:Y:S01]  /*14c0*/  FMUL.FTZ R124, R124, R189 ;  /* 0x000000bd7c7c7220 */ /* 0x000fe20000410000 */
[----:B------:R-:W-:Y:S01]  /*14d0*/  SHF.L.U32 R145, R125, 0x10, RZ ;  /* 0x000000107d917819 */ /* 0x000fe200000006ff */
[----:B--2---:R-:W-:Y:S01]  /*14e0*/  FADD.FTZ R112, -R165, R112 ;  /* 0x00000070a5707221 */ /* 0x004fe20000010100 */
[----:B------:R-:W-:-:S02]  /*14f0*/  SHF.L.U32 R120, R84, 0x10, RZ ;  /* 0x0000001054787819 */ /* 0x000fc400000006ff */
[----:B------:R-:W-:Y:S01]  /*1500*/  SHF.L.U32 R122, R85, 0x10, RZ ;  /* 0x00000010557a7819 */ /* 0x000fe200000006ff */
[----:B------:R-:W-:Y:S01]  /*1510*/  FMUL.FTZ R135, R126, R197 ;  /* 0x000000c57e877220 */ /* 0x000fe20000410000 */
[----:B------:R-:W-:Y:S01]  /*1520*/  PRMT R136, R125, 0x7632, R136 ;  /* 0x000076327d887816 */ /* 0x000fe20000000088 */
[----:B------:R-:W-:Y:S01]  /*1530*/  FMUL.FTZ R125, R120, R123 ;  /* 0x0000007b787d7220 */ /* 0x000fe20000410000 */
[----:B------:R-:W-:Y:S01]  /*1540*/  PRMT R194, R127, 0x7632, R194 ;  /* 0x000076327fc27816 */ /* 0x000fe200000000c2 */
[----:B------:R-:W-:Y:S01]  /*1550*/  FMUL.FTZ R127, R122, R145 ;  /* 0x000000917a7f7220 */ /* 0x000fe20000410000 */
[----:B------:R-:W-:Y:S01]  /*1560*/  SHF.L.U32 R126, R139, 0x10, RZ ;  /* 0x000000108b7e7819 */ /* 0x000fe200000006ff */
[----:B------:R-:W-:Y:S01]  /*1570*/  FFMA.FTZ R133, R133, R146, R124 ;  /* 0x0000009285857223 */ /* 0x000fe2000001007c */
[----:B-----5:R-:W-:Y:S01]  /*1580*/  FMUL.FTZ R139, R131, R112 ;  /* 0x00000070838b7220 */ /* 0x020fe20000410000 */
[----:B------:R-:W-:Y:S01]  /*1590*/  SHF.L.U32 R122, R187, 0x10, RZ ;  /* 0x00000010bb7a7819 */ /* 0x000fe200000006ff */
[----:B------:R-:W-:Y:S01]  /*15a0*/  FADD.FTZ R114, -R165, R114 ;  /* 0x00000072a5727221 */ /* 0x000fe20000010100 */
[----:B------:R-:W-:Y:S01]  /*15b0*/  SHF.L.U32 R124, R121, 0x10, RZ ;  /* 0x00000010797c7819 */ /* 0x000fe200000006ff */
[----:B------:R-:W-:Y:S01]  /*15c0*/  FFMA.FTZ R130, R130, R141, R125 ;  /* 0x0000008d82827223 */ /* 0x000fe2000001007d */
[----:B------:R-:W-:Y:S01]  /*15d0*/  FFMA.FTZ R134, R134, R195, R135 ;  /* 0x000000c386867223 */ /* 0x000fe20000010087 */
[----:B------:R-:W-:Y:S01]  /*15e0*/  FADD.FTZ R56, R56, R141 ;  /* 0x0000008d38387221 */ /* 0x000fe20000010000 */
[----:B------:R-:W-:Y:S01]  /*15f0*/  FFMA.FTZ R72, R139, R141, R72 ;  /* 0x0000008d8b487223 */ /* 0x000fe20000010048 */
[----:B------:R-:W-:Y:S01]  /*1600*/  SHF.L.U32 R135, R188, 0x10, RZ ;  /* 0x00000010bc877819 */ /* 0x000fe200000006ff */
[----:B------:R-:W-:Y:S01]  /*1610*/  FMUL.FTZ R141, R131, R114 ;  /* 0x00000072838d7220 */ /* 0x000fe20000410000 */
[----:B------:R-:W-:Y:S01]  /*1620*/  SHF.L.U32 R120, R138, 0x10, RZ ;  /* 0x000000108a787819 */ /* 0x000fe200000006ff */
[----:B------:R-:W-:Y:S01]  /*1630*/  FMUL.FTZ R122, R122, R124 ;  /* 0x0000007c7a7a7220 */ /* 0x000fe20000410000 */
[----:B------:R-:W-:Y:S01]  /*1640*/  SHF.L.U32 R192, R137, 0x10, RZ ;  /* 0x0000001089c07819 */ /* 0x000fe200000006ff */
[C---:B------:R-:W-:Y:S01]  /*1650*/  FADD.FTZ R108, -R165.reuse, R108 ;  /* 0x0000006ca56c7221 */ /* 0x040fe20000010100 */
[----:B------:R-:W-:Y:S01]  /*1660*/  SHF.L.U32 R190, R140, 0x10, RZ ;  /* 0x000000108cbe7819 */ /* 0x000fe200000006ff */
[----:B------:R-:W-:Y:S01]  /*1670*/  FADD.FTZ R140, -R165, R113 ;  /* 0x00000071a58c7221 */ /* 0x000fe20000010100 */
[-C--:B------:R-:W-:Y:S01]  /*1680*/  FFMA.FTZ R132, R132, R143.reuse, R127 ;  /* 0x0000008f84847223 */ /* 0x080fe2000001007f */
        /* <DEDUP_REMOVED lines=8> */
[----:B------:R-:W-:Y:S01]  /*1710*/  FADD.FTZ R108, R167, R130 ;  /* 0x00000082a76c7221 */ /* 0x000fe20000010000 */
[----:B------:R-:W-:Y:S01]  /*1720*/  FMUL.FTZ R140, R131, R140 ;  /* 0x0000008c838c7220 */ /* 0x000fe20000410000 */
[----:B------:R-:W-:Y:S01]  /*1730*/  FFMA.FTZ R109, R139, R130, R168 ;  /* 0x000000828b6d7223 */ /* 0x000fe200000100a8 */
[----:B------:R-:W-:Y:S01]  /*1740*/  SHF.L.U32 R125, R186, 0x10, RZ ;  /* 0x00000010ba7d7819 */ /* 0x000fe200000006ff */
[----:B------:R-:W-:Y:S01]  /*1750*/  FADD.FTZ R112, -R165, R111 ;  /* 0x0000006fa5707221 */ /* 0x000fe20000010100 */
[----:B------:R-:W-:Y:S01]  /*1760*/  FMUL.FTZ R136, R127, R144 ;  /* 0x000000907f887220 */ /* 0x000fe20000410000 */
[----:B------:R-:W-:Y:S01]  /*1770*/  FFMA.FTZ R137, R142, R190, R137 ;  /* 0x000000be8e897223 */ /* 0x000fe20000010089 */
[----:B------:R-:W-:Y:S01]  /*1780*/  FADD.FTZ R111, R108, R135 ;  /* 0x000000876c6f7221 */ /* 0x000fe20000010000 */
[----:B------:R-:W-:Y:S01]  /*1790*/  FADD.FTZ R142, -R165, R115 ;  /* 0x00000073a58e7221 */ /* 0x000fe20000010100 */
[----:B------:R-:W-:Y:S01]  /*17a0*/  FFMA.FTZ R108, R140, R135, R109 ;  /* 0x000000878c6c7223 */ /* 0x000fe2000001006d */
[----:B------:R-:W-:Y:S01]  /*17b0*/  FFMA.FTZ R136, R125, R126, R136 ;  /* 0x0000007e7d887223 */ /* 0x000fe20000010088 */
[----:B------:R-:W-:Y:S01]  /*17c0*/  FADD.FTZ R110, -R165, R110 ;  /* 0x0000006ea56e7221 */ /* 0x000fe20000010100 */
[----:B------:R-:W-:Y:S01]  /*17d0*/  FADD.FTZ R111, R111, R132 ;  /* 0x000000846f6f7221 */ /* 0x000fe20000010000 */
[----:B------:R-:W-:Y:S01]  /*17e0*/  FMUL.FTZ R142, R131, R142 ;  /* 0x0000008e838e7220 */ /* 0x000fe20000410000 */
[C---:B------:R-:W-:Y:S01]  /*17f0*/  FFMA.FTZ R109, R141.reuse, R132, R108 ;  /* 0x000000848d6d7223 */ /* 0x040fe2000001006c */
[----:B------:R-:W-:Y:S01]  /*1800*/  FADD.FTZ R26, R26, R145 ;  /* 0x000000911a1a7221 */ /* 0x000fe20000010000 */
[----:B------:R-:W-:Y:S01]  /*1810*/  FFMA.FTZ R42, R141, R145, R42 ;  /* 0x000000918d2a7223 */ /* 0x000fe2000001002a */
[----:B------:R-:W-:Y:S01]  /*1820*/  FMUL.FTZ R145, R131, R110 ;  /* 0x0000006e83917220 */ /* 0x000fe20000410000 */
[----:B------:R-:W-:Y:S01]  /*1830*/  FADD.FTZ R108, R111, R136 ;  /* 0x000000886f6c7221 */ /* 0x000fe20000010000 */
[----:B------:R-:W-:Y:S01]  /*1840*/  FFMA.FTZ R110, R142, R136, R109 ;  /* 0x000000888e6e7223 */ /* 0x000fe2000001006d */
[----:B------:R-:W-:Y:S01]  /*1850*/  SHF.L.U32 R194, R194, 0x10, RZ ;  /* 0x00000010c2c27819 */ /* 0x000fe200000006ff */
[----:B------:R-:W-:Y:S01]  /*1860*/  FADD.FTZ R27, R27, R144 ;  /* 0x000000901b1b7221 */ /* 0x000fe20000010000 */
[----:B------:R-:W-:Y:S01]  /*1870*/  FFMA.FTZ R43, R142, R144, R43 ;  /* 0x000000908e2b7223 */ /* 0x000fe2000001002b */
[----:B------:R-:W-:Y:S01]  /*1880*/  FADD.FTZ R108, R108, R133 ;  /* 0x000000856c6c7221 */ /* 0x000fe20000010000 */
[----:B------:R-:W-:Y:S01]  /*1890*/  FMUL.FTZ R144, R131, R122 ;  /* 0x0000007a83907220 */ /* 0x000fe20000410000 */
[----:B------:R-:W-:Y:S01]  /*18a0*/  FFMA.FTZ R109, R143, R133, R110 ;  /* 0x000000858f6d7223 */ /* 0x000fe2000001006e */
[----:B------:R-:W-:Y:S01]  /*18b0*/  SHF.L.U32 R193, R193, 0x10, RZ ;  /* 0x00000010c1c17819 */ /* 0x000fe200000006ff */
[----:B------:R-:W-:Y:S01]  /*18c0*/  FADD.FTZ R111, R108, R137 ;  /* 0x000000896c6f7221 */ /* 0x000fe20000010000 */
[----:B------:R-:W-:Y:S01]  /*18d0*/  FMUL.FTZ R121, R198, R194 ;  /* 0x000000c2c6797220 */ /* 0x000fe20000410000 */
        /* <DEDUP_REMOVED lines=31> */
.L_x_814:
[----:B------:R-:W-:Y:S05]  /*1ad0*/  BSYNC.RECONVERGENT B0 ;  /* 0x0000000000007941 */ /* 0x000fea0003800200 */
.L_x_813:
        /* <DEDUP_REMOVED lines=32> */
.L_x_816:
[----:B------:R-:W-:Y:S05]  /*1ce0*/  BSYNC.RECONVERGENT B0 ;  /* 0x0000000000007941 */ /* 0x000fea0003800200 */
.L_x_815:
        /* <DEDUP_REMOVED lines=40> */
[-CC-:B------:R-:W-:Y:S01]  /*1f70*/  FFMA.FTZ R111, R166, R112.reuse, R113.reuse ;  /* 0x00000070a66f7223 */ /* 0x180fe20000010071 */
[-CC-:B------:R-:W-:Y:S01]  /*1f80*/  FFMA.FTZ R109, R163, R112.reuse, R113.reuse ;  /* 0x00000070a36d7223 */ /* 0x180fe20000010071 */
[----:B------:R-:W-:Y:S01]  /*1f90*/  FFMA.FTZ R108, R161, R112, R113 ;  /* 0x00000070a16c7223 */ /* 0x000fe20000010071 */
[----:B------:R-:W-:Y:S01]  /*1fa0*/  ISETP.GE.U32.AND P0, PT, R116, RZ, PT ;  /* 0x000000ff7400720c */ /* 0x000fe20003f06070 */
[----:B------:R-:W-:Y:S01]  /*1fb0*/  FADD.FTZ R114, R158, -R111 ;  /* 0x8000006f9e727221 */ /* 0x000fe20000010000 */
[----:B------:R-:W-:Y:S01]  /*1fc0*/  FADD.FTZ R110, R154, -R109 ;  /* 0x8000006d9a6e7221 */ /* 0x000fe20000010000 */
[----:B------:R-:W-:Y:S01]  /*1fd0*/  FADD.FTZ R108, R153, -R108 ;  /* 0x8000006c996c7221 */ /* 0x000fe20000010000 */
[----:B------:R-:W-:Y:S01]  /*1fe0*/  ISETP.GE.U32.AND.EX P0, PT, R117, 0x1000000, PT, P0 ;  /* 0x010000007500780c */ /* 0x000fe20003f06100 */
[C---:B-----5:R-:W-:Y:S01]  /*1ff0*/  FMUL.FTZ R114, R131.reuse, R114 ;  /* 0x0000007283727220 */ /* 0x060fe20000410000 */
[C---:B------:R-:W-:Y:S01]  /*2000*/  FMUL.FTZ R110, R131.reuse, R110 ;  /* 0x0000006e836e7220 */ /* 0x040fe20000410000 */
[----:B------:R-:W-:Y:S01]  /*2010*/  FMUL.FTZ R108, R131, R108 ;  /* 0x0000006c836c7220 */ /* 0x000fe20000410000 */
[C---:B------:R-:W-:Y:S01]  /*2020*/  LOP3.LUT P5, RZ, R117.reuse, 0xff0000, RZ, 0xc0, !PT ;  /* 0x00ff000075ff7812 */ /* 0x040fe200078ac0ff */
[----:B------:R-:W-:Y:S01]  /*2030*/  FMUL.FTZ R114, R114, UR14 ;  /* 0x0000000e72727c20 */ /* 0x000fe20008410000 */
[----:B------:R-:W-:Y:S01]  /*2040*/  FMUL.FTZ R110, R110, UR14 ;  /* 0x0000000e6e6e7c20 */ /* 0x000fe20008410000 */
[----:B------:R-:W-:Y:S01]  /*2050*/  FMUL.FTZ R108, R108, UR14 ;  /* 0x0000000e6c6c7c20 */ /* 0x000fe20008410000 */
[----:B------:R-:W-:Y:S01]  /*2060*/  LOP3.LUT P6, RZ, R117, 0xff, RZ, 0xc0, !PT ;  /* 0x000000ff75ff7812 */ /* 0x000fe200078cc0ff */
[-CC-:B------:R-:W-:Y:S01]  /*2070*/  FFMA.FTZ R111, R162, R112.reuse, R113.reuse ;  /* 0x00000070a26f7223 */ /* 0x180fe20000010071 */
[----:B------:R-:W-:Y:S01]  /*2080*/  FSEL R126, R114, RZ, P0 ;  /* 0x000000ff727e7208 */ /* 0x000fe20000000000 */
[-CC-:B------:R-:W-:Y:S01]  /*2090*/  FFMA.FTZ R114, R164, R112.reuse, R113.reuse ;  /* 0x00000070a4727223 */ /* 0x180fe20000010071 */
[----:B------:R-:W-:Y:S01]  /*20a0*/  FSEL R123, R110, RZ, P5 ;  /* 0x000000ff6e7b7208 */ /* 0x000fe20002800000 */
[-CC-:B------:R-:W-:Y:S01]  /*20b0*/  FFMA.FTZ R110, R159, R112.reuse, R113.reuse ;  /* 0x000000709f6e7223 */ /* 0x180fe20000010071 */
[----:B------:R-:W-:Y:S01]  /*20c0*/  FSEL R121, R108, RZ, P6 ;  /* 0x000000ff6c797208 */ /* 0x000fe20003000000 */
[----:B------:R-:W-:Y:S01]  /*20d0*/  FADD.FTZ R124, R157, -R114 ;  /* 0x800000729d7c7221 */ /* 0x000fe20000010000 */
[-CC-:B------:R-:W-:Y:S01]  /*20e0*/  FFMA.FTZ R108, R160, R112.reuse, R113.reuse ;  /* 0x00000070a06c7223 */ /* 0x180fe20000010071 */
[----:B------:R-:W-:Y:S01]  /*20f0*/  FADD.FTZ R114, R147, -R110 ;  /* 0x8000006e93727221 */ /* 0x000fe20000010000 */
[----:B------:R-:W-:Y:S01]  /*2100*/  FFMA.FTZ R109, R3, R112, R113 ;  /* 0x00000070036d7223 */ /* 0x000fe20000010071 */
[----:B------:R-:W-:Y:S01]  /*2110*/  FMUL.FTZ R124, R131, R124 ;  /* 0x0000007c837c7220 */ /* 0x000fe20000410000 */
[----:B------:R-:W-:Y:S01]  /*2120*/  FADD.FTZ R110, R155, -R108 ;  /* 0x8000006c9b6e7221 */ /* 0x000fe20000010000 */
[----:B------:R-:W-:Y:S01]  /*2130*/  FMUL.FTZ R114, R131, R114 ;  /* 0x0000007283727220 */ /* 0x000fe20000410000 */
[----:B------:R-:W-:Y:S01]  /*2140*/  FADD.FTZ R122, R156, -R111 ;  /* 0x8000006f9c7a7221 */ /* 0x000fe20000010000 */
[----:B------:R-:W-:Y:S01]  /*2150*/  FADD.FTZ R108, R152, -R109 ;  /* 0x8000006d986c7221 */ /* 0x000fe20000010000 */
[----:B------:R-:W-:Y:S01]  /*2160*/  FMUL.FTZ R124, R124, UR14 ;  /* 0x0000000e7c7c7c20 */ /* 0x000fe20008410000 */
[----:B------:R-:W-:Y:S01]  /*2170*/  FMUL.FTZ R114, R114, UR14 ;  /* 0x0000000e72727c20 */ /* 0x000fe20008410000 */
[----:B------:R-:W-:Y:S01]  /*2180*/  LOP3.LUT P5, RZ, R117, 0xff00, RZ, 0xc0, !PT ;  /* 0x0000ff0075ff7812 */ /* 0x000fe200078ac0ff */
[C---:B------:R-:W-:Y:S01]  /*2190*/  FMUL.FTZ R122, R131.reuse, R122 ;  /* 0x0000007a837a7220 */ /* 0x040fe20000410000 */
[----:B------:R-:W-:Y:S01]  /*21a0*/  LOP3.LUT P0, RZ, R116, 0xff0000, RZ, 0xc0, !PT ;  /* 0x00ff000074ff7812 */ /* 0x000fe2000780c0ff */
[C---:B------:R-:W-:Y:S01]  /*21b0*/  FMUL.FTZ R110, R131.reuse, R110 ;  /* 0x0000006e836e7220 */ /* 0x040fe20000410000 */
[----:B------:R-:W-:Y:S01]  /*21c0*/  FMUL.FTZ R108, R131, R108 ;  /* 0x0000006c836c7220 */ /* 0x000fe20000410000 */
[----:B------:R-:W-:Y:S01]  /*21d0*/  FSEL R124, R124, RZ, P5 ;  /* 0x000000ff7c7c7208 */ /* 0x000fe20002800000 */
[----:B------:R-:W-:Y:S01]  /*21e0*/  FMUL.FTZ R122, R122, UR14 ;  /* 0x0000000e7a7a7c20 */ /* 0x000fe20008410000 */
        /* <DEDUP_REMOVED lines=14> */
.L_x_821:
[-CC-:B------:R-:W-:Y:S01]  /*22d0*/  FFMA.FTZ R99, R163, R112.reuse, R113.reuse ;  /* 0x00000070a3637223 */ /* 0x180fe20000010071 */
[-CC-:B------:R-:W-:Y:S01]  /*22e0*/  FFMA.FTZ R101, R166, R112.reuse, R113.reuse ;  /* 0x00000070a6657223 */ /* 0x180fe20000010071 */
[-C--:B------:R-:W-:Y:S01]  /*22f0*/  FFMA.FTZ R97, R3, R112.reuse, R113 ;  /* 0x0000007003617223 */ /* 0x080fe20000010071 */
[----:B------:R-:W-:Y:S01]  /*2300*/  LOP3.LUT P5, RZ, R117, 0xff0000, RZ, 0xc0, !PT ;  /* 0x00ff000075ff7812 */ /* 0x000fe200078ac0ff */
[----:B------:R-:W-:Y:S01]  /*2310*/  FADD.FTZ R102, R154, -R99 ;  /* 0x800000639a667221 */ /* 0x000fe20000010000 */
[----:B------:R-:W-:Y:S01]  /*2320*/  FADD.FTZ R98, R158, -R101 ;  /* 0x800000659e627221 */ /* 0x000fe20000010000 */
[----:B------:R-:W-:Y:S01]  /*2330*/  FADD.FTZ R96, R152, -R97 ;  /* 0x8000006198607221 */ /* 0x000fe20000010000 */
[--C-:B------:R-:W-:Y:S01]  /*2340*/  FFMA.FTZ R100, R159, R112, R113.reuse ;  /* 0x000000709f647223 */ /* 0x100fe20000010071 */
[C---:B-----5:R-:W-:Y:S01]  /*2350*/  FMUL.FTZ R102, R131.reuse, R102 ;  /* 0x0000006683667220 */ /* 0x060fe20000410000 */
[C---:B------:R-:W-:Y:S01]  /*2360*/  FMUL.FTZ R103, R131.reuse, R98 ;  /* 0x0000006283677220 */ /* 0x040fe20000410000 */
[----:B------:R-:W-:Y:S01]  /*2370*/  FMUL.FTZ R96, R131, R96 ;  /* 0x0000006083607220 */ /* 0x000fe20000410000 */
[----:B------:R-:W-:Y:S01]  /*2380*/  LOP3.LUT P6, RZ, R116, 0xff, RZ, 0xc0, !PT ;  /* 0x000000ff74ff7812 */ /* 0x000fe200078cc0ff */
[----:B------:R-:W-:Y:S01]  /*2390*/  FMUL.FTZ R98, R102, UR14 ;  /* 0x0000000e66627c20 */ /* 0x000fe20008410000 */
[-CC-:B------:R-:W-:Y:S01]  /*23a0*/  FFMA.FTZ R114, R161, R112.reuse, R113.reuse ;  /* 0x00000070a1727223 */ /* 0x180fe20000010071 */
[----:B------:R-:W-:Y:S01]  /*23b0*/  FMUL.FTZ R97, R96, UR14 ;  /* 0x0000000e60617c20 */ /* 0x000fe20008410000 */
[----:B------:R-:W-:Y:S01]  /*23c0*/  FADD.FTZ R100, R147, -R100 ;  /* 0x8000006493647221 */ /* 0x000fe20000010000 */
[----:B------:R-:W-:Y:S01]  /*23d0*/  ISETP.GE.U32.AND P0, PT, R116, RZ, PT ;  /* 0x000000ff7400720c */ /* 0x000fe20003f06070 */
[-CC-:B------:R-:W-:Y:S01]  /*23e0*/  FFMA.FTZ R124, R164, R112.reuse, R113.reuse ;  /* 0x00000070a47c7223 */ /* 0x180fe20000010071 */
[----:B------:R-:W-:Y:S01]  /*23f0*/  FSEL R125, R98, RZ, P5 ;  /* 0x000000ff627d7208 */ /* 0x000fe20002800000 */
[-CC-:B------:R-:W-:Y:S01]  /*2400*/  FFMA.FTZ R98, R160, R112.reuse, R113.reuse ;  /* 0x00000070a0627223 */ /* 0x180fe20000010071 */
[----:B------:R-:W-:Y:S01]  /*2410*/  FSEL R108, R97, RZ, P6 ;  /* 0x000000ff616c7208 */ /* 0x000fe20003000000 */
[----:B------:R-:W-:Y:S01]  /*2420*/  FADD.FTZ R122, R153, -R114 ;  /* 0x80000072997a7221 */ /* 0x000fe20000010000 */
[----:B------:R-:W-:Y:S01]  /*2430*/  FFMA.FTZ R97, R162, R112, R113 ;  /* 0x00000070a2617223 */ /* 0x000fe20000010071 */
[----:B------:R-:W-:Y:S01]  /*2440*/  FADD.FTZ R110, R155, -R98 ;  /* 0x800000629b6e7221 */ /* 0x000fe20000010000 */
[----:B------:R-:W-:Y:S01]  /*2450*/  FMUL.FTZ R99, R103, UR14 ;  /* 0x0000000e67637c20 */ /* 0x000fe20008410000 */
[----:B------:R-:W-:Y:S01]  /*2460*/  FMUL.FTZ R98, R131, R100 ;  /* 0x0000006483627220 */ /* 0x000fe20000410000 */
[----:B------:R-:W-:Y:S01]  /*2470*/  ISETP.GE.U32.AND.EX P0, PT, R117, 0x1000000, PT, P0 ;  /* 0x010000007500780c */ /* 0x000fe20003f06100 */
[----:B------:R-:W-:Y:S01]  /*2480*/  FADD.FTZ R124, R157, -R124 ;  /* 0x8000007c9d7c7221 */ /* 0x000fe20000010000 */
[C---:B------:R-:W-:Y:S01]  /*2490*/  FMUL.FTZ R100, R131.reuse, R122 ;  /* 0x0000007a83647220 */ /* 0x040fe20000410000 */
[----:B------:R-:W-:Y:S01]  /*24a0*/  FADD.FTZ R114, R156, -R97 ;  /* 0x800000619c727221 */ /* 0x000fe20000010000 */
[----:B------:R-:W-:Y:S01]  /*24b0*/  FMUL.FTZ R109, R98, UR14 ;  /* 0x0000000e626d7c20 */ /* 0x000fe20008410000 */
[----:B------:R-:W-:Y:S01]  /*24c0*/  LOP3.LUT P5, RZ, R116, 0xff0000, RZ, 0xc0, !PT ;  /* 0x00ff000074ff7812 */ /* 0x000fe200078ac0ff */
[----:B------:R-:W-:Y:S01]  /*24d0*/  FMUL.FTZ R101, R131, R124 ;  /* 0x0000007c83657220 */ /* 0x000fe20000410000 */
[----:B------:R-:W-:Y:S01]  /*24e0*/  FSEL R126, R99, RZ, P0 ;  /* 0x000000ff637e7208 */ /* 0x000fe20000000000 */
[----:B------:R-:W-:Y:S01]  /*24f0*/  FMUL.FTZ R111, R100, UR14 ;  /* 0x0000000e646f7c20 */ /* 0x000fe20008410000 */
[----:B------:R-:W-:Y:S01]  /*2500*/  LOP3.LUT P6, RZ, R117, 0xff, RZ, 0xc0, !PT ;  /* 0x000000ff75ff7812 */ /* 0x000fe200078cc0ff */
[C---:B------:R-:W-:Y:S01]  /*2510*/  FMUL.FTZ R97, R131.reuse, R110 ;  /* 0x0000006e83617220 */ /* 0x040fe20000410000 */
[----:B------:R-:W-:Y:S01]  /*2520*/  FMUL.FTZ R99, R131, R114 ;  /* 0x0000007283637220 */ /* 0x000fe20000410000 */
[----:B------:R-:W-:Y:S01]  /*2530*/  FSEL R114, R109, RZ, P5 ;  /* 0x000000ff6d727208 */ /* 0x000fe20002800000 */
[----:B------:R-:W-:Y:S01]  /*2540*/  FMUL.FTZ R115, R101, UR14 ;  /* 0x0000000e65737c20 */ /* 0x000fe20008410000 */
[----:B------:R-:W-:Y:S01]  /*2550*/  LOP3.LUT P5, RZ, R117, 0xff00, RZ, 0xc0, !PT ;  /* 0x0000ff0075ff7812 */ /* 0x000fe200078ac0ff */
[----:B------:R-:W-:Y:S01]  /*2560*/  FMUL.FTZ R109, R97, UR14 ;  /* 0x0000000e616d7c20 */ /* 0x000fe20008410000 */
        /* <DEDUP_REMOVED lines=10> */
[----:B------:R-:W-:Y:S01]  /*2610*/  F2FP.BF16.F32.PACK_AB R108, R115, R108 ;  /* 0x0000006c736c723e */ /* 0x000fe200000010ff */
[----:B------:R-:W-:Y:S06]  /*2620*/  BRA `(.L_x_822) ;  /* 0x0000001800a47947 */ /* 0x000fec0003800000 */
.L_x_820:
        /* <DEDUP_REMOVED lines=12> */
[----:B------:R-:W-:Y:S01]  /*26f0*/  LOP3.LUT P6, RZ, R117, 0xff, RZ, 0xc0, !PT ;  /* 0x000000ff75ff7812 */ /* 0x000fe200078cc0ff */
[C---:B-----5:R-:W-:Y:S01]  /*2700*/  FFMA.FTZ R110, R131.reuse, R110, R15 ;  /* 0x0000006e836e7223 */ /* 0x060fe2000001000f */
[C---:B------:R-:W-:Y:S01]  /*2710*/  FFMA.FTZ R108, R131.reuse, R111, R12 ;  /* 0x0000006f836c7223 */ /* 0x040fe2000001000c */
[----:B------:R-:W-:Y:S01]  /*2720*/  FFMA.FTZ R109, R131, R109, R14 ;  /* 0x0000006d836d7223 */ /* 0x000fe2000001000e */
[----:B------:R-:W-:Y:S01]  /*2730*/  ISETP.GE.U32.AND.EX P0, PT, R117, 0x1000000, PT, P0 ;  /* 0x010000007500780c */ /* 0x000fe20003f06100 */
[----:B------:R-:W-:Y:S01]  /*2740*/  FMUL.FTZ R110, R110, UR14 ;  /* 0x0000000e6e6e7c20 */ /* 0x000fe20008410000 */
[----:B------:R-:W-:Y:S01]  /*2750*/  FMUL.FTZ R108, R108, UR14 ;  /* 0x0000000e6c6c7c20 */ /* 0x000fe20008410000 */
[----:B------:R-:W-:Y:S01]  /*2760*/  FMUL.FTZ R109, R109, UR14 ;  /* 0x0000000e6d6d7c20 */ /* 0x000fe20008410000 */
[-CC-:B------:R-:W-:Y:S01]  /*2770*/  FFMA.FTZ R114, R164, R112.reuse, R113.reuse ;  /* 0x00000070a4727223 */ /* 0x180fe20000010071 */
[----:B------:R-:W-:Y:S01]  /*2780*/  LOP3.LUT P5, RZ, R117, 0xff0000, RZ, 0xc0, !PT ;  /* 0x00ff000075ff7812 */ /* 0x000fe200078ac0ff */
[-CC-:B------:R-:W-:Y:S01]  /*2790*/  FFMA.FTZ R115, R162, R112.reuse, R113.reuse ;  /* 0x00000070a2737223 */ /* 0x180fe20000010071 */
[----:B------:R-:W-:Y:S01]  /*27a0*/  FSEL R122, R108, RZ, P6 ;  /* 0x000000ff6c7a7208 */ /* 0x000fe20003000000 */
[-CC-:B------:R-:W-:Y:S01]  /*27b0*/  FFMA.FTZ R108, R159, R112.reuse, R113.reuse ;  /* 0x000000709f6c7223 */ /* 0x180fe20000010071 */
[----:B------:R-:W-:Y:S01]  /*27c0*/  FSEL R125, R110, RZ, P0 ;  /* 0x000000ff6e7d7208 */ /* 0x000fe20000000000 */
[-CC-:B------:R-:W-:Y:S01]  /*27d0*/  FFMA.FTZ R110, R160, R112.reuse, R113.reuse ;  /* 0x00000070a06e7223 */ /* 0x180fe20000010071 */
[----:B------:R-:W-:Y:S01]  /*27e0*/  FADD.FTZ R114, R157, -R114 ;  /* 0x800000729d727221 */ /* 0x000fe20000010000 */
[----:B------:R-:W-:Y:S01]  /*27f0*/  FSEL R124, R109, RZ, P5 ;  /* 0x000000ff6d7c7208 */ /* 0x000fe20002800000 */
[----:B------:R-:W-:Y:S01]  /*2800*/  FADD.FTZ R111, R147, -R108 ;  /* 0x8000006c936f7221 */ /* 0x000fe20000010000 */
[----:B------:R-:W-:Y:S01]  /*2810*/  FFMA.FTZ R109, R3, R112, R113 ;  /* 0x00000070036d7223 */ /* 0x000fe20000010071 */
[----:B------:R-:W-:Y:S01]  /*2820*/  FFMA.FTZ R108, R131, R114, R13 ;  /* 0x00000072836c7223 */ /* 0x000fe2000001000d */
[----:B------:R-:W-:Y:S01]  /*2830*/  FADD.FTZ R126, R155, -R110 ;  /* 0x8000006e9b7e7221 */ /* 0x000fe20000010000 */
[----:B------:R-:W-:Y:S01]  /*2840*/  FADD.FTZ R168, R156, -R115 ;  /* 0x800000739ca87221 */ /* 0x000fe20000010000 */
[----:B------:R-:W-:Y:S01]  /*2850*/  FFMA.FTZ R110, R131, R111, R18 ;  /* 0x0000006f836e7223 */ /* 0x000fe20000010012 */
[----:B------:R-:W-:Y:S01]  /*2860*/  FADD.FTZ R115, R152, -R109 ;  /* 0x8000006d98737221 */ /* 0x000fe20000010000 */
[----:B------:R-:W-:Y:S01]  /*2870*/  FMUL.FTZ R114, R108, UR14 ;  /* 0x0000000e6c727c20 */ /* 0x000fe20008410000 */
[----:B------:R-:W-:Y:S01]  /*2880*/  LOP3.LUT P5, RZ, R117, 0xff00, RZ, 0xc0, !PT ;  /* 0x0000ff0075ff7812 */ /* 0x000fe200078ac0ff */
[----:B------:R-:W-:Y:S01]  /*2890*/  FMUL.FTZ R110, R110, UR14 ;  /* 0x0000000e6e6e7c20 */ /* 0x000fe20008410000 */
[----:B------:R-:W-:Y:S01]  /*28a0*/  LOP3.LUT P0, RZ, R116, 0xff0000, RZ, 0xc0, !PT ;  /* 0x00ff000074ff7812 */ /* 0x000fe2000780c0ff */
[C---:B------:R-:W-:Y:S01]  /*28b0*/  FFMA.FTZ R111, R131.reuse, R168, R19 ;  /* 0x000000a8836f7223 */ /* 0x040fe20000010013 */
[C---:B------:R-:W-:Y:S01]  /*28c0*/  FFMA.FTZ R109, R131.reuse, R126, R17 ;  /* 0x0000007e836d7223 */ /* 0x040fe20000010011 */
[----:B------:R-:W-:Y:S01]  /*28d0*/  FFMA.FTZ R108, R131, R115, R16 ;  /* 0x00000073836c7223 */ /* 0x000fe20000010010 */
        /* <DEDUP_REMOVED lines=16> */
.L_x_823:
        /* <DEDUP_REMOVED lines=21> */
[----:B------:R-:W-:Y:S01]  /*2b30*/  FADD.FTZ R100, R147, -R100 ;  /* 0x8000006493647221 */ /* 0x000fe20000010000 */
[----:B------:R-:W-:Y:S01]  /*2b40*/  FSEL R108, R97, RZ, P6 ;  /* 0x000000ff616c7208 */ /* 0x000fe20003000000 */
[-CC-:B------:R-:W-:Y:S01]  /*2b50*/  FFMA.FTZ R122, R164, R112.reuse, R113.reuse ;  /* 0x00000070a47a7223 */ /* 0x180fe20000010071 */
[----:B------:R-:W-:Y:S01]  /*2b60*/  FADD.FTZ R99, R153, -R114 ;  /* 0x8000007299637221 */ /* 0x000fe20000010000 */
[----:B------:R-:W-:Y:S01]  /*2b70*/  FFMA.FTZ R97, R162, R112, R113 ;  /* 0x00000070a2617223 */ /* 0x000fe20000010071 */
[----:B------:R-:W-:Y:S01]  /*2b80*/  FADD.FTZ R110, R155, -R98 ;  /* 0x800000629b6e7221 */ /* 0x000fe20000010000 */
[----:B------:R-:W-:Y:S01]  /*2b90*/  FFMA.FTZ R98, R131, R100, R18 ;  /* 0x0000006483627223 */ /* 0x000fe20000010012 */
[----:B------:R-:W-:Y:S01]  /*2ba0*/  FADD.FTZ R122, R157, -R122 ;  /* 0x8000007a9d7a7221 */ /* 0x000fe20000010000 */
[C---:B------:R-:W-:Y:S01]  /*2bb0*/  FFMA.FTZ R100, R131.reuse, R99, R12 ;  /* 0x0000006383647223 */ /* 0x040fe2000001000c */
[----:B------:R-:W-:Y:S01]  /*2bc0*/  FADD.FTZ R114, R156, -R97 ;  /* 0x800000619c727221 */ /* 0x000fe20000010000 */
[----:B------:R-:W-:Y:S01]  /*2bd0*/  FMUL.FTZ R109, R98, UR14 ;  /* 0x0000000e626d7c20 */ /* 0x000fe20008410000 */
[----:B------:R-:W-:Y:S01]  /*2be0*/  LOP3.LUT P5, RZ, R116, 0xff0000, RZ, 0xc0, !PT ;  /* 0x00ff000074ff7812 */ /* 0x000fe200078ac0ff */
[----:B------:R-:W-:Y:S01]  /*2bf0*/  FFMA.FTZ R101, R131, R122, R13 ;  /* 0x0000007a83657223 */ /* 0x000fe2000001000d */
[----:B------:R-:W-:Y:S01]  /*2c00*/  FMUL.FTZ R111, R100, UR14 ;  /* 0x0000000e646f7c20 */ /* 0x000fe20008410000 */
[----:B------:R-:W-:Y:S01]  /*2c10*/  LOP3.LUT P6, RZ, R117, 0xff, RZ, 0xc0, !PT ;  /* 0x000000ff75ff7812 */ /* 0x000fe200078cc0ff */
[C---:B------:R-:W-:Y:S01]  /*2c20*/  FFMA.FTZ R97, R131.reuse, R110, R17 ;  /* 0x0000006e83617223 */ /* 0x040fe20000010011 */
[----:B------:R-:W-:Y:S01]  /*2c30*/  FFMA.FTZ R99, R131, R114, R19 ;  /* 0x0000007283637223 */ /* 0x000fe20000010013 */
        /* <DEDUP_REMOVED lines=16> */
.L_x_819:
        /* <DEDUP_REMOVED lines=9> */
[----:B------:R-:W-:Y:S01]  /*2dd0*/  LOP3.LUT P0, RZ, R117, 0xff0000, RZ, 0xc0, !PT ;  /* 0x00ff000075ff7812 */ /* 0x000fe2000780c0ff */
[-C--:B------:R-:W-:Y:S01]  /*2de0*/  FFMA.FTZ R106, R164, R112.reuse, R113 ;  /* 0x00000070a46a7223 */ /* 0x080fe20000010071 */
[----:B------:R-:W-:Y:S01]  /*2df0*/  ISETP.GE.U32.AND P5, PT, R116, RZ, PT ;  /* 0x000000ff7400720c */ /* 0x000fe20003fa6070 */
[----:B------:R-:W-:Y:S01]  /*2e00*/  FADD.FTZ R104, R154, -R105 ;  /* 0x800000699a687221 */ /* 0x000fe20000010000 */
[----:B------:R-:W-:Y:S01]  /*2e10*/  FFMA.FTZ R105, R166, R112, R113 ;  /* 0x00000070a6697223 */ /* 0x000fe20000010071 */
[----:B------:R-:W-:Y:S01]  /*2e20*/  FADD.FTZ R106, R157, -R106 ;  /* 0x8000006a9d6a7221 */ /* 0x000fe20000010000 */
[----:B------:R-:W-:Y:S01]  /*2e30*/  LOP3.LUT P6, RZ, R171, 0xff0000, RZ, 0xc0, !PT ;  /* 0x00ff0000abff7812 */ /* 0x000fe200078cc0ff */
[C---:B-----5:R-:W-:Y:S01]  /*2e40*/  FMUL.FTZ R104, R131.reuse, R104 ;  /* 0x0000006883687220 */ /* 0x060fe20000410000 */
[----:B------:R-:W-:Y:S01]  /*2e50*/  FADD.FTZ R108, R158, -R105 ;  /* 0x800000699e6c7221 */ /* 0x000fe20000010000 */
[----:B------:R-:W-:Y:S01]  /*2e60*/  FMUL.FTZ R106, R131, R106 ;  /* 0x0000006a836a7220 */ /* 0x000fe20000410000 */
[----:B------:R-:W-:Y:S01]  /*2e70*/  ISETP.GE.U32.AND.EX P5, PT, R117, 0x1000000, PT, P5 ;  /* 0x010000007500780c */ /* 0x000fe20003fa6150 */
[----:B------:R-:W-:Y:S01]  /*2e80*/  FMUL.FTZ R107, R104, UR14 ;  /* 0x0000000e686b7c20 */ /* 0x000fe20008410000 */
[--C-:B------:R-:W-:Y:S01]  /*2e90*/  FFMA.FTZ R104, R161, R112, R113.reuse ;  /* 0x00000070a1687223 */ /* 0x100fe20000010071 */
[----:B------:R-:W-:Y:S01]  /*2ea0*/  FMUL.FTZ R108, R131, R108 ;  /* 0x0000006c836c7220 */ /* 0x000fe20000410000 */
[----:B------:R-:W-:Y:S01]  /*2eb0*/  FMUL.FTZ R115, R106, UR14 ;  /* 0x0000000e6a737c20 */ /* 0x000fe20008410000 */
[----:B------:R-:W-:Y:S01]  /*2ec0*/  FFMA.FTZ R109, R162, R112, R113 ;  /* 0x00000070a26d7223 */ /* 0x000fe20000010071 */
[----:B------:R-:W-:Y:S01]  /*2ed0*/  FSEL R111, R107, RZ, P0 ;  /* 0x000000ff6b6f7208 */ /* 0x000fe20000000000 */
[----:B------:R-:W-:Y:S01]  /*2ee0*/  FADD.FTZ R104, R153, -R104 ;  /* 0x8000006899687221 */ /* 0x000fe20000010000 */
[----:B------:R-:W-:Y:S01]  /*2ef0*/  ISETP.GE.U32.AND P0, PT, R170, RZ, PT ;  /* 0x000000ffaa00720c */ /* 0x000fe20003f06070 */
[----:B------:R-:W-:Y:S01]  /*2f00*/  FMUL.FTZ R105, R108, UR14 ;  /* 0x0000000e6c697c20 */ /* 0x000fe20008410000 */
[----:B------:R-:W-:Y:S01]  /*2f10*/  FSEL R107, R107, RZ, P6 ;  /* 0x000000ff6b6b7208 */ /* 0x000fe20003000000 */
[----:B------:R-:W-:Y:S01]  /*2f20*/  FMUL.FTZ R104, R131, R104 ;  /* 0x0000006883687220 */ /* 0x000fe20000410000 */
[----:B------:R-:W-:-:S02]  /*2f30*/  ISETP.GE.U32.AND.EX P0, PT, R171, 0x1000000, PT, P0 ;  /* 0x01000000ab00780c */ /* 0x000fc40003f06100 */
[C---:B------:R-:W-:Y:S01]  /*2f40*/  FSEL R110, R105.reuse, RZ, P5 ;  /* 0x000000ff696e7208 */ /* 0x040fe20002800000 */
[----:B------:R-:W-:Y:S01]  /*2f50*/  FMUL.FTZ R108, R104, UR14 ;  /* 0x0000000e686c7c20 */ /* 0x000fe20008410000 */
[----:B------:R-:W-:Y:S02]  /*2f60*/  FSEL R104, R105, RZ, P0 ;  /* 0x000000ff69687208 */ /* 0x000fe40000000000 */
[C---:B------:R-:W-:Y:S02]  /*2f70*/  LOP3.LUT P6, RZ, R171.reuse, 0xff, RZ, 0xc0, !PT ;  /* 0x000000ffabff7812 */ /* 0x040fe400078cc0ff */
[----:B------:R-:W-:Y:S02]  /*2f80*/  LOP3.LUT P5, RZ, R171, 0xff00, RZ, 0xc0, !PT ;  /* 0x0000ff00abff7812 */ /* 0x000fe400078ac0ff */
[----:B------:R-:W-:Y:S01]  /*2f90*/  F2FP.BF16.F32.PACK_AB R107, R104, R107 ;  /* 0x0000006b686b723e */ /* 0x000fe200000010ff */
[----:B------:R-:W-:Y:S01]  /*2fa0*/  FFMA.FTZ R104, R159, R112, R113 ;  /* 0x000000709f687223 */ /* 0x000fe20000010071 */
[----:B------:R-:W-:-:S02]  /*2fb0*/  FSEL R106, R108, RZ, P6 ;  /* 0x000000ff6c6a7208 */ /* 0x000fc40003000000 */
[----:B------:R-:W-:Y:S01]  /*2fc0*/  FSEL R105, R115, RZ, P5 ;  /* 0x000000ff73697208 */ /* 0x000fe20002800000 */
[----:B------:R-:W-:Y:S01]  /*2fd0*/  FADD.FTZ R104, R147, -R104 ;  /* 0x8000006893687221 */ /* 0x000fe20000010000 */
[----:B------:R-:W-:Y:S02]  /*2fe0*/  LOP3.LUT P6, RZ, R117, 0xff, RZ, 0xc0, !PT ;  /* 0x000000ff75ff7812 */ /* 0x000fe400078cc0ff */
[----:B------:R-:W-:Y:S01]  /*2ff0*/  F2FP.BF16.F32.PACK_AB R106, R105, R106 ;  /* 0x0000006a696a723e */ /* 0x000fe200000010ff */
[----:B------:R-:W-:Y:S01]  /*3000*/  FMUL.FTZ R105, R131, R104 ;  /* 0x0000006883697220 */ /* 0x000fe20000410000 */
[-C--:B------:R-:W-:Y:S01]  /*3010*/  FFMA.FTZ R104, R160, R112.reuse, R113 ;  /* 0x00000070a0687223 */ /* 0x080fe20000010071 */
[----:B------:R-:W-:Y:S01]  /*3020*/  F2FP.BF16.F32.PACK_AB R111, R110, R111 ;  /* 0x0000006f6e6f723e */ /* 0x000fe200000010ff */
[----:B------:R-:W-:Y:S01]  /*3030*/  FADD.FTZ R110, R156, -R109 ;  /* 0x8000006d9c6e7221 */ /* 0x000fe20000010000 */
[----:B------:R-:W-:Y:S01]  /*3040*/  FSEL R114, R108, RZ, P6 ;  /* 0x000000ff6c727208 */ /* 0x000fe20003000000 */
[----:B------:R-:W-:Y:S01]  /*3050*/  FMUL.FTZ R109, R105, UR14 ;  /* 0x0000000e696d7c20 */ /* 0x000fe20008410000 */
[----:B------:R-:W-:Y:S01]  /*3060*/  FADD.FTZ R108, R155, -R104 ;  /* 0x800000689b6c7221 */ /* 0x000fe20000010000 */
[----:B------:R-:W-:Y:S01]  /*3070*/  FFMA.FTZ R105, R3, R112, R113 ;  /* 0x0000007003697223 */ /* 0x000fe20000010071 */
[----:B------:R-:W-:Y:S01]  /*3080*/  LOP3.LUT P0, RZ, R117, 0xff00, RZ, 0xc0, !PT ;  /* 0x0000ff0075ff7812 */ /* 0x000fe2000780c0ff */
[C---:B------:R-:W-:Y:S01]  /*3090*/  FMUL.FTZ R110, R131.reuse, R110 ;  /* 0x0000006e836e7220 */ /* 0x040fe20000410000 */
[----:B------:R-:W-:Y:S01]  /*30a0*/  LOP3.LUT P5, RZ, R116, 0xff0000, RZ, 0xc0, !PT ;  /* 0x00ff000074ff7812 */ /* 0x000fe200078ac0ff */
[----:B------:R-:W-:Y:S01]  /*30b0*/  FMUL.FTZ R108, R131, R108 ;  /* 0x0000006c836c7220 */ /* 0x000fe20000410000 */
[----:B------:R-:W-:Y:S01]  /*30c0*/  LOP3.LUT P6, RZ, R170, 0xff0000, RZ, 0xc0, !PT ;  /* 0x00ff0000aaff7812 */ /* 0x000fe200078cc0ff */
[----:B------:R-:W-:Y:S01]  /*30d0*/  FADD.FTZ R104, R152, -R105 ;  /* 0x8000006998687221 */ /* 0x000fe20000010000 */
[----:B------:R-:W-:Y:S01]  /*30e0*/  FSEL R125, R115, RZ, P0 ;  /* 0x000000ff737d7208 */ /* 0x000fe20000000000 */
[----:B------:R-:W-:Y:S01]  /*30f0*/  FMUL.FTZ R110, R110, UR14 ;  /* 0x0000000e6e6e7c20 */ /* 0x000fe20008410000 */
[C---:B------:R-:W-:Y:S01]  /*3100*/  FSEL R122, R109.reuse, RZ, P5 ;  /* 0x000000ff6d7a7208 */ /* 0x040fe20002800000 */
[----:B------:R-:W-:Y:S01]  /*3110*/  FMUL.FTZ R115, R108, UR14 ;  /* 0x0000000e6c737c20 */ /* 0x000fe20008410000 */
[----:B------:R-:W-:Y:S01]  /*3120*/  FSEL R105, R109, RZ, P6 ;  /* 0x000000ff6d697208 */ /* 0x000fe20003000000 */
[----:B------:R-:W-:Y:S01]  /*3130*/  FMUL.FTZ R104, R131, R104 ;  /* 0x0000006883687220 */ /* 0x000fe20000410000 */
[----:B------:R-:W-:-:S02]  /*3140*/  LOP3.LUT P0, RZ, R116, 0xff000000, RZ, 0xc0, !PT ;  /* 0xff00000074ff7812 */ /* 0x000fc4000780c0ff */
[----:B------:R-:W-:Y:S01]  /*3150*/  LOP3.LUT P5, RZ, R170, 0xff000000, RZ, 0xc0, !PT ;  /* 0xff000000aaff7812 */ /* 0x000fe200078ac0ff */
[----:B------:R-:W-:Y:S01]  /*3160*/  FMUL.FTZ R109, R104, UR14 ;  /* 0x0000000e686d7c20 */ /* 0x000fe20008410000 */
[----:B------:R-:W-:Y:S02]  /*3170*/  LOP3.LUT P6, RZ, R116, 0xff00, RZ, 0xc0, !PT ;  /* 0x0000ff0074ff7812 */ /* 0x000fe400078cc0ff */
[C---:B------:R-:W-:Y:S02]  /*3180*/  FSEL R123, R110.reuse, RZ, P0 ;  /* 0x000000ff6e7b7208 */ /* 0x040fe40000000000 */
[----:B------:R-:W-:Y:S02]  /*3190*/  FSEL R108, R110, RZ, P5 ;  /* 0x000000ff6e6c7208 */ /* 0x000fe40002800000 */
[----:B------:R-:W-:Y:S02]  /*31a0*/  FSEL R121, R115, RZ, P6 ;  /* 0x000000ff73797208 */ /* 0x000fe40003000000 */
[----:B------:R-:W-:-:S02]  /*31b0*/  LOP3.LUT P0, RZ, R170, 0xff00, RZ, 0xc0, !PT ;  /* 0x0000ff00aaff7812 */ /* 0x000fc4000780c0ff */
[----:B------:R-:W-:Y:S02]  /*31c0*/  LOP3.LUT P5, RZ, R170, 0xff, RZ, 0xc0, !PT ;  /* 0x000000ffaaff7812 */ /* 0x000fe400078ac0ff */
[----:B------:R-:W-:Y:S02]  /*31d0*/  LOP3.LUT P6, RZ, R116, 0xff, RZ, 0xc0, !PT ;  /* 0x000000ff74ff7812 */ /* 0x000fe400078cc0ff */
[----:B------:R-:W-:Y:S02]  /*31e0*/  F2FP.BF16.F32.PACK_AB R110, R125, R114 ;  /* 0x000000727d6e723e */ /* 0x000fe400000010ff */
[----:B------:R-:W-:Y:S02]  /*31f0*/  FSEL R115, R115, RZ, P0 ;  /* 0x000000ff73737208 */ /* 0x000fe40000000000 */
[C---:B------:R-:W-:Y:S02]  /*3200*/  FSEL R104, R109.reuse, RZ, P5 ;  /* 0x000000ff6d687208 */ /* 0x040fe40002800000 */
[----:B------:R-:W-:-:S02]  /*3210*/  FSEL R114, R109, RZ, P6 ;  /* 0x000000ff6d727208 */ /* 0x000fc40003000000 */
[----:B------:R-:W-:Y:S02]  /*3220*/  F2FP.BF16.F32.PACK_AB R105, R108, R105 ;  /* 0x000000696c69723e */ /* 0x000fe400000010ff */
[----:B------:R-:W-:Y:S02]  /*3230*/  F2FP.BF16.F32.PACK_AB R109, R123, R122 ;  /* 0x0000007a7b6d723e */ /* 0x000fe400000010ff */
[----:B------:R-:W-:Y:S02]  /*3240*/  F2FP.BF16.F32.PACK_AB R104, R115, R104 ;  /* 0x000000687368723e */ /* 0x000fe400000010ff */
[----:B------:R-:W-:Y:S01]  /*3250*/  F2FP.BF16.F32.PACK_AB R108, R121, R114 ;  /* 0x00000072796c723e */ /* 0x000fe200000010ff */
[----:B------:R-:W-:Y:S06]  /*3260*/  BRA `(.L_x_822) ;  /* 0x0000000c00947947 */ /* 0x000fec0003800000 */
.L_x_825:
[-CC-:B------:R-:W-:Y:S01]  /*3270*/  FFMA.FTZ R97, R163, R112.reuse, R113.reuse ;  /* 0x00000070a3617223 */ /* 0x180fe20000010071 */
[-CC-:B------:R-:W-:Y:S01]  /*3280*/  FFMA.FTZ R99, R166, R112.reuse, R113.reuse ;  /* 0x00000070a6637223 */ /* 0x180fe20000010071 */
[-C--:B------:R-:W-:Y:S01]  /*3290*/  FFMA.FTZ R96, R161, R112.reuse, R113 ;  /* 0x00000070a1607223 */ /* 0x080fe20000010071 */
[----:B------:R-:W-:Y:S01]  /*32a0*/  LOP3.LUT P0, RZ, R117, 0xff0000, RZ, 0xc0, !PT ;  /* 0x00ff000075ff7812 */ /* 0x000fe2000780c0ff */
[----:B------:R-:W-:Y:S01]  /*32b0*/  FADD.FTZ R102, R154, -R97 ;  /* 0x800000619a667221 */ /* 0x000fe20000010000 */
[----:B------:R-:W-:Y:S01]  /*32c0*/  FADD.FTZ R100, R158, -R99 ;  /* 0x800000639e647221 */ /* 0x000fe20000010000 */
[----:B------:R-:W-:Y:S01]  /*32d0*/  FADD.FTZ R96, R153, -R96 ;  /* 0x8000006099607221 */ /* 0x000fe20000010000 */
[----:B------:R-:W-:Y:S01]  /*32e0*/  FFMA.FTZ R98, R164, R112, R113 ;  /* 0x00000070a4627223 */ /* 0x000fe20000010071 */
[C---:B-----5:R-:W-:Y:S01]  /*32f0*/  FMUL.FTZ R102, R131.reuse, R102 ;  /* 0x0000006683667220 */ /* 0x060fe20000410000 */
[C---:B------:R-:W-:Y:S01]  /*3300*/  FMUL.FTZ R103, R131.reuse, R100 ;  /* 0x0000006483677220 */ /* 0x040fe20000410000 */
[----:B------:R-:W-:Y:S01]  /*3310*/  ISETP.GE.U32.AND P5, PT, R116, RZ, PT ;  /* 0x000000ff7400720c */ /* 0x000fe20003fa6070 */
[----:B------:R-:W-:Y:S01]  /*3320*/  FMUL.FTZ R100, R131, R96 ;  /* 0x0000006083647220 */ /* 0x000fe20000410000 */
[----:B------:R-:W-:Y:S01]  /*3330*/  FMUL.FTZ R97, R102, UR14 ;  /* 0x0000000e66617c20 */ /* 0x000fe20008410000 */
[----:B------:R-:W-:Y:S01]  /*3340*/  FADD.FTZ R98, R157, -R98 ;  /* 0x800000629d627221 */ /* 0x000fe20000010000 */
[----:B------:R-:W-:Y:S01]  /*3350*/  FMUL.FTZ R96, R103, UR14 ;  /* 0x0000000e67607c20 */ /* 0x000fe20008410000 */
[----:B------:R-:W-:Y:S01]  /*3360*/  ISETP.GE.U32.AND.EX P5, PT, R117, 0x1000000, PT, P5 ;  /* 0x010000007500780c */ /* 0x000fe20003fa6150 */
[----:B------:R-:W-:Y:S01]  /*3370*/  FMUL.FTZ R99, R100, UR14 ;  /* 0x0000000e64637c20 */ /* 0x000fe20008410000 */
[----:B------:R-:W-:Y:S01]  /*3380*/  FSEL R111, R97, RZ, P0 ;  /* 0x000000ff616f7208 */ /* 0x000fe20000000000 */
[----:B------:R-:W-:Y:S01]  /*3390*/  FMUL.FTZ R101, R131, R98 ;  /* 0x0000006283657220 */ /* 0x000fe20000410000 */
[----:B------:R-:W-:-:S02]  /*33a0*/  ISETP.GE.U32.AND P0, PT, R170, RZ, PT ;  /* 0x000000ffaa00720c */ /* 0x000fc40003f06070 */
[----:B------:R-:W-:Y:S01]  /*33b0*/  LOP3.LUT P6, RZ, R171, 0xff0000, RZ, 0xc0, !PT ;  /* 0x00ff0000abff7812 */ /* 0x000fe200078cc0ff */
[----:B------:R-:W-:Y:S01]  /*33c0*/  FMUL.FTZ R104, R101, UR14 ;  /* 0x0000000e65687c20 */ /* 0x000fe20008410000 */
[----:B------:R-:W-:Y:S02]  /*33d0*/  ISETP.GE.U32.AND.EX P0, PT, R171, 0x1000000, PT, P0 ;  /* 0x01000000ab00780c */ /* 0x000fe40003f06100 */
[C---:B------:R-:W-:Y:S02]  /*33e0*/  FSEL R98, R96.reuse, RZ, P5 ;  /* 0x000000ff60627208 */ /* 0x040fe40002800000 */
[----:B------:R-:W-:Y:S02]  /*33f0*/  FSEL R107, R97, RZ, P6 ;  /* 0x000000ff616b7208 */ /* 0x000fe40003000000 */
[----:B------:R-:W-:Y:S02]  /*3400*/  FSEL R96, R96, RZ, P0 ;  /* 0x000000ff60607208 */ /* 0x000fe40000000000 */
[----:B------:R-:W-:-:S02]  /*3410*/  LOP3.LUT P6, RZ, R171, 0xff, RZ, 0xc0, !PT ;  /* 0x000000ffabff7812 */ /* 0x000fc400078cc0ff */
[----:B------:R-:W-:Y:S02]  /*3420*/  LOP3.LUT P5, RZ, R171, 0xff00, RZ, 0xc0, !PT ;  /* 0x0000ff00abff7812 */ /* 0x000fe400078ac0ff */
[----:B------:R-:W-:Y:S01]  /*3430*/  F2FP.BF16.F32.PACK_AB R107, R96, R107 ;  /* 0x0000006b606b723e */ /* 0x000fe200000010ff */
[--C-:B------:R-:W-:Y:S01]  /*3440*/  FFMA.FTZ R96, R159, R112, R113.reuse ;  /* 0x000000709f607223 */ /* 0x100fe20000010071 */
[----:B------:R-:W-:Y:S02]  /*3450*/  FSEL R106, R99, RZ, P6 ;  /* 0x000000ff636a7208 */ /* 0x000fe40003000000 */
[----:B------:R-:W-:Y:S01]  /*3460*/  FSEL R97, R104, RZ, P5 ;  /* 0x000000ff68617208 */ /* 0x000fe20002800000 */
[----:B------:R-:W-:Y:S01]  /*3470*/  FADD.FTZ R96, R147, -R96 ;  /* 0x8000006093607221 */ /* 0x000fe20000010000 */
[----:B------:R-:W-:Y:S02]  /*3480*/  F2FP.BF16.F32.PACK_AB R111, R98, R111 ;  /* 0x0000006f626f723e */ /* 0x000fe400000010ff */
[----:B------:R-:W-:Y:S01]  /*3490*/  F2FP.BF16.F32.PACK_AB R106, R97, R106 ;  /* 0x0000006a616a723e */ /* 0x000fe200000010ff */
[--C-:B------:R-:W-:Y:S01]  /*34a0*/  FFMA.FTZ R97, R162, R112, R113.reuse ;  /* 0x00000070a2617223 */ /* 0x100fe20000010071 */
[----:B------:R-:W-:Y:S01]  /*34b0*/  LOP3.LUT P0, RZ, R117, 0xff00, RZ, 0xc0, !PT ;  /* 0x0000ff0075ff7812 */ /* 0x000fe2000780c0ff */
[----:B------:R-:W-:Y:S01]  /*34c0*/  FMUL.FTZ R98, R131, R96 ;  /* 0x0000006083627220 */ /* 0x000fe20000410000 */
[-C--:B------:R-:W-:Y:S01]  /*34d0*/  FFMA.FTZ R96, R160, R112.reuse, R113 ;  /* 0x00000070a0607223 */ /* 0x080fe20000010071 */
[----:B------:R-:W-:Y:S01]  /*34e0*/  LOP3.LUT P6, RZ, R117, 0xff, RZ, 0xc0, !PT ;  /* 0x000000ff75ff7812 */ /* 0x000fe200078cc0ff */
[----:B------:R-:W-:Y:S01]  /*34f0*/  FADD.FTZ R108, R156, -R97 ;  /* 0x800000619c6c7221 */ /* 0x000fe20000010000 */
[----:B------:R-:W-:Y:S01]  /*3500*/  FSEL R121, R104, RZ, P0 ;  /* 0x000000ff68797208 */ /* 0x000fe20000000000 */
[----:B------:R-:W-:Y:S01]  /*3510*/  FFMA.FTZ R97, R3, R112, R113 ;  /* 0x0000007003617223 */ /* 0x000fe20000010071 */
[----:B------:R-:W-:Y:S01]  /*3520*/  FADD.FTZ R104, R155, -R96 ;  /* 0x800000609b687221 */ /* 0x000fe20000010000 */
[----:B------:R-:W-:Y:S01]  /*3530*/  FSEL R110, R99, RZ, P6 ;  /* 0x000000ff636e7208 */ /* 0x000fe20003000000 */
[----:B------:R-:W-:Y:S01]  /*3540*/  FMUL.FTZ R105, R98, UR14 ;  /* 0x0000000e62697c20 */ /* 0x000fe20008410000 */
[----:B------:R-:W-:Y:S01]  /*3550*/  LOP3.LUT P5, RZ, R116, 0xff0000, RZ, 0xc0, !PT ;  /* 0x00ff000074ff7812 */ /* 0x000fe200078ac0ff */
[C---:B------:R-:W-:Y:S01]  /*3560*/  FMUL.FTZ R99, R131.reuse, R108 ;  /* 0x0000006c83637220 */ /* 0x040fe20000410000 */
[----:B------:R-:W-:Y:S01]  /*3570*/  LOP3.LUT P6, RZ, R170, 0xff0000, RZ, 0xc0, !PT ;  /* 0x00ff0000aaff7812 */ /* 0x000fe200078cc0ff */
[----:B------:R-:W-:Y:S01]  /*3580*/  FADD.FTZ R96, R152, -R97 ;  /* 0x8000006198607221 */ /* 0x000fe20000010000 */
[----:B------:R-:W-:Y:S01]  /*3590*/  FMUL.FTZ R97, R131, R104 ;  /* 0x0000006883617220 */ /* 0x000fe20000410000 */
[----:B------:R-:W-:Y:S01]  /*35a0*/  FSEL R109, R105, RZ, P5 ;  /* 0x000000ff696d7208 */ /* 0x000fe20002800000 */
[----:B------:R-:W-:Y:S01]  /*35b0*/  FMUL.FTZ R104, R99, UR14 ;  /* 0x0000000e63687c20 */ /* 0x000fe20008410000 */
[----:B------:R-:W-:Y:S01]  /*35c0*/  FSEL R122, R105, RZ, P6 ;  /* 0x000000ff697a7208 */ /* 0x000fe20003000000 */
[----:B------:R-:W-:Y:S01]  /*35d0*/  FMUL.FTZ R105, R97, UR14 ;  /* 0x0000000e61697c20 */ /* 0x000fe20008410000 */
[----:B------:R-:W-:Y:S01]  /*35e0*/  LOP3.LUT P0, RZ, R116, 0xff000000, RZ, 0xc0, !PT ;  /* 0xff00000074ff7812 */ /* 0x000fe2000780c0ff */
[----:B------:R-:W-:Y:S01]  /*35f0*/  FMUL.FTZ R96, R131, R96 ;  /* 0x0000006083607220 */ /* 0x000fe20000410000 */
[----:B------:R-:W-:-:S02]  /*3600*/  LOP3.LUT P5, RZ, R170, 0xff000000, RZ, 0xc0, !PT ;  /* 0xff000000aaff7812 */ /* 0x000fc400078ac0ff */
[----:B------:R-:W-:Y:S02]  /*3610*/  LOP3.LUT P6, RZ, R116, 0xff00, RZ, 0xc0, !PT ;  /* 0x0000ff0074ff7812 */ /* 0x000fe400078cc0ff */
[C---:B------:R-:W-:Y:S02]  /*3620*/  FSEL R124, R104.reuse, RZ, P0 ;  /* 0x000000ff687c7208 */ /* 0x040fe40000000000 */
[----:B------:R-:W-:Y:S01]  /*3630*/  FSEL R123, R104, RZ, P5 ;  /* 0x000000ff687b7208 */ /* 0x000fe20002800000 */
[----:B------:R-:W-:Y:S01]  /*3640*/  FMUL.FTZ R104, R96, UR14 ;  /* 0x0000000e60687c20 */ /* 0x000fe20008410000 */
[----:B------:R-:W-:Y:S02]  /*3650*/  FSEL R115, R105, RZ, P6 ;  /* 0x000000ff69737208 */ /* 0x000fe40003000000 */
[C---:B------:R-:W-:Y:S02]  /*3660*/  LOP3.LUT P0, RZ, R170.reuse, 0xff00, RZ, 0xc0, !PT ;  /* 0x0000ff00aaff7812 */ /* 0x040fe4000780c0ff */
        /* <DEDUP_REMOVED lines=11> */
.L_x_824:
[----:B------:R-:W-:Y:S01]  /*3720*/  UMOV UR4, UR6 ;  /* 0x0000000600047c82 */ /* 0x000fe20008000000 */
[----:B------:R-:W-:Y:S01]  /*3730*/  UMOV UR5, UR7 ;  /* 0x0000000700057c82 */ /* 0x000fe20008000000 */
[----:B------:R-:W-:-:S04]  /*3740*/  UISETP.NE.U32.AND UP0, UPT, UR4, URZ, UPT ;  /* 0x000000ff0400728c */ /* 0x000fc8000bf05070 */
[----:B------:R-:W-:-:S09]  /*3750*/  UISETP.NE.AND.EX UP0, UPT, UR5, URZ, UPT, UP0 ;  /* 0x000000ff0500728c */ /* 0x000fd2000bf05300 */
[----:B------:R-:W-:Y:S05]  /*3760*/  BRA.U UP0, `(.L_x_826) ;  /* 0x00000005002c7547 */ /* 0x000fea000b800000 */
[-CC-:B------:R-:W-:Y:S01]  /*3770*/  FFMA.FTZ R105, R163, R112.reuse, R113.reuse ;  /* 0x00000070a3697223 */ /* 0x180fe20000010071 */
[-CC-:B------:R-:W-:Y:S01]  /*3780*/  FFMA.FTZ R109, R166, R112.reuse, R113.reuse ;  /* 0x00000070a66d7223 */ /* 0x180fe20000010071 */
[----:B------:R-:W-:Y:S01]  /*3790*/  LOP3.LUT P0, RZ, R117, 0xff0000, RZ, 0xc0, !PT ;  /* 0x00ff000075ff7812 */ /* 0x000fe2000780c0ff */
[-C--:B------:R-:W-:Y:S01]  /*37a0*/  FFMA.FTZ R104, R161, R112.reuse, R113 ;  /* 0x00000070a1687223 */ /* 0x080fe20000010071 */
[----:B------:R-:W-:Y:S01]  /*37b0*/  FADD.FTZ R105, R154, -R105 ;  /* 0x800000699a697221 */ /* 0x000fe20000010000 */
[----:B------:R-:W-:Y:S01]  /*37c0*/  FADD.FTZ R108, R158, -R109 ;  /* 0x8000006d9e6c7221 */ /* 0x000fe20000010000 */
[----:B------:R-:W-:Y:S01]  /*37d0*/  ISETP.GE.U32.AND P5, PT, R116, RZ, PT ;  /* 0x000000ff7400720c */ /* 0x000fe20003fa6070 */
[----:B------:R-:W-:Y:S01]  /*37e0*/  FFMA.FTZ R106, R164, R112, R113 ;  /* 0x00000070a46a7223 */ /* 0x000fe20000010071 */
[C---:B-----5:R-:W-:Y:S01]  /*37f0*/  FFMA.FTZ R105, R131.reuse, R105, R14 ;  /* 0x0000006983697223 */ /* 0x060fe2000001000e */
[----:B------:R-:W-:Y:S01]  /*3800*/  FFMA.FTZ R108, R131, R108, R15 ;  /* 0x0000006c836c7223 */ /* 0x000fe2000001000f */
[----:B------:R-:W-:Y:S01]  /*3810*/  ISETP.GE.U32.AND.EX P5, PT, R117, 0x1000000, PT, P5 ;  /* 0x010000007500780c */ /* 0x000fe20003fa6150 */
[----:B------:R-:W-:Y:S01]  /*3820*/  FADD.FTZ R106, R157, -R106 ;  /* 0x8000006a9d6a7221 */ /* 0x000fe20000010000 */
[----:B------:R-:W-:Y:S01]  /*3830*/  FMUL.FTZ R107, R105, UR14 ;  /* 0x0000000e696b7c20 */ /* 0x000fe20008410000 */
[----:B------:R-:W-:Y:S01]  /*3840*/  FADD.FTZ R105, R153, -R104 ;  /* 0x8000006899697221 */ /* 0x000fe20000010000 */
[----:B------:R-:W-:Y:S01]  /*3850*/  FMUL.FTZ R104, R108, UR14 ;  /* 0x0000000e6c687c20 */ /* 0x000fe20008410000 */
[----:B------:R-:W-:Y:S01]  /*3860*/  LOP3.LUT P6, RZ, R171, 0xff0000, RZ, 0xc0, !PT ;  /* 0x00ff0000abff7812 */ /* 0x000fe200078cc0ff */
[----:B------:R-:W-:Y:S01]  /*3870*/  FFMA.FTZ R106, R131, R106, R13 ;  /* 0x0000006a836a7223 */ /* 0x000fe2000001000d */
[----:B------:R-:W-:Y:S01]  /*3880*/  FSEL R111, R107, RZ, P0 ;  /* 0x000000ff6b6f7208 */ /* 0x000fe20000000000 */
[----:B------:R-:W-:Y:S01]  /*3890*/  FFMA.FTZ R105, R131, R105, R12 ;  /* 0x0000006983697223 */ /* 0x000fe2000001000c */
[----:B------:R-:W-:Y:S01]  /*38a0*/  ISETP.GE.U32.AND P0, PT, R170, RZ, PT ;  /* 0x000000ffaa00720c */ /* 0x000fe20003f06070 */
[----:B------:R-:W-:Y:S01]  /*38b0*/  FMUL.FTZ R115, R106, UR14 ;  /* 0x0000000e6a737c20 */ /* 0x000fe20008410000 */
[----:B------:R-:W-:Y:S01]  /*38c0*/  FSEL R110, R104, RZ, P5 ;  /* 0x000000ff686e7208 */ /* 0x000fe20002800000 */
[----:B------:R-:W-:Y:S01]  /*38d0*/  FMUL.FTZ R108, R105, UR14 ;  /* 0x0000000e696c7c20 */ /* 0x000fe20008410000 */
[----:B------:R-:W-:Y:S01]  /*38e0*/  ISETP.GE.U32.AND.EX P0, PT, R171, 0x1000000, PT, P0 ;  /* 0x01000000ab00780c */ /* 0x000fe20003f06100 */
[----:B------:R-:W-:Y:S01]  /*38f0*/  FFMA.FTZ R109, R162, R112, R113 ;  /* 0x00000070a26d7223 */ /* 0x000fe20000010071 */
[----:B------:R-:W-:-:S02]  /*3900*/  FSEL R107, R107, RZ, P6 ;  /* 0x000000ff6b6b7208 */ /* 0x000fc40003000000 */
[----:B------:R-:W-:Y:S02]  /*3910*/  FSEL R104, R104, RZ, P0 ;  /* 0x000000ff68687208 */ /* 0x000fe40000000000 */
[C---:B------:R-:W-:Y:S02]  /*3920*/  LOP3.LUT P6, RZ, R171.reuse, 0xff, RZ, 0xc0, !PT ;  /* 0x000000ffabff7812 */ /* 0x040fe400078cc0ff */
[----:B------:R-:W-:Y:S02]  /*3930*/  LOP3.LUT P5, RZ, R171, 0xff00, RZ, 0xc0, !PT ;  /* 0x0000ff00abff7812 */ /* 0x000fe400078ac0ff */
[----:B------:R-:W-:Y:S01]  /*3940*/  F2FP.BF16.F32.PACK_AB R107, R104, R107 ;  /* 0x0000006b686b723e */ /* 0x000fe200000010ff */
[----:B------:R-:W-:Y:S01]  /*3950*/  FFMA.FTZ R104, R159, R112, R113 ;  /* 0x000000709f687223 */ /* 0x000fe20000010071 */
[----:B------:R-:W-:Y:S02]  /*3960*/  FSEL R106, R108, RZ, P6 ;  /* 0x000000ff6c6a7208 */ /* 0x000fe40003000000 */
[----:B------:R-:W-:Y:S01]  /*3970*/  FSEL R105, R115, RZ, P5 ;  /* 0x000000ff73697208 */ /* 0x000fe20002800000 */
[----:B------:R-:W-:Y:S01]  /*3980*/  FADD.FTZ R104, R147, -R104 ;  /* 0x8000006893687221 */ /* 0x000fe20000010000 */
[----:B------:R-:W-:-:S02]  /*3990*/  LOP3.LUT P6, RZ, R117, 0xff, RZ, 0xc0, !PT ;  /* 0x000000ff75ff7812 */ /* 0x000fc400078cc0ff */
[----:B------:R-:W-:Y:S01]  /*39a0*/  F2FP.BF16.F32.PACK_AB R106, R105, R106 ;  /* 0x0000006a696a723e */ /* 0x000fe200000010ff */
[----:B------:R-:W-:Y:S01]  /*39b0*/  FFMA.FTZ R105, R131, R104, R18 ;  /* 0x0000006883697223 */ /* 0x000fe20000010012 */
        /* <DEDUP_REMOVED lines=8> */
[C---:B------:R-:W-:Y:S01]  /*3a40*/  FFMA.FTZ R110, R131.reuse, R110, R19 ;  /* 0x0000006e836e7223 */ /* 0x040fe20000010013 */
[----:B------:R-:W-:Y:S01]  /*3a50*/  LOP3.LUT P5, RZ, R116, 0xff0000, RZ, 0xc0, !PT ;  /* 0x00ff000074ff7812 */ /* 0x000fe200078ac0ff */
[----:B------:R-:W-:Y:S01]  /*3a60*/  FFMA.FTZ R108, R131, R108, R17 ;  /* 0x0000006c836c7223 */ /* 0x000fe20000010011 */
[----:B------:R-:W-:Y:S01]  /*3a70*/  LOP3.LUT P6, RZ, R170, 0xff0000, RZ, 0xc0, !PT ;  /* 0x00ff0000aaff7812 */ /* 0x000fe200078cc0ff */
[----:B------:R-:W-:Y:S01]  /*3a80*/  FADD.FTZ R104, R152, -R105 ;  /* 0x8000006998687221 */ /* 0x000fe20000010000 */
[----:B------:R-:W-:Y:S01]  /*3a90*/  FSEL R125, R115, RZ, P0 ;  /* 0x000000ff737d7208 */ /* 0x000fe20000000000 */
[----:B------:R-:W-:Y:S01]  /*3aa0*/  FMUL.FTZ R110, R110, UR14 ;  /* 0x0000000e6e6e7c20 */ /* 0x000fe20008410000 */
[C---:B------:R-:W-:Y:S01]  /*3ab0*/  FSEL R122, R109.reuse, RZ, P5 ;  /* 0x000000ff6d7a7208 */ /* 0x040fe20002800000 */
[----:B------:R-:W-:Y:S01]  /*3ac0*/  FMUL.FTZ R115, R108, UR14 ;  /* 0x0000000e6c737c20 */ /* 0x000fe20008410000 */
[----:B------:R-:W-:Y:S01]  /*3ad0*/  FSEL R105, R109, RZ, P6 ;  /* 0x000000ff6d697208 */ /* 0x000fe20003000000 */
[----:B------:R-:W-:Y:S01]  /*3ae0*/  FFMA.FTZ R104, R131, R104, R16 ;  /* 0x0000006883687223 */ /* 0x000fe20000010010 */
        /* <DEDUP_REMOVED lines=19> */
.L_x_826:
[-CC-:B------:R-:W-:Y:S01]  /*3c20*/  FFMA.FTZ R97, R163, R112.reuse, R113.reuse ;  /* 0x00000070a3617223 */ /* 0x180fe20000010071 */
[----:B------:R-:W-:Y:S01]  /*3c30*/  LOP3.LUT P0, RZ, R117, 0xff0000, RZ, 0xc0, !PT ;  /* 0x00ff000075ff7812 */ /* 0x000fe2000780c0ff */
[-CC-:B------:R-:W-:Y:S01]  /*3c40*/  FFMA.FTZ R96, R161, R112.reuse, R113.reuse ;  /* 0x00000070a1607223 */ /* 0x180fe20000010071 */
[-C--:B------:R-:W-:Y:S01]  /*3c50*/  FFMA.FTZ R98, R164, R112.reuse, R113 ;  /* 0x00000070a4627223 */ /* 0x080fe20000010071 */
[----:B------:R-:W-:Y:S01]  /*3c60*/  FADD.FTZ R97, R154, -R97 ;  /* 0x800000619a617221 */ /* 0x000fe20000010000 */
[----:B------:R-:W-:Y:S02]  /*3c70*/  ISETP.GE.U32.AND P5, PT, R116, RZ, PT ;  /* 0x000000ff7400720c */ /* 0x000fe40003fa6070 */
[----:B------:R-:W-:Y:S01]  /*3c80*/  FADD.FTZ R98, R157, -R98 ;  /* 0x800000629d627221 */ /* 0x000fe20000010000 */
[----:B-----5:R-:W-:Y:S01]  /*3c90*/  FFMA.FTZ R102, R131, R97, R14 ;  /* 0x0000006183667223 */ /* 0x020fe2000001000e */
[----:B------:R-:W-:Y:S01]  /*3ca0*/  FFMA.FTZ R97, R166, R112, R113 ;  /* 0x00000070a6617223 */ /* 0x000fe20000010071 */
[----:B------:R-:W-:Y:S01]  /*3cb0*/  ISETP.GE.U32.AND.EX P5, PT, R117, 0x1000000, PT, P5 ;  /* 0x010000007500780c */ /* 0x000fe20003fa6150 */
[----:B------:R-:W-:Y:S01]  /*3cc0*/  FFMA.FTZ R101, R131, R98, R13 ;  /* 0x0000006283657223 */ /* 0x000fe2000001000d */
[----:B------:R-:W-:Y:S01]  /*3cd0*/  FMUL.FTZ R99, R102, UR14 ;  /* 0x0000000e66637c20 */ /* 0x000fe20008410000 */
[----:B------:R-:W-:Y:S01]  /*3ce0*/  FADD.FTZ R100, R158, -R97 ;  /* 0x800000619e647221 */ /* 0x000fe20000010000 */
[----:B------:R-:W-:Y:S01]  /*3cf0*/  FADD.FTZ R97, R153, -R96 ;  /* 0x8000006099617221 */ /* 0x000fe20000010000 */
[----:B------:R-:W-:Y:S01]  /*3d00*/  LOP3.LUT P6, RZ, R171, 0xff0000, RZ, 0xc0, !PT ;  /* 0x00ff0000abff7812 */ /* 0x000fe200078cc0ff */
[----:B------:R-:W-:Y:S01]  /*3d10*/  FMUL.FTZ R104, R101, UR14 ;  /* 0x0000000e65687c20 */ /* 0x000fe20008410000 */
[----:B------:R-:W-:Y:S01]  /*3d20*/  FFMA.FTZ R103, R131, R100, R15 ;  /* 0x0000006483677223 */ /* 0x000fe2000001000f */
[----:B------:R-:W-:Y:S01]  /*3d30*/  FSEL R111, R99, RZ, P0 ;  /* 0x000000ff636f7208 */ /* 0x000fe20000000000 */
[----:B------:R-:W-:Y:S01]  /*3d40*/  FFMA.FTZ R100, R131, R97, R12 ;  /* 0x0000006183647223 */ /* 0x000fe2000001000c */
[----:B------:R-:W-:Y:S01]  /*3d50*/  ISETP.GE.U32.AND P0, PT, R170, RZ, PT ;  /* 0x000000ffaa00720c */ /* 0x000fe20003f06070 */
[----:B------:R-:W-:Y:S01]  /*3d60*/  FMUL.FTZ R96, R103, UR14 ;  /* 0x0000000e67607c20 */ /* 0x000fe20008410000 */
[----:B------:R-:W-:Y:S01]  /*3d70*/  FSEL R107, R99, RZ, P6 ;  /* 0x000000ff636b7208 */ /* 0x000fe20003000000 */
[----:B------:R-:W-:Y:S01]  /*3d80*/  FMUL.FTZ R99, R100, UR14 ;  /* 0x0000000e64637c20 */ /* 0x000fe20008410000 */
[----:B------:R-:W-:-:S02]  /*3d90*/  ISETP.GE.U32.AND.EX P0, PT, R171, 0x1000000, PT, P0 ;  /* 0x01000000ab00780c */ /* 0x000fc40003f06100 */
[C---:B------:R-:W-:Y:S02]  /*3da0*/  FSEL R98, R96.reuse, RZ, P5 ;  /* 0x000000ff60627208 */ /* 0x040fe40002800000 */
        /* <DEDUP_REMOVED lines=8> */
[----:B------:R-:W-:Y:S02]  /*3e30*/  F2FP.BF16.F32.PACK_AB R111, R98, R111 ;  /* 0x0000006f626f723e */ /* 0x000fe400000010ff */
[----:B------:R-:W-:Y:S01]  /*3e40*/  F2FP.BF16.F32.PACK_AB R106, R97, R106 ;  /* 0x0000006a616a723e */ /* 0x000fe200000010ff */
[--C-:B------:R-:W-:Y:S01]  /*3e50*/  FFMA.FTZ R97, R162, R112, R113.reuse ;  /* 0x00000070a2617223 */ /* 0x100fe20000010071 */
[----:B------:R-:W-:Y:S01]  /*3e60*/  LOP3.LUT P0, RZ, R117, 0xff00, RZ, 0xc0, !PT ;  /* 0x0000ff0075ff7812 */ /* 0x000fe2000780c0ff */
[----:B------:R-:W-:Y:S01]  /*3e70*/  FFMA.FTZ R98, R131, R96, R18 ;  /* 0x0000006083627223 */ /* 0x000fe20000010012 */
        /* <DEDUP_REMOVED lines=9> */
[C---:B------:R-:W-:Y:S01]  /*3f10*/  FFMA.FTZ R99, R131.reuse, R108, R19 ;  /* 0x0000006c83637223 */ /* 0x040fe20000010013 */
[----:B------:R-:W-:Y:S01]  /*3f20*/  LOP3.LUT P6, RZ, R170, 0xff0000, RZ, 0xc0, !PT ;  /* 0x00ff0000aaff7812 */ /* 0x000fe200078cc0ff */
[----:B------:R-:W-:Y:S01]  /*3f30*/  FADD.FTZ R96, R152, -R97 ;  /* 0x8000006198607221 */ /* 0x000fe20000010000 */
[----:B------:R-:W-:Y:S01]  /*3f40*/  FFMA.FTZ R97, R131, R104, R17 ;  /* 0x0000006883617223 */ /* 0x000fe20000010011 */
[----:B------:R-:W-:Y:S01]  /*3f50*/  FSEL R109, R105, RZ, P5 ;  /* 0x000000ff696d7208 */ /* 0x000fe20002800000 */
[----:B------:R-:W-:Y:S01]  /*3f60*/  FMUL.FTZ R104, R99, UR14 ;  /* 0x0000000e63687c20 */ /* 0x000fe20008410000 */
[----:B------:R-:W-:Y:S01]  /*3f70*/  FSEL R122, R105, RZ, P6 ;  /* 0x000000ff697a7208 */ /* 0x000fe20003000000 */
[----:B------:R-:W-:Y:S01]  /*3f80*/  FMUL.FTZ R105, R97, UR14 ;  /* 0x0000000e61697c20 */ /* 0x000fe20008410000 */
[----:B------:R-:W-:Y:S01]  /*3f90*/  LOP3.LUT P0, RZ, R116, 0xff000000, RZ, 0xc0, !PT ;  /* 0xff00000074ff7812 */ /* 0x000fe2000780c0ff */
[----:B------:R-:W-:Y:S01]  /*3fa0*/  FFMA.FTZ R96, R131, R96, R16 ;  /* 0x0000006083607223 */ /* 0x000fe20000010010 */
        /* <DEDUP_REMOVED lines=16> */
[----:B------:R-:W-:-:S07]  /*40b0*/  F2FP.BF16.F32.PACK_AB R108, R115, R108 ;  /* 0x0000006c736c723e */ /* 0x000fce00000010ff */
.L_x_822:
        /* <DEDUP_REMOVED lines=15> */
.L_x_818:
[----:B------:R-:W-:Y:S05]  /*41b0*/  BSYNC.RECONVERGENT B0 ;  /* 0x0000000000007941 */ /* 0x000fea0003800200 */
.L_x_817:
        /* <DEDUP_REMOVED lines=12> */
[-CC-:B0-----:R-:W-:Y:S01]  /*4280*/  FFMA.FTZ R97, R146, R112.reuse, R113.reuse ;  /* 0x0000007092617223 */ /* 0x181fe20000010071 */
[----:B------:R-:W-:Y:S01]  /*4290*/  ISETP.GE.U32.AND P6, PT, R118, RZ, PT ;  /* 0x000000ff7600720c */ /* 0x000fe20003fc6070 */
[-C--:B------:R-:W-:Y:S02]  /*42a0*/  FFMA.FTZ R99, R142, R112.reuse, R113 ;  /* 0x000000708e637223 */ /* 0x080fe40000010071 */
[----:B------:R-:W-:Y:S01]  /*42b0*/  FADD.FTZ R96, R138, -R97 ;  /* 0x800000618a607221 */ /* 0x000fe20000010000 */
[----:B------:R-:W-:Y:S01]  /*42c0*/  ISETP.GE.U32.AND.EX P6, PT, R119, 0x1000000, PT, P6 ;  /* 0x010000007700780c */ /* 0x000fe20003fc6160 */
[----:B------:R-:W-:Y:S01]  /*42d0*/  FFMA.FTZ R97, R145, R112, R113 ;  /* 0x0000007091617223 */ /* 0x000fe20000010071 */
[----:B------:R-:W-:Y:S01]  /*42e0*/  FADD.FTZ R104, R136, -R99 ;  /* 0x8000006388687221 */ /* 0x000fe20000010000 */
[----:B-----5:R-:W-:Y:S01]  /*42f0*/  FFMA.FTZ R103, R131, R96, R7 ;  /* 0x0000006083677223 */ /* 0x020fe20000010007 */
[----:B------:R-:W-:Y:S01]  /*4300*/  FFMA.FTZ R96, R143, R112, R113 ;  /* 0x000000708f607223 */ /* 0x000fe20000010071 */
[----:B------:R-:W-:Y:S01]  /*4310*/  FADD.FTZ R97, R134, -R97 ;  /* 0x8000006186617221 */ /* 0x000fe20000010000 */
[----:B------:R-:W-:Y:S01]  /*4320*/  FFMA.FTZ R99, R131, R104, R11 ;  /* 0x0000006883637223 */ /* 0x000fe2000001000b */
[----:B------:R-:W-:Y:S01]  /*4330*/  FMUL.FTZ R98, R103, UR14 ;  /* 0x0000000e67627c20 */ /* 0x000fe20008410000 */
[----:B------:R-:W-:Y:S01]  /*4340*/  FADD.FTZ R96, R133, -R96 ;  /* 0x8000006085607221 */ /* 0x000fe20000010000 */
[----:B------:R-:W-:Y:S01]  /*4350*/  FFMA.FTZ R102, R131, R97, R6 ;  /* 0x0000006183667223 */ /* 0x000fe20000010006 */
[----:B------:R-:W-:-:S02]  /*4360*/  FMUL.FTZ R104, R99, UR14 ;  /* 0x0000000e63687c20 */ /* 0x000fc40008410000 */
[----:B------:R-:W-:Y:S01]  /*4370*/  FSEL R122, R98, RZ, P6 ;  /* 0x000000ff627a7208 */ /* 0x000fe20003000000 */
[----:B------:R-:W-:Y:S01]  /*4380*/  FMUL.FTZ R97, R102, UR14 ;  /* 0x0000000e66617c20 */ /* 0x000fe20008410000 */
[----:B------:R-:W-:Y:S01]  /*4390*/  ISETP.GE.U32.AND P6, PT, R172, RZ, PT ;  /* 0x000000ffac00720c */ /* 0x000fe20003fc6070 */
[----:B------:R-:W-:-:S03]  /*43a0*/  FFMA.FTZ R100, R131, R96, R4 ;  /* 0x0000006083647223 */ /* 0x000fc60000010004 */
[----:B------:R-:W-:Y:S01]  /*43b0*/  ISETP.GE.U32.AND.EX P6, PT, R173, 0x1000000, PT, P6 ;  /* 0x01000000ad00780c */ /* 0x000fe20003fc6160 */
[----:B------:R-:W-:-:S03]  /*43c0*/  FMUL.FTZ R96, R100, UR14 ;  /* 0x0000000e64607c20 */ /* 0x000fc60008410000 */
[----:B------:R-:W-:Y:S01]  /*43d0*/  FSEL R124, R98, RZ, P6 ;  /* 0x000000ff627c7208 */ /* 0x000fe20003000000 */
[----:B------:R-:W-:Y:S01]  /*43e0*/  FFMA.FTZ R98, R144, R112, R113 ;  /* 0x0000007090627223 */ /* 0x000fe20000010071 */
[----:B------:R-:W-:-:S03]  /*43f0*/  LOP3.LUT P6, RZ, R119, 0xff0000, RZ, 0xc0, !PT ;  /* 0x00ff000077ff7812 */ /* 0x000fc600078cc0ff */
[----:B------:R-:W-:Y:S01]  /*4400*/  FADD.FTZ R98, R137, -R98 ;  /* 0x8000006289627221 */ /* 0x000fe20000010000 */
[----:B------:R-:W-:Y:S02]  /*4410*/  FSEL R111, R97, RZ, P6 ;  /* 0x000000ff616f7208 */ /* 0x000fe40003000000 */
[----:B------:R-:W-:Y:S01]  /*4420*/  LOP3.LUT P6, RZ, R173, 0xff0000, RZ, 0xc0, !PT ;  /* 0x00ff0000adff7812 */ /* 0x000fe200078cc0ff */
[----:B------:R-:W-:Y:S01]  /*4430*/  FFMA.FTZ R101, R131, R98, R5 ;  /* 0x0000006283657223 */ /* 0x000fe20000010005 */
[----:B------:R-:W-:Y:S02]  /*4440*/  F2FP.BF16.F32.PACK_AB R111, R122, R111 ;  /* 0x0000006f7a6f723e */ /* 0x000fe400000010ff */
[----:B------:R-:W-:Y:S01]  /*4450*/  FSEL R107, R97, RZ, P6 ;  /* 0x000000ff616b7208 */ /* 0x000fe20003000000 */
[----:B------:R-:W-:Y:S01]  /*4460*/  FFMA.FTZ R97, R141, R112, R113 ;  /* 0x000000708d617223 */ /* 0x000fe20000010071 */
[----:B------:R-:W-:Y:S01]  /*4470*/  LOP3.LUT P6, RZ, R119, 0xff, RZ, 0xc0, !PT ;  /* 0x000000ff77ff7812 */ /* 0x000fe200078cc0ff */
[----:B------:R-:W-:Y:S01]  /*4480*/  FMUL.FTZ R105, R101, UR14 ;  /* 0x0000000e65697c20 */ /* 0x000fe20008410000 */
[----:B------:R-:W-:Y:S01]  /*4490*/  F2FP.BF16.F32.PACK_AB R107, R124, R107 ;  /* 0x0000006b7c6b723e */ /* 0x000fe200000010ff */
[----:B------:R-:W-:Y:S01]  /*44a0*/  FADD.FTZ R97, R132, -R97 ;  /* 0x8000006184617221 */ /* 0x000fe20000010000 */
[----:B------:R-:W-:-:S02]  /*44b0*/  FSEL R110, R96, RZ, P6 ;  /* 0x000000ff606e7208 */ /* 0x000fc40003000000 */
[----:B------:R-:W-:Y:S01]  /*44c0*/  LOP3.LUT P6, RZ, R173, 0xff, RZ, 0xc0, !PT ;  /* 0x000000ffadff7812 */ /* 0x000fe200078cc0ff */
[----:B------:R-:W-:-:S03]  /*44d0*/  FFMA.FTZ R98, R131, R97, R10 ;  /* 0x0000006183627223 */ /* 0x000fc6000001000a */
[----:B------:R-:W-:Y:S01]  /*44e0*/  FSEL R106, R96, RZ, P6 ;  /* 0x000000ff606a7208 */ /* 0x000fe20003000000 */
[----:B------:R-:W-:Y:S01]  /*44f0*/  FMUL.FTZ R97, R98, UR14 ;  /* 0x0000000e62617c20 */ /* 0x000fe20008410000 */
[----:B------:R-:W-:Y:S01]  /*4500*/  LOP3.LUT P6, RZ, R119, 0xff00, RZ, 0xc0, !PT ;  /* 0x0000ff0077ff7812 */ /* 0x000fe200078cc0ff */
[-CC-:B------:R-:W-:Y:S01]  /*4510*/  FFMA.FTZ R96, R140, R112.reuse, R113.reuse ;  /* 0x000000708c607223 */ /* 0x180fe20000010071 */
[----:B------:R-:W-:Y:S02]  /*4520*/  FFMA.FTZ R113, R139, R112, R113 ;  /* 0x000000708b717223 */ /* 0x000fe40000010071 */
[----:B------:R-:W-:Y:S01]  /*4530*/  FSEL R123, R105, RZ, P6 ;  /* 0x000000ff697b7208 */ /* 0x000fe20003000000 */
[----:B------:R-:W-:Y:S01]  /*4540*/  FADD.FTZ R96, R135, -R96 ;  /* 0x8000006087607221 */ /* 0x000fe20000010000 */
[----:B------:R-:W-:Y:S01]  /*4550*/  LOP3.LUT P6, RZ, R173, 0xff00, RZ, 0xc0, !PT ;  /* 0x0000ff00adff7812 */ /* 0x000fe200078cc0ff */
[----:B------:R-:W-:Y:S01]  /*4560*/  FADD.FTZ R113, R130, -R113 ;  /* 0x8000007182717221 */ /* 0x000fe20000010000 */
[----:B------:R-:W-:-:S02]  /*4570*/  F2FP.BF16.F32.PACK_AB R110, R123, R110 ;  /* 0x0000006e7b6e723e */ /* 0x000fc400000010ff */
[----:B------:R-:W-:Y:S02]  /*4580*/  FSEL R125, R105, RZ, P6 ;  /* 0x000000ff697d7208 */ /* 0x000fe40003000000 */
[----:B------:R-:W-:Y:S02]  /*4590*/  LOP3.LUT P6, RZ, R118, 0xff0000, RZ, 0xc0, !PT ;  /* 0x00ff000076ff7812 */ /* 0x000fe400078cc0ff */
[----:B------:R-:W-:Y:S02]  /*45a0*/  F2FP.BF16.F32.PACK_AB R106, R125, R106 ;  /* 0x0000006a7d6a723e */ /* 0x000fe400000010ff */
[----:B------:R-:W-:Y:S02]  /*45b0*/  FSEL R109, R97, RZ, P6 ;  /* 0x000000ff616d7208 */ /* 0x000fe40003000000 */
[----:B------:R-:W-:-:S04]  /*45c0*/  LOP3.LUT P6, RZ, R172, 0xff0000, RZ, 0xc0, !PT ;  /* 0x00ff0000acff7812 */ /* 0x000fc800078cc0ff */
[----:B------:R-:W-:Y:S01]  /*45d0*/  FSEL R114, R97, RZ, P6 ;  /* 0x000000ff61727208 */ /* 0x000fe20003000000 */
[C---:B------:R-:W-:Y:S01]  /*45e0*/  FFMA.FTZ R97, R131.reuse, R96, R9 ;  /* 0x0000006083617223 */ /* 0x040fe20000010009 */
[----:B------:R-:W-:Y:S01]  /*45f0*/  LOP3.LUT P6, RZ, R118, 0xff000000, RZ, 0xc0, !PT ;  /* 0xff00000076ff7812 */ /* 0x000fe200078cc0ff */
[----:B------:R-:W-:Y:S02]  /*4600*/  FFMA.FTZ R96, R131, R113, R8 ;  /* 0x0000007183607223 */ /* 0x000fe40000010008 */
[----:B------:R-:W-:Y:S01]  /*4610*/  FMUL.FTZ R105, R97, UR14 ;  /* 0x0000000e61697c20 */ /* 0x000fe20008410000 */
[----:B------:R-:W-:Y:S02]  /*4620*/  FSEL R112, R104, RZ, P6 ;  /* 0x000000ff68707208 */ /* 0x000fe40003000000 */
[----:B------:R-:W-:Y:S02]  /*4630*/  LOP3.LUT P6, RZ, R172, 0xff000000, RZ, 0xc0, !PT ;  /* 0xff000000acff7812 */ /* 0x000fe400078cc0ff */
[----:B------:R-:W-:-:S02]  /*4640*/  F2FP.BF16.F32.PACK_AB R109, R112, R109 ;  /* 0x0000006d706d723e */ /* 0x000fc400000010ff */
[----:B------:R-:W-:Y:S01]  /*4650*/  FSEL R121, R104, RZ, P6 ;  /* 0x000000ff68797208 */ /* 0x000fe20003000000 */
[----:B------:R-:W-:Y:S01]  /*4660*/  FMUL.FTZ R104, R96, UR14 ;  /* 0x0000000e60687c20 */ /* 0x000fe20008410000 */
[----:B------:R-:W-:-:S04]  /*4670*/  LOP3.LUT P6, RZ, R118, 0xff00, RZ, 0xc0, !PT ;  /* 0x0000ff0076ff7812 */ /* 0x000fc800078cc0ff */
        /* <DEDUP_REMOVED lines=11> */
.L_x_831:
[-CC-:B0-----:R-:W-:Y:S01]  /*4730*/  FFMA.FTZ R105, R145, R112.reuse, R113.reuse ;  /* 0x0000007091697223 */ /* 0x181fe20000010071 */
[----:B------:R-:W-:Y:S01]  /*4740*/  LOP3.LUT P6, RZ, R119, 0xff0000, RZ, 0xc0, !PT ;  /* 0x00ff000077ff7812 */ /* 0x000fe200078cc0ff */
[-C--:B------:R-:W-:Y:S02]  /*4750*/  FFMA.FTZ R107, R146, R112.reuse, R113 ;  /* 0x00000070926b7223 */ /* 0x080fe40000010071 */
[----:B------:R-:W-:Y:S02]  /*4760*/  FADD.FTZ R105, R134, -R105 ;  /* 0x8000006986697221 */ /* 0x000fe40000010000 */
[----:B------:R-:W-:Y:S01]  /*4770*/  FADD.FTZ R104, R138, -R107 ;  /* 0x8000006b8a687221 */ /* 0x000fe20000010000 */
[----:B------:R-:W-:Y:S01]  /*4780*/  FFMA.FTZ R107, R142, R112, R113 ;  /* 0x000000708e6b7223 */ /* 0x000fe20000010071 */
[C---:B-----5:R-:W-:Y:S02]  /*4790*/  FFMA.FTZ R105, R131.reuse, R105, R6 ;  /* 0x0000006983697223 */ /* 0x060fe40000010006 */
[----:B------:R-:W-:Y:S01]  /*47a0*/  FFMA.FTZ R106, R131, R104, R7 ;  /* 0x00000068836a7223 */ /* 0x000fe20000010007 */
[----:B------:R-:W-:Y:S01]  /*47b0*/  FFMA.FTZ R104, R143, R112, R113 ;  /* 0x000000708f687223 */ /* 0x000fe20000010071 */
[----:B------:R-:W-:-:S03]  /*47c0*/  FMUL.FTZ R105, R105, UR14 ;  /* 0x0000000e69697c20 */ /* 0x000fc60008410000 */
[----:B------:R-:W-:Y:S02]  /*47d0*/  FADD.FTZ R104, R133, -R104 ;  /* 0x8000006885687221 */ /* 0x000fe40000010000 */
[----:B------:R-:W-:Y:S02]  /*47e0*/  FSEL R111, R105, RZ, P6 ;  /* 0x000000ff696f7208 */ /* 0x000fe40003000000 */
[----:B------:R-:W-:Y:S01]  /*47f0*/  LOP3.LUT P6, RZ, R173, 0xff0000, RZ, 0xc0, !PT ;  /* 0x00ff0000adff7812 */ /* 0x000fe200078cc0ff */
[----:B------:R-:W-:-:S03]  /*4800*/  FFMA.FTZ R104, R131, R104, R4 ;  /* 0x0000006883687223 */ /* 0x000fc60000010004 */
[----:B------:R-:W-:Y:S01]  /*4810*/  FSEL R124, R105, RZ, P6 ;  /* 0x000000ff697c7208 */ /* 0x000fe20003000000 */
[----:B------:R-:W-:Y:S01]  /*4820*/  FMUL.FTZ R105, R106, UR14 ;  /* 0x0000000e6a697c20 */ /* 0x000fe20008410000 */
[----:B------:R-:W-:Y:S01]  /*4830*/  ISETP.GE.U32.AND P6, PT, R118, RZ, PT ;  /* 0x000000ff7600720c */ /* 0x000fe20003fc6070 */
[----:B------:R-:W-:Y:S01]  /*4840*/  FFMA.FTZ R106, R144, R112, R113 ;  /* 0x00000070906a7223 */ /* 0x000fe20000010071 */
[----:B------:R-:W-:Y:S02]  /*4850*/  FMUL.FTZ R104, R104, UR14 ;  /* 0x0000000e68687c20 */ /* 0x000fe40008410000 */
[----:B------:R-:W-:Y:S01]  /*4860*/  ISETP.GE.U32.AND.EX P6, PT, R119, 0x1000000, PT, P6 ;  /* 0x010000007700780c */ /* 0x000fe20003fc6160 */
[----:B------:R-:W-:-:S03]  /*4870*/  FADD.FTZ R106, R137, -R106 ;  /* 0x8000006a896a7221 */ /* 0x000fc60000010000 */
[----:B------:R-:W-:Y:S01]  /*4880*/  FSEL R126, R105, RZ, P6 ;  /* 0x000000ff697e7208 */ /* 0x000fe20003000000 */
[----:B------:R-:W-:Y:S01]  /*4890*/  FFMA.FTZ R106, R131, R106, R5 ;  /* 0x0000006a836a7223 */ /* 0x000fe20000010005 */
[----:B------:R-:W-:Y:S02]  /*48a0*/  ISETP.GE.U32.AND P6, PT, R172, RZ, PT ;  /* 0x000000ffac00720c */ /* 0x000fe40003fc6070 */
[----:B------:R-:W-:Y:S01]  /*48b0*/  F2FP.BF16.F32.PACK_AB R111, R126, R111 ;  /* 0x0000006f7e6f723e */ /* 0x000fe200000010ff */
[----:B------:R-:W-:Y:S01]  /*48c0*/  FMUL.FTZ R108, R106, UR14 ;  /* 0x0000000e6a6c7c20 */ /* 0x000fe20008410000 */
[----:B------:R-:W-:Y:S01]  /*48d0*/  ISETP.GE.U32.AND.EX P6, PT, R173, 0x1000000, PT, P6 ;  /* 0x01000000ad00780c */ /* 0x000fe20003fc6160 */
[----:B------:R-:W-:-:S03]  /*48e0*/  FADD.FTZ R106, R136, -R107 ;  /* 0x8000006b886a7221 */ /* 0x000fc60000010000 */
[----:B------:R-:W-:Y:S01]  /*48f0*/  FSEL R127, R105, RZ, P6 ;  /* 0x000000ff697f7208 */ /* 0x000fe20003000000 */
[----:B------:R-:W-:Y:S01]  /*4900*/  FFMA.FTZ R105, R141, R112, R113 ;  /* 0x000000708d697223 */ /* 0x000fe20000010071 */
[----:B------:R-:W-:Y:S01]  /*4910*/  LOP3.LUT P6, RZ, R119, 0xff, RZ, 0xc0, !PT ;  /* 0x000000ff77ff7812 */ /* 0x000fe200078cc0ff */
[----:B------:R-:W-:Y:S01]  /*4920*/  FFMA.FTZ R106, R131, R106, R11 ;  /* 0x0000006a836a7223 */ /* 0x000fe2000001000b */
[----:B------:R-:W-:Y:S01]  /*4930*/  F2FP.BF16.F32.PACK_AB R107, R127, R124 ;  /* 0x0000007c7f6b723e */ /* 0x000fe200000010ff */
[----:B------:R-:W-:Y:S01]  /*4940*/  FADD.FTZ R105, R132, -R105 ;  /* 0x8000006984697221 */ /* 0x000fe20000010000 */
[----:B------:R-:W-:Y:S01]  /*4950*/  FSEL R110, R104, RZ, P6 ;  /* 0x000000ff686e7208 */ /* 0x000fe20003000000 */
[----:B------:R-:W-:Y:S01]  /*4960*/  FMUL.FTZ R106, R106, UR14 ;  /* 0x0000000e6a6a7c20 */ /* 0x000fe20008410000 */
        /* <DEDUP_REMOVED lines=11> */
[----:B------:R-:W-:Y:S01]  /*4a20*/  F2FP.BF16.F32.PACK_AB R110, R123, R110 ;  /* 0x0000006e7b6e723e */ /* 0x000fe200000010ff */
[C---:B------:R-:W-:Y:S01]  /*4a30*/  FFMA.FTZ R104, R131.reuse, R104, R9 ;  /* 0x0000006883687223 */ /* 0x040fe20000010009 */
[----:B------:R-:W-:Y:S01]  /*4a40*/  FSEL R125, R108, RZ, P6 ;  /* 0x000000ff6c7d7208 */ /* 0x000fe20003000000 */
[----:B------:R-:W-:Y:S01]  /*4a50*/  FFMA.FTZ R113, R131, R113, R8 ;  /* 0x0000007183717223 */ /* 0x000fe20000010008 */
[----:B------:R-:W-:Y:S01]  /*4a60*/  LOP3.LUT P6, RZ, R118, 0xff0000, RZ, 0xc0, !PT ;  /* 0x00ff000076ff7812 */ /* 0x000fe200078cc0ff */
[----:B------:R-:W-:-:S02]  /*4a70*/  FMUL.FTZ R104, R104, UR14 ;  /* 0x0000000e68687c20 */ /* 0x000fc40008410000 */
[----:B------:R-:W-:Y:S01]  /*4a80*/  FMUL.FTZ R113, R113, UR14 ;  /* 0x0000000e71717c20 */ /* 0x000fe20008410000 */
[----:B------:R-:W-:Y:S02]  /*4a90*/  FSEL R109, R105, RZ, P6 ;  /* 0x000000ff696d7208 */ /* 0x000fe40003000000 */
        /* <DEDUP_REMOVED lines=9> */
[----:B------:R-:W-:Y:S02]  /*4b30*/  FSEL R115, R104, RZ, P6 ;  /* 0x000000ff68737208 */ /* 0x000fe40003000000 */
[----:B------:R-:W-:Y:S02]  /*4b40*/  LOP3.LUT P6, RZ, R172, 0xff00, RZ, 0xc0, !PT ;  /* 0x0000ff00acff7812 */ /* 0x000fe400078cc0ff */
[----:B------:R-:W-:Y:S02]  /*4b50*/  F2FP.BF16.F32.PACK_AB R105, R114, R105 ;  /* 0x000000697269723e */ /* 0x000fe400000010ff */
[----:B------:R-:W-:Y:S02]  /*4b60*/  FSEL R121, R104, RZ, P6 ;  /* 0x000000ff68797208 */ /* 0x000fe40003000000 */
[----:B------:R-:W-:-:S04]  /*4b70*/  LOP3.LUT P6, RZ, R118, 0xff, RZ, 0xc0, !PT ;  /* 0x000000ff76ff7812 */ /* 0x000fc800078cc0ff */
[----:B------:R-:W-:Y:S02]  /*4b80*/  FSEL R108, R113, RZ, P6 ;  /* 0x000000ff716c7208 */ /* 0x000fe40003000000 */
[----:B------:R-:W-:Y:S02]  /*4b90*/  LOP3.LUT P6, RZ, R172, 0xff, RZ, 0xc0, !PT ;  /* 0x000000ffacff7812 */ /* 0x000fe400078cc0ff */
[----:B------:R-:W-:Y:S02]  /*4ba0*/  F2FP.BF16.F32.PACK_AB R108, R115, R108 ;  /* 0x0000006c736c723e */ /* 0x000fe400000010ff */
[----:B------:R-:W-:-:S04]  /*4bb0*/  FSEL R104, R113, RZ, P6 ;  /* 0x000000ff71687208 */ /* 0x000fc80003000000 */
[----:B------:R-:W-:Y:S01]  /*4bc0*/  F2FP.BF16.F32.PACK_AB R104, R121, R104 ;  /* 0x000000687968723e */ /* 0x000fe200000010ff */
[----:B------:R-:W-:Y:S06]  /*4bd0*/  BRA `(.L_x_832) ;  /* 0x0000001400f07947 */ /* 0x000fec0003800000 */
.L_x_830:
[----:B0-----:R-:W0:Y:S02]  /*4be0*/  LDC.64 R104, c[0x0][0x478] ;  /* 0x00011e00ff687b82 */ /* 0x001e240000000a00 */
[----:B0-----:R-:W-:-:S04]  /*4bf0*/  ISETP.NE.U32.AND P5, PT, R104, RZ, PT ;  /* 0x000000ff6800720c */ /* 0x001fc80003fa5070 */
[----:B------:R-:W-:-:S13]  /*4c00*/  ISETP.NE.AND.EX P5, PT, R105, RZ, PT, P5 ;  /* 0x000000ff6900720c */ /* 0x000fda0003fa5350 */
[----:B------:R-:W-:Y:S05]  /*4c10*/  @!P5 BRA `(.L_x_833) ;  /* 0x00000004002cd947 */ /* 0x000fea0003800000 */
[-CC-:B------:R-:W-:Y:S01]  /*4c20*/  FFMA.FTZ R97, R146, R112.reuse, R113.reuse ;  /* 0x0000007092617223 */ /* 0x180fe20000010071 */
[----:B------:R-:W-:Y:S01]  /*4c30*/  ISETP.GE.U32.AND P6, PT, R118, RZ, PT ;  /* 0x000000ff7600720c */ /* 0x000fe20003fc6070 */
[-CC-:B------:R-:W-:Y:S01]  /*4c40*/  FFMA.FTZ R98, R143, R112.reuse, R113.reuse ;  /* 0x000000708f627223 */ /* 0x180fe20000010071 */
[-C--:B------:R-:W-:Y:S01]  /*4c50*/  FFMA.FTZ R99, R142, R112.reuse, R113 ;  /* 0x000000708e637223 */ /* 0x080fe20000010071 */
[----:B------:R-:W-:Y:S01]  /*4c60*/  FADD.FTZ R96, R138, -R97 ;  /* 0x800000618a607221 */ /* 0x000fe20000010000 */
[----:B------:R-:W-:Y:S01]  /*4c70*/  ISETP.GE.U32.AND.EX P6, PT, R119, 0x1000000, PT, P6 ;  /* 0x010000007700780c */ /* 0x000fe20003fc6160 */
[----:B------:R-:W-:Y:S01]  /*4c80*/  FFMA.FTZ R97, R145, R112, R113 ;  /* 0x0000007091617223 */ /* 0x000fe20000010071 */
[----:B------:R-:W-:Y:S01]  /*4c90*/  FADD.FTZ R98, R133, -R98 ;  /* 0x8000006285627221 */ /* 0x000fe20000010000 */
[C---:B-----5:R-:W-:Y:S01]  /*4ca0*/  FMUL.FTZ R103, R131.reuse, R96 ;  /* 0x0000006083677220 */ /* 0x060fe20000410000 */
[----:B------:R-:W-:Y:S01]  /*4cb0*/  FADD.FTZ R108, R136, -R99 ;  /* 0x80000063886c7221 */ /* 0x000fe20000010000 */
[----:B------:R-:W-:Y:S01]  /*4cc0*/  FADD.FTZ R102, R134, -R97 ;  /* 0x8000006186667221 */ /* 0x000fe20000010000 */
[----:B------:R-:W-:Y:S01]  /*4cd0*/  FMUL.FTZ R100, R131, R98 ;  /* 0x0000006283647220 */ /* 0x000fe20000410000 */
[----:B------:R-:W-:Y:S01]  /*4ce0*/  FMUL.FTZ R96, R103, UR14 ;  /* 0x0000000e67607c20 */ /* 0x000fe20008410000 */
[----:B------:R-:W-:Y:S01]  /*4cf0*/  FFMA.FTZ R104, R140, R112, R113 ;  /* 0x000000708c687223 */ /* 0x000fe20000010071 */
[C---:B------:R-:W-:Y:S01]  /*4d00*/  FMUL.FTZ R102, R131.reuse, R102 ;  /* 0x0000006683667220 */ /* 0x040fe20000410000 */
[----:B------:R-:W-:-:S02]  /*4d10*/  FMUL.FTZ R99, R131, R108 ;  /* 0x0000006c83637220 */ /* 0x000fc40000410000 */
[----:B------:R-:W-:Y:S01]  /*4d20*/  FSEL R122, R96, RZ, P6 ;  /* 0x000000ff607a7208 */ /* 0x000fe20003000000 */
[----:B------:R-:W-:Y:S01]  /*4d30*/  FMUL.FTZ R97, R102, UR14 ;  /* 0x0000000e66617c20 */ /* 0x000fe20008410000 */
[----:B------:R-:W-:Y:S01]  /*4d40*/  ISETP.GE.U32.AND P6, PT, R172, RZ, PT ;  /* 0x000000ffac00720c */ /* 0x000fe20003fc6070 */
[----:B------:R-:W-:Y:S01]  /*4d50*/  FADD.FTZ R108, R135, -R104 ;  /* 0x80000068876c7221 */ /* 0x000fe20000010000 */
[----:B------:R-:W-:Y:S02]  /*4d60*/  FMUL.FTZ R104, R99, UR14 ;  /* 0x0000000e63687c20 */ /* 0x000fe40008410000 */
[----:B------:R-:W-:-:S04]  /*4d70*/  ISETP.GE.U32.AND.EX P6, PT, R173, 0x1000000, PT, P6 ;  /* 0x01000000ad00780c */ /* 0x000fc80003fc6160 */
[----:B------:R-:W-:Y:S01]  /*4d80*/  FSEL R124, R96, RZ, P6 ;  /* 0x000000ff607c7208 */ /* 0x000fe20003000000 */
[----:B------:R-:W-:Y:S01]  /*4d90*/  FFMA.FTZ R96, R144, R112, R113 ;  /* 0x0000007090607223 */ /* 0x000fe20000010071 */
[----:B------:R-:W-:-:S03]  /*4da0*/  LOP3.LUT P6, RZ, R119, 0xff0000, RZ, 0xc0, !PT ;  /* 0x00ff000077ff7812 */ /* 0x000fc600078cc0ff */
[----:B------:R-:W-:Y:S01]  /*4db0*/  FADD.FTZ R98, R137, -R96 ;  /* 0x8000006089627221 */ /* 0x000fe20000010000 */
[----:B------:R-:W-:Y:S01]  /*4dc0*/  FSEL R111, R97, RZ, P6 ;  /* 0x000000ff616f7208 */ /* 0x000fe20003000000 */
[----:B------:R-:W-:Y:S01]  /*4dd0*/  FMUL.FTZ R96, R100, UR14 ;  /* 0x0000000e64607c20 */ /* 0x000fe20008410000 */
[----:B------:R-:W-:Y:S01]  /*4de0*/  LOP3.LUT P6, RZ, R173, 0xff0000, RZ, 0xc0, !PT ;  /* 0x00ff0000adff7812 */ /* 0x000fe200078cc0ff */
[----:B------:R-:W-:Y:S01]  /*4df0*/  FMUL.FTZ R101, R131, R98 ;  /* 0x0000006283657220 */ /* 0x000fe20000410000 */
[----:B------:R-:W-:Y:S02]  /*4e00*/  F2FP.BF16.F32.PACK_AB R111, R122, R111 ;  /* 0x0000006f7a6f723e */ /* 0x000fe400000010ff */
[----:B------:R-:W-:Y:S01]  /*4e10*/  FSEL R107, R97, RZ, P6 ;  /* 0x000000ff616b7208 */ /* 0x000fe20003000000 */
[-CC-:B------:R-:W-:Y:S01]  /*4e20*/  FFMA.FTZ R97, R141, R112.reuse, R113.reuse ;  /* 0x000000708d617223 */ /* 0x180fe20000010071 */
[----:B------:R-:W-:Y:S01]  /*4e30*/  LOP3.LUT P6, RZ, R119, 0xff, RZ, 0xc0, !PT ;  /* 0x000000ff77ff7812 */ /* 0x000fe200078cc0ff */
[----:B------:R-:W-:Y:S01]  /*4e40*/  FFMA.FTZ R113, R139, R112, R113 ;  /* 0x000000708b717223 */ /* 0x000fe20000010071 */
[----:B------:R-:W-:Y:S01]  /*4e50*/  F2FP.BF16.F32.PACK_AB R107, R124, R107 ;  /* 0x0000006b7c6b723e */ /* 0x000fe200000010ff */
[----:B------:R-:W-:Y:S01]  /*4e60*/  FADD.FTZ R98, R132, -R97 ;  /* 0x8000006184627221 */ /* 0x000fe20000010000 */
[----:B------:R-:W-:Y:S01]  /*4e70*/  FSEL R110, R96, RZ, P6 ;  /* 0x000000ff606e7208 */ /* 0x000fe20003000000 */
[----:B------:R-:W-:Y:S01]  /*4e80*/  FMUL.FTZ R97, R101, UR14 ;  /* 0x0000000e65617c20 */ /* 0x000fe20008410000 */
[----:B------:R-:W-:Y:S01]  /*4e90*/  LOP3.LUT P6, RZ, R173, 0xff, RZ, 0xc0, !PT ;  /* 0x000000ffadff7812 */ /* 0x000fe200078cc0ff */
[----:B------:R-:W-:-:S03]  /*4ea0*/  FMUL.FTZ R98, R131, R98 ;  /* 0x0000006283627220 */ /* 0x000fc60000410000 */
[----:B------:R-:W-:Y:S01]  /*4eb0*/  FSEL R106, R96, RZ, P6 ;  /* 0x000000ff606a7208 */ /* 0x000fe20003000000 */
[----:B------:R-:W-:Y:S01]  /*4ec0*/  FMUL.FTZ R96, R98, UR14 ;  /* 0x0000000e62607c20 */ /* 0x000fe20008410000 */
[----:B------:R-:W-:-:S04]  /*4ed0*/  LOP3.LUT P6, RZ, R119, 0xff00, RZ, 0xc0, !PT ;  /* 0x0000ff0077ff7812 */ /* 0x000fc800078cc0ff */
[----:B------:R-:W-:Y:S02]  /*4ee0*/  FSEL R123, R97, RZ, P6 ;  /* 0x000000ff617b7208 */ /* 0x000fe40003000000 */
[----:B------:R-:W-:Y:S02]  /*4ef0*/  LOP3.LUT P6, RZ, R173, 0xff00, RZ, 0xc0, !PT ;  /* 0x0000ff00adff7812 */ /* 0x000fe400078cc0ff */
[----:B------:R-:W-:Y:S02]  /*4f00*/  F2FP.BF16.F32.PACK_AB R110, R123, R110 ;  /* 0x0000006e7b6e723e */ /* 0x000fe400000010ff */
[----:B------:R-:W-:Y:S01]  /*4f10*/  FSEL R125, R97, RZ, P6 ;  /* 0x000000ff617d7208 */ /* 0x000fe20003000000 */
[----:B------:R-:W-:Y:S01]  /*4f20*/  FMUL.FTZ R97, R131, R108 ;  /* 0x0000006c83617220 */ /* 0x000fe20000410000 */
[----:B------:R-:W-:Y:S02]  /*4f30*/  LOP3.LUT P6, RZ, R118, 0xff0000, RZ, 0xc0, !PT ;  /* 0x00ff000076ff7812 */ /* 0x000fe400078cc0ff */
[----:B------:R-:W-:Y:S01]  /*4f40*/  F2FP.BF16.F32.PACK_AB R106, R125, R106 ;  /* 0x0000006a7d6a723e */ /* 0x000fe200000010ff */
[----:B------:R-:W-:Y:S01]  /*4f50*/  FMUL.FTZ R105, R97, UR14 ;  /* 0x0000000e61697c20 */ /* 0x000fe20008410000 */
[----:B------:R-:W-:-:S02]  /*4f60*/  FSEL R109, R96, RZ, P6 ;  /* 0x000000ff606d7208 */ /* 0x000fc40003000000 */
[----:B------:R-:W-:-:S04]  /*4f70*/  LOP3.LUT P6, RZ, R172, 0xff0000, RZ, 0xc0, !PT ;  /* 0x00ff0000acff7812 */ /* 0x000fc800078cc0ff */
[----:B------:R-:W-:Y:S01]  /*4f80*/  FSEL R114, R96, RZ, P6 ;  /* 0x000000ff60727208 */ /* 0x000fe20003000000 */
[----:B------:R-:W-:Y:S01]  /*4f90*/  FADD.FTZ R96, R130, -R113 ;  /* 0x8000007182607221 */ /* 0x000fe20000010000 */
[----:B------:R-:W-:-:S03]  /*4fa0*/  LOP3.LUT P6, RZ, R118, 0xff000000, RZ, 0xc0, !PT ;  /* 0xff00000076ff7812 */ /* 0x000fc600078cc0ff */
[----:B------:R-:W-:Y:S01]  /*4fb0*/  FMUL.FTZ R96, R131, R96 ;  /* 0x0000006083607220 */ /* 0x000fe20000410000 */
[----:B------:R-:W-:Y:S02]  /*4fc0*/  FSEL R112, R104, RZ, P6 ;  /* 0x000000ff68707208 */ /* 0x000fe40003000000 */
[----:B------:R-:W-:Y:S02]  /*4fd0*/  LOP3.LUT P6, RZ, R172, 0xff000000, RZ, 0xc0, !PT ;  /* 0xff000000acff7812 */ /* 0x000fe400078cc0ff */
[----:B------:R-:W-:Y:S02]  /*4fe0*/  F2FP.BF16.F32.PACK_AB R109, R112, R109 ;  /* 0x0000006d706d723e */ /* 0x000fe400000010ff */
        /* <DEDUP_REMOVED lines=14> */
.L_x_833:
[----:B------:R-:W-:Y:S01]  /*50d0*/  FFMA.FTZ R105, R145, R112, R113 ;  /* 0x0000007091697223 */ /* 0x000fe20000010071 */
[----:B------:R-:W-:-:S03]  /*50e0*/  LOP3.LUT P6, RZ, R119, 0xff0000, RZ, 0xc0, !PT ;  /* 0x00ff000077ff7812 */ /* 0x000fc600078cc0ff */
[----:B------:R-:W-:Y:S01]  /*50f0*/  FADD.FTZ R104, R134, -R105 ;  /* 0x8000006986687221 */ /* 0x000fe20000010000 */
[----:B------:R-:W-:-:S03]  /*5100*/  FFMA.FTZ R105, R146, R112, R113 ;  /* 0x0000007092697223 */ /* 0x000fc60000010071 */
[----:B-----5:R-:W-:Y:S01]  /*5110*/  FMUL.FTZ R104, R131, R104 ;  /* 0x0000006883687220 */ /* 0x020fe20000410000 */
[----:B------:R-:W-:-:S03]  /*5120*/  FADD.FTZ R106, R138, -R105 ;  /* 0x800000698a6a7221 */ /* 0x000fc60000010000 */
[----:B------:R-:W-:Y:S01]  /*5130*/  FMUL.FTZ R104, R104, UR14 ;  /* 0x0000000e68687c20 */ /* 0x000fe20008410000 */
[----:B------:R-:W-:-:S04]  /*5140*/  FMUL.FTZ R106, R131, R106 ;  /* 0x0000006a836a7220 */ /* 0x000fc80000410000 */
[----:B------:R-:W-:Y:S01]  /*5150*/  FSEL R111, R104, RZ, P6 ;  /* 0x000000ff686f7208 */ /* 0x000fe20003000000 */
[----:B------:R-:W-:Y:S01]  /*5160*/  FMUL.FTZ R105, R106, UR14 ;  /* 0x0000000e6a697c20 */ /* 0x000fe20008410000 */
[----:B------:R-:W-:Y:S01]  /*5170*/  LOP3.LUT P6, RZ, R173, 0xff0000, RZ, 0xc0, !PT ;  /* 0x00ff0000adff7812 */ /* 0x000fe200078cc0ff */
[----:B------:R-:W-:-:S03]  /*5180*/  FFMA.FTZ R106, R144, R112, R113 ;  /* 0x00000070906a7223 */ /* 0x000fc60000010071 */
[----:B------:R-:W-:Y:S01]  /*5190*/  FSEL R107, R104, RZ, P6 ;  /* 0x000000ff686b7208 */ /* 0x000fe20003000000 */
[----:B------:R-:W-:Y:S01]  /*51a0*/  FFMA.FTZ R104, R143, R112, R113 ;  /* 0x000000708f687223 */ /* 0x000fe20000010071 */
[----:B------:R-:W-:Y:S01]  /*51b0*/  ISETP.GE.U32.AND P6, PT, R118, RZ, PT ;  /* 0x000000ff7600720c */ /* 0x000fe20003fc6070 */
[----:B------:R-:W-:Y:S02]  /*51c0*/  FADD.FTZ R108, R137, -R106 ;  /* 0x8000006a896c7221 */ /* 0x000fe40000010000 */
[----:B------:R-:W-:Y:S01]  /*51d0*/  FADD.FTZ R104, R133, -R104 ;  /* 0x8000006885687221 */ /* 0x000fe20000010000 */
[----:B------:R-:W-:Y:S01]  /*51e0*/  ISETP.GE.U32.AND.EX P6, PT, R119, 0x1000000, PT, P6 ;  /* 0x010000007700780c */ /* 0x000fe20003fc6160 */
[C---:B------:R-:W-:Y:S02]  /*51f0*/  FMUL.FTZ R108, R131.reuse, R108 ;  /* 0x0000006c836c7220 */ /* 0x040fe40000410000 */
[----:B------:R-:W-:Y:S01]  /*5200*/  FMUL.FTZ R104, R131, R104 ;  /* 0x0000006883687220 */ /* 0x000fe20000410000 */
[----:B------:R-:W-:Y:S01]  /*5210*/  FSEL R124, R105, RZ, P6 ;  /* 0x000000ff697c7208 */ /* 0x000fe20003000000 */
[----:B------:R-:W-:Y:S01]  /*5220*/  FMUL.FTZ R108, R108, UR14 ;  /* 0x0000000e6c6c7c20 */ /* 0x000fe20008410000 */
[----:B------:R-:W-:Y:S01]  /*5230*/  ISETP.GE.U32.AND P6, PT, R172, RZ, PT ;  /* 0x000000ffac00720c */ /* 0x000fe20003fc6070 */
[----:B------:R-:W-:Y:S01]  /*5240*/  FMUL.FTZ R106, R104, UR14 ;  /* 0x0000000e686a7c20 */ /* 0x000fe20008410000 */
[----:B------:R-:W-:-:S02]  /*5250*/  F2FP.BF16.F32.PACK_AB R111, R124, R111 ;  /* 0x0000006f7c6f723e */ /* 0x000fc400000010ff */
[----:B------:R-:W-:-:S04]  /*5260*/  ISETP.GE.U32.AND.EX P6, PT, R173, 0x1000000, PT, P6 ;  /* 0x01000000ad00780c */ /* 0x000fc80003fc6160 */
[----:B------:R-:W-:Y:S01]  /*5270*/  FSEL R126, R105, RZ, P6 ;  /* 0x000000ff697e7208 */ /* 0x000fe20003000000 */
[-C--:B------:R-:W-:Y:S01]  /*5280*/  FFMA.FTZ R105, R141, R112.reuse, R113 ;  /* 0x000000708d697223 */ /* 0x080fe20000010071 */
[----:B------:R-:W-:Y:S02]  /*5290*/  LOP3.LUT P6, RZ, R119, 0xff, RZ, 0xc0, !PT ;  /* 0x000000ff77ff7812 */ /* 0x000fe400078cc0ff */
[----:B------:R-:W-:Y:S01]  /*52a0*/  F2FP.BF16.F32.PACK_AB R107, R126, R107 ;  /* 0x0000006b7e6b723e */ /* 0x000fe200000010ff */
[----:B------:R-:W-:Y:S01]  /*52b0*/  FADD.FTZ R104, R132, -R105 ;  /* 0x8000006984687221 */ /* 0x000fe20000010000 */
[----:B------:R-:W-:Y:S01]  /*52c0*/  FSEL R110, R106, RZ, P6 ;  /* 0x000000ff6a6e7208 */ /* 0x000fe20003000000 */
[----:B------:R-:W-:Y:S01]  /*52d0*/  FFMA.FTZ R105, R142, R112, R113 ;  /* 0x000000708e697223 */ /* 0x000fe20000010071 */
[----:B------:R-:W-:Y:S01]  /*52e0*/  LOP3.LUT P6, RZ, R173, 0xff, RZ, 0xc0, !PT ;  /* 0x000000ffadff7812 */ /* 0x000fe200078cc0ff */
[----:B------:R-:W-:-:S03]  /*52f0*/  FMUL.FTZ R104, R131, R104 ;  /* 0x0000006883687220 */ /* 0x000fc60000410000 */
[----:B------:R-:W-:Y:S01]  /*5300*/  FSEL R122, R106, RZ, P6 ;  /* 0x000000ff6a7a7208 */ /* 0x000fe20003000000 */
[----:B------:R-:W-:Y:S01]  /*5310*/  FADD.FTZ R106, R136, -R105 ;  /* 0x80000069886a7221 */ /* 0x000fe20000010000 */
[----:B------:R-:W-:Y:S01]  /*5320*/  LOP3.LUT P6, RZ, R119, 0xff00, RZ, 0xc0, !PT ;  /* 0x0000ff0077ff7812 */ /* 0x000fe200078cc0ff */
[----:B------:R-:W-:Y:S01]  /*5330*/  FMUL.FTZ R105, R104, UR14 ;  /* 0x0000000e68697c20 */ /* 0x000fe20008410000 */
[--C-:B------:R-:W-:Y:S01]  /*5340*/  FFMA.FTZ R104, R140, R112, R113.reuse ;  /* 0x000000708c687223 */ /* 0x100fe20000010071 */
[----:B------:R-:W-:Y:S01]  /*5350*/  FMUL.FTZ R106, R131, R106 ;  /* 0x0000006a836a7220 */ /* 0x000fe20000410000 */
[----:B------:R-:W-:Y:S01]  /*5360*/  FSEL R123, R108, RZ, P6 ;  /* 0x000000ff6c7b7208 */ /* 0x000fe20003000000 */
[----:B------:R-:W-:Y:S01]  /*5370*/  FFMA.FTZ R113, R139, R112, R113 ;  /* 0x000000708b717223 */ /* 0x000fe20000010071 */
[----:B------:R-:W-:Y:S01]  /*5380*/  LOP3.LUT P6, RZ, R173, 0xff00, RZ, 0xc0, !PT ;  /* 0x0000ff00adff7812 */ /* 0x000fe200078cc0ff */
[----:B------:R-:W-:Y:S01]  /*5390*/  FMUL.FTZ R106, R106, UR14 ;  /* 0x0000000e6a6a7c20 */ /* 0x000fe20008410000 */
[----:B------:R-:W-:Y:S01]  /*53a0*/  FADD.FTZ R104, R135, -R104 ;  /* 0x8000006887687221 */ /* 0x000fe20000010000 */
[----:B------:R-:W-:-:S02]  /*53b0*/  F2FP.BF16.F32.PACK_AB R110, R123, R110 ;  /* 0x0000006e7b6e723e */ /* 0x000fc400000010ff */
[----:B------:R-:W-:Y:S02]  /*53c0*/  FSEL R125, R108, RZ, P6 ;  /* 0x000000ff6c7d7208 */ /* 0x000fe40003000000 */
[----:B------:R-:W-:-:S04]  /*53d0*/  LOP3.LUT P6, RZ, R118, 0xff0000, RZ, 0xc0, !PT ;  /* 0x00ff000076ff7812 */ /* 0x000fc800078cc0ff */
[----:B------:R-:W-:Y:S02]  /*53e0*/  FSEL R109, R105, RZ, P6 ;  /* 0x000000ff696d7208 */ /* 0x000fe40003000000 */
[----:B------:R-:W-:-:S04]  /*53f0*/  LOP3.LUT P6, RZ, R172, 0xff0000, RZ, 0xc0, !PT ;  /* 0x00ff0000acff7812 */ /* 0x000fc800078cc0ff */
[----:B------:R-:W-:Y:S01]  /*5400*/  FSEL R114, R105, RZ, P6 ;  /* 0x000000ff69727208 */ /* 0x000fe20003000000 */
[----:B------:R-:W-:Y:S01]  /*5410*/  FMUL.FTZ R105, R131, R104 ;  /* 0x0000006883697220 */ /* 0x000fe20000410000 */
[----:B------:R-:W-:Y:S01]  /*5420*/  LOP3.LUT P6, RZ, R118, 0xff000000, RZ, 0xc0, !PT ;  /* 0xff00000076ff7812 */ /* 0x000fe200078cc0ff */
[----:B------:R-:W-:Y:S02]  /*5430*/  FADD.FTZ R104, R130, -R113 ;  /* 0x8000007182687221 */ /* 0x000fe40000010000 */
[----:B------:R-:W-:Y:S01]  /*5440*/  FMUL.FTZ R105, R105, UR14 ;  /* 0x0000000e69697c20 */ /* 0x000fe20008410000 */
[----:B------:R-:W-:Y:S01]  /*5450*/  FSEL R112, R106, RZ, P6 ;  /* 0x000000ff6a707208 */ /* 0x000fe20003000000 */
[----:B------:R-:W-:Y:S01]  /*5460*/  FMUL.FTZ R104, R131, R104 ;  /* 0x0000006883687220 */ /* 0x000fe20000410000 */
[----:B------:R-:W-:Y:S02]  /*5470*/  LOP3.LUT P6, RZ, R172, 0xff000000, RZ, 0xc0, !PT ;  /* 0xff000000acff7812 */ /* 0x000fe400078cc0ff */
[----:B------:R-:W-:Y:S01]  /*5480*/  F2FP.BF16.F32.PACK_AB R109, R112, R109 ;  /* 0x0000006d706d723e */ /* 0x000fe200000010ff */
[----:B------:R-:W-:Y:S01]  /*5490*/  FMUL.FTZ R104, R104, UR14 ;  /* 0x0000000e68687c20 */ /* 0x000fe20008410000 */
[----:B------:R-:W-:-:S02]  /*54a0*/  FSEL R121, R106, RZ, P6 ;  /* 0x000000ff6a797208 */ /* 0x000fc40003000000 */
[----:B------:R-:W-:Y:S02]  /*54b0*/  LOP3.LUT P6, RZ, R118, 0xff00, RZ, 0xc0, !PT ;  /* 0x0000ff0076ff7812 */ /* 0x000fe400078cc0ff */
[----:B------:R-:W-:Y:S02]  /*54c0*/  F2FP.BF16.F32.PACK_AB R106, R125, R122 ;  /* 0x0000007a7d6a723e */ /* 0x000fe400000010ff */
        /* <DEDUP_REMOVED lines=11> */
.L_x_829:
[----:B------:R-:W-:-:S04]  /*5580*/  UISETP.NE.U32.AND UP0, UPT, UR16, URZ, UPT ;  /* 0x000000ff1000728c */ /* 0x000fc8000bf05070 */
[----:B------:R-:W-:-:S09]  /*5590*/  UISETP.NE.AND.EX UP0, UPT, UR17, URZ, UPT, UP0 ;  /* 0x000000ff1100728c */ /* 0x000fd2000bf05300 */
[----:B------:R-:W-:Y:S05]  /*55a0*/  BRA.U !UP0, `(.L_x_834) ;  /* 0x0000000508c07547 */ /* 0x000fea000b800000 */
[----:B0-----:R-:W0:Y:S02]  /*55b0*/  LDC.64 R108, c[0x0][0x478] ;  /* 0x00011e00ff6c7b82 */ /* 0x001e240000000a00 */
[----:B0-----:R-:W-:-:S04]  /*55c0*/  ISETP.NE.U32.AND P5, PT, R108, RZ, PT ;  /* 0x000000ff6c00720c */ /* 0x001fc80003fa5070 */
[----:B------:R-:W-:-:S13]  /*55d0*/  ISETP.NE.AND.EX P5, PT, R109, RZ, PT, P5 ;  /* 0x000000ff6d00720c */ /* 0x000fda0003fa5350 */
[----:B------:R-:W-:Y:S05]  /*55e0*/  @!P5 BRA `(.L_x_835) ;  /* 0x0000000000d8d947 */ /* 0x000fea0003800000 */
[-CC-:B------:R-:W-:Y:S01]  /*55f0*/  FFMA.FTZ R109, R146, R112.reuse, R113.reuse ;  /* 0x00000070926d7223 */ /* 0x180fe20000010071 */
[-CC-:B------:R-:W-:Y:S01]  /*5600*/  FFMA.FTZ R103, R145, R112.reuse, R113.reuse ;  /* 0x0000007091677223 */ /* 0x180fe20000010071 */
[----:B------:R-:W-:Y:S01]  /*5610*/  ISETP.GE.U32.AND P6, PT, R118, RZ, PT ;  /* 0x000000ff7600720c */ /* 0x000fe20003fc6070 */
[-C--:B------:R-:W-:Y:S01]  /*5620*/  FFMA.FTZ R97, R139, R112.reuse, R113 ;  /* 0x000000708b617223 */ /* 0x080fe20000010071 */
[----:B------:R-:W-:Y:S01]  /*5630*/  FADD.FTZ R98, R138, -R109 ;  /* 0x8000006d8a627221 */ /* 0x000fe20000010000 */
[----:B------:R-:W-:Y:S01]  /*5640*/  FADD.FTZ R109, R134, -R103 ;  /* 0x80000067866d7221 */ /* 0x000fe20000010000 */
[----:B------:R-:W-:Y:S01]  /*5650*/  FFMA.FTZ R96, R140, R112, R113 ;  /* 0x000000708c607223 */ /* 0x000fe20000010071 */
[----:B------:R-:W-:Y:S01]  /*5660*/  ISETP.GE.U32.AND.EX P6, PT, R119, 0x1000000, PT, P6 ;  /* 0x010000007700780c */ /* 0x000fe20003fc6160 */
[C---:B-----5:R-:W-:Y:S01]  /*5670*/  FFMA.FTZ R103, R131.reuse, R98, R7 ;  /* 0x0000006283677223 */ /* 0x060fe20000010007 */
[----:B------:R-:W-:Y:S01]  /*5680*/  FFMA.FTZ R102, R131, R109, R6 ;  /* 0x0000006d83667223 */ /* 0x000fe20000010006 */
[----:B------:R-:W-:Y:S01]  /*5690*/  FADD.FTZ R97, R130, -R97 ;  /* 0x8000006182617221 */ /* 0x000fe20000010000 */
[-CC-:B------:R-:W-:Y:S01]  /*56a0*/  FFMA.FTZ R99, R141, R112.reuse, R113.reuse ;  /* 0x000000708d637223 */ /* 0x180fe20000010071 */
[----:B------:R-:W-:Y:S01]  /*56b0*/  FMUL.FTZ R100, R103, UR14 ;  /* 0x0000000e67647c20 */ /* 0x000fe20008410000 */
[----:B------:R-:W-:Y:S01]  /*56c0*/  FADD.FTZ R98, R135, -R96 ;  /* 0x8000006087627221 */ /* 0x000fe20000010000 */
[----:B------:R-:W-:Y:S01]  /*56d0*/  FMUL.FTZ R108, R102, UR14 ;  /* 0x0000000e666c7c20 */ /* 0x000fe20008410000 */
[----:B------:R-:W-:Y:S01]  /*56e0*/  FFMA.FTZ R96, R131, R97, R8 ;  /* 0x0000006183607223 */ /* 0x000fe20000010008 */
[----:B------:R-:W-:Y:S01]  /*56f0*/  FFMA.FTZ R101, R142, R112, R113 ;  /* 0x000000708e657223 */ /* 0x000fe20000010071 */
[----:B------:R-:W-:Y:S01]  /*5700*/  FSEL R122, R100, RZ, P6 ;  /* 0x000000ff647a7208 */ /* 0x000fe20003000000 */
[----:B------:R-:W-:Y:S01]  /*5710*/  FADD.FTZ R100, R132, -R99 ;  /* 0x8000006384647221 */ /* 0x000fe20000010000 */
[----:B------:R-:W-:Y:S01]  /*5720*/  LOP3.LUT P6, RZ, R119, 0xff0000, RZ, 0xc0, !PT ;  /* 0x00ff000077ff7812 */ /* 0x000fe200078cc0ff */
[----:B------:R-:W-:Y:S01]  /*5730*/  FMUL.FTZ R99, R96, UR14 ;  /* 0x0000000e60637c20 */ /* 0x000fe20008410000 */
[C---:B------:R-:W-:Y:S01]  /*5740*/  FFMA.FTZ R97, R131.reuse, R98, R9 ;  /* 0x0000006283617223 */ /* 0x040fe20000010009 */
[----:B------:R-:W-:Y:S01]  /*5750*/  FFMA.FTZ R98, R131, R100, R10 ;  /* 0x0000006483627223 */ /* 0x000fe2000001000a */
[----:B------:R-:W-:Y:S01]  /*5760*/  FSEL R121, R108, RZ, P6 ;  /* 0x000000ff6c797208 */ /* 0x000fe20003000000 */
[----:B------:R-:W-:Y:S01]  /*5770*/  FADD.FTZ R110, R136, -R101 ;  /* 0x80000065886e7221 */ /* 0x000fe20000010000 */
[----:B------:R-:W-:Y:S01]  /*5780*/  LOP3.LUT P6, RZ, R118, 0xff, RZ, 0xc0, !PT ;  /* 0x000000ff76ff7812 */ /* 0x000fe200078cc0ff */
[----:B------:R-:W-:Y:S01]  /*5790*/  FMUL.FTZ R100, R97, UR14 ;  /* 0x0000000e61647c20 */ /* 0x000fe20008410000 */
[-CC-:B------:R-:W-:Y:S01]  /*57a0*/  FFMA.FTZ R114, R143, R112.reuse, R113.reuse ;  /* 0x000000708f727223 */ /* 0x180fe20000010071 */
[----:B------:R-:W-:Y:S01]  /*57b0*/  FFMA.FTZ R112, R144, R112, R113 ;  /* 0x0000007090707223 */ /* 0x000fe20000010071 */
[----:B------:R-:W-:Y:S01]  /*57c0*/  FSEL R108, R99, RZ, P6 ;  /* 0x000000ff636c7208 */ /* 0x000fe20003000000 */
[----:B------:R-:W-:Y:S01]  /*57d0*/  FMUL.FTZ R101, R98, UR14 ;  /* 0x0000000e62657c20 */ /* 0x000fe20008410000 */
[----:B------:R-:W-:Y:S01]  /*57e0*/  LOP3.LUT P6, RZ, R118, 0xff00, RZ, 0xc0, !PT ;  /* 0x0000ff0076ff7812 */ /* 0x000fe200078cc0ff */
[----:B------:R-:W-:Y:S01]  /*57f0*/  FFMA.FTZ R99, R131, R110, R11 ;  /* 0x0000006e83637223 */ /* 0x000fe2000001000b */
[----:B------:R-:W-:Y:S01]  /*5800*/  FADD.FTZ R114, R133, -R114 ;  /* 0x8000007285727221 */ /* 0x000fe20000010000 */
[----:B------:R-:W-:Y:S01]  /*5810*/  FADD.FTZ R112, R137, -R112 ;  /* 0x8000007089707221 */ /* 0x000fe20000010000 */
[----:B------:R-:W-:Y:S01]  /*5820*/  FSEL R113, R100, RZ, P6 ;  /* 0x000000ff64717208 */ /* 0x000fe20003000000 */
[----:B------:R-:W-:Y:S01]  /*5830*/  FMUL.FTZ R110, R99, UR14 ;  /* 0x0000000e636e7c20 */ /* 0x000fe20008410000 */
[----:B------:R-:W-:Y:S01]  /*5840*/  LOP3.LUT P6, RZ, R118, 0xff0000, RZ, 0xc0, !PT ;  /* 0x00ff000076ff7812 */ /* 0x000fe200078cc0ff */
[----:B------:R-:W-:Y:S01]  /*5850*/  FFMA.FTZ R100, R131, R114, R4 ;  /* 0x0000007283647223 */ /* 0x000fe20000010004 */
[----:B------:R-:W-:-:S02]  /*5860*/  F2FP.BF16.F32.PACK_AB R108, R113, R108 ;  /* 0x0000006c716c723e */ /* 0x000fc400000010ff */
[----:B------:R-:W-:Y:S01]  /*5870*/  FSEL R109, R101, RZ, P6 ;  /* 0x000000ff656d7208 */ /* 0x000fe20003000000 */
[----:B------:R-:W-:Y:S01]  /*5880*/  FFMA.FTZ R101, R131, R112, R5 ;  /* 0x0000007083657223 */ /* 0x000fe20000010005 */
[----:B------:R-:W-:Y:S01]  /*5890*/  LOP3.LUT P6, RZ, R118, 0xff000000, RZ, 0xc0, !PT ;  /* 0xff00000076ff7812 */ /* 0x000fe200078cc0ff */
[----:B------:R-:W-:Y:S02]  /*58a0*/  FMUL.FTZ R111, R100, UR14 ;  /* 0x0000000e646f7c20 */ /* 0x000fe40008410000 */
[----:B------:R-:W-:Y:S01]  /*58b0*/  FMUL.FTZ R114, R101, UR14 ;  /* 0x0000000e65727c20 */ /* 0x000fe20008410000 */
[----:B------:R-:W-:Y:S02]  /*58c0*/  FSEL R112, R110, RZ, P6 ;  /* 0x000000ff6e707208 */ /* 0x000fe40003000000 */
[----:B------:R-:W-:Y:S02]  /*58d0*/  LOP3.LUT P6, RZ, R119, 0xff, RZ, 0xc0, !PT ;  /* 0x000000ff77ff7812 */ /* 0x000fe400078cc0ff */
[----:B------:R-:W-:-:S02]  /*58e0*/  F2FP.BF16.F32.PACK_AB R109, R112, R109 ;  /* 0x0000006d706d723e */ /* 0x000fc400000010ff */
[----:B------:R-:W-:Y:S02]  /*58f0*/  FSEL R110, R111, RZ, P6 ;  /* 0x000000ff6f6e7208 */ /* 0x000fe40003000000 */
[----:B------:R-:W-:Y:S02]  /*5900*/  LOP3.LUT P6, RZ, R119, 0xff00, RZ, 0xc0, !PT ;  /* 0x0000ff0077ff7812 */ /* 0x000fe400078cc0ff */
[----:B------:R-:W-:Y:S02]  /*5910*/  F2FP.BF16.F32.PACK_AB R111, R122, R121 ;  /* 0x000000797a6f723e */ /* 0x000fe400000010ff */
[----:B------:R-:W-:-:S04]  /*5920*/  FSEL R115, R114, RZ, P6 ;  /* 0x000000ff72737208 */ /* 0x000fc80003000000 */
[----:B------:R-:W-:Y:S01]  /*5930*/  F2FP.BF16.F32.PACK_AB R110, R115, R110 ;  /* 0x0000006e736e723e */ /* 0x000fe200000010ff */
[----:B------:R-:W-:Y:S06]  /*5940*/  BRA `(.L_x_832) ;  /* 0x0000000800947947 */ /* 0x000fec0003800000 */
.L_x_835:
[-CC-:B------:R-:W-:Y:S01]  /*5950*/  FFMA.FTZ R109, R145, R112.reuse, R113.reuse ;  /* 0x00000070916d7223 */ /* 0x180fe20000010071 */
[-CC-:B------:R-:W-:Y:S01]  /*5960*/  FFMA.FTZ R115, R146, R112.reuse, R113.reuse ;  /* 0x0000007092737223 */ /* 0x180fe20000010071 */
[----:B------:R-:W-:Y:S01]  /*5970*/  LOP3.LUT P6, RZ, R119, 0xff0000, RZ, 0xc0, !PT ;  /* 0x00ff000077ff7812 */ /* 0x000fe200078cc0ff */
[-C--:B------:R-:W-:Y:S01]  /*5980*/  FFMA.FTZ R110, R143, R112.reuse, R113 ;  /* 0x000000708f6e7223 */ /* 0x080fe20000010071 */
[----:B------:R-:W-:Y:S01]  /*5990*/  FADD.FTZ R109, R134, -R109 ;  /* 0x8000006d866d7221 */ /* 0x000fe20000010000 */
[----:B------:R-:W-:Y:S01]  /*59a0*/  FADD.FTZ R122, R138, -R115 ;  /* 0x800000738a7a7221 */ /* 0x000fe20000010000 */
[-CC-:B------:R-:W-:Y:S01]  /*59b0*/  FFMA.FTZ R114, R144, R112.reuse, R113.reuse ;  /* 0x0000007090727223 */ /* 0x180fe20000010071 */
[-CC-:B------:R-:W-:Y:S01]  /*59c0*/  FFMA.FTZ R111, R142, R112.reuse, R113.reuse ;  /* 0x000000708e6f7223 */ /* 0x180fe20000010071 */
[----:B-----5:R-:W-:Y:S01]  /*59d0*/  FFMA.FTZ R108, R131, R109, R6 ;  /* 0x0000006d836c7223 */ /* 0x020fe20000010006 */
[-CC-:B------:R-:W-:Y:S01]  /*59e0*/  FFMA.FTZ R109, R141, R112.reuse, R113.reuse ;  /* 0x000000708d6d7223 */ /* 0x180fe20000010071 */
[----:B------:R-:W-:Y:S01]  /*59f0*/  FADD.FTZ R110, R133, -R110 ;  /* 0x8000006e856e7221 */ /* 0x000fe20000010000 */
[----:B------:R-:W-:Y:S01]  /*5a00*/  FADD.FTZ R114, R137, -R114 ;  /* 0x8000007289727221 */ /* 0x000fe20000010000 */
[----:B------:R-:W-:Y:S01]  /*5a10*/  FMUL.FTZ R115, R108, UR14 ;  /* 0x0000000e6c737c20 */ /* 0x000fe20008410000 */
[-CC-:B------:R-:W-:Y:S01]  /*5a20*/  FFMA.FTZ R108, R140, R112.reuse, R113.reuse ;  /* 0x000000708c6c7223 */ /* 0x180fe20000010071 */
[----:B------:R-:W-:Y:S01]  /*5a30*/  FFMA.FTZ R113, R139, R112, R113 ;  /* 0x000000708b717223 */ /* 0x000fe20000010071 */
[C---:B------:R-:W-:Y:S01]  /*5a40*/  FFMA.FTZ R112, R131.reuse, R122, R7 ;  /* 0x0000007a83707223 */ /* 0x040fe20000010007 */
[----:B------:R-:W-:Y:S01]  /*5a50*/  FFMA.FTZ R110, R131, R110, R4 ;  /* 0x0000006e836e7223 */ /* 0x000fe20000010004 */
[----:B------:R-:W-:Y:S01]  /*5a60*/  FSEL R122, R115, RZ, P6 ;  /* 0x000000ff737a7208 */ /* 0x000fe20003000000 */
[----:B------:R-:W-:Y:S01]  /*5a70*/  FFMA.FTZ R114, R131, R114, R5 ;  /* 0x0000007283727223 */ /* 0x000fe20000010005 */
[----:B------:R-:W-:Y:S01]  /*5a80*/  ISETP.GE.U32.AND P6, PT, R118, RZ, PT ;  /* 0x000000ff7600720c */ /* 0x000fe20003fc6070 */
[----:B------:R-:W-:Y:S01]  /*5a90*/  FMUL.FTZ R115, R112, UR14 ;  /* 0x0000000e70737c20 */ /* 0x000fe20008410000 */
[----:B------:R-:W-:Y:S01]  /*5aa0*/  FMUL.FTZ R112, R110, UR14 ;  /* 0x0000000e6e707c20 */ /* 0x000fe20008410000 */
[----:B------:R-:W-:Y:S01]  /*5ab0*/  FADD.FTZ R109, R132, -R109 ;  /* 0x8000006d846d7221 */ /* 0x000fe20000010000 */
[----:B------:R-:W-:Y:S01]  /*5ac0*/  ISETP.GE.U32.AND.EX P6, PT, R119, 0x1000000, PT, P6 ;  /* 0x010000007700780c */ /* 0x000fe20003fc6160 */
[----:B------:R-:W-:Y:S01]  /*5ad0*/  FADD.FTZ R110, R136, -R111 ;  /* 0x8000006f886e7221 */ /* 0x000fe20000010000 */
[----:B------:R-:W-:Y:S01]  /*5ae0*/  FMUL.FTZ R111, R114, UR14 ;  /* 0x0000000e726f7c20 */ /* 0x000fe20008410000 */
[----:B------:R-:W-:Y:S01]  /*5af0*/  FFMA.FTZ R109, R131, R109, R10 ;  /* 0x0000006d836d7223 */ /* 0x000fe2000001000a */
[----:B------:R-:W-:Y:S01]  /*5b00*/  FSEL R123, R115, RZ, P6 ;  /* 0x000000ff737b7208 */ /* 0x000fe20003000000 */
[----:B------:R-:W-:Y:S01]  /*5b10*/  FFMA.FTZ R110, R131, R110, R11 ;  /* 0x0000006e836e7223 */ /* 0x000fe2000001000b */
[----:B------:R-:W-:Y:S01]  /*5b20*/  LOP3.LUT P6, RZ, R119, 0xff, RZ, 0xc0, !PT ;  /* 0x000000ff77ff7812 */ /* 0x000fe200078cc0ff */
[----:B------:R-:W-:Y:S01]  /*5b30*/  FMUL.FTZ R109, R109, UR14 ;  /* 0x0000000e6d6d7c20 */ /* 0x000fe20008410000 */
[----:B------:R-:W-:Y:S01]  /*5b40*/  FADD.FTZ R108, R135, -R108 ;  /* 0x8000006c876c7221 */ /* 0x000fe20000010000 */
[----:B------:R-:W-:Y:S01]  /*5b50*/  FMUL.FTZ R110, R110, UR14 ;  /* 0x0000000e6e6e7c20 */ /* 0x000fe20008410000 */
[----:B------:R-:W-:Y:S01]  /*5b60*/  FSEL R114, R112, RZ, P6 ;  /* 0x000000ff70727208 */ /* 0x000fe20003000000 */
[----:B------:R-:W-:Y:S01]  /*5b70*/  FADD.FTZ R113, R130, -R113 ;  /* 0x8000007182717221 */ /* 0x000fe20000010000 */
[----:B------:R-:W-:Y:S01]  /*5b80*/  LOP3.LUT P6, RZ, R119, 0xff00, RZ, 0xc0, !PT ;  /* 0x0000ff0077ff7812 */ /* 0x000fe200078cc0ff */
[----:B------:R-:W-:-:S02]  /*5b90*/  FFMA.FTZ R108, R131, R108, R9 ;  /* 0x0000006c836c7223 */ /* 0x000fc40000010009 */
[----:B------:R-:W-:Y:S01]  /*5ba0*/  FFMA.FTZ R113, R131, R113, R8 ;  /* 0x0000007183717223 */ /* 0x000fe20000010008 */
[----:B------:R-:W-:Y:S01]  /*5bb0*/  FSEL R121, R111, RZ, P6 ;  /* 0x000000ff6f797208 */ /* 0x000fe20003000000 */
[----:B------:R-:W-:Y:S01]  /*5bc0*/  FMUL.FTZ R108, R108, UR14 ;  /* 0x0000000e6c6c7c20 */ /* 0x000fe20008410000 */
[C---:B------:R-:W-:Y:S01]  /*5bd0*/  LOP3.LUT P6, RZ, R118.reuse, 0xff0000, RZ, 0xc0, !PT ;  /* 0x00ff000076ff7812 */ /* 0x040fe200078cc0ff */
[----:B------:R-:W-:Y:S01]  /*5be0*/  FMUL.FTZ R113, R113, UR14 ;  /* 0x0000000e71717c20 */ /* 0x000fe20008410000 */
        /* <DEDUP_REMOVED lines=12> */
.L_x_834:
[----:B0-----:R-:W0:Y:S02]  /*5cb0*/  LDC.64 R108, c[0x0][0x478] ;  /* 0x00011e00ff6c7b82 */ /* 0x001e240000000a00 */
[----:B0-----:R-:W-:-:S04]  /*5cc0*/  ISETP.NE.U32.AND P5, PT, R108, RZ, PT ;  /* 0x000000ff6c00720c */ /* 0x001fc80003fa5070 */
[----:B------:R-:W-:-:S13]  /*5cd0*/  ISETP.NE.AND.EX P5, PT, R109, RZ, PT, P5 ;  /* 0x000000ff6d00720c */ /* 0x000fda0003fa5350 */
[----:B------:R-:W-:Y:S05]  /*5ce0*/  @!P5 BRA `(.L_x_836) ;  /* 0x0000000000d8d947 */ /* 0x000fea0003800000 */
[-CC-:B------:R-:W-:Y:S01]  /*5cf0*/  FFMA.FTZ R109, R146, R112.reuse, R113.reuse ;  /* 0x00000070926d7223 */ /* 0x180fe20000010071 */
[-CC-:B------:R-:W-:Y:S01]  /*5d00*/  FFMA.FTZ R103, R145, R112.reuse, R113.reuse ;  /* 0x0000007091677223 */ /* 0x180fe20000010071 */
[-C--:B------:R-:W-:Y:S01]  /*5d10*/  FFMA.FTZ R97, R139, R112.reuse, R113 ;  /* 0x000000708b617223 */ /* 0x080fe20000010071 */
[----:B------:R-:W-:Y:S01]  /*5d20*/  ISETP.GE.U32.AND P6, PT, R118, RZ, PT ;  /* 0x000000ff7600720c */ /* 0x000fe20003fc6070 */
[----:B------:R-:W-:Y:S01]  /*5d30*/  FADD.FTZ R96, R138, -R109 ;  /* 0x8000006d8a607221 */ /* 0x000fe20000010000 */
[----:B------:R-:W-:Y:S01]  /*5d40*/  FADD.FTZ R102, R134, -R103 ;  /* 0x8000006786667221 */ /* 0x000fe20000010000 */
[----:B------:R-:W-:Y:S01]  /*5d50*/  FFMA.FTZ R98, R140, R112, R113 ;  /* 0x000000708c627223 */ /* 0x000fe20000010071 */
[----:B------:R-:W-:Y:S01]  /*5d60*/  ISETP.GE.U32.AND.EX P6, PT, R119, 0x1000000, PT, P6 ;  /* 0x010000007700780c */ /* 0x000fe20003fc6160 */
[C---:B-----5:R-:W-:Y:S01]  /*5d70*/  FMUL.FTZ R103, R131.reuse, R96 ;  /* 0x0000006083677220 */ /* 0x060fe20000410000 */
[----:B------:R-:W-:Y:S01]  /*5d80*/  FADD.FTZ R96, R130, -R97 ;  /* 0x8000006182607221 */ /* 0x000fe20000010000 */
[----:B------:R-:W-:Y:S01]  /*5d90*/  FMUL.FTZ R102, R131, R102 ;  /* 0x0000006683667220 */ /* 0x000fe20000410000 */
[----:B------:R-:W-:Y:S01]  /*5da0*/  FFMA.FTZ R99, R141, R112, R113 ;  /* 0x000000708d637223 */ /* 0x000fe20000010071 */
[----:B------:R-:W-:Y:S01]  /*5db0*/  FMUL.FTZ R97, R103, UR14 ;  /* 0x0000000e67617c20 */ /* 0x000fe20008410000 */
[----:B------:R-:W-:Y:S01]  /*5dc0*/  FMUL.FTZ R96, R131, R96 ;  /* 0x0000006083607220 */ /* 0x000fe20000410000 */
[----:B------:R-:W-:Y:S01]  /*5dd0*/  FMUL.FTZ R108, R102, UR14 ;  /* 0x0000000e666c7c20 */ /* 0x000fe20008410000 */
[----:B------:R-:W-:Y:S01]  /*5de0*/  FADD.FTZ R98, R135, -R98 ;  /* 0x8000006287627221 */ /* 0x000fe20000010000 */
[----:B------:R-:W-:Y:S01]  /*5df0*/  FADD.FTZ R100, R132, -R99 ;  /* 0x8000006384647221 */ /* 0x000fe20000010000 */
[----:B------:R-:W-:Y:S01]  /*5e00*/  FSEL R122, R97, RZ, P6 ;  /* 0x000000ff617a7208 */ /* 0x000fe20003000000 */
[----:B------:R-:W-:Y:S01]  /*5e10*/  FMUL.FTZ R99, R96, UR14 ;  /* 0x0000000e60637c20 */ /* 0x000fe20008410000 */
[----:B------:R-:W-:Y:S01]  /*5e20*/  LOP3.LUT P6, RZ, R119, 0xff0000, RZ, 0xc0, !PT ;  /* 0x00ff000077ff7812 */ /* 0x000fe200078cc0ff */
[C---:B------:R-:W-:Y:S01]  /*5e30*/  FMUL.FTZ R97, R131.reuse, R98 ;  /* 0x0000006283617220 */ /* 0x040fe20000410000 */
[----:B------:R-:W-:Y:S01]  /*5e40*/  FFMA.FTZ R101, R142, R112, R113 ;  /* 0x000000708e657223 */ /* 0x000fe20000010071 */
[----:B------:R-:W-:Y:S01]  /*5e50*/  FMUL.FTZ R98, R131, R100 ;  /* 0x0000006483627220 */ /* 0x000fe20000410000 */
[----:B------:R-:W-:Y:S01]  /*5e60*/  FSEL R121, R108, RZ, P6 ;  /* 0x000000ff6c797208 */ /* 0x000fe20003000000 */
[----:B------:R-:W-:Y:S01]  /*5e70*/  FMUL.FTZ R100, R97, UR14 ;  /* 0x0000000e61647c20 */ /* 0x000fe20008410000 */
[----:B------:R-:W-:Y:S01]  /*5e80*/  LOP3.LUT P6, RZ, R118, 0xff, RZ, 0xc0, !PT ;  /* 0x000000ff76ff7812 */ /* 0x000fe200078cc0ff */
[----:B------:R-:W-:Y:S01]  /*5e90*/  FADD.FTZ R110, R136, -R101 ;  /* 0x80000065886e7221 */ /* 0x000fe20000010000 */
[-CC-:B------:R-:W-:Y:S01]  /*5ea0*/  FFMA.FTZ R114, R143, R112.reuse, R113.reuse ;  /* 0x000000708f727223 */ /* 0x180fe20000010071 */
[----:B------:R-:W-:Y:S01]  /*5eb0*/  FFMA.FTZ R112, R144, R112, R113 ;  /* 0x0000007090707223 */ /* 0x000fe20000010071 */
[----:B------:R-:W-:Y:S01]  /*5ec0*/  FSEL R108, R99, RZ, P6 ;  /* 0x000000ff636c7208 */ /* 0x000fe20003000000 */
[----:B------:R-:W-:Y:S01]  /*5ed0*/  FMUL.FTZ R101, R98, UR14 ;  /* 0x0000000e62657c20 */ /* 0x000fe20008410000 */
[----:B------:R-:W-:Y:S01]  /*5ee0*/  LOP3.LUT P6, RZ, R118, 0xff00, RZ, 0xc0, !PT ;  /* 0x0000ff0076ff7812 */ /* 0x000fe200078cc0ff */
[----:B------:R-:W-:Y:S01]  /*5ef0*/  FMUL.FTZ R99, R131, R110 ;  /* 0x0000006e83637220 */ /* 0x000fe20000410000 */
[----:B------:R-:W-:Y:S01]  /*5f00*/  FADD.FTZ R114, R133, -R114 ;  /* 0x8000007285727221 */ /* 0x000fe20000010000 */
[----:B------:R-:W-:Y:S01]  /*5f10*/  FADD.FTZ R112, R137, -R112 ;  /* 0x8000007089707221 */ /* 0x000fe20000010000 */
[----:B------:R-:W-:Y:S01]  /*5f20*/  FSEL R113, R100, RZ, P6 ;  /* 0x000000ff64717208 */ /* 0x000fe20003000000 */
[----:B------:R-:W-:Y:S01]  /*5f30*/  FMUL.FTZ R110, R99, UR14 ;  /* 0x0000000e636e7c20 */ /* 0x000fe20008410000 */
[----:B------:R-:W-:Y:S01]  /*5f40*/  LOP3.LUT P6, RZ, R118, 0xff0000, RZ, 0xc0, !PT ;  /* 0x00ff000076ff7812 */ /* 0x000fe200078cc0ff */
[----:B------:R-:W-:Y:S01]  /*5f50*/  FMUL.FTZ R100, R131, R114 ;  /* 0x0000007283647220 */ /* 0x000fe20000410000 */
[----:B------:R-:W-:-:S02]  /*5f60*/  F2FP.BF16.F32.PACK_AB R108, R113, R108 ;  /* 0x0000006c716c723e */ /* 0x000fc400000010ff */
[----:B------:R-:W-:Y:S01]  /*5f70*/  FSEL R109, R101, RZ, P6 ;  /* 0x000000ff656d7208 */ /* 0x000fe20003000000 */
[----:B------:R-:W-:Y:S01]  /*5f80*/  FMUL.FTZ R101, R131, R112 ;  /* 0x0000007083657220 */ /* 0x000fe20000410000 */
        /* <DEDUP_REMOVED lines=12> */
.L_x_836:
[-CC-:B------:R-:W-:Y:S01]  /*6050*/  FFMA.FTZ R109, R145, R112.reuse, R113.reuse ;  /* 0x00000070916d7223 */ /* 0x180fe20000010071 */
[-CC-:B------:R-:W-:Y:S01]  /*6060*/  FFMA.FTZ R115, R146, R112.reuse, R113.reuse ;  /* 0x0000007092737223 */ /* 0x180fe20000010071 */
[----:B------:R-:W-:Y:S01]  /*6070*/  LOP3.LUT P6, RZ, R119, 0xff0000, RZ, 0xc0, !PT ;  /* 0x00ff000077ff7812 */ /* 0x000fe200078cc0ff */
[-C--:B------:R-:W-:Y:S01]  /*6080*/  FFMA.FTZ R110, R143, R112.reuse, R113 ;  /* 0x000000708f6e7223 */ /* 0x080fe20000010071 */
[----:B------:R-:W-:Y:S01]  /*6090*/  FADD.FTZ R108, R134, -R109 ;  /* 0x8000006d866c7221 */ /* 0x000fe20000010000 */
[----:B------:R-:W-:Y:S01]  /*60a0*/  FADD.FTZ R122, R138, -R115 ;  /* 0x800000738a7a7221 */ /* 0x000fe20000010000 */
[--C-:B------:R-:W-:Y:S01]  /*60b0*/  FFMA.FTZ R114, R144, R112, R113.reuse ;  /* 0x0000007090727223 */ /* 0x100fe20000010071 */
[----:B------:R-:W-:Y:S01]  /*60c0*/  FADD.FTZ R110, R133, -R110 ;  /* 0x8000006e856e7221 */ /* 0x000fe20000010000 */
[C---:B-----5:R-:W-:Y:S01]  /*60d0*/  FMUL.FTZ R108, R131.reuse, R108 ;  /* 0x0000006c836c7220 */ /* 0x060fe20000410000 */
[----:B------:R-:W-:Y:S01]  /*60e0*/  FMUL.FTZ R122, R131, R122 ;  /* 0x0000007a837a7220 */ /* 0x000fe20000410000 */
[-CC-:B------:R-:W-:Y:S01]  /*60f0*/  FFMA.FTZ R109, R141, R112.reuse, R113.reuse ;  /* 0x000000708d6d7223 */ /* 0x180fe20000010071 */
[-CC-:B------:R-:W-:Y:S01]  /*6100*/  FFMA.FTZ R111, R142, R112.reuse, R113.reuse ;  /* 0x000000708e6f7223 */ /* 0x180fe20000010071 */
[----:B------:R-:W-:Y:S01]  /*6110*/  FMUL.FTZ R115, R108, UR14 ;  /* 0x0000000e6c737c20 */ /* 0x000fe20008410000 */
[-CC-:B------:R-:W-:Y:S01]  /*6120*/  FFMA.FTZ R108, R140, R112.reuse, R113.reuse ;  /* 0x000000708c6c7223 */ /* 0x180fe20000010071 */
[----:B------:R-:W-:Y:S01]  /*6130*/  FFMA.FTZ R113, R139, R112, R113 ;  /* 0x000000708b717223 */ /* 0x000fe20000010071 */
[----:B------:R-:W-:Y:S01]  /*6140*/  FADD.FTZ R114, R137, -R114 ;  /* 0x8000007289727221 */ /* 0x000fe20000010000 */
[----:B------:R-:W-:Y:S01]  /*6150*/  FMUL.FTZ R122, R122, UR14 ;  /* 0x0000000e7a7a7c20 */ /* 0x000fe20008410000 */
[----:B------:R-:W-:Y:S01]  /*6160*/  FSEL R121, R115, RZ, P6 ;  /* 0x000000ff73797208 */ /* 0x000fe20003000000 */
[C---:B------:R-:W-:Y:S01]  /*6170*/  FMUL.FTZ R112, R131.reuse, R110 ;  /* 0x0000006e83707220 */ /* 0x040fe20000410000 */
[----:B------:R-:W-:Y:S01]  /*6180*/  ISETP.GE.U32.AND P6, PT, R118, RZ, PT ;  /* 0x000000ff7600720c */ /* 0x000fe20003fc6070 */
[----:B------:R-:W-:Y:S01]  /*6190*/  FMUL.FTZ R115, R131, R114 ;  /* 0x0000007283737220 */ /* 0x000fe20000410000 */
[----:B------:R-:W-:Y:S01]  /*61a0*/  FADD.FTZ R110, R132, -R109 ;  /* 0x8000006d846e7221 */ /* 0x000fe20000010000 */
[----:B------:R-:W-:Y:S01]  /*61b0*/  FMUL.FTZ R114, R112, UR14 ;  /* 0x0000000e70727c20 */ /* 0x000fe20008410000 */
[----:B------:R-:W-:Y:S01]  /*61c0*/  ISETP.GE.U32.AND.EX P6, PT, R119, 0x1000000, PT, P6 ;  /* 0x010000007700780c */ /* 0x000fe20003fc6160 */
[----:B------:R-:W-:Y:S01]  /*61d0*/  FMUL.FTZ R115, R115, UR14 ;  /* 0x0000000e73737c20 */ /* 0x000fe20008410000 */
[----:B------:R-:W-:Y:S01]  /*61e0*/  FMUL.FTZ R109, R131, R110 ;  /* 0x0000006e836d7220 */ /* 0x000fe20000410000 */
[----:B------:R-:W-:Y:S01]  /*61f0*/  FADD.FTZ R112, R136, -R111 ;  /* 0x8000006f88707221 */ /* 0x000fe20000010000 */
[----:B------:R-:W-:Y:S01]  /*6200*/  FSEL R122, R122, RZ, P6 ;  /* 0x000000ff7a7a7208 */ /* 0x000fe20003000000 */
[----:B------:R-:W-:Y:S01]  /*6210*/  FADD.FTZ R110, R135, -R108 ;  /* 0x8000006c876e7221 */ /* 0x000fe20000010000 */
[----:B------:R-:W-:Y:S01]  /*6220*/  LOP3.LUT P6, RZ, R119, 0xff, RZ, 0xc0, !PT ;  /* 0x000000ff77ff7812 */ /* 0x000fe200078cc0ff */
[----:B------:R-:W-:Y:S01]  /*6230*/  FMUL.FTZ R109, R109, UR14 ;  /* 0x0000000e6d6d7c20 */ /* 0x000fe20008410000 */
[C---:B------:R-:W-:Y:S01]  /*6240*/  FMUL.FTZ R112, R131.reuse, R112 ;  /* 0x0000007083707220 */ /* 0x040fe20000410000 */
[----:B------:R-:W-:Y:S01]  /*6250*/  FMUL.FTZ R110, R131, R110 ;  /* 0x0000006e836e7220 */ /* 0x000fe20000410000 */
[----:B------:R-:W-:Y:S01]  /*6260*/  FSEL R114, R114, RZ, P6 ;  /* 0x000000ff72727208 */ /* 0x000fe20003000000 */
[----:B------:R-:W-:Y:S01]  /*6270*/  FADD.FTZ R108, R130, -R113 ;  /* 0x80000071826c7221 */ /* 0x000fe20000010000 */
[----:B------:R-:W-:Y:S01]  /*6280*/  LOP3.LUT P6, RZ, R119, 0xff00, RZ, 0xc0, !PT ;  /* 0x0000ff0077ff7812 */ /* 0x000fe200078cc0ff */
[----:B------:R-:W-:Y:S01]  /*6290*/  FMUL.FTZ R112, R112, UR14 ;  /* 0x0000000e70707c20 */ /* 0x000fe20008410000 */
[----:B------:R-:W-:Y:S01]  /*62a0*/  FMUL.FTZ R110, R110, UR14 ;  /* 0x0000000e6e6e7c20 */ /* 0x000fe20008410000 */
[----:B------:R-:W-:Y:S01]  /*62b0*/  FMUL.FTZ R108, R131, R108 ;  /* 0x0000006c836c7220 */ /* 0x000fe20000410000 */
[----:B------:R-:W-:-:S02]  /*62c0*/  FSEL R115, R115, RZ, P6 ;  /* 0x000000ff73737208 */ /* 0x000fc40003000000 */
[----:B------:R-:W-:Y:S01]  /*62d0*/  LOP3.LUT P6, RZ, R118, 0xff0000, RZ, 0xc0, !PT ;  /* 0x00ff000076ff7812 */ /* 0x000fe200078cc0ff */
        /* <DEDUP_REMOVED lines=11> */
[----:B------:R-:W-:-:S07]  /*6390*/  F2FP.BF16.F32.PACK_AB R108, R113, R108 ;  /* 0x0000006c716c723e */ /* 0x000fce00000010ff */
.L_x_832:
        /* <DEDUP_REMOVED lines=10> */
.L_x_828:
[----:B------:R-:W-:Y:S05]  /*6440*/  BSYNC.RECONVERGENT B0 ;  /* 0x0000000000007941 */ /* 0x000fea0003800200 */
.L_x_827:
[----:B------:R-:W-:Y:S01]  /*6450*/  UPLOP3.LUT UP1, UPT, UPT, UPT, UP1, 0x40, 0x4 ;  /* 0x000000000004789c */ /* 0x000fe20003f2e810 */
[----:B------:R-:W-:Y:S10]  /*6460*/  @!P4 BRA `(.L_x_837) ;  /* 0xffffffa000c0c947 */ /* 0x000ff4000383ffff */
.L_x_810:
        /* <DEDUP_REMOVED lines=22> */
.L_x_839:
[----:B------:R-:W-:Y:S05]  /*65d0*/  BSYNC.RECONVERGENT B0 ;  /* 0x0000000000007941 */ /* 0x000fea0003800200 */
.L_x_838:
        /* <DEDUP_REMOVED lines=18> */
.L_x_840:
        /* <DEDUP_REMOVED lines=16> */
.L_x_2796:


//--------------------- .text._ZN10layer_norm31ln_parallel_residual_bwd_kernelINS_13Kernel_traitsI13__nv_bfloat16S2_fS2_fjLj2048ELj1ELj1ELj4ELj16ENS_18Kernel_traits_baseILj2048ES2_S2_fS2_fjLj128EEEEELb1ELb0ELb1EEEvNS_9BwdParamsE --------------------------
	.section	.text._ZN10layer_norm31ln_parallel_residual_bwd_kernelINS_13Kernel_traitsI13__nv_bfloat16S2_fS2_fjLj2048ELj1ELj1ELj4ELj16ENS_18Kernel_traits_baseILj2048ES2_S2_fS2_fjLj128EEEEELb1ELb0ELb1EEEvNS_9BwdParamsE,"ax",@progbits
	.align	128
        .global         _ZN10layer_norm31ln_parallel_residual_bwd_kernelINS_13Kernel_traitsI13__nv_bfloat16S2_fS2_fjLj2048ELj1ELj1ELj4ELj16ENS_18Kernel_traits_baseILj2048ES2_S2_fS2_fjLj128EEEEELb1ELb0ELb1EEEvNS_9BwdParamsE
        .type           _ZN10layer_norm31ln_parallel_residual_bwd_kernelINS_13Kernel_traitsI13__nv_bfloat16S2_fS2_fjLj2048ELj1ELj1ELj4ELj16ENS_18Kernel_traits_baseILj2048ES2_S2_fS2_fjLj128EEEEELb1ELb0ELb1EEEvNS_9BwdParamsE,@function
        .size           _ZN10layer_norm31ln_parallel_residual_bwd_kernelINS_13Kernel_traitsI13__nv_bfloat16S2_fS2_fjLj2048ELj1ELj1ELj4ELj16ENS_18Kernel_traits_baseILj2048ES2_S2_fS2_fjLj128EEEEELb1ELb0ELb1EEEvNS_9BwdParamsE,(.L_x_2797 - _ZN10layer_norm31ln_parallel_residual_bwd_kernelINS_13Kernel_traitsI13__nv_bfloat16S2_fS2_fjLj2048ELj1ELj1ELj4ELj16ENS_18Kernel_traits_baseILj2048ES2_S2_fS2_fjLj128EEEEELb1ELb0ELb1EEEvNS_9BwdParamsE)
        .other          _ZN10layer_norm31ln_parallel_residual_bwd_kernelINS_13Kernel_traitsI13__nv_bfloat16S2_fS2_fjLj2048ELj1ELj1ELj4ELj16ENS_18Kernel_traits_baseILj2048ES2_S2_fS2_fjLj128EEEEELb1ELb0ELb1EEEvNS_9BwdParamsE,@"STO_CUDA_ENTRY STV_DEFAULT"
_ZN10layer_norm31ln_parallel_residual_bwd_kernelINS_13Kernel_traitsI13__nv_bfloat16S2_fS2_fjLj2048ELj1ELj1ELj4ELj16ENS_18Kernel_traits_baseILj2048ES2_S2_fS2_fjLj128EEEEELb1ELb0ELb1EEEvNS_9BwdParamsE:
.text._ZN10layer_norm31ln_parallel_residual_bwd_kernelINS_13Kernel_traitsI13__nv_bfloat16S2_fS2_fjLj2048ELj1ELj1ELj4ELj16ENS_18Kernel_traits_baseILj2048ES2_S2_fS2_fjLj128EEEEELb1ELb0ELb1EEEvNS_9BwdParamsE:
        /* <DEDUP_REMOVED lines=78> */
[----:B------:R-:W-:Y:S01]  /*04e0*/  CS2R R124, SRZ ;  /* 0x00000000007c7805 */ /* 0x000fe2000001ff00 */
[----:B------:R-:W-:Y:S01]  /*04f0*/  UPLOP3.LUT UP1, UPT, UPT, UPT, UPT, 0x40, 0x4 ;  /* 0x000000000004789c */ /* 0x000fe20003f2e870 */
[----:B------:R-:W0:Y:S01]  /*0500*/  LDCU UR6, c[0x0][0x408] ;  /* 0x00008100ff0677ac */ /* 0x000e220008000800 */
[----:B------:R-:W1:Y:S01]  /*0510*/  LDCU UR13, c[0x0][0x388] ;  /* 0x00007100ff0d77ac */ /* 0x000e620008000800 */
[----:B------:R-:W0:Y:S01]  /*0520*/  LDCU.U8 UR12, c[0x0][0x410] ;  /* 0x00008200ff0c77ac */ /* 0x000e220008000000 */
        /* <DEDUP_REMOVED lines=8> */
[----:B------:R-:W-:Y:S02]  /*05b0*/  PRMT R157, R18, 0x7632, R157 ;  /* 0x00007632129d7816 */ /* 0x000fe4000000009d */
[----:B------:R-:W-:Y:S02]  /*05c0*/  PRMT R156, R19, 0x7632, R156 ;  /* 0x00007632139c7816 */ /* 0x000fe4000000009c */
[----:B----4-:R-:W-:-:S02]  /*05d0*/  PRMT R155, R12, 0x7632, R155 ;  /* 0x000076320c9b7816 */ /* 0x010fc4000000009b */
[----:B------:R-:W-:Y:S02]  /*05e0*/  PRMT R154, R13, 0x7632, R154 ;  /* 0x000076320d9a7816 */ /* 0x000fe4000000009a */
[----:B------:R-:W-:Y:S02]  /*05f0*/  PRMT R153, R14, 0x7632, R153 ;  /* 0x000076320e997816 */ /* 0x000fe40000000099 */
[----:B------:R-:W-:Y:S02]  /*0600*/  PRMT R152, R15, 0x7632, R152 ;  /* 0x000076320f987816 */ /* 0x000fe40000000098 */
[----:B------:R-:W-:Y:S02]  /*0610*/  PRMT R149, R10, 0x7632, R149 ;  /* 0x000076320a957816 */ /* 0x000fe40000000095 */
[----:B------:R-:W-:Y:S02]  /*0620*/  PRMT R148, R11, 0x7632, R148 ;  /* 0x000076320b947816 */ /* 0x000fe40000000094 */
[----:B-----5:R-:W-:-:S02]  /*0630*/  PRMT R147, R160, 0x7632, R147 ;  /* 0x00007632a0937816 */ /* 0x020fc40000000093 */
[----:B------:R-:W-:Y:S02]  /*0640*/  PRMT R146, R161, 0x7632, R146 ;  /* 0x00007632a1927816 */ /* 0x000fe40000000092 */
[----:B------:R-:W-:Y:S02]  /*0650*/  PRMT R145, R162, 0x7632, R145 ;  /* 0x00007632a2917816 */ /* 0x000fe40000000091 */
[----:B------:R-:W-:Y:S02]  /*0660*/  PRMT R144, R163, 0x7632, R144 ;  /* 0x00007632a3907816 */ /* 0x000fe40000000090 */
[----:B------:R-:W-:Y:S01]  /*0670*/  SHF.L.U32 R165, R160, 0x10, RZ ;  /* 0x00000010a0a57819 */ /* 0x000fe200000006ff */
[----:B------:R-:W-:Y:S01]  /*0680*/  IMAD.U32 R168, R9, 0x10000, RZ ;  /* 0x0001000009a87824 */ /* 0x000fe200078e00ff */
[----:B------:R-:W-:Y:S01]  /*0690*/  SHF.L.U32 R164, R161, 0x10, RZ ;  /* 0x00000010a1a47819 */ /* 0x000fe200000006ff */
[----:B------:R-:W-:Y:S01]  /*06a0*/  IMAD.MOV.U32 R161, RZ, RZ, RZ ;  /* 0x000000ffffa17224 */ /* 0x000fe200078e00ff */
[----:B------:R-:W-:Y:S01]  /*06b0*/  SHF.L.U32 R160, R163, 0x10, RZ ;  /* 0x00000010a3a07819 */ /* 0x000fe200000006ff */
[----:B------:R-:W-:Y:S01]  /*06c0*/  IMAD.U32 R151, R151, 0x10000, RZ ;  /* 0x0001000097977824 */ /* 0x000fe200078e00ff */
        /* <DEDUP_REMOVED lines=12> */
[----:B------:R-:W-:-:S02]  /*0790*/  MOV R163, UR4 ;  /* 0x0000000400a37c02 */ /* 0x000fc40008000f00 */
        /* <DEDUP_REMOVED lines=14> */
[----:B01----:R-:W-:-:S07]  /*0880*/  SHF.L.U32 R144, R144, 0x10, RZ ;  /* 0x0000001090907819 */ /* 0x003fce00000006ff */
.L_x_860:
        /* <DEDUP_REMOVED lines=8> */
[----:B0-----:R-:W-:-:S05]  /*0910*/  IMAD.WIDE R50, R163, 0x4, R50 ;  /* 0x00000004a3327825 */ /* 0x001fca00078e0232 */
[----:B------:R-:W4:Y:S02]  /*0920*/  LDG.E R0, desc[UR10][R50.64] ;  /* 0x0000000a32007981 */ /* 0x000f24000c1e1900 */
[----:B------:R-:W0:Y:S01]  /*0930*/  LDC.64 R60, c[0x0][0x3c8] ;  /* 0x0000f200ff3c7b82 */ /* 0x000e220000000a00 */
[C---:B-1----:R-:W-:Y:S01]  /*0940*/  IMAD.WIDE.U32 R64, R179.reuse, 0x20, R70 ;  /* 0x00000020b3407825 */ /* 0x042fe200078e0046 */
[----:B------:R-:W-:-:S04]  /*0950*/  IADD3 R143, PT, PT, R179, 0x80, RZ ;  /* 0x00000080b38f7810 */ /* 0x000fc80007ffe0ff */
[----:B------:R-:W4:Y:S01]  /*0960*/  LDG.E.128 R32, desc[UR10][R64.64] ;  /* 0x0000000a40207981 */ /* 0x000f22000c1e1d00 */
[----:B--2---:R-:W-:-:S03]  /*0970*/  IMAD.WIDE.U32 R36, R179, 0x10, R48 ;  /* 0x00000010b3247825 */ /* 0x004fc600078e0030 */
[----:B------:R1:W2:Y:S04]  /*0980*/  LDG.E.128 R44, desc[UR10][R64.64+0x10] ;  /* 0x0000100a402c7981 */ /* 0x0002a8000c1e1d00 */
[----:B------:R-:W2:Y:S01]  /*0990*/  LDG.E.128 R36, desc[UR10][R36.64] ;  /* 0x0000000a24247981 */ /* 0x000ea2000c1e1d00 */
[----:B---3--:R-:W-:-:S04]  /*09a0*/  IMAD.WIDE.U32 R40, R179, 0x10, R56 ;  /* 0x00000010b3287825 */ /* 0x008fc800078e0038 */
[----:B------:R-:W-:Y:S01]  /*09b0*/  IMAD.WIDE.U32 R70, R143, 0x20, R70 ;  /* 0x000000208f467825 */ /* 0x000fe200078e0046 */
[----:B------:R-:W-:Y:S01]  /*09c0*/  ISETP.NE.U32.AND P0, PT, RZ, UR16, PT ;  /* 0x00000010ff007c0c */ /* 0x000fe2000bf05070 */
[----:B------:R-:W3:Y:S01]  /*09d0*/  LDG.E.128 R40, desc[UR10][R40.64] ;  /* 0x0000000a28287981 */ /* 0x000ee2000c1e1d00 */
[----:B------:R-:W-:Y:S01]  /*09e0*/  ISETP.NE.U32.AND P1, PT, RZ, UR14, PT ;  /* 0x0000000eff007c0c */ /* 0x000fe2000bf25070 */
[----:B0-----:R-:W-:Y:S01]  /*09f0*/  IMAD.WIDE R76, R163, 0x4, R60 ;  /* 0x00000004a34c7825 */ /* 0x001fe200078e023c */
[----:B-1----:R-:W0:Y:S01]  /*0a00*/  LDC.64 R64, c[0x0][0x3b0] ;  /* 0x0000ec00ff407b82 */ /* 0x002e220000000a00 */
[----:B------:R-:W3:Y:S02]  /*0a10*/  LDG.E.128 R60, desc[UR10][R70.64+0x10] ;  /* 0x0000100a463c7981 */ /* 0x000ee4000c1e1d00 */
[C---:B------:R-:W-:Y:S02]  /*0a20*/  IMAD.WIDE.U32 R52, R143.reuse, 0x10, R48 ;  /* 0x000000108f347825 */ /* 0x040fe400078e0030 */
[----:B------:R-:W3:Y:S04]  /*0a30*/  LDG.E R76, desc[UR10][R76.64] ;  /* 0x0000000a4c4c7981 */ /* 0x000ee8000c1e1900 */
[----:B------:R1:W3:Y:S01]  /*0a40*/  LDG.E.128 R48, desc[UR10][R70.64] ;  /* 0x0000000a46307981 */ /* 0x0002e2000c1e1d00 */
[----:B------:R-:W-:-:S03]  /*0a50*/  IMAD.WIDE.U32 R56, R143, 0x10, R56 ;  /* 0x000000108f387825 */ /* 0x000fc600078e0038 */
[----:B------:R-:W3:Y:S04]  /*0a60*/  LDG.E.128 R52, desc[UR10][R52.64] ;  /* 0x0000000a34347981 */ /* 0x000ee8000c1e1d00 */
[----:B------:R-:W3:Y:S01]  /*0a70*/  LDG.E.128 R56, desc[UR10][R56.64] ;  /* 0x0000000a38387981 */ /* 0x000ee2000c1e1d00 */
[----:B------:R-:W-:Y:S02]  /*0a80*/  ISETP.NE.AND.EX P0, PT, RZ, UR17, PT, P0 ;  /* 0x00000011ff007c0c */ /* 0x000fe4000bf05300 */
[----:B------:R-:W-:-:S11]  /*0a90*/  ISETP.NE.AND.EX P1, PT, RZ, UR15, PT, P1 ;  /* 0x0000000fff007c0c */ /* 0x000fd6000bf25310 */
[----:B------:R-:W1:Y:S08]  /*0aa0*/  @P0 LDC.64 R74, c[0x0][0x3b8] ;  /* 0x0000ee00ff4a0b82 */ /* 0x000e700000000a00 */
[----:B------:R-:W0:Y:S08]  /*0ab0*/  @P1 LDC.64 R66, c[0x0][0x438] ;  /* 0x00010e00ff421b82 */ /* 0x000e300000000a00 */
[----:B------:R-:W0:Y:S01]  /*0ac0*/  @P1 LDC.64 R68, c[0x0][0x438] ;  /* 0x00010e00ff441b82 */ /* 0x000e220000000a00 */
[----:B-1----:R-:W-:-:S07]  /*0ad0*/  @P0 IMAD.WIDE.U32 R70, R179, 0x8, R74 ;  /* 0x00000008b3460825 */ /* 0x002fce00078e004a */
[----:B------:R-:W1:Y:S01]  /*0ae0*/  @P0 LDC.64 R72, c[0x0][0x3b8] ;  /* 0x0000ee00ff480b82 */ /* 0x000e620000000a00 */
[----:B------:R-:W-:Y:S01]  /*0af0*/  ISETP.NE.AND P4, PT, RZ, UR12, PT ;  /* 0x0000000cff007c0c */ /* 0x000fe2000bf85270 */
[----:B------:R4:W5:Y:S01]  /*0b00*/  @P0 LDG.E.64 R138, desc[UR10][R70.64] ;  /* 0x0000000a468a0981 */ /* 0x000962000c1e1b00 */
[----:B0-----:R-:W-:-:S04]  /*0b10*/  @P1 IMAD.WIDE.U32 R74, R143, 0x20, R66 ;  /* 0x000000208f4a1825 */ /* 0x001fc800078e0042 */
[--C-:B------:R-:W-:Y:S01]  /*0b20*/  IMAD.WIDE.U32 R66, R179, 0x8, R64.reuse ;  /* 0x00000008b3427825 */ /* 0x100fe200078e0040 */
[----:B------:R-:W5:Y:S03]  /*0b30*/  @P1 LDG.E.128 R12, desc[UR10][R74.64] ;  /* 0x0000000a4a0c1981 */ /* 0x000f66000c1e1d00 */
[----:B------:R-:W-:Y:S01]  /*0b40*/  IMAD.WIDE.U32 R64, R143, 0x8, R64 ;  /* 0x000000088f407825 */ /* 0x000fe200078e0040 */
[----:B------:R-:W5:Y:S04]  /*0b50*/  @P1 LDG.E.128 R16, desc[UR10][R74.64+0x10] ;  /* 0x0000100a4a101981 */ /* 0x000f68000c1e1d00 */
[----:B------:R-:W5:Y:S04]  /*0b60*/  LDG.E.64 R66, desc[UR10][R66.64] ;  /* 0x0000000a42427981 */ /* 0x000f68000c1e1b00 */
[----:B------:R-:W5:Y:S01]  /*0b70*/  LDG.E.64 R64, desc[UR10][R64.64] ;  /* 0x0000000a40407981 */ /* 0x000f62000c1e1b00 */
[----:B------:R-:W-:-:S04]  /*0b80*/  @P1 IMAD.WIDE.U32 R68, R179, 0x20, R68 ;  /* 0x00000020b3441825 */ /* 0x000fc800078e0044 */
[----:B-1----:R-:W-:Y:S01]  /*0b90*/  @P0 IMAD.WIDE.U32 R72, R143, 0x8, R72 ;  /* 0x000000088f480825 */ /* 0x002fe200078e0048 */
[----:B------:R-:W5:Y:S04]  /*0ba0*/  @P1 LDG.E.128 R4, desc[UR10][R68.64] ;  /* 0x0000000a44041981 */ /* 0x000f68000c1e1d00 */
[----:B------:R0:W5:Y:S04]  /*0bb0*/  @P1 LDG.E.128 R8, desc[UR10][R68.64+0x10] ;  /* 0x0000100a44081981 */ /* 0x000168000c1e1d00 */
[----:B------:R1:W5:Y:S01]  /*0bc0*/  @P0 LDG.E.64 R2, desc[UR10][R72.64] ;  /* 0x0000000a48020981 */ /* 0x000362000c1e1b00 */
[----:B----4-:R-:W-:-:S05]  /*0bd0*/  FSEL R0, R0, RZ, !P4 ;  /* 0x000000ff00007208 */ /* 0x010fca0006000000 */
[C---:B------:R-:W-:Y:S01]  /*0be0*/  FADD.FTZ R71, -R0.reuse, R32 ;  /* 0x0000002000477221 */ /* 0x040fe20000010100 */
[C---:B------:R-:W-:Y:S01]  /*0bf0*/  FADD.FTZ R187, -R0.reuse, R35 ;  /* 0x0000002300bb7221 */ /* 0x040fe20000010100 */
[C---:B0-----:R-:W-:Y:S01]  /*0c00*/  FADD.FTZ R69, -R0.reuse, R34 ;  /* 0x0000002200457221 */ /* 0x041fe20000010100 */
[----:B-1----:R-:W-:Y:S01]  /*0c10*/  FADD.FTZ R73, -R0, R33 ;  /* 0x0000002100497221 */ /* 0x002fe20000010100 */
[C---:B--2---:R-:W-:Y:S02]  /*0c20*/  PRMT R32, R38.reuse, 0x7632, R32 ;  /* 0x0000763226207816 */ /* 0x044fe40000000020 */
[----:B------:R-:W-:Y:S02]  /*0c30*/  SHF.L.U32 R35, R38, 0x10, RZ ;  /* 0x0000001026237819 */ /* 0x000fe400000006ff */
[C---:B---3--:R-:W-:Y:S02]  /*0c40*/  PRMT R74, R40.reuse, 0x7632, R74 ;  /* 0x00007632284a7816 */ /* 0x048fe4000000004a */
[----:B------:R-:W-:Y:S01]  /*0c50*/  SHF.L.U32 R40, R40, 0x10, RZ ;  /* 0x0000001028287819 */ /* 0x000fe200000006ff */
[----:B------:R-:W-:Y:S01]  /*0c60*/  IMAD.U32 R38, R32, 0x10000, RZ ;  /* 0x0001000020267824 */ /* 0x000fe200078e00ff */
[C---:B------:R-:W-:Y:S01]  /*0c70*/  PRMT R34, R36.reuse, 0x7632, R34 ;  /* 0x0000763224227816 */ /* 0x040fe20000000022 */
[----:B------:R-:W-:Y:S01]  /*0c80*/  IMAD.U32 R36, R36, 0x10000, RZ ;  /* 0x0001000024247824 */ /* 0x000fe200078e00ff */
[----:B------:R-:W-:Y:S01]  /*0c90*/  SHF.L.U32 R74, R74, 0x10, RZ ;  /* 0x000000104a4a7819 */ /* 0x000fe200000006ff */
[----:B------:R-:W-:Y:S01]  /*0ca0*/  FMUL.FTZ R32, R173, R40 ;  /* 0x00000028ad207220 */ /* 0x000fe20000410000 */
[----:B------:R-:W-:Y:S01]  /*0cb0*/  FADD.FTZ R195, -R0, R46 ;  /* 0x0000002e00c37221 */ /* 0x000fe20000010100 */
[----:B------:R-:W-:Y:S01]  /*0cc0*/  FMUL.FTZ R46, R76, R73 ;  /* 0x000000494c2e7220 */ /* 0x000fe20000410000 */
[----:B------:R-:W-:Y:S01]  /*0cd0*/  PRMT R183, R41, 0x7632, R183 ;  /* 0x0000763229b77816 */ /* 0x000fe200000000b7 */
[----:B------:R-:W-:Y:S01]  /*0ce0*/  FFMA.FTZ R73, R177, R36, R32 ;  /* 0x00000024b1497223 */ /* 0x000fe20000010020 */
        /* <DEDUP_REMOVED lines=15> */
[C---:B------:R-:W-:Y:S01]  /*0de0*/  FMUL.FTZ R0, R76.reuse, R71 ;  /* 0x000000474c007220 */ /* 0x040fe20000410000 */
[----:B------:R-:W-:Y:S01]  /*0df0*/  PRMT R77, R37, 0x7632, R77 ;  /* 0x00007632254d7816 */ /* 0x000fe2000000004d */
[----:B------:R-:W-:Y:S01]  /*0e00*/  FMUL.FTZ R50, R76, R187 ;  /* 0x000000bb4c327220 */ /* 0x000fe20000410000 */
[----:B------:R-:W-:Y:S01]  /*0e10*/  SHF.L.U32 R43, R43, 0x10, RZ ;  /* 0x000000102b2b7819 */ /* 0x000fe200000006ff */
[----:B------:R-:W-:Y:S01]  /*0e20*/  FFMA.FTZ R187, R159, R34, R32 ;  /* 0x000000229fbb7223 */ /* 0x000fe20000010020 */
[----:B------:R-:W-:Y:S01]  /*0e30*/  SHF.L.U32 R37, R37, 0x10, RZ ;  /* 0x0000001025257819 */ /* 0x000fe200000006ff */
[----:B------:R-:W-:Y:S01]  /*0e40*/  FMUL.FTZ R75, R172, R41 ;  /* 0x00000029ac4b7220 */ /* 0x000fe20000410000 */
[----:B------:R-:W-:Y:S01]  /*0e50*/  SHF.L.U32 R183, R183, 0x10, RZ ;  /* 0x00000010b7b77819 */ /* 0x000fe200000006ff */
[----:B------:R-:W-:Y:S01]  /*0e60*/  FMUL.FTZ R60, R76, R191 ;  /* 0x000000bf4c3c7220 */ /* 0x000fe20000410000 */
[----:B------:R-:W-:Y:S01]  /*0e70*/  FADD.FTZ R32, RZ, R73 ;  /* 0x00000049ff207221 */ /* 0x000fe20000010000 */
[C---:B------:R-:W-:Y:S01]  /*0e80*/  PRMT R68, R39.reuse, 0x7632, R68 ;  /* 0x0000763227447816 */ /* 0x040fe20000000044 */
[----:B------:R-:W-:Y:S01]  /*0e90*/  FFMA.FTZ R191, R0, R73, RZ ;  /* 0x0000004900bf7223 */ /* 0x000fe200000100ff */
[----:B------:R-:W-:Y:S01]  /*0ea0*/  SHF.L.U32 R39, R39, 0x10, RZ ;  /* 0x0000001027277819 */ /* 0x000fe200000006ff */
[----:B------:R-:W-:Y:S01]  /*0eb0*/  FMUL.FTZ R48, R76, R69 ;  /* 0x000000454c307220 */ /* 0x000fe20000410000 */
[----:B------:R-:W-:Y:S01]  /*0ec0*/  PRMT R70, R42, 0x7632, R70 ;  /* 0x000076322a467816 */ /* 0x000fe20000000046 */
[----:B------:R-:W-:Y:S01]  /*0ed0*/  FMUL.FTZ R51, R170, R43 ;  /* 0x0000002baa337220 */ /* 0x000fe20000410000 */
[----:B------:R-:W-:Y:S01]  /*0ee0*/  SHF.L.U32 R42, R42, 0x10, RZ ;  /* 0x000000102a2a7819 */ /* 0x000fe200000006ff */
[C---:B------:R-:W-:Y:S01]  /*0ef0*/  FMUL.FTZ R63, R76.reuse, R189 ;  /* 0x000000bd4c3f7220 */ /* 0x040fe20000410000 */
[----:B------:R-:W-:Y:S01]  /*0f00*/  SHF.L.U32 R77, R77, 0x10, RZ ;  /* 0x000000104d4d7819 */ /* 0x000fe200000006ff */
[----:B------:R-:W-:Y:S01]  /*0f10*/  FMUL.FTZ R69, R76, R195 ;  /* 0x000000c34c457220 */ /* 0x000fe20000410000 */
[----:B------:R-:W-:Y:S01]  /*0f20*/  FFMA.FTZ R75, R176, R37, R75 ;  /* 0x00000025b04b7223 */ /* 0x000fe2000001004b */
[----:B------:R-:W-:Y:S01]  /*0f30*/  FMUL.FTZ R189, R154, R183 ;  /* 0x000000b79abd7220 */ /* 0x000fe20000410000 */
[----:B------:R-:W-:Y:S01]  /*0f40*/  FADD.FTZ R32, R187, R32 ;  /* 0x00000020bb207221 */ /* 0x000fe20000010000 */
[----:B------:R-:W-:Y:S01]  /*0f50*/  FFMA.FTZ R195, R46, R187, R191 ;  /* 0x000000bb2ec37223 */ /* 0x000fe200000100bf */
[----:B------:R-:W-:-:S02]  /*0f60*/  PRMT R190, R58, 0x7632, R190 ;  /* 0x000076323abe7816 */ /* 0x000fc400000000be */
[----:B------:R-:W-:Y:S02]  /*0f70*/  SHF.L.U32 R49, R58, 0x10, RZ ;  /* 0x000000103a317819 */ /* 0x000fe400000006ff */
[----:B------:R-:W-:Y:S01]  /*0f80*/  SHF.L.U32 R71, R72, 0x10, RZ ;  /* 0x0000001048477819 */ /* 0x000fe200000006ff */
[----:B------:R-:W-:Y:S01]  /*0f90*/  FFMA.FTZ R72, R174, R39, R51 ;  /* 0x00000027ae487223 */ /* 0x000fe20000010033 */
[----:B------:R-:W-:Y:S01]  /*0fa0*/  SHF.L.U32 R58, R68, 0x10, RZ ;  /* 0x00000010443a7819 */ /* 0x000fe200000006ff */
[----:B------:R-:W-:Y:S01]  /*0fb0*/  FMUL.FTZ R68, R171, R42 ;  /* 0x0000002aab447220 */ /* 0x000fe20000410000 */
[----:B------:R-:W-:Y:S01]  /*0fc0*/  SHF.L.U32 R70, R70, 0x10, RZ ;  /* 0x0000001046467819 */ /* 0x000fe200000006ff */
[----:B------:R-:W-:Y:S01]  /*0fd0*/  FMUL.FTZ R51, R76, R199 ;  /* 0x000000c74c337220 */ /* 0x000fe20000410000 */
[----:B------:R-:W-:Y:S01]  /*0fe0*/  PRMT R192, R59, 0x7632, R192 ;  /* 0x000076323bc07816 */ /* 0x000fe200000000c0 */
[----:B------:R-:W-:Y:S01]  /*0ff0*/  FFMA.FTZ R189, R158, R77, R189 ;  /* 0x0000004d9ebd7223 */ /* 0x000fe200000100bd */
[----:B------:R-:W-:Y:S01]  /*1000*/  FADD.FTZ R32, R75, R32 ;  /* 0x000000204b207221 */ /* 0x000fe20000010000 */
[----:B------:R-:W-:Y:S01]  /*1010*/  FFMA.FTZ R199, R48, R75, R195 ;  /* 0x0000004b30c77223 */ /* 0x000fe200000100c3 */
[----:B------:R-:W-:Y:S01]  /*1020*/  FMUL.FTZ R62, R76, R197 ;  /* 0x000000c54c3e7220 */ /* 0x000fe20000410000 */
[----:B------:R-:W-:Y:S01]  /*1030*/  FFMA.FTZ R68, R175, R35, R68 ;  /* 0x00000023af447223 */ /* 0x000fe20000010044 */
[----:B------:R-:W-:Y:S01]  /*1040*/  FMUL.FTZ R44, R153, R70 ;  /* 0x00000046992c7220 */ /* 0x000fe20000410000 */
[----:B------:R-:W-:Y:S01]  /*1050*/  SHF.L.U32 R197, R192, 0x10, RZ ;  /* 0x00000010c0c57819 */ /* 0x000fe200000006ff */
[----:B------:R-:W-:Y:S01]  /*1060*/  FADD.FTZ R195, R189, R32 ;  /* 0x00000020bdc37221 */ /* 0x000fe20000010000 */
[----:B------:R-:W-:Y:S01]  /*1070*/  FFMA.FTZ R192, R50, R189, R199 ;  /* 0x000000bd32c07223 */ /* 0x000fe200000100c7 */
[C---:B------:R-:W-:Y:S01]  /*1080*/  PRMT R178, R52.reuse, 0x7632, R178 ;  /* 0x0000763234b27816 */ /* 0x040fe200000000b2 */
[----:B------:R-:W-:Y:S01]  /*1090*/  FFMA.FTZ R199, R157, R38, R44 ;  /* 0x000000269dc77223 */ /* 0x000fe2000001002c */
[----:B------:R-:W-:Y:S01]  /*10a0*/  SHF.L.U32 R45, R52, 0x10, RZ ;  /* 0x00000010342d7819 */ /* 0x000fe200000006ff */
[----:B------:R-:W-:Y:S01]  /*10b0*/  FMUL.FTZ R52, R76, R203 ;  /* 0x000000cb4c347220 */ /* 0x000fe20000410000 */
[----:B------:R-:W-:Y:S01]  /*10c0*/  FADD.FTZ R32, R68, R195 ;  /* 0x000000c344207221 */ /* 0x000fe20000010000 */
[----:B------:R-:W-:Y:S01]  /*10d0*/  FFMA.FTZ R203, R63, R68, R192 ;  /* 0x000000443fcb7223 */ /* 0x000fe200000100c0 */
[----:B------:R-:W-:Y:S01]  /*10e0*/  PRMT R188, R56, 0x7632, R188 ;  /* 0x0000763238bc7816 */ /* 0x000fe200000000bc */
[----:B------:R-:W-:Y:S01]  /*10f0*/  FMUL.FTZ R201, R152, R71 ;  /* 0x0000004798c97220 */ /* 0x000fe20000410000 */
[----:B------:R-:W-:Y:S01]  /*1100*/  SHF.L.U32 R56, R56, 0x10, RZ ;  /* 0x0000001038387819 */ /* 0x000fe200000006ff */
[----:B------:R-:W-:Y:S01]  /*1110*/  FADD.FTZ R195, R199, R32 ;  /* 0x00000020c7c37221 */ /* 0x000fe20000010000 */
[----:B------:R-:W-:Y:S01]  /*1120*/  PRMT R186, R57, 0x7632, R186 ;  /* 0x0000763239ba7816 */ /* 0x000fe200000000ba */
[----:B------:R-:W-:Y:S01]  /*1130*/  FFMA.FTZ R44, R60, R199, R203 ;  /* 0x000000c73c2c7223 */ /* 0x000fe200000100cb */
[----:B------:R-:W-:Y:S01]  /*1140*/  SHF.L.U32 R188, R188, 0x10, RZ ;  /* 0x00000010bcbc7819 */ /* 0x000fe200000006ff */
[----:B------:R-:W-:Y:S01]  /*1150*/  FFMA.FTZ R201, R156, R58, R201 ;  /* 0x0000003a9cc97223 */ /* 0x000fe200000100c9 */
[----:B------:R-:W-:Y:S01]  /*1160*/  SHF.L.U32 R191, R186, 0x10, RZ ;  /* 0x00000010babf7819 */ /* 0x000fe200000006ff */
[----:B------:R-:W-:Y:S01]  /*1170*/  FMUL.FTZ R186, R165, R56 ;  /* 0x00000038a5ba7220 */ /* 0x000fe20000410000 */
[----:B------:R-:W-:Y:S01]  /*1180*/  FADD.FTZ R32, R72, R195 ;  /* 0x000000c348207221 */ /* 0x000fe20000010000 */
[----:B------:R-:W-:Y:S01]  /*1190*/  FFMA.FTZ R195, R69, R72, R44 ;  /* 0x0000004845c37223 */ /* 0x000fe2000001002c */
[----:B------:R-:W-:Y:S01]  /*11a0*/  SHF.L.U32 R57, R57, 0x10, RZ ;  /* 0x0000001039397819 */ /* 0x000fe200000006ff */
[----:B------:R-:W-:Y:S01]  /*11b0*/  FFMA.FTZ R186, R169, R45, R186 ;  /* 0x0000002da9ba7223 */ /* 0x000fe200000100ba */
[----:B------:R-:W-:Y:S01]  /*11c0*/  SHF.L.U32 R178, R178, 0x10, RZ ;  /* 0x00000010b2b27819 */ /* 0x000fe200000006ff */
[----:B------:R-:W-:Y:S01]  /*11d0*/  FMUL.FTZ R192, R147, R188 ;  /* 0x000000bc93c07220 */ /* 0x000fe20000410000 */
[----:B------:R-:W-:Y:S01]  /*11e0*/  FADD.FTZ R203, R201, R32 ;  /* 0x00000020c9cb7221 */ /* 0x000fe20000010000 */
[----:B------:R-:W-:Y:S01]  /*11f0*/  FFMA.FTZ R44, R62, R201, R195 ;  /* 0x000000c93e2c7223 */ /* 0x000fe200000100c3 */
[C---:B------:R-:W-:Y:S01]  /*1200*/  PRMT R182, R53.reuse, 0x7632, R182 ;  /* 0x0000763235b67816 */ /* 0x040fe200000000b6 */
[----:B------:R-:W-:Y:S01]  /*1210*/  FMUL.FTZ R61, R76, R205 ;  /* 0x000000cd4c3d7220 */ /* 0x000fe20000410000 */
[----:B------:R-:W-:-:S02]  /*1220*/  IMAD.U32 R53, R53, 0x10000, RZ ;  /* 0x0001000035357824 */ /* 0x000fc400078e00ff */
[----:B------:R-:W-:Y:S01]  /*1230*/  FMUL.FTZ R205, R164, R57 ;  /* 0x00000039a4cd7220 */ /* 0x000fe20000410000 */
[----:B------:R-:W-:Y:S01]  /*1240*/  FFMA.FTZ R195, R151, R178, R192 ;  /* 0x000000b297c37223 */ /* 0x000fe200000100c0 */
[----:B------:R-:W-:Y:S01]  /*1250*/  FADD.FTZ R32, R186, R203 ;  /* 0x000000cbba207221 */ /* 0x000fe20000010000 */
[----:B------:R-:W-:Y:S01]  /*1260*/  FFMA.FTZ R203, R51, R186, R44 ;  /* 0x000000ba33cb7223 */ /* 0x000fe2000001002c */
[----:B------:R-:W-:Y:S01]  /*1270*/  PRMT R180, R54, 0x7632, R180 ;  /* 0x0000763236b47816 */ /* 0x000fe200000000b4 */
[----:B------:R-:W-:Y:S01]  /*1280*/  FFMA.FTZ R192, R168, R53, R205 ;  /* 0x00000035a8c07223 */ /* 0x000fe200000100cd */
[----:B------:R-:W-:Y:S01]  /*1290*/  SHF.L.U32 R47, R54, 0x10, RZ ;  /* 0x00000010362f7819 */ /* 0x000fe200000006ff */
[----:B------:R-:W-:Y:S01]  /*12a0*/  FMUL.FTZ R54, R76, R207 ;  /* 0x000000cf4c367220 */ /* 0x000fe20000410000 */
[----:B------:R-:W-:Y:S01]  /*12b0*/  SHF.L.U32 R182, R182, 0x10, RZ ;  /* 0x00000010b6b67819 */ /* 0x000fe200000006ff */
[----:B------:R-:W-:Y:S01]  /*12c0*/  FMUL.FTZ R207, R146, R191 ;  /* 0x000000bf92cf7220 */ /* 0x000fe20000410000 */
[----:B------:R-:W-:Y:S01]  /*12d0*/  FADD.FTZ R205, R32, R195 ;  /* 0x000000c320cd7221 */ /* 0x000fe20000010000 */
[----:B------:R-:W-:Y:S01]  /*12e0*/  FFMA.FTZ R32, R52, R195, R203 ;  /* 0x000000c334207223 */ /* 0x000fe200000100cb */
[----:B------:R-:W-:Y:S01]  /*12f0*/  SHF.L.U32 R190, R190, 0x10, RZ ;  /* 0x00000010bebe7819 */ /* 0x000fe200000006ff */
[----:B------:R-:W-:Y:S01]  /*1300*/  FMUL.FTZ R194, R76, R185 ;  /* 0x000000b94cc27220 */ /* 0x000fe20000410000 */
[----:B------:R-:W-:Y:S01]  /*1310*/  FMUL.FTZ R196, R162, R49 ;  /* 0x00000031a2c47220 */ /* 0x000fe20000410000 */
[----:B------:R-:W-:Y:S01]  /*1320*/  FFMA.FTZ R185, R150, R182, R207 ;  /* 0x000000b696b97223 */ /* 0x000fe200000100cf */
[----:B------:R-:W-:Y:S01]  /*1330*/  FADD.FTZ R44, R205, R192 ;  /* 0x000000c0cd2c7221 */ /* 0x000fe20000010000 */
[----:B------:R-:W-:Y:S01]  /*1340*/  FFMA.FTZ R203, R61, R192, R32 ;  /* 0x000000c03dcb7223 */ /* 0x000fe20000010020 */
[----:B------:R-:W-:Y:S01]  /*1350*/  SHF.L.U32 R59, R59, 0x10, RZ ;  /* 0x000000103b3b7819 */ /* 0x000fe200000006ff */
[----:B------:R-:W-:Y:S01]  /*1360*/  FFMA.FTZ R196, R167, R47, R196 ;  /* 0x0000002fa7c47223 */ /* 0x000fe200000100c4 */
[----:B------:R-:W-:Y:S01]  /*1370*/  SHF.L.U32 R180, R180, 0x10, RZ ;  /* 0x00000010b4b47819 */ /* 0x000fe200000006ff */
[----:B------:R-:W-:Y:S01]  /*1380*/  FMUL.FTZ R198, R145, R190 ;  /* 0x000000be91c67220 */ /* 0x000fe20000410000 */
[----:B------:R-:W-:Y:S01]  /*1390*/  FADD.FTZ R205, R44, R185 ;  /* 0x000000b92ccd7221 */ /* 0x000fe20000010000 */
[C---:B------:R-:W-:Y:S01]  /*13a0*/  PRMT R184, R55.reuse, 0x7632, R184 ;  /* 0x0000763237b87816 */ /* 0x040fe200000000b8 */
[----:B------:R-:W-:Y:S01]  /*13b0*/  FMUL.FTZ R193, R76, R193 ;  /* 0x000000c14cc17220 */ /* 0x000fe20000410000 */
[----:B------:R-:W-:Y:S01]  /*13c0*/  FFMA.FTZ R32, R54, R185, R203 ;  /* 0x000000b936207223 */ /* 0x000fe200000100cb */
[----:B------:R-:W-:Y:S01]  /*13d0*/  SHF.L.U32 R55, R55, 0x10, RZ ;  /* 0x0000001037377819 */ /* 0x000fe200000006ff */
[----:B------:R-:W-:Y:S01]  /*13e0*/  FMUL.FTZ R209, R160, R59 ;  /* 0x0000003ba0d17220 */ /* 0x000fe20000410000 */
[----:B------:R-:W-:Y:S01]  /*13f0*/  FFMA.FTZ R203, R149, R180, R198 ;  /* 0x000000b495cb7223 */ /* 0x000fe200000100c6 */
[----:B------:R-:W-:Y:S01]  /*1400*/  FADD.FTZ R44, R205, R196 ;  /* 0x000000c4cd2c7221 */ /* 0x000fe20000010000 */
[----:B------:R-:W-:Y:S01]  /*1410*/  FFMA.FTZ R205, R193, R196, R32 ;  /* 0x000000c4c1cd7223 */ /* 0x000fe20000010020 */
[----:B------:R-:W-:Y:S01]  /*1420*/  FFMA.FTZ R198, R166, R55, R209 ;  /* 0x00000037a6c67223 */ /* 0x000fe200000100d1 */
[----:B------:R-:W-:-:S02]  /*1430*/  IMAD.U32 R184, R184, 0x10000, RZ ;  /* 0x00010000b8b87824 */ /* 0x000fc400078e00ff */
[----:B------:R-:W-:Y:S01]  /*1440*/  FMUL.FTZ R209, R144, R197 ;  /* 0x000000c590d17220 */ /* 0x000fe20000410000 */
[----:B------:R-:W-:Y:S01]  /*1450*/  FADD.FTZ R207, R44, R203 ;  /* 0x000000cb2ccf7221 */ /* 0x000fe20000010000 */
[----:B------:R-:W-:Y:S01]  /*1460*/  FMUL.FTZ R181, R76, R181 ;  /* 0x000000b54cb57220 */ /* 0x000fe20000410000 */
[----:B------:R-:W-:Y:S01]  /*1470*/  FFMA.FTZ R32, R194, R203, R205 ;  /* 0x000000cbc2207223 */ /* 0x000fe200000100cd */
[----:B------:R-:W-:Y:S01]  /*1480*/  FMUL.FTZ R200, R76, R33 ;  /* 0x000000214cc87220 */ /* 0x000fe20000410000 */
[----:B------:R-:W-:Y:S01]  /*1490*/  FFMA.FTZ R205, R148, R184, R209 ;  /* 0x000000b894cd7223 */ /* 0x000fe200000100d1 */
[----:B------:R-:W-:Y:S01]  /*14a0*/  FADD.FTZ R44, R207, R198 ;  /* 0x000000c6cf2c7221 */ /* 0x000fe20000010000 */
[----:B------:R-:W-:-:S03]  /*14b0*/  FFMA.FTZ R33, R181, R198, R32 ;  /* 0x000000c6b5217223 */ /* 0x000fc60000010020 */
[----:B------:R-:W-:Y:S01]  /*14c0*/  FADD.FTZ R44, R44, R205 ;  /* 0x000000cd2c2c7221 */ /* 0x000fe20000010000 */
[----:B------:R-:W-:-:S04]  /*14d0*/  FFMA.FTZ R33, R200, R205, R33 ;  /* 0x000000cdc8217223 */ /* 0x000fc80000010021 */
        /* <DEDUP_REMOVED lines=19> */
[----:B--2---:R-:W-:Y:S01]  /*1610*/  LOP3.LUT P2, RZ, R44, 0x1f, RZ, 0xc0, !PT ;  /* 0x0000001f2cff7812 */ /* 0x004fe2000784c0ff */
[----:B------:R-:W-:Y:S01]  /*1620*/  BSSY.RECONVERGENT B0, `(.L_x_842) ;  /* 0x000000c000007945 */ /* 0x000fe20003800200 */
[----:B0-----:R-:W-:Y:S01]  /*1630*/  FADD.FTZ R32, R206, R33 ;  /* 0x00000021ce207221 */ /* 0x001fe20000010000 */
[----:B-1----:R-:W-:-:S10]  /*1640*/  FADD.FTZ R33, R207, R208 ;  /* 0x000000d0cf217221 */ /* 0x002fd40000010000 */
        /* <DEDUP_REMOVED lines=9> */
.L_x_843:
[----:B------:R-:W-:Y:S05]  /*16e0*/  BSYNC.RECONVERGENT B0 ;  /* 0x0000000000007941 */ /* 0x000fea0003800200 */
.L_x_842:
[----:B------:R-:W1:Y:S08]  /*16f0*/  S2UR UR5, SR_CgaCtaId ;  /* 0x00000000000579c3 */ /* 0x000e700000008800 */
[----:B------:R-:W-:Y:S01]  /*1700*/  BAR.SYNC.DEFER_BLOCKING 0x0 ;  /* 0x0000000000007b1d */ /* 0x000fe20000010000 */
[----:B------:R-:W-:Y:S01]  /*1710*/  FFMA.FTZ R137, R46, R34, R137 ;  /* 0x000000222e897223 */ /* 0x000fe20000010089 */
[----:B------:R-:W-:Y:S01]  /*1720*/  FADD.FTZ R136, R34, R136 ;  /* 0x0000008822887221 */ /* 0x000fe20000010000 */
[----:B------:R-:W-:Y:S01]  /*1730*/  FADD.FTZ R114, R35, R114 ;  /* 0x0000007223727221 */ /* 0x000fe20000010000 */
[----:B------:R-:W-:Y:S01]  /*1740*/  FFMA.FTZ R126, R63, R35, R126 ;  /* 0x000000233f7e7223 */ /* 0x000fe2000001007e */
[----:B------:R-:W-:Y:S01]  /*1750*/  FADD.FTZ R142, R36, R142 ;  /* 0x0000008e248e7221 */ /* 0x000fe20000010000 */
[----:B------:R-:W-:Y:S01]  /*1760*/  UMOV UR4, 0x400 ;  /* 0x0000040000047882 */ /* 0x000fe20000000000 */
        /* <DEDUP_REMOVED lines=12> */
[----:B------:R-:W2:Y:S01]  /*1830*/  LDC.64 R40, c[0x0][0x380] ;  /* 0x0000e000ff287b82 */ /* 0x000ea20000000a00 */
[----:B------:R-:W-:Y:S01]  /*1840*/  FFMA.FTZ R100, R69, R43, R100 ;  /* 0x0000002b45647223 */ /* 0x000fe20000010064 */
[----:B------:R-:W-:Y:S01]  /*1850*/  UISETP.NE.U32.AND UP0, UPT, UR16, URZ, UPT ;  /* 0x000000ff1000728c */ /* 0x000fe2000bf05070 */
[----:B------:R-:W-:Y:S01]  /*1860*/  FADD.FTZ R110, R45, R110 ;  /* 0x0000006e2d6e7221 */ /* 0x000fe20000010000 */
[----:B-1----:R-:W-:Y:S01]  /*1870*/  ULEA UR4, UR5, UR4, 0x18 ;  /* 0x0000000405047291 */ /* 0x002fe2000f8ec0ff */
[C---:B------:R-:W-:Y:S01]  /*1880*/  FFMA.FTZ R122, R51.reuse, R45, R122 ;  /* 0x0000002d337a7223 */ /* 0x040fe2000001007a */
[----:B------:R-:W-:Y:S01]  /*1890*/  UISETP.NE.AND.EX UP0, UPT, UR17, URZ, UPT, UP0 ;  /* 0x000000ff1100728c */ /* 0x000fe2000bf05300 */
[----:B------:R-:W-:Y:S01]  /*18a0*/  FADD.FTZ R83, R56, R83 ;  /* 0x0000005338537221 */ /* 0x000fe20000010000 */
[----:B------:R-:W-:Y:S01]  /*18b0*/  UIADD3 UR5, UPT, UPT, UR4, 0x2020, URZ ;  /* 0x0000202004057890 */ /* 0x000fe2000fffe0ff */
[----:B------:R-:W-:Y:S01]  /*18c0*/  FFMA.FTZ R98, R51, R56, R98 ;  /* 0x0000003833627223 */ /* 0x000fe20000010062 */
[----:B------:R-:W-:Y:S01]  /*18d0*/  @!UP1 UIADD3 UR5, UPT, UPT, UR4, 0x2000, URZ ;  /* 0x0000200004059890 */ /* 0x000fe2000fffe0ff */
[----:B------:R-:W-:Y:S01]  /*18e0*/  FFMA.FTZ R129, R50, R77, R129 ;  /* 0x0000004d32817223 */ /* 0x000fe20000010081 */
[----:B------:R-:W-:Y:S01]  /*18f0*/  UIADD3 UR7, UPT, UPT, UR4, 0x2030, URZ ;  /* 0x0000203004077890 */ /* 0x000fe2000fffe0ff */
[----:B------:R-:W-:Y:S01]  /*1900*/  FADD.FTZ R128, R77, R128 ;  /* 0x000000804d807221 */ /* 0x000fe20000010000 */
[----:B------:R-:W-:Y:S01]  /*1910*/  @!UP1 UIADD3 UR7, UPT, UPT, UR4, 0x2010, URZ ;  /* 0x0000201004079890 */ /* 0x000fe2000fffe0ff */
[----:B------:R-:W-:Y:S01]  /*1920*/  FFMA.FTZ R135, R46, R74, R135 ;  /* 0x0000004a2e877223 */ /* 0x000fe20000010087 */
[----:B------:R-:W-:Y:S01]  /*1930*/  FADD.FTZ R134, R74, R134 ;  /* 0x000000864a867221 */ /* 0x000fe20000010000 */
[----:B------:R-:W-:Y:S01]  /*1940*/  FFMA.FTZ R127, R50, R183, R127 ;  /* 0x000000b7327f7223 */ /* 0x000fe2000001007f */
[----:B------:R-:W-:Y:S01]  /*1950*/  FADD.FTZ R78, R183, R78 ;  /* 0x0000004eb74e7221 */ /* 0x000fe20000010000 */
[----:B0-----:R-:W0:Y:S01]  /*1960*/  LDS.128 R32, [UR5] ;  /* 0x00000005ff207984 */ /* 0x001e220008000c00 */
[----:B------:R-:W-:Y:S01]  /*1970*/  FADD.FTZ R79, R42, R79 ;  /* 0x0000004f2a4f7221 */ /* 0x000fe20000010000 */
[----:B------:R-:W-:Y:S01]  /*1980*/  FFMA.FTZ R102, R63, R42, R102 ;  /* 0x0000002a3f667223 */ /* 0x000fe20000010066 */
[----:B------:R-:W-:Y:S01]  /*1990*/  FADD.FTZ R80, R70, R80 ;  /* 0x0000005046507221 */ /* 0x000fe20000010000 */
[----:B------:R-:W1:Y:S01]  /*19a0*/  LDS.128 R36, [UR7] ;  /* 0x00000007ff247984 */ /* 0x000e620008000c00 */
[----:B--2---:R-:W-:Y:S01]  /*19b0*/  IADD3 R163, PT, PT, R163, R40, RZ ;  /* 0x00000028a3a37210 */ /* 0x004fe20007ffe0ff */
[----:B------:R-:W-:Y:S01]  /*19c0*/  FFMA.FTZ R101, R60, R70, R101 ;  /* 0x000000463c657223 */ /* 0x000fe20000010065 */
[----:B------:R-:W-:Y:S01]  /*19d0*/  FADD.FTZ R111, R58, R111 ;  /* 0x0000006f3a6f7221 */ /* 0x000fe20000010000 */
[C---:B------:R-:W-:Y:S01]  /*19e0*/  FFMA.FTZ R123, R62.reuse, R58, R123 ;  /* 0x0000003a3e7b7223 */ /* 0x040fe2000001007b */
[----:B------:R-:W-:Y:S01]  /*19f0*/  FADD.FTZ R82, R71, R82 ;  /* 0x0000005247527221 */ /* 0x000fe20000010000 */
[----:B------:R-:W-:Y:S01]  /*1a00*/  FFMA.FTZ R99, R62, R71, R99 ;  /* 0x000000473e637223 */ /* 0x000fe20000010063 */
        /* <DEDUP_REMOVED lines=26> */
[----:B------:R-:W-:Y:S01]  /*1bb0*/  ISETP.GE.AND P3, PT, R163, R41, PT ;  /* 0x00000029a300720c */ /* 0x000fe20003f66270 */
        /* <DEDUP_REMOVED lines=13> */
[----:B------:R-:W-:Y:S06]  /*1c90*/  BRA.U UP0, `(.L_x_844) ;  /* 0x0000000d00947547 */ /* 0x000fec000b800000 */
        /* <DEDUP_REMOVED lines=10> */
[-CC-:B------:R-:W-:Y:S01]  /*1d40*/  FFMA.FTZ R69, R69, R45.reuse, R56.reuse ;  /* 0x0000002d45457223 */ /* 0x180fe20000010038 */
[-C--:B------:R-:W-:Y:S01]  /*1d50*/  FFMA.FTZ R62, R62, R45.reuse, R56 ;  /* 0x0000002d3e3e7223 */ /* 0x080fe20000010038 */
[----:B------:R-:W-:Y:S01]  /*1d60*/  FADD.FTZ R63, R68, -R63 ;  /* 0x8000003f443f7221 */ /* 0x000fe20000010000 */
[----:B------:R-:W-:Y:S01]  /*1d70*/  FADD.FTZ R199, R199, -R60 ;  /* 0x8000003cc7c77221 */ /* 0x000fe20000010000 */
[----:B------:R-:W-:Y:S01]  /*1d80*/  FADD.FTZ R69, R72, -R69 ;  /* 0x8000004548457221 */ /* 0x000fe20000010000 */
[----:B------:R-:W-:Y:S01]  /*1d90*/  FADD.FTZ R201, R201, -R62 ;  /* 0x8000003ec9c97221 */ /* 0x000fe20000010000 */
[-CC-:B------:R-:W-:Y:S01]  /*1da0*/  FFMA.FTZ R46, R46, R45.reuse, R56.reuse ;  /* 0x0000002d2e2e7223 */ /* 0x180fe20000010038 */
[-CC-:B------:R-:W-:Y:S01]  /*1db0*/  FFMA.FTZ R48, R48, R45.reuse, R56.reuse ;  /* 0x0000002d30307223 */ /* 0x180fe20000010038 */
[-CC-:B------:R-:W-:Y:S01]  /*1dc0*/  FFMA.FTZ R50, R50, R45.reuse, R56.reuse ;  /* 0x0000002d32327223 */ /* 0x180fe20000010038 */
[----:B------:R-:W-:Y:S01]  /*1dd0*/  FFMA.FTZ R0, R0, R45, R56 ;  /* 0x0000002d00007223 */ /* 0x000fe20000010038 */
[C---:B------:R-:W-:Y:S01]  /*1de0*/  FMUL.FTZ R201, R76.reuse, R201 ;  /* 0x000000c94cc97220 */ /* 0x040fe20000410000 */
[C---:B------:R-:W-:Y:S01]  /*1df0*/  FMUL.FTZ R69, R76.reuse, R69 ;  /* 0x000000454c457220 */ /* 0x040fe20000410000 */
[C---:B------:R-:W-:Y:S01]  /*1e00*/  FMUL.FTZ R63, R76.reuse, R63 ;  /* 0x0000003f4c3f7220 */ /* 0x040fe20000410000 */
[----:B------:R-:W-:Y:S01]  /*1e10*/  FMUL.FTZ R199, R76, R199 ;  /* 0x000000c74cc77220 */ /* 0x000fe20000410000 */
        /* <DEDUP_REMOVED lines=10> */
[C---:B------:R-:W-:Y:S01]  /*1ec0*/  FMUL.FTZ R187, R76.reuse, R187 ;  /* 0x000000bb4cbb7220 */ /* 0x040fe20000410000 */
[C---:B------:R-:W-:Y:S01]  /*1ed0*/  LOP3.LUT P5, RZ, R67.reuse, 0xff, RZ, 0xc0, !PT ;  /* 0x000000ff43ff7812 */ /* 0x040fe200078ac0ff */
[C---:B------:R-:W-:Y:S01]  /*1ee0*/  FMUL.FTZ R75, R76.reuse, R75 ;  /* 0x0000004b4c4b7220 */ /* 0x040fe20000410000 */
[C---:B------:R-:W-:Y:S01]  /*1ef0*/  ISETP.GE.U32.AND.EX P2, PT, R67.reuse, 0x1000000, PT, P2 ;  /* 0x010000004300780c */ /* 0x040fe20003f46120 */
[C---:B------:R-:W-:Y:S01]  /*1f00*/  FMUL.FTZ R189, R76.reuse, R189 ;  /* 0x000000bd4cbd7220 */ /* 0x040fe20000410000 */
[----:B------:R-:W-:Y:S01]  /*1f10*/  LOP3.LUT P6, RZ, R67, 0xff00, RZ, 0xc0, !PT ;  /* 0x0000ff0043ff7812 */ /* 0x000fe200078cc0ff */
[----:B------:R-:W-:Y:S01]  /*1f20*/  FMUL.FTZ R73, R76, R73 ;  /* 0x000000494c497220 */ /* 0x000fe20000410000 */
        /* <DEDUP_REMOVED lines=21> */
.L_x_846:
[-CC-:B------:R-:W-:Y:S01]  /*2080*/  FFMA.FTZ R69, R69, R45.reuse, R56.reuse ;  /* 0x0000002d45457223 */ /* 0x180fe20000010038 */
[-CC-:B------:R-:W-:Y:S01]  /*2090*/  FFMA.FTZ R62, R62, R45.reuse, R56.reuse ;  /* 0x0000002d3e3e7223 */ /* 0x180fe20000010038 */
[-CC-:B------:R-:W-:Y:S01]  /*20a0*/  FFMA.FTZ R0, R0, R45.reuse, R56.reuse ;  /* 0x0000002d00007223 */ /* 0x180fe20000010038 */
[----:B------:R-:W-:Y:S01]  /*20b0*/  FFMA.FTZ R48, R48, R45, R56 ;  /* 0x0000002d30307223 */ /* 0x000fe20000010038 */
[----:B------:R-:W-:Y:S01]  /*20c0*/  FADD.FTZ R69, R72, -R69 ;  /* 0x8000004548457221 */ /* 0x000fe20000010000 */
[----:B------:R-:W-:Y:S01]  /*20d0*/  FADD.FTZ R27, R201, -R62 ;  /* 0x8000003ec91b7221 */ /* 0x000fe20000010000 */
[----:B------:R-:W-:Y:S01]  /*20e0*/  FADD.FTZ R73, R73, -R0 ;  /* 0x8000000049497221 */ /* 0x000fe20000010000 */
[----:B-----5:R-:W-:Y:S01]  /*20f0*/  LOP3.LUT P5, RZ, R67, 0xff0000, RZ, 0xc0, !PT ;  /* 0x00ff000043ff7812 */ /* 0x020fe200078ac0ff */
[C---:B------:R-:W-:Y:S01]  /*2100*/  FMUL.FTZ R26, R76.reuse, R69 ;  /* 0x000000454c1a7220 */ /* 0x040fe20000410000 */
[----:B------:R-:W-:Y:S01]  /*2110*/  FMUL.FTZ R27, R76, R27 ;  /* 0x0000001b4c1b7220 */ /* 0x000fe20000410000 */
[----:B------:R-:W-:Y:S01]  /*2120*/  FADD.FTZ R75, R75, -R48 ;  /* 0x800000304b4b7221 */ /* 0x000fe20000010000 */
[-CC-:B------:R-:W-:Y:S01]  /*2130*/  FFMA.FTZ R60, R60, R45.reuse, R56.reuse ;  /* 0x0000002d3c3c7223 */ /* 0x180fe20000010038 */
[----:B------:R-:W-:Y:S01]  /*2140*/  FMUL.FTZ R22, R26, UR6 ;  /* 0x000000061a167c20 */ /* 0x000fe20008410000 */
[----:B------:R-:W-:Y:S01]  /*2150*/  ISETP.GE.U32.AND P2, PT, R66, RZ, PT ;  /* 0x000000ff4200720c */ /* 0x000fe20003f46070 */
[-CC-:B------:R-:W-:Y:S01]  /*2160*/  FFMA.FTZ R46, R46, R45.reuse, R56.reuse ;  /* 0x0000002d2e2e7223 */ /* 0x180fe20000010038 */
[-CC-:B------:R-:W-:Y:S01]  /*2170*/  FFMA.FTZ R50, R50, R45.reuse, R56.reuse ;  /* 0x0000002d32327223 */ /* 0x180fe20000010038 */
[----:B------:R-:W-:Y:S01]  /*2180*/  FFMA.FTZ R63, R63, R45, R56 ;  /* 0x0000002d3f3f7223 */ /* 0x000fe20000010038 */
[----:B------:R-:W-:Y:S01]  /*2190*/  FMUL.FTZ R20, R76, R73 ;  /* 0x000000494c147220 */ /* 0x000fe20000410000 */
[----:B------:R-:W-:Y:S01]  /*21a0*/  FMUL.FTZ R24, R27, UR6 ;  /* 0x000000061b187c20 */ /* 0x000fe20008410000 */
[----:B------:R-:W-:Y:S01]  /*21b0*/  FSEL R40, R22, RZ, P5 ;  /* 0x000000ff16287208 */ /* 0x000fe20002800000 */
[----:B------:R-:W-:Y:S01]  /*21c0*/  FADD.FTZ R25, R199, -R60 ;  /* 0x8000003cc7197221 */ /* 0x000fe20000010000 */
[----:B------:R-:W-:Y:S01]  /*21d0*/  ISETP.GE.U32.AND.EX P2, PT, R67, 0x1000000, PT, P2 ;  /* 0x010000004300780c */ /* 0x000fe20003f46120 */
[----:B------:R-:W-:Y:S01]  /*21e0*/  FMUL.FTZ R22, R76, R75 ;  /* 0x0000004b4c167220 */ /* 0x000fe20000410000 */
[----:B------:R-:W-:Y:S01]  /*21f0*/  FADD.FTZ R21, R187, -R46 ;  /* 0x8000002ebb157221 */ /* 0x000fe20000010000 */
[----:B------:R-:W-:Y:S01]  /*2200*/  FADD.FTZ R23, R189, -R50 ;  /* 0x80000032bd177221 */ /* 0x000fe20000010000 */
        /* <DEDUP_REMOVED lines=8> */
[C---:B------:R-:W-:Y:S01]  /*2290*/  FMUL.FTZ R23, R76.reuse, R23 ;  /* 0x000000174c177220 */ /* 0x040fe20000410000 */
[----:B------:R-:W-:Y:S01]  /*22a0*/  FMUL.FTZ R24, R76, R63 ;  /* 0x0000003f4c187220 */ /* 0x000fe20000410000 */
[----:B------:R-:W-:Y:S01]  /*22b0*/  FSEL R0, R0, RZ, P4 ;  /* 0x000000ff00007208 */ /* 0x000fe20002000000 */
[----:B------:R-:W-:Y:S01]  /*22c0*/  FMUL.FTZ R36, R25, UR6 ;  /* 0x0000000619247c20 */ /* 0x000fe20008410000 */
[----:B------:R-:W-:Y:S01]  /*22d0*/  LOP3.LUT P4, RZ, R67, 0xff00, RZ, 0xc0, !PT ;  /* 0x0000ff0043ff7812 */ /* 0x000fe2000788c0ff */
[----:B------:R-:W-:Y:S01]  /*22e0*/  FMUL.FTZ R32, R21, UR6 ;  /* 0x0000000615207c20 */ /* 0x000fe20008410000 */
[----:B------:R-:W-:Y:S01]  /*22f0*/  FMUL.FTZ R35, R24, UR6 ;  /* 0x0000000618237c20 */ /* 0x000fe20008410000 */
[----:B------:R-:W-:Y:S01]  /*2300*/  FMUL.FTZ R34, R23, UR6 ;  /* 0x0000000617227c20 */ /* 0x000fe20008410000 */
[----:B------:R-:W-:-:S02]  /*2310*/  FSEL R33, R33, RZ, P6 ;  /* 0x000000ff21217208 */ /* 0x000fc40003000000 */
[C---:B------:R-:W-:Y:S02]  /*2320*/  LOP3.LUT P2, RZ, R66.reuse, 0xff000000, RZ, 0xc0, !PT ;  /* 0xff00000042ff7812 */ /* 0x040fe4000784c0ff */
[----:B------:R-:W-:Y:S02]  /*2330*/  LOP3.LUT P5, RZ, R67, 0xff, RZ, 0xc0, !PT ;  /* 0x000000ff43ff7812 */ /* 0x000fe400078ac0ff */
        /* <DEDUP_REMOVED lines=10> */
.L_x_845:
        /* <DEDUP_REMOVED lines=12> */
[----:B------:R-:W-:Y:S01]  /*24a0*/  FFMA.FTZ R60, R60, R45, R56 ;  /* 0x0000002d3c3c7223 */ /* 0x000fe20000010038 */
[----:B------:R-:W-:Y:S01]  /*24b0*/  FADD.FTZ R73, R73, -R0 ;  /* 0x8000000049497221 */ /* 0x000fe20000010000 */
[C---:B-----5:R-:W-:Y:S01]  /*24c0*/  FFMA.FTZ R32, R76.reuse, R69, R10 ;  /* 0x000000454c207223 */ /* 0x060fe2000001000a */
[C---:B------:R-:W-:Y:S01]  /*24d0*/  FFMA.FTZ R33, R76.reuse, R33, R11 ;  /* 0x000000214c217223 */ /* 0x040fe2000001000b */
[----:B------:R-:W-:Y:S01]  /*24e0*/  FFMA.FTZ R0, R76, R63, R8 ;  /* 0x0000003f4c007223 */ /* 0x000fe20000010008 */
[----:B------:R-:W-:Y:S01]  /*24f0*/  FADD.FTZ R60, R199, -R60 ;  /* 0x8000003cc73c7221 */ /* 0x000fe20000010000 */
[----:B------:R-:W-:Y:S01]  /*2500*/  ISETP.GE.U32.AND P2, PT, R66, RZ, PT ;  /* 0x000000ff4200720c */ /* 0x000fe20003f46070 */
[-CC-:B------:R-:W-:Y:S01]  /*2510*/  FFMA.FTZ R46, R46, R45.reuse, R56.reuse ;  /* 0x0000002d2e2e7223 */ /* 0x180fe20000010038 */
[-CC-:B------:R-:W-:Y:S01]  /*2520*/  FFMA.FTZ R48, R48, R45.reuse, R56.reuse ;  /* 0x0000002d30307223 */ /* 0x180fe20000010038 */
[----:B------:R-:W-:Y:S01]  /*2530*/  FFMA.FTZ R50, R50, R45, R56 ;  /* 0x0000002d32327223 */ /* 0x000fe20000010038 */
[----:B------:R-:W-:Y:S01]  /*2540*/  FMUL.FTZ R33, R33, UR6 ;  /* 0x0000000621217c20 */ /* 0x000fe20008410000 */
[----:B------:R-:W-:Y:S01]  /*2550*/  FMUL.FTZ R32, R32, UR6 ;  /* 0x0000000620207c20 */ /* 0x000fe20008410000 */
[----:B------:R-:W-:Y:S01]  /*2560*/  FMUL.FTZ R0, R0, UR6 ;  /* 0x0000000600007c20 */ /* 0x000fe20008410000 */
[C---:B------:R-:W-:Y:S01]  /*2570*/  LOP3.LUT P4, RZ, R67.reuse, 0xff0000, RZ, 0xc0, !PT ;  /* 0x00ff000043ff7812 */ /* 0x040fe2000788c0ff */
[----:B------:R-:W-:Y:S01]  /*2580*/  FFMA.FTZ R35, R76, R60, R9 ;  /* 0x0000003c4c237223 */ /* 0x000fe20000010009 */
[----:B------:R-:W-:Y:S01]  /*2590*/  LOP3.LUT P5, RZ, R67, 0xff, RZ, 0xc0, !PT ;  /* 0x000000ff43ff7812 */ /* 0x000fe200078ac0ff */
[----:B------:R-:W-:Y:S01]  /*25a0*/  FADD.FTZ R46, R187, -R46 ;  /* 0x8000002ebb2e7221 */ /* 0x000fe20000010000 */
[----:B------:R-:W-:Y:S01]  /*25b0*/  ISETP.GE.U32.AND.EX P2, PT, R67, 0x1000000, PT, P2 ;  /* 0x010000004300780c */ /* 0x000fe20003f46120 */
[----:B------:R-:W-:Y:S01]  /*25c0*/  FADD.FTZ R75, R75, -R48 ;  /* 0x800000304b4b7221 */ /* 0x000fe20000010000 */
[----:B------:R-:W-:Y:S01]  /*25d0*/  FADD.FTZ R34, R189, -R50 ;  /* 0x80000032bd227221 */ /* 0x000fe20000010000 */
[----:B------:R-:W-:Y:S01]  /*25e0*/  FSEL R40, R32, RZ, P4 ;  /* 0x000000ff20287208 */ /* 0x000fe20002000000 */
[----:B------:R-:W-:Y:S01]  /*25f0*/  FMUL.FTZ R35, R35, UR6 ;  /* 0x0000000623237c20 */ /* 0x000fe20008410000 */
[----:B------:R-:W-:Y:S01]  /*2600*/  FSEL R41, R33, RZ, P2 ;  /* 0x000000ff21297208 */ /* 0x000fe20001000000 */
[----:B------:R-:W-:Y:S01]  /*2610*/  FFMA.FTZ R32, R76, R46, R5 ;  /* 0x0000002e4c207223 */ /* 0x000fe20000010005 */
[----:B------:R-:W-:Y:S01]  /*2620*/  FSEL R38, R0, RZ, P5 ;  /* 0x000000ff00267208 */ /* 0x000fe20002800000 */
[C---:B------:R-:W-:Y:S01]  /*2630*/  FFMA.FTZ R33, R76.reuse, R75, R6 ;  /* 0x0000004b4c217223 */ /* 0x040fe20000010006 */
[----:B------:R-:W-:Y:S01]  /*2640*/  LOP3.LUT P6, RZ, R67, 0xff00, RZ, 0xc0, !PT ;  /* 0x0000ff0043ff7812 */ /* 0x000fe200078cc0ff */
[C---:B------:R-:W-:Y:S01]  /*2650*/  FFMA.FTZ R34, R76.reuse, R34, R7 ;  /* 0x000000224c227223 */ /* 0x040fe20000010007 */
[----:B------:R-:W-:Y:S01]  /*2660*/  FFMA.FTZ R0, R76, R73, R4 ;  /* 0x000000494c007223 */ /* 0x000fe20000010004 */
[----:B------:R-:W-:Y:S01]  /*2670*/  FMUL.FTZ R32, R32, UR6 ;  /* 0x0000000620207c20 */ /* 0x000fe20008410000 */
[----:B------:R-:W-:Y:S01]  /*2680*/  FMUL.FTZ R33, R33, UR6 ;  /* 0x0000000621217c20 */ /* 0x000fe20008410000 */
        /* <DEDUP_REMOVED lines=16> */
.L_x_848:
[-CC-:B------:R-:W-:Y:S01]  /*2790*/  FFMA.FTZ R62, R62, R45.reuse, R56.reuse ;  /* 0x0000002d3e3e7223 */ /* 0x180fe20000010038 */
[-CC-:B------:R-:W-:Y:S01]  /*27a0*/  FFMA.FTZ R69, R69, R45.reuse, R56.reuse ;  /* 0x0000002d45457223 */ /* 0x180fe20000010038 */
[-C--:B------:R-:W-:Y:S01]  /*27b0*/  FFMA.FTZ R0, R0, R45.reuse, R56 ;  /* 0x0000002d00007223 */ /* 0x080fe20000010038 */
[----:B-----5:R-:W-:Y:S01]  /*27c0*/  ISETP.GE.U32.AND P2, PT, R66, RZ, PT ;  /* 0x000000ff4200720c */ /* 0x020fe20003f46070 */
[----:B------:R-:W-:Y:S01]  /*27d0*/  FADD.FTZ R62, R201, -R62 ;  /* 0x8000003ec93e7221 */ /* 0x000fe20000010000 */
[----:B------:R-:W-:Y:S01]  /*27e0*/  FADD.FTZ R69, R72, -R69 ;  /* 0x8000004548457221 */ /* 0x000fe20000010000 */
[----:B------:R-:W-:Y:S01]  /*27f0*/  FFMA.FTZ R48, R48, R45, R56 ;  /* 0x0000002d30307223 */ /* 0x000fe20000010038 */
[----:B------:R-:W-:Y:S01]  /*2800*/  FADD.FTZ R73, R73, -R0 ;  /* 0x8000000049497221 */ /* 0x000fe20000010000 */
[C---:B------:R-:W-:Y:S01]  /*2810*/  FFMA.FTZ R27, R76.reuse, R62, R11 ;  /* 0x0000003e4c1b7223 */ /* 0x040fe2000001000b */
[----:B------:R-:W-:Y:S01]  /*2820*/  FFMA.FTZ R26, R76, R69, R10 ;  /* 0x000000454c1a7223 */ /* 0x000fe2000001000a */
[----:B------:R-:W-:Y:S01]  /*2830*/  ISETP.GE.U32.AND.EX P2, PT, R67, 0x1000000, PT, P2 ;  /* 0x010000004300780c */ /* 0x000fe20003f46120 */
[----:B------:R-:W-:Y:S01]  /*2840*/  FADD.FTZ R75, R75, -R48 ;  /* 0x800000304b4b7221 */ /* 0x000fe20000010000 */
[----:B------:R-:W-:Y:S01]  /*2850*/  FMUL.FTZ R22, R27, UR6 ;  /* 0x000000061b167c20 */ /* 0x000fe20008410000 */
[-CC-:B------:R-:W-:Y:S01]  /*2860*/  FFMA.FTZ R60, R60, R45.reuse, R56.reuse ;  /* 0x0000002d3c3c7223 */ /* 0x180fe20000010038 */
[-CC-:B------:R-:W-:Y:S01]  /*2870*/  FFMA.FTZ R46, R46, R45.reuse, R56.reuse ;  /* 0x0000002d2e2e7223 */ /* 0x180fe20000010038 */
[-CC-:B------:R-:W-:Y:S01]  /*2880*/  FFMA.FTZ R50, R50, R45.reuse, R56.reuse ;  /* 0x0000002d32327223 */ /* 0x180fe20000010038 */
[----:B------:R-:W-:Y:S01]  /*2890*/  FFMA.FTZ R63, R63, R45, R56 ;  /* 0x0000002d3f3f7223 */ /* 0x000fe20000010038 */
[----:B------:R-:W-:Y:S01]  /*28a0*/  FFMA.FTZ R20, R76, R73, R4 ;  /* 0x000000494c147223 */ /* 0x000fe20000010004 */
[----:B------:R-:W-:Y:S01]  /*28b0*/  FMUL.FTZ R21, R26, UR6 ;  /* 0x000000061a157c20 */ /* 0x000fe20008410000 */
[----:B------:R-:W-:Y:S01]  /*28c0*/  FSEL R41, R22, RZ, P2 ;  /* 0x000000ff16297208 */ /* 0x000fe20001000000 */
[----:B------:R-:W-:Y:S01]  /*28d0*/  FADD.FTZ R60, R199, -R60 ;  /* 0x8000003cc73c7221 */ /* 0x000fe20000010000 */
[----:B------:R-:W-:Y:S01]  /*28e0*/  LOP3.LUT P5, RZ, R67, 0xff0000, RZ, 0xc0, !PT ;  /* 0x00ff000043ff7812 */ /* 0x000fe200078ac0ff */
[----:B------:R-:W-:Y:S01]  /*28f0*/  FFMA.FTZ R22, R76, R75, R6 ;  /* 0x0000004b4c167223 */ /* 0x000fe20000010006 */
[----:B------:R-:W-:Y:S01]  /*2900*/  FADD.FTZ R46, R187, -R46 ;  /* 0x8000002ebb2e7221 */ /* 0x000fe20000010000 */
[----:B------:R-:W-:Y:S01]  /*2910*/  FADD.FTZ R50, R189, -R50 ;  /* 0x80000032bd327221 */ /* 0x000fe20000010000 */
[----:B------:R-:W-:Y:S01]  /*2920*/  FADD.FTZ R63, R68, -R63 ;  /* 0x8000003f443f7221 */ /* 0x000fe20000010000 */
[----:B------:R-:W-:Y:S01]  /*2930*/  FMUL.FTZ R0, R20, UR6 ;  /* 0x0000000614007c20 */ /* 0x000fe20008410000 */
[----:B------:R-:W-:Y:S01]  /*2940*/  LOP3.LUT P4, RZ, R66, 0xff, RZ, 0xc0, !PT ;  /* 0x000000ff42ff7812 */ /* 0x000fe2000788c0ff */
[----:B------:R-:W-:Y:S01]  /*2950*/  FFMA.FTZ R25, R76, R60, R9 ;  /* 0x0000003c4c197223 */ /* 0x000fe20000010009 */
[----:B------:R-:W-:Y:S01]  /*2960*/  FSEL R40, R21, RZ, P5 ;  /* 0x000000ff15287208 */ /* 0x000fe20002800000 */
[----:B------:R-:W-:Y:S01]  /*2970*/  FMUL.FTZ R33, R22, UR6 ;  /* 0x0000000616217c20 */ /* 0x000fe20008410000 */
[----:B------:R-:W-:Y:S01]  /*2980*/  LOP3.LUT P6, RZ, R66, 0xff0000, RZ, 0xc0, !PT ;  /* 0x00ff000042ff7812 */ /* 0x000fe200078cc0ff */
[C---:B------:R-:W-:Y:S01]  /*2990*/  FFMA.FTZ R21, R76.reuse, R46, R5 ;  /* 0x0000002e4c157223 */ /* 0x040fe20000010005 */
[C---:B------:R-:W-:Y:S01]  /*29a0*/  FFMA.FTZ R23, R76.reuse, R50, R7 ;  /* 0x000000324c177223 */ /* 0x040fe20000010007 */
[----:B------:R-:W-:Y:S01]  /*29b0*/  FFMA.FTZ R24, R76, R63, R8 ;  /* 0x0000003f4c187223 */ /* 0x000fe20000010008 */
        /* <DEDUP_REMOVED lines=19> */
.L_x_844:
        /* <DEDUP_REMOVED lines=10> */
[-C--:B------:R-:W-:Y:S01]  /*2b90*/  FFMA.FTZ R69, R69, R45.reuse, R56 ;  /* 0x0000002d45457223 */ /* 0x080fe20000010038 */
[----:B-----5:R-:W-:Y:S01]  /*2ba0*/  ISETP.GE.U32.AND P2, PT, R66, RZ, PT ;  /* 0x000000ff4200720c */ /* 0x020fe20003f46070 */
[----:B------:R-:W-:Y:S01]  /*2bb0*/  FADD.FTZ R201, R201, -R62 ;  /* 0x8000003ec9c97221 */ /* 0x000fe20000010000 */
[----:B------:R-:W-:Y:S01]  /*2bc0*/  FADD.FTZ R63, R68, -R63 ;  /* 0x8000003f443f7221 */ /* 0x000fe20000010000 */
[----:B------:R-:W-:Y:S01]  /*2bd0*/  FADD.FTZ R69, R72, -R69 ;  /* 0x8000004548457221 */ /* 0x000fe20000010000 */
[--C-:B------:R-:W-:Y:S01]  /*2be0*/  FFMA.FTZ R48, R48, R45, R56.reuse ;  /* 0x0000002d30307223 */ /* 0x100fe20000010038 */
[----:B------:R-:W-:Y:S01]  /*2bf0*/  FMUL.FTZ R201, R76, R201 ;  /* 0x000000c94cc97220 */ /* 0x000fe20000410000 */
[----:B------:R-:W-:Y:S01]  /*2c00*/  FFMA.FTZ R60, R60, R45, R56 ;  /* 0x0000002d3c3c7223 */ /* 0x000fe20000010038 */
[C---:B------:R-:W-:Y:S01]  /*2c10*/  FMUL.FTZ R69, R76.reuse, R69 ;  /* 0x000000454c457220 */ /* 0x040fe20000410000 */
[----:B------:R-:W-:Y:S01]  /*2c20*/  ISETP.GE.U32.AND.EX P5, PT, R67, 0x1000000, PT, P2 ;  /* 0x010000004300780c */ /* 0x000fe20003fa6120 */
[----:B------:R-:W-:Y:S01]  /*2c30*/  FMUL.FTZ R201, R201, UR6 ;  /* 0x00000006c9c97c20 */ /* 0x000fe20008410000 */
[----:B------:R-:W-:Y:S01]  /*2c40*/  FMUL.FTZ R63, R76, R63 ;  /* 0x0000003f4c3f7220 */ /* 0x000fe20000410000 */
[----:B------:R-:W-:Y:S01]  /*2c50*/  FADD.FTZ R75, R75, -R48 ;  /* 0x800000304b4b7221 */ /* 0x000fe20000010000 */
[----:B------:R-:W-:Y:S01]  /*2c60*/  FADD.FTZ R199, R199, -R60 ;  /* 0x8000003cc7c77221 */ /* 0x000fe20000010000 */
[----:B------:R-:W-:Y:S01]  /*2c70*/  ISETP.GE.U32.AND P2, PT, R138, RZ, PT ;  /* 0x000000ff8a00720c */ /* 0x000fe20003f46070 */
[----:B------:R-:W-:Y:S01]  /*2c80*/  FMUL.FTZ R69, R69, UR6 ;  /* 0x0000000645457c20 */ /* 0x000fe20008410000 */
[----:B------:R-:W-:Y:S01]  /*2c90*/  FSEL R32, R201, RZ, P5 ;  /* 0x000000ffc9207208 */ /* 0x000fe20002800000 */
[----:B------:R-:W-:Y:S01]  /*2ca0*/  FMUL.FTZ R63, R63, UR6 ;  /* 0x000000063f3f7c20 */ /* 0x000fe20008410000 */
[C---:B------:R-:W-:Y:S01]  /*2cb0*/  LOP3.LUT P4, RZ, R67.reuse, 0xff0000, RZ, 0xc0, !PT ;  /* 0x00ff000043ff7812 */ /* 0x040fe2000788c0ff */
[C---:B------:R-:W-:Y:S01]  /*2cc0*/  FMUL.FTZ R199, R76.reuse, R199 ;  /* 0x000000c74cc77220 */ /* 0x040fe20000410000 */
[----:B------:R-:W-:Y:S01]  /*2cd0*/  LOP3.LUT P5, RZ, R67, 0xff, RZ, 0xc0, !PT ;  /* 0x000000ff43ff7812 */ /* 0x000fe200078ac0ff */
[----:B------:R-:W-:Y:S01]  /*2ce0*/  FMUL.FTZ R75, R76, R75 ;  /* 0x0000004b4c4b7220 */ /* 0x000fe20000410000 */
[----:B------:R-:W-:Y:S01]  /*2cf0*/  ISETP.GE.U32.AND.EX P2, PT, R139, 0x1000000, PT, P2 ;  /* 0x010000008b00780c */ /* 0x000fe20003f46120 */
[-C--:B------:R-:W-:Y:S01]  /*2d00*/  FFMA.FTZ R50, R50, R45.reuse, R56 ;  /* 0x0000002d32327223 */ /* 0x080fe20000010038 */
[----:B------:R-:W-:Y:S01]  /*2d10*/  FSEL R35, R69, RZ, P4 ;  /* 0x000000ff45237208 */ /* 0x000fe20002000000 */
[----:B------:R-:W-:Y:S01]  /*2d20*/  FMUL.FTZ R199, R199, UR6 ;  /* 0x00000006c7c77c20 */ /* 0x000fe20008410000 */
[----:B------:R-:W-:Y:S01]  /*2d30*/  FSEL R28, R201, RZ, P2 ;  /* 0x000000ffc91c7208 */ /* 0x000fe20001000000 */
[----:B------:R-:W-:Y:S01]  /*2d40*/  FMUL.FTZ R75, R75, UR6 ;  /* 0x000000064b4b7c20 */ /* 0x000fe20008410000 */
[----:B------:R-:W-:Y:S01]  /*2d50*/  FSEL R34, R63, RZ, P5 ;  /* 0x000000ff3f227208 */ /* 0x000fe20002800000 */
[----:B------:R-:W-:Y:S01]  /*2d60*/  FADD.FTZ R189, R189, -R50 ;  /* 0x80000032bdbd7221 */ /* 0x000fe20000010000 */
[C---:B------:R-:W-:Y:S01]  /*2d70*/  LOP3.LUT P4, RZ, R139.reuse, 0xff, RZ, 0xc0, !PT ;  /* 0x000000ff8bff7812 */ /* 0x040fe2000788c0ff */
[-CC-:B------:R-:W-:Y:S01]  /*2d80*/  FFMA.FTZ R46, R46, R45.reuse, R56.reuse ;  /* 0x0000002d2e2e7223 */ /* 0x180fe20000010038 */
[----:B------:R-:W-:Y:S01]  /*2d90*/  LOP3.LUT P2, RZ, R139, 0xff00, RZ, 0xc0, !PT ;  /* 0x0000ff008bff7812 */ /* 0x000fe2000784c0ff */
[----:B------:R-:W-:Y:S01]  /*2da0*/  FFMA.FTZ R0, R0, R45, R56 ;  /* 0x0000002d00007223 */ /* 0x000fe20000010038 */
[----:B------:R-:W-:Y:S01]  /*2db0*/  LOP3.LUT P5, RZ, R66, 0xff0000, RZ, 0xc0, !PT ;  /* 0x00ff000042ff7812 */ /* 0x000fe200078ac0ff */
[C---:B------:R-:W-:Y:S01]  /*2dc0*/  FMUL.FTZ R189, R76.reuse, R189 ;  /* 0x000000bd4cbd7220 */ /* 0x040fe20000410000 */
[----:B------:R-:W-:Y:S01]  /*2dd0*/  FSEL R30, R63, RZ, P4 ;  /* 0x000000ff3f1e7208 */ /* 0x000fe20002000000 */
[----:B------:R-:W-:Y:S01]  /*2de0*/  FADD.FTZ R187, R187, -R46 ;  /* 0x8000002ebbbb7221 */ /* 0x000fe20000010000 */
[----:B------:R-:W-:Y:S01]  /*2df0*/  FSEL R29, R199, RZ, P2 ;  /* 0x000000ffc71d7208 */ /* 0x000fe20001000000 */
[----:B------:R-:W-:Y:S01]  /*2e00*/  FADD.FTZ R73, R73, -R0 ;  /* 0x8000000049497221 */ /* 0x000fe20000010000 */
[----:B------:R-:W-:Y:S01]  /*2e10*/  FSEL R33, R75, RZ, P5 ;  /* 0x000000ff4b217208 */ /* 0x000fe20002800000 */
[----:B------:R-:W-:Y:S01]  /*2e20*/  FMUL.FTZ R189, R189, UR6 ;  /* 0x00000006bdbd7c20 */ /* 0x000fe20008410000 */
[----:B------:R-:W-:Y:S01]  /*2e30*/  LOP3.LUT P6, RZ, R139, 0xff0000, RZ, 0xc0, !PT ;  /* 0x00ff00008bff7812 */ /* 0x000fe200078cc0ff */
[----:B------:R-:W-:Y:S01]  /*2e40*/  FMUL.FTZ R187, R76, R187 ;  /* 0x000000bb4cbb7220 */ /* 0x000fe20000410000 */
[----:B------:R-:W-:Y:S01]  /*2e50*/  LOP3.LUT P5, RZ, R138, 0xff0000, RZ, 0xc0, !PT ;  /* 0x00ff00008aff7812 */ /* 0x000fe200078ac0ff */
[----:B------:R-:W-:Y:S01]  /*2e60*/  FMUL.FTZ R73, R76, R73 ;  /* 0x000000494c497220 */ /* 0x000fe20000410000 */
[----:B------:R-:W-:Y:S01]  /*2e70*/  F2FP.BF16.F32.PACK_AB R30, R29, R30 ;  /* 0x0000001e1d1e723e */ /* 0x000fe200000010ff */
[----:B------:R-:W-:Y:S01]  /*2e80*/  FMUL.FTZ R187, R187, UR6 ;  /* 0x00000006bbbb7c20 */ /* 0x000fe20008410000 */
[----:B------:R-:W-:Y:S01]  /*2e90*/  FSEL R31, R69, RZ, P6 ;  /* 0x000000ff451f7208 */ /* 0x000fe20003000000 */
[----:B------:R-:W-:Y:S01]  /*2ea0*/  FMUL.FTZ R73, R73, UR6 ;  /* 0x0000000649497c20 */ /* 0x000fe20008410000 */
[----:B------:R-:W-:-:S02]  /*2eb0*/  FSEL R29, R75, RZ, P5 ;  /* 0x000000ff4b1d7208 */ /* 0x000fc40002800000 */
[----:B------:R-:W-:Y:S02]  /*2ec0*/  LOP3.LUT P6, RZ, R67, 0xff00, RZ, 0xc0, !PT ;  /* 0x0000ff0043ff7812 */ /* 0x000fe400078cc0ff */
[----:B------:R-:W-:Y:S02]  /*2ed0*/  LOP3.LUT P4, RZ, R66, 0xff000000, RZ, 0xc0, !PT ;  /* 0xff00000042ff7812 */ /* 0x000fe4000788c0ff */
[----:B------:R-:W-:Y:S02]  /*2ee0*/  LOP3.LUT P5, RZ, R138, 0xff000000, RZ, 0xc0, !PT ;  /* 0xff0000008aff7812 */ /* 0x000fe400078ac0ff */
[----:B------:R-:W-:Y:S02]  /*2ef0*/  FSEL R37, R199, RZ, P6 ;  /* 0x000000ffc7257208 */ /* 0x000fe40003000000 */
[C---:B------:R-:W-:Y:S02]  /*2f00*/  FSEL R36, R189.reuse, RZ, P4 ;  /* 0x000000ffbd247208 */ /* 0x040fe40002000000 */
[----:B------:R-:W-:-:S02]  /*2f10*/  FSEL R0, R189, RZ, P5 ;  /* 0x000000ffbd007208 */ /* 0x000fc40002800000 */
[C---:B------:R-:W-:Y:S02]  /*2f20*/  LOP3.LUT P6, RZ, R66.reuse, 0xff00, RZ, 0xc0, !PT ;  /* 0x0000ff0042ff7812 */ /* 0x040fe400078cc0ff */
[----:B------:R-:W-:Y:S02]  /*2f30*/  LOP3.LUT P2, RZ, R66, 0xff, RZ, 0xc0, !PT ;  /* 0x000000ff42ff7812 */ /* 0x000fe4000784c0ff */
[C---:B------:R-:W-:Y:S02]  /*2f40*/  LOP3.LUT P4, RZ, R138.reuse, 0xff00, RZ, 0xc0, !PT ;  /* 0x0000ff008aff7812 */ /* 0x040fe4000788c0ff */
        /* <DEDUP_REMOVED lines=13> */
.L_x_850:
        /* <DEDUP_REMOVED lines=8> */
[C---:B------:R-:W-:Y:S01]  /*30a0*/  FMUL.FTZ R26, R76.reuse, R69 ;  /* 0x000000454c1a7220 */ /* 0x040fe20000410000 */
[----:B-----5:R-:W-:Y:S01]  /*30b0*/  LOP3.LUT P6, RZ, R67, 0xff0000, RZ, 0xc0, !PT ;  /* 0x00ff000043ff7812 */ /* 0x020fe200078cc0ff */
[----:B------:R-:W-:Y:S01]  /*30c0*/  FMUL.FTZ R27, R76, R27 ;  /* 0x0000001b4c1b7220 */ /* 0x000fe20000410000 */
[----:B------:R-:W-:Y:S01]  /*30d0*/  LOP3.LUT P5, RZ, R139, 0xff0000, RZ, 0xc0, !PT ;  /* 0x00ff00008bff7812 */ /* 0x000fe200078ac0ff */
[----:B------:R-:W-:Y:S01]  /*30e0*/  FMUL.FTZ R20, R26, UR6 ;  /* 0x000000061a147c20 */ /* 0x000fe20008410000 */
[----:B------:R-:W-:Y:S01]  /*30f0*/  FMUL.FTZ R24, R76, R63 ;  /* 0x0000003f4c187220 */ /* 0x000fe20000410000 */
[----:B------:R-:W-:Y:S01]  /*3100*/  ISETP.GE.U32.AND P2, PT, R66, RZ, PT ;  /* 0x000000ff4200720c */ /* 0x000fe20003f46070 */
[----:B------:R-:W-:Y:S01]  /*3110*/  FADD.FTZ R75, R75, -R48 ;  /* 0x800000304b4b7221 */ /* 0x000fe20000010000 */
[----:B------:R-:W-:Y:S01]  /*3120*/  ISETP.GE.U32.AND P4, PT, R138, RZ, PT ;  /* 0x000000ff8a00720c */ /* 0x000fe20003f86070 */
[----:B------:R-:W-:Y:S01]  /*3130*/  FADD.FTZ R25, R199, -R60 ;  /* 0x8000003cc7197221 */ /* 0x000fe20000010000 */
[C---:B------:R-:W-:Y:S01]  /*3140*/  FSEL R35, R20.reuse, RZ, P6 ;  /* 0x000000ff14237208 */ /* 0x040fe20003000000 */
[----:B------:R-:W-:Y:S01]  /*3150*/  FMUL.FTZ R21, R27, UR6 ;  /* 0x000000061b157c20 */ /* 0x000fe20008410000 */
[----:B------:R-:W-:Y:S01]  /*3160*/  FSEL R31, R20, RZ, P5 ;  /* 0x000000ff141f7208 */ /* 0x000fe20002800000 */
[----:B------:R-:W-:Y:S01]  /*3170*/  FMUL.FTZ R20, R24, UR6 ;  /* 0x0000000618147c20 */ /* 0x000fe20008410000 */
[----:B------:R-:W-:Y:S01]  /*3180*/  LOP3.LUT P6, RZ, R67, 0xff, RZ, 0xc0, !PT ;  /* 0x000000ff43ff7812 */ /* 0x000fe200078cc0ff */
[C---:B------:R-:W-:Y:S01]  /*3190*/  FMUL.FTZ R25, R76.reuse, R25 ;  /* 0x000000194c197220 */ /* 0x040fe20000410000 */
[----:B------:R-:W-:Y:S01]  /*31a0*/  LOP3.LUT P5, RZ, R139, 0xff, RZ, 0xc0, !PT ;  /* 0x000000ff8bff7812 */ /* 0x000fe200078ac0ff */
[----:B------:R-:W-:Y:S01]  /*31b0*/  FMUL.FTZ R22, R76, R75 ;  /* 0x0000004b4c167220 */ /* 0x000fe20000410000 */
[----:B------:R-:W-:Y:S01]  /*31c0*/  ISETP.GE.U32.AND.EX P2, PT, R67, 0x1000000, PT, P2 ;  /* 0x010000004300780c */ /* 0x000fe20003f46120 */
[-CC-:B------:R-:W-:Y:S01]  /*31d0*/  FFMA.FTZ R50, R50, R45.reuse, R56.reuse ;  /* 0x0000002d32327223 */ /* 0x180fe20000010038 */
[----:B------:R-:W-:Y:S01]  /*31e0*/  ISETP.GE.U32.AND.EX P4, PT, R139, 0x1000000, PT, P4 ;  /* 0x010000008b00780c */ /* 0x000fe20003f86140 */
[-C--:B------:R-:W-:Y:S01]  /*31f0*/  FFMA.FTZ R46, R46, R45.reuse, R56 ;  /* 0x0000002d2e2e7223 */ /* 0x080fe20000010038 */
[----:B------:R-:W-:Y:S01]  /*3200*/  FSEL R28, R21, RZ, P2 ;  /* 0x000000ff151c7208 */ /* 0x000fe20001000000 */
[----:B------:R-:W-:Y:S01]  /*3210*/  FADD.FTZ R23, R189, -R50 ;  /* 0x80000032bd177221 */ /* 0x000fe20000010000 */
[----:B------:R-:W-:Y:S01]  /*3220*/  FSEL R32, R21, RZ, P4 ;  /* 0x000000ff15207208 */ /* 0x000fe20002000000 */
[----:B------:R-:W-:Y:S01]  /*3230*/  FMUL.FTZ R21, R25, UR6 ;  /* 0x0000000619157c20 */ /* 0x000fe20008410000 */
[----:B------:R-:W-:Y:S01]  /*3240*/  FSEL R34, R20, RZ, P6 ;  /* 0x000000ff14227208 */ /* 0x000fe20003000000 */
[----:B------:R-:W-:Y:S01]  /*3250*/  FFMA.FTZ R0, R0, R45, R56 ;  /* 0x0000002d00007223 */ /* 0x000fe20000010038 */
[----:B------:R-:W-:Y:S01]  /*3260*/  FSEL R30, R20, RZ, P5 ;  /* 0x000000ff141e7208 */ /* 0x000fe20002800000 */
[----:B------:R-:W-:Y:S01]  /*3270*/  FMUL.FTZ R20, R22, UR6 ;  /* 0x0000000616147c20 */ /* 0x000fe20008410000 */
[----:B------:R-:W-:Y:S01]  /*3280*/  LOP3.LUT P2, RZ, R67, 0xff00, RZ, 0xc0, !PT ;  /* 0x0000ff0043ff7812 */ /* 0x000fe2000784c0ff */
[----:B------:R-:W-:Y:S01]  /*3290*/  FMUL.FTZ R23, R76, R23 ;  /* 0x000000174c177220 */ /* 0x000fe20000410000 */
[----:B------:R-:W-:Y:S01]  /*32a0*/  LOP3.LUT P4, RZ, R139, 0xff00, RZ, 0xc0, !PT ;  /* 0x0000ff008bff7812 */ /* 0x000fe2000788c0ff */
[----:B------:R-:W-:Y:S01]  /*32b0*/  FADD.FTZ R73, R73, -R0 ;  /* 0x8000000049497221 */ /* 0x000fe20000010000 */
[----:B------:R-:W-:-:S02]  /*32c0*/  LOP3.LUT P6, RZ, R66, 0xff0000, RZ, 0xc0, !PT ;  /* 0x00ff000042ff7812 */ /* 0x000fc400078cc0ff */
[C---:B------:R-:W-:Y:S02]  /*32d0*/  FSEL R37, R21.reuse, RZ, P2 ;  /* 0x000000ff15257208 */ /* 0x040fe40001000000 */
[----:B------:R-:W-:Y:S01]  /*32e0*/  FSEL R29, R21, RZ, P4 ;  /* 0x000000ff151d7208 */ /* 0x000fe20002000000 */
[----:B------:R-:W-:Y:S01]  /*32f0*/  FADD.FTZ R21, R187, -R46 ;  /* 0x8000002ebb157221 */ /* 0x000fe20000010000 */
[----:B------:R-:W-:Y:S02]  /*3300*/  FSEL R33, R20, RZ, P6 ;  /* 0x000000ff14217208 */ /* 0x000fe40003000000 */
[----:B------:R-:W-:Y:S01]  /*3310*/  LOP3.LUT P6, RZ, R138, 0xff0000, RZ, 0xc0, !PT ;  /* 0x00ff00008aff7812 */ /* 0x000fe200078cc0ff */
[----:B------:R-:W-:Y:S01]  /*3320*/  FMUL.FTZ R21, R76, R21 ;  /* 0x000000154c157220 */ /* 0x000fe20000410000 */
[----:B------:R-:W-:Y:S01]  /*3330*/  F2FP.BF16.F32.PACK_AB R31, R32, R31 ;  /* 0x0000001f201f723e */ /* 0x000fe200000010ff */
[----:B------:R-:W-:Y:S01]  /*3340*/  FMUL.FTZ R32, R23, UR6 ;  /* 0x0000000617207c20 */ /* 0x000fe20008410000 */
[----:B------:R-:W-:-:S02]  /*3350*/  F2FP.BF16.F32.PACK_AB R30, R29, R30 ;  /* 0x0000001e1d1e723e */ /* 0x000fc400000010ff */
[----:B------:R-:W-:Y:S02]  /*3360*/  LOP3.LUT P5, RZ, R66, 0xff000000, RZ, 0xc0, !PT ;  /* 0xff00000042ff7812 */ /* 0x000fe400078ac0ff */
[----:B------:R-:W-:Y:S01]  /*3370*/  FSEL R29, R20, RZ, P6 ;  /* 0x000000ff141d7208 */ /* 0x000fe20003000000 */
[----:B------:R-:W-:Y:S01]  /*3380*/  FMUL.FTZ R20, R76, R73 ;  /* 0x000000494c147220 */ /* 0x000fe20000410000 */
[----:B------:R-:W-:Y:S02]  /*3390*/  LOP3.LUT P6, RZ, R138, 0xff000000, RZ, 0xc0, !PT ;  /* 0xff0000008aff7812 */ /* 0x000fe400078cc0ff */
[----:B------:R-:W-:Y:S01]  /*33a0*/  F2FP.BF16.F32.PACK_AB R35, R28, R35 ;  /* 0x000000231c23723e */ /* 0x000fe200000010ff */
        /* <DEDUP_REMOVED lines=18> */
.L_x_849:
        /* <DEDUP_REMOVED lines=12> */
[-CC-:B------:R-:W-:Y:S01]  /*3590*/  FFMA.FTZ R48, R48, R45.reuse, R56.reuse ;  /* 0x0000002d30307223 */ /* 0x180fe20000010038 */
[----:B------:R-:W-:Y:S01]  /*35a0*/  FFMA.FTZ R62, R76, R62, R11 ;  /* 0x0000003e4c3e7223 */ /* 0x000fe2000001000b */
[----:B------:R-:W-:Y:S01]  /*35b0*/  FFMA.FTZ R60, R60, R45, R56 ;  /* 0x0000002d3c3c7223 */ /* 0x000fe20000010038 */
[----:B------:R-:W-:Y:S01]  /*35c0*/  FFMA.FTZ R69, R76, R69, R10 ;  /* 0x000000454c457223 */ /* 0x000fe2000001000a */
[----:B------:R-:W-:Y:S01]  /*35d0*/  ISETP.GE.U32.AND.EX P5, PT, R67, 0x1000000, PT, P2 ;  /* 0x010000004300780c */ /* 0x000fe20003fa6120 */
[----:B------:R-:W-:Y:S01]  /*35e0*/  FMUL.FTZ R62, R62, UR6 ;  /* 0x000000063e3e7c20 */ /* 0x000fe20008410000 */
[----:B------:R-:W-:Y:S01]  /*35f0*/  FFMA.FTZ R63, R76, R63, R8 ;  /* 0x0000003f4c3f7223 */ /* 0x000fe20000010008 */
[----:B------:R-:W-:Y:S01]  /*3600*/  FADD.FTZ R75, R75, -R48 ;  /* 0x800000304b4b7221 */ /* 0x000fe20000010000 */
[----:B------:R-:W-:Y:S01]  /*3610*/  FADD.FTZ R60, R199, -R60 ;  /* 0x8000003cc73c7221 */ /* 0x000fe20000010000 */
[----:B------:R-:W-:Y:S01]  /*3620*/  ISETP.GE.U32.AND P2, PT, R138, RZ, PT ;  /* 0x000000ff8a00720c */ /* 0x000fe20003f46070 */
[----:B------:R-:W-:Y:S01]  /*3630*/  FMUL.FTZ R69, R69, UR6 ;  /* 0x0000000645457c20 */ /* 0x000fe20008410000 */
[----:B------:R-:W-:Y:S01]  /*3640*/  FSEL R32, R62, RZ, P5 ;  /* 0x000000ff3e207208 */ /* 0x000fe20002800000 */
[----:B------:R-:W-:Y:S01]  /*3650*/  FMUL.FTZ R63, R63, UR6 ;  /* 0x000000063f3f7c20 */ /* 0x000fe20008410000 */
[C---:B------:R-:W-:Y:S01]  /*3660*/  LOP3.LUT P4, RZ, R67.reuse, 0xff0000, RZ, 0xc0, !PT ;  /* 0x00ff000043ff7812 */ /* 0x040fe2000788c0ff */
[C---:B------:R-:W-:Y:S01]  /*3670*/  FFMA.FTZ R60, R76.reuse, R60, R9 ;  /* 0x0000003c4c3c7223 */ /* 0x040fe20000010009 */
[----:B------:R-:W-:Y:S01]  /*3680*/  LOP3.LUT P5, RZ, R67, 0xff, RZ, 0xc0, !PT ;  /* 0x000000ff43ff7812 */ /* 0x000fe200078ac0ff */
[----:B------:R-:W-:Y:S01]  /*3690*/  FFMA.FTZ R75, R76, R75, R6 ;  /* 0x0000004b4c4b7223 */ /* 0x000fe20000010006 */
        /* <DEDUP_REMOVED lines=13> */
[----:B------:R-:W-:Y:S01]  /*3770*/  FFMA.FTZ R50, R76, R50, R7 ;  /* 0x000000324c327223 */ /* 0x000fe20000010007 */
[----:B------:R-:W-:Y:S01]  /*3780*/  FSEL R30, R63, RZ, P4 ;  /* 0x000000ff3f1e7208 */ /* 0x000fe20002000000 */
[----:B------:R-:W-:Y:S01]  /*3790*/  FADD.FTZ R46, R187, -R46 ;  /* 0x8000002ebb2e7221 */ /* 0x000fe20000010000 */
[----:B------:R-:W-:Y:S01]  /*37a0*/  FSEL R29, R60, RZ, P2 ;  /* 0x000000ff3c1d7208 */ /* 0x000fe20001000000 */
[----:B------:R-:W-:Y:S01]  /*37b0*/  FADD.FTZ R73, R73, -R0 ;  /* 0x8000000049497221 */ /* 0x000fe20000010000 */
[----:B------:R-:W-:Y:S01]  /*37c0*/  FSEL R33, R75, RZ, P5 ;  /* 0x000000ff4b217208 */ /* 0x000fe20002800000 */
[----:B------:R-:W-:Y:S01]  /*37d0*/  FMUL.FTZ R50, R50, UR6 ;  /* 0x0000000632327c20 */ /* 0x000fe20008410000 */
[----:B------:R-:W-:Y:S01]  /*37e0*/  LOP3.LUT P6, RZ, R139, 0xff0000, RZ, 0xc0, !PT ;  /* 0x00ff00008bff7812 */ /* 0x000fe200078cc0ff */
[----:B------:R-:W-:Y:S01]  /*37f0*/  FFMA.FTZ R46, R76, R46, R5 ;  /* 0x0000002e4c2e7223 */ /* 0x000fe20000010005 */
[----:B------:R-:W-:Y:S01]  /*3800*/  LOP3.LUT P5, RZ, R138, 0xff0000, RZ, 0xc0, !PT ;  /* 0x00ff00008aff7812 */ /* 0x000fe200078ac0ff */
[----:B------:R-:W-:Y:S01]  /*3810*/  FFMA.FTZ R73, R76, R73, R4 ;  /* 0x000000494c497223 */ /* 0x000fe20000010004 */
        /* <DEDUP_REMOVED lines=27> */
.L_x_851:
        /* <DEDUP_REMOVED lines=8> */
[C---:B-----5:R-:W-:Y:S01]  /*3a50*/  FFMA.FTZ R26, R76.reuse, R69, R10 ;  /* 0x000000454c1a7223 */ /* 0x060fe2000001000a */
[----:B------:R-:W-:Y:S01]  /*3a60*/  LOP3.LUT P6, RZ, R67, 0xff0000, RZ, 0xc0, !PT ;  /* 0x00ff000043ff7812 */ /* 0x000fe200078cc0ff */
[----:B------:R-:W-:Y:S01]  /*3a70*/  FFMA.FTZ R27, R76, R62, R11 ;  /* 0x0000003e4c1b7223 */ /* 0x000fe2000001000b */
[----:B------:R-:W-:Y:S01]  /*3a80*/  LOP3.LUT P5, RZ, R139, 0xff0000, RZ, 0xc0, !PT ;  /* 0x00ff00008bff7812 */ /* 0x000fe200078ac0ff */
[----:B------:R-:W-:Y:S01]  /*3a90*/  FMUL.FTZ R20, R26, UR6 ;  /* 0x000000061a147c20 */ /* 0x000fe20008410000 */
[----:B------:R-:W-:Y:S01]  /*3aa0*/  ISETP.GE.U32.AND P2, PT, R66, RZ, PT ;  /* 0x000000ff4200720c */ /* 0x000fe20003f46070 */
[----:B------:R-:W-:Y:S01]  /*3ab0*/  FFMA.FTZ R24, R76, R63, R8 ;  /* 0x0000003f4c187223 */ /* 0x000fe20000010008 */
[----:B------:R-:W-:Y:S01]  /*3ac0*/  ISETP.GE.U32.AND P4, PT, R138, RZ, PT ;  /* 0x000000ff8a00720c */ /* 0x000fe20003f86070 */
[----:B------:R-:W-:Y:S01]  /*3ad0*/  FADD.FTZ R60, R199, -R60 ;  /* 0x8000003cc73c7221 */ /* 0x000fe20000010000 */
[----:B------:R-:W-:Y:S01]  /*3ae0*/  FADD.FTZ R75, R75, -R48 ;  /* 0x800000304b4b7221 */ /* 0x000fe20000010000 */
[C---:B------:R-:W-:Y:S01]  /*3af0*/  FSEL R35, R20.reuse, RZ, P6 ;  /* 0x000000ff14237208 */ /* 0x040fe20003000000 */
[----:B------:R-:W-:Y:S01]  /*3b00*/  FMUL.FTZ R21, R27, UR6 ;  /* 0x000000061b157c20 */ /* 0x000fe20008410000 */
[----:B------:R-:W-:Y:S01]  /*3b10*/  FSEL R31, R20, RZ, P5 ;  /* 0x000000ff141f7208 */ /* 0x000fe20002800000 */
[----:B------:R-:W-:Y:S01]  /*3b20*/  FMUL.FTZ R20, R24, UR6 ;  /* 0x0000000618147c20 */ /* 0x000fe20008410000 */
[----:B------:R-:W-:Y:S01]  /*3b30*/  ISETP.GE.U32.AND.EX P2, PT, R67, 0x1000000, PT, P2 ;  /* 0x010000004300780c */ /* 0x000fe20003f46120 */
[C---:B------:R-:W-:Y:S01]  /*3b40*/  FFMA.FTZ R25, R76.reuse, R60, R9 ;  /* 0x0000003c4c197223 */ /* 0x040fe20000010009 */
[----:B------:R-:W-:Y:S01]  /*3b50*/  ISETP.GE.U32.AND.EX P4, PT, R139, 0x1000000, PT, P4 ;  /* 0x010000008b00780c */ /* 0x000fe20003f86140 */
[----:B------:R-:W-:Y:S01]  /*3b60*/  FFMA.FTZ R22, R76, R75, R6 ;  /* 0x0000004b4c167223 */ /* 0x000fe20000010006 */
[----:B------:R-:W-:Y:S01]  /*3b70*/  LOP3.LUT P6, RZ, R67, 0xff, RZ, 0xc0, !PT ;  /* 0x000000ff43ff7812 */ /* 0x000fe200078cc0ff */
[-CC-:B------:R-:W-:Y:S01]  /*3b80*/  FFMA.FTZ R50, R50, R45.reuse, R56.reuse ;  /* 0x0000002d32327223 */ /* 0x180fe20000010038 */
[----:B------:R-:W-:Y:S01]  /*3b90*/  LOP3.LUT P5, RZ, R139, 0xff, RZ, 0xc0, !PT ;  /* 0x000000ff8bff7812 */ /* 0x000fe200078ac0ff */
        /* <DEDUP_REMOVED lines=10> */
[----:B------:R-:W-:Y:S01]  /*3c40*/  FFMA.FTZ R23, R76, R50, R7 ;  /* 0x000000324c177223 */ /* 0x000fe20000010007 */
[----:B------:R-:W-:Y:S01]  /*3c50*/  LOP3.LUT P4, RZ, R139, 0xff00, RZ, 0xc0, !PT ;  /* 0x0000ff008bff7812 */ /* 0x000fe2000788c0ff */
[----:B------:R-:W-:Y:S01]  /*3c60*/  FADD.FTZ R46, R187, -R46 ;  /* 0x8000002ebb2e7221 */ /* 0x000fe20000010000 */
[----:B------:R-:W-:Y:S01]  /*3c70*/  LOP3.LUT P6, RZ, R66, 0xff0000, RZ, 0xc0, !PT ;  /* 0x00ff000042ff7812 */ /* 0x000fe200078cc0ff */
[----:B------:R-:W-:Y:S01]  /*3c80*/  FADD.FTZ R73, R73, -R0 ;  /* 0x8000000049497221 */ /* 0x000fe20000010000 */
[----:B------:R-:W-:-:S02]  /*3c90*/  FSEL R37, R21, RZ, P2 ;  /* 0x000000ff15257208 */ /* 0x000fc40001000000 */
[----:B------:R-:W-:Y:S02]  /*3ca0*/  FSEL R21, R21, RZ, P4 ;  /* 0x000000ff15157208 */ /* 0x000fe40002000000 */
[----:B------:R-:W-:Y:S02]  /*3cb0*/  FSEL R33, R20, RZ, P6 ;  /* 0x000000ff14217208 */ /* 0x000fe40003000000 */
[----:B------:R-:W-:Y:S02]  /*3cc0*/  LOP3.LUT P6, RZ, R138, 0xff0000, RZ, 0xc0, !PT ;  /* 0x00ff00008aff7812 */ /* 0x000fe400078cc0ff */
[----:B------:R-:W-:Y:S01]  /*3cd0*/  F2FP.BF16.F32.PACK_AB R31, R32, R31 ;  /* 0x0000001f201f723e */ /* 0x000fe200000010ff */
[----:B------:R-:W-:Y:S01]  /*3ce0*/  FMUL.FTZ R32, R23, UR6 ;  /* 0x0000000617207c20 */ /* 0x000fe20008410000 */
[----:B------:R-:W-:Y:S01]  /*3cf0*/  F2FP.BF16.F32.PACK_AB R30, R21, R30 ;  /* 0x0000001e151e723e */ /* 0x000fe200000010ff */
[----:B------:R-:W-:Y:S01]  /*3d00*/  FFMA.FTZ R21, R76, R46, R5 ;  /* 0x0000002e4c157223 */ /* 0x000fe20000010005 */
[----:B------:R-:W-:-:S02]  /*3d10*/  LOP3.LUT P5, RZ, R66, 0xff000000, RZ, 0xc0, !PT ;  /* 0xff00000042ff7812 */ /* 0x000fc400078ac0ff */
[----:B------:R-:W-:Y:S01]  /*3d20*/  FSEL R29, R20, RZ, P6 ;  /* 0x000000ff141d7208 */ /* 0x000fe20003000000 */
[----:B------:R-:W-:Y:S01]  /*3d30*/  FFMA.FTZ R20, R76, R73, R4 ;  /* 0x000000494c147223 */ /* 0x000fe20000010004 */
[----:B------:R-:W-:Y:S02]  /*3d40*/  LOP3.LUT P6, RZ, R138, 0xff000000, RZ, 0xc0, !PT ;  /* 0xff0000008aff7812 */ /* 0x000fe400078cc0ff */
[----:B------:R-:W-:Y:S01]  /*3d50*/  F2FP.BF16.F32.PACK_AB R35, R28, R35 ;  /* 0x000000231c23723e */ /* 0x000fe200000010ff */
[----:B------:R-:W-:Y:S01]  /*3d60*/  FMUL.FTZ R28, R21, UR6 ;  /* 0x00000006151c7c20 */ /* 0x000fe20008410000 */
[----:B------:R-:W-:Y:S01]  /*3d70*/  FSEL R36, R32, RZ, P5 ;  /* 0x000000ff20247208 */ /* 0x000fe20002800000 */
[----:B------:R-:W-:Y:S01]  /*3d80*/  FMUL.FTZ R0, R20, UR6 ;  /* 0x0000000614007c20 */ /* 0x000fe20008410000 */
[----:B------:R-:W-:Y:S02]  /*3d90*/  LOP3.LUT P2, RZ, R66, 0xff00, RZ, 0xc0, !PT ;  /* 0x0000ff0042ff7812 */ /* 0x000fe4000784c0ff */
[----:B------:R-:W-:-:S02]  /*3da0*/  LOP3.LUT P5, RZ, R138, 0xff00, RZ, 0xc0, !PT ;  /* 0x0000ff008aff7812 */ /* 0x000fc400078ac0ff */
[----:B------:R-:W-:Y:S02]  /*3db0*/  FSEL R38, R32, RZ, P6 ;  /* 0x000000ff20267208 */ /* 0x000fe40003000000 */
[----:B------:R-:W-:Y:S02]  /*3dc0*/  LOP3.LUT P4, RZ, R66, 0xff, RZ, 0xc0, !PT ;  /* 0x000000ff42ff7812 */ /* 0x000fe4000788c0ff */
[----:B------:R-:W-:Y:S02]  /*3dd0*/  LOP3.LUT P6, RZ, R138, 0xff, RZ, 0xc0, !PT ;  /* 0x000000ff8aff7812 */ /* 0x000fe400078cc0ff */
[----:B------:R-:W-:Y:S02]  /*3de0*/  F2FP.BF16.F32.PACK_AB R34, R37, R34 ;  /* 0x000000222522723e */ /* 0x000fe400000010ff */
[C---:B------:R-:W-:Y:S02]  /*3df0*/  FSEL R37, R28.reuse, RZ, P2 ;  /* 0x000000ff1c257208 */ /* 0x040fe40001000000 */
[----:B------:R-:W-:-:S02]  /*3e00*/  FSEL R39, R28, RZ, P5 ;  /* 0x000000ff1c277208 */ /* 0x000fc40002800000 */
[C---:B------:R-:W-:Y:S02]  /*3e10*/  FSEL R28, R0.reuse, RZ, P6 ;  /* 0x000000ff001c7208 */ /* 0x040fe40003000000 */
[----:B------:R-:W-:Y:S02]  /*3e20*/  FSEL R32, R0, RZ, P4 ;  /* 0x000000ff00207208 */ /* 0x000fe40002000000 */
[----:B------:R-:W-:Y:S02]  /*3e30*/  F2FP.BF16.F32.PACK_AB R29, R38, R29 ;  /* 0x0000001d261d723e */ /* 0x000fe400000010ff */
[----:B------:R-:W-:Y:S02]  /*3e40*/  F2FP.BF16.F32.PACK_AB R33, R36, R33 ;  /* 0x000000212421723e */ /* 0x000fe400000010ff */
[----:B------:R-:W-:Y:S02]  /*3e50*/  F2FP.BF16.F32.PACK_AB R28, R39, R28 ;  /* 0x0000001c271c723e */ /* 0x000fe400000010ff */
[----:B------:R-:W-:-:S07]  /*3e60*/  F2FP.BF16.F32.PACK_AB R32, R37, R32 ;  /* 0x000000202520723e */ /* 0x000fce00000010ff */
.L_x_847:
        /* <DEDUP_REMOVED lines=23> */
[C---:B0-----:R-:W-:Y:S01]  /*3fe0*/  FFMA.FTZ R26, R76.reuse, R181, R18 ;  /* 0x000000b54c1a7223 */ /* 0x041fe20000010012 */
[----:B------:R-:W-:Y:S01]  /*3ff0*/  LOP3.LUT P6, RZ, R65, 0xff0000, RZ, 0xc0, !PT ;  /* 0x00ff000041ff7812 */ /* 0x000fe200078cc0ff */
[----:B------:R-:W-:Y:S01]  /*4000*/  FFMA.FTZ R27, R76, R200, R19 ;  /* 0x000000c84c1b7223 */ /* 0x000fe20000010013 */
[----:B------:R-:W-:Y:S01]  /*4010*/  LOP3.LUT P5, RZ, R3, 0xff0000, RZ, 0xc0, !PT ;  /* 0x00ff000003ff7812 */ /* 0x000fe200078ac0ff */
[----:B------:R-:W-:Y:S01]  /*4020*/  FMUL.FTZ R0, R26, UR6 ;  /* 0x000000061a007c20 */ /* 0x000fe20008410000 */
[----:B------:R-:W-:Y:S01]  /*4030*/  FFMA.FTZ R24, R76, R193, R16 ;  /* 0x000000c14c187223 */ /* 0x000fe20000010010 */
        /* <DEDUP_REMOVED lines=9> */
[C---:B------:R-:W-:Y:S01]  /*40d0*/  FFMA.FTZ R25, R76.reuse, R194, R17 ;  /* 0x000000c24c197223 */ /* 0x040fe20000010011 */
[----:B------:R-:W-:Y:S01]  /*40e0*/  LOP3.LUT P5, RZ, R3, 0xff, RZ, 0xc0, !PT ;  /* 0x000000ff03ff7812 */ /* 0x000fe200078ac0ff */
[----:B------:R-:W-:Y:S01]  /*40f0*/  FFMA.FTZ R22, R76, R61, R14 ;  /* 0x0000003d4c167223 */ /* 0x000fe2000001000e */
[----:B------:R-:W-:Y:S01]  /*4100*/  ISETP.GE.U32.AND.EX P1, PT, R65, 0x1000000, PT, P1 ;  /* 0x010000004100780c */ /* 0x000fe20003f26110 */
[-CC-:B------:R-:W-:Y:S01]  /*4110*/  FFMA.FTZ R54, R54, R45.reuse, R56.reuse ;  /* 0x0000002d36367223 */ /* 0x180fe20000010038 */
[----:B------:R-:W-:Y:S01]  /*4120*/  ISETP.GE.U32.AND.EX P4, PT, R3, 0x1000000, PT, P4 ;  /* 0x010000000300780c */ /* 0x000fe20003f86140 */
[-C--:B------:R-:W-:Y:S01]  /*4130*/  FFMA.FTZ R52, R52, R45.reuse, R56 ;  /* 0x0000002d34347223 */ /* 0x080fe20000010038 */
[C---:B------:R-:W-:Y:S01]  /*4140*/  FSEL R28, R20.reuse, RZ, P1 ;  /* 0x000000ff141c7208 */ /* 0x040fe20000800000 */
[----:B------:R-:W-:Y:S01]  /*4150*/  FADD.FTZ R54, R185, -R54 ;  /* 0x80000036b9367221 */ /* 0x000fe20000010000 */
[----:B------:R-:W-:Y:S01]  /*4160*/  FSEL R32, R20, RZ, P4 ;  /* 0x000000ff14207208 */ /* 0x000fe20002000000 */
[----:B------:R-:W-:Y:S01]  /*4170*/  FMUL.FTZ R20, R25, UR6 ;  /* 0x0000000619147c20 */ /* 0x000fe20008410000 */
[C---:B------:R-:W-:Y:S01]  /*4180*/  FSEL R34, R0.reuse, RZ, P6 ;  /* 0x000000ff00227208 */ /* 0x040fe20003000000 */
[----:B------:R-:W-:Y:S01]  /*4190*/  FFMA.FTZ R45, R51, R45, R56 ;  /* 0x0000002d332d7223 */ /* 0x000fe20000010038 */
[----:B------:R-:W-:Y:S01]  /*41a0*/  FSEL R30, R0, RZ, P5 ;  /* 0x000000ff001e7208 */ /* 0x000fe20002800000 */
[----:B------:R-:W-:Y:S01]  /*41b0*/  FMUL.FTZ R0, R22, UR6 ;  /* 0x0000000616007c20 */ /* 0x000fe20008410000 */
[----:B------:R-:W-:Y:S01]  /*41c0*/  LOP3.LUT P4, RZ, R3, 0xff00, RZ, 0xc0, !PT ;  /* 0x0000ff0003ff7812 */ /* 0x000fe2000788c0ff */
[----:B------:R-:W-:Y:S01]  /*41d0*/  FFMA.FTZ R23, R76, R54, R15 ;  /* 0x000000364c177223 */ /* 0x000fe2000001000f */
[----:B------:R-:W-:Y:S01]  /*41e0*/  LOP3.LUT P6, RZ, R64, 0xff0000, RZ, 0xc0, !PT ;  /* 0x00ff000040ff7812 */ /* 0x000fe200078cc0ff */
[----:B------:R-:W-:Y:S01]  /*41f0*/  FADD.FTZ R52, R195, -R52 ;  /* 0x80000034c3347221 */ /* 0x000fe20000010000 */
[----:B------:R-:W-:Y:S01]  /*4200*/  FSEL R29, R20, RZ, P4 ;  /* 0x000000ff141d7208 */ /* 0x000fe20002000000 */
[----:B------:R-:W-:Y:S01]  /*4210*/  FADD.FTZ R45, R186, -R45 ;  /* 0x8000002dba2d7221 */ /* 0x000fe20000010000 */
[----:B------:R-:W-:Y:S01]  /*4220*/  FSEL R33, R0, RZ, P6 ;  /* 0x000000ff00217208 */ /* 0x000fe20003000000 */
[----:B------:R-:W-:Y:S01]  /*4230*/  FFMA.FTZ R21, R76, R52, R13 ;  /* 0x000000344c157223 */ /* 0x000fe2000001000d */
[----:B------:R-:W-:-:S02]  /*4240*/  LOP3.LUT P1, RZ, R65, 0xff00, RZ, 0xc0, !PT ;  /* 0x0000ff0041ff7812 */ /* 0x000fc4000782c0ff */
[----:B------:R-:W-:Y:S02]  /*4250*/  LOP3.LUT P6, RZ, R2, 0xff0000, RZ, 0xc0, !PT ;  /* 0x00ff000002ff7812 */ /* 0x000fe400078cc0ff */
[----:B------:R-:W-:Y:S01]  /*4260*/  F2FP.BF16.F32.PACK_AB R31, R32, R31 ;  /* 0x0000001f201f723e */ /* 0x000fe200000010ff */
[----:B------:R-:W-:Y:S01]  /*4270*/  FMUL.FTZ R32, R23, UR6 ;  /* 0x0000000617207c20 */ /* 0x000fe20008410000 */
[----:B------:R-:W-:Y:S02]  /*4280*/  F2FP.BF16.F32.PACK_AB R30, R29, R30 ;  /* 0x0000001e1d1e723e */ /* 0x000fe400000010ff */
[----:B------:R-:W-:Y:S02]  /*4290*/  LOP3.LUT P5, RZ, R64, 0xff000000, RZ, 0xc0, !PT ;  /* 0xff00000040ff7812 */ /* 0x000fe400078ac0ff */
[----:B------:R-:W-:Y:S01]  /*42a0*/  FSEL R39, R20, RZ, P1 ;  /* 0x000000ff14277208 */ /* 0x000fe20000800000 */
[----:B------:R-:W-:Y:S01]  /*42b0*/  FFMA.FTZ R20, R76, R45, R12 ;  /* 0x0000002d4c147223 */ /* 0x000fe2000001000c */
[----:B------:R-:W-:-:S02]  /*42c0*/  FSEL R29, R0, RZ, P6 ;  /* 0x000000ff001d7208 */ /* 0x000fc40003000000 */
[----:B------:R-:W-:Y:S01]  /*42d0*/  LOP3.LUT P6, RZ, R2, 0xff000000, RZ, 0xc0, !PT ;  /* 0xff00000002ff7812 */ /* 0x000fe200078cc0ff */
[----:B------:R-:W-:Y:S01]  /*42e0*/  FMUL.FTZ R0, R20, UR6 ;  /* 0x0000000614007c20 */ /* 0x000fe20008410000 */
[----:B------:R-:W-:Y:S01]  /*42f0*/  F2FP.BF16.F32.PACK_AB R35, R28, R35 ;  /* 0x000000231c23723e */ /* 0x000fe200000010ff */
[----:B------:R-:W-:Y:S01]  /*4300*/  FMUL.FTZ R28, R21, UR6 ;  /* 0x00000006151c7c20 */ /* 0x000fe20008410000 */
[----:B------:R-:W-:Y:S02]  /*4310*/  FSEL R38, R32, RZ, P5 ;  /* 0x000000ff20267208 */ /* 0x000fe40002800000 */
[----:B------:R-:W-:Y:S02]  /*4320*/  LOP3.LUT P1, RZ, R64, 0xff00, RZ, 0xc0, !PT ;  /* 0x0000ff0040ff7812 */ /* 0x000fe4000782c0ff */
[----:B------:R-:W-:Y:S02]  /*4330*/  LOP3.LUT P5, RZ, R2, 0xff00, RZ, 0xc0, !PT ;  /* 0x0000ff0002ff7812 */ /* 0x000fe400078ac0ff */
[----:B------:R-:W-:-:S02]  /*4340*/  FSEL R40, R32, RZ, P6 ;  /* 0x000000ff20287208 */ /* 0x000fc40003000000 */
        /* <DEDUP_REMOVED lines=12> */
.L_x_854:
[-CC-:B------:R-:W-:Y:S01]  /*4410*/  FFMA.FTZ R200, R200, R45.reuse, R56.reuse ;  /* 0x0000002dc8c87223 */ /* 0x180fe20000010038 */
[-CC-:B------:R-:W-:Y:S01]  /*4420*/  FFMA.FTZ R193, R193, R45.reuse, R56.reuse ;  /* 0x0000002dc1c17223 */ /* 0x180fe20000010038 */
[-C--:B------:R-:W-:Y:S01]  /*4430*/  FFMA.FTZ R181, R181, R45.reuse, R56 ;  /* 0x0000002db5b57223 */ /* 0x080fe20000010038 */
[----:B------:R-:W-:Y:S01]  /*4440*/  ISETP.GE.U32.AND P1, PT, R64, RZ, PT ;  /* 0x000000ff4000720c */ /* 0x000fe20003f26070 */
        /* <DEDUP_REMOVED lines=22> */
[----:B0-----:R-:W-:Y:S01]  /*45b0*/  FSEL R35, R181, RZ, P4 ;  /* 0x000000ffb5237208 */ /* 0x001fe20002000000 */
        /* <DEDUP_REMOVED lines=48> */
.L_x_853:
[----:B------:R-:W-:Y:S05]  /*48c0*/  @!P2 BRA `(.L_x_856) ;  /* 0x00000004002ca947 */ /* 0x000fea0003800000 */
[-CC-:B------:R-:W-:Y:S01]  /*48d0*/  FFMA.FTZ R181, R181, R45.reuse, R56.reuse ;  /* 0x0000002db5b57223 */ /* 0x180fe20000010038 */
[-CC-:B------:R-:W-:Y:S01]  /*48e0*/  FFMA.FTZ R193, R193, R45.reuse, R56.reuse ;  /* 0x0000002dc1c17223 */ /* 0x180fe20000010038 */
[-CC-:B------:R-:W-:Y:S01]  /*48f0*/  FFMA.FTZ R200, R200, R45.reuse, R56.reuse ;  /* 0x0000002dc8c87223 */ /* 0x180fe20000010038 */
[-C--:B------:R-:W-:Y:S01]  /*4900*/  FFMA.FTZ R61, R61, R45.reuse, R56 ;  /* 0x0000002d3d3d7223 */ /* 0x080fe20000010038 */
[----:B------:R-:W-:Y:S01]  /*4910*/  FADD.FTZ R181, R198, -R181 ;  /* 0x800000b5c6b57221 */ /* 0x000fe20000010000 */
[----:B------:R-:W-:Y:S01]  /*4920*/  FADD.FTZ R193, R196, -R193 ;  /* 0x800000c1c4c17221 */ /* 0x000fe20000010000 */
[----:B0-----:R-:W-:Y:S01]  /*4930*/  FADD.FTZ R27, R205, -R200 ;  /* 0x800000c8cd1b7221 */ /* 0x001fe20000010000 */
[----:B------:R-:W-:Y:S01]  /*4940*/  FFMA.FTZ R194, R194, R45, R56 ;  /* 0x0000002dc2c27223 */ /* 0x000fe20000010038 */
[C---:B------:R-:W-:Y:S01]  /*4950*/  FMUL.FTZ R26, R76.reuse, R181 ;  /* 0x000000b54c1a7220 */ /* 0x040fe20000410000 */
[----:B------:R-:W-:Y:S01]  /*4960*/  LOP3.LUT P6, RZ, R65, 0xff0000, RZ, 0xc0, !PT ;  /* 0x00ff000041ff7812 */ /* 0x000fe200078cc0ff */
        /* <DEDUP_REMOVED lines=29> */
[----:B------:R-:W-:Y:S01]  /*4b40*/  FMUL.FTZ R23, R76, R23 ;  /* 0x000000174c177220 */ /* 0x000fe20000410000 */
[----:B------:R-:W-:Y:S01]  /*4b50*/  LOP3.LUT P6, RZ, R64, 0xff0000, RZ, 0xc0, !PT ;  /* 0x00ff000040ff7812 */ /* 0x000fe200078cc0ff */
[----:B------:R-:W-:Y:S01]  /*4b60*/  FADD.FTZ R21, R195, -R52 ;  /* 0x80000034c3157221 */ /* 0x000fe20000010000 */
[----:B------:R-:W-:Y:S01]  /*4b70*/  FSEL R29, R20, RZ, P4 ;  /* 0x000000ff141d7208 */ /* 0x000fe20002000000 */
[----:B------:R-:W-:Y:S01]  /*4b80*/  FADD.FTZ R45, R186, -R45 ;  /* 0x8000002dba2d7221 */ /* 0x000fe20000010000 */
[----:B------:R-:W-:Y:S01]  /*4b90*/  FSEL R33, R0, RZ, P6 ;  /* 0x000000ff00217208 */ /* 0x000fe20003000000 */
[----:B------:R-:W-:Y:S01]  /*4ba0*/  FMUL.FTZ R21, R76, R21 ;  /* 0x000000154c157220 */ /* 0x000fe20000410000 */
[----:B------:R-:W-:-:S02]  /*4bb0*/  LOP3.LUT P1, RZ, R65, 0xff00, RZ, 0xc0, !PT ;  /* 0x0000ff0041ff7812 */ /* 0x000fc4000782c0ff */
[----:B------:R-:W-:Y:S02]  /*4bc0*/  LOP3.LUT P6, RZ, R2, 0xff0000, RZ, 0xc0, !PT ;  /* 0x00ff000002ff7812 */ /* 0x000fe400078cc0ff */
[----:B------:R-:W-:Y:S01]  /*4bd0*/  F2FP.BF16.F32.PACK_AB R31, R32, R31 ;  /* 0x0000001f201f723e */ /* 0x000fe200000010ff */
[----:B------:R-:W-:Y:S01]  /*4be0*/  FMUL.FTZ R32, R23, UR6 ;  /* 0x0000000617207c20 */ /* 0x000fe20008410000 */
[----:B------:R-:W-:Y:S02]  /*4bf0*/  F2FP.BF16.F32.PACK_AB R30, R29, R30 ;  /* 0x0000001e1d1e723e */ /* 0x000fe400000010ff */
[----:B------:R-:W-:Y:S02]  /*4c00*/  LOP3.LUT P5, RZ, R64, 0xff000000, RZ, 0xc0, !PT ;  /* 0xff00000040ff7812 */ /* 0x000fe400078ac0ff */
[----:B------:R-:W-:Y:S01]  /*4c10*/  FSEL R39, R20, RZ, P1 ;  /* 0x000000ff14277208 */ /* 0x000fe20000800000 */
[----:B------:R-:W-:Y:S01]  /*4c20*/  FMUL.FTZ R20, R76, R45 ;  /* 0x0000002d4c147220 */ /* 0x000fe20000410000 */
        /* <DEDUP_REMOVED lines=21> */
.L_x_856:
[-CC-:B------:R-:W-:Y:S01]  /*4d80*/  FFMA.FTZ R200, R200, R45.reuse, R56.reuse ;  /* 0x0000002dc8c87223 */ /* 0x180fe20000010038 */
[-CC-:B------:R-:W-:Y:S01]  /*4d90*/  FFMA.FTZ R193, R193, R45.reuse, R56.reuse ;  /* 0x0000002dc1c17223 */ /* 0x180fe20000010038 */
[----:B------:R-:W-:Y:S01]  /*4da0*/  ISETP.GE.U32.AND P1, PT, R64, RZ, PT ;  /* 0x000000ff4000720c */ /* 0x000fe20003f26070 */
[-C--:B------:R-:W-:Y:S01]  /*4db0*/  FFMA.FTZ R61, R61, R45.reuse, R56 ;  /* 0x0000002d3d3d7223 */ /* 0x080fe20000010038 */
[----:B------:R-:W-:Y:S01]  /*4dc0*/  FADD.FTZ R205, R205, -R200 ;  /* 0x800000c8cdcd7221 */ /* 0x000fe20000010000 */
[----:B------:R-:W-:Y:S01]  /*4dd0*/  FADD.FTZ R193, R196, -R193 ;  /* 0x800000c1c4c17221 */ /* 0x000fe20000010000 */
[--C-:B------:R-:W-:Y:S01]  /*4de0*/  FFMA.FTZ R181, R181, R45, R56.reuse ;  /* 0x0000002db5b57223 */ /* 0x100fe20000010038 */
[----:B------:R-:W-:Y:S01]  /*4df0*/  ISETP.GE.U32.AND.EX P5, PT, R65, 0x1000000, PT, P1 ;  /* 0x010000004100780c */ /* 0x000fe20003fa6110 */
[C---:B------:R-:W-:Y:S01]  /*4e00*/  FMUL.FTZ R205, R76.reuse, R205 ;  /* 0x000000cd4ccd7220 */ /* 0x040fe20000410000 */
[----:B------:R-:W-:Y:S01]  /*4e10*/  FMUL.FTZ R193, R76, R193 ;  /* 0x000000c14cc17220 */ /* 0x000fe20000410000 */
[----:B------:R-:W-:Y:S01]  /*4e20*/  FADD.FTZ R61, R192, -R61 ;  /* 0x8000003dc03d7221 */ /* 0x000fe20000010000 */
[----:B------:R-:W-:Y:S01]  /*4e30*/  FADD.FTZ R181, R198, -R181 ;  /* 0x800000b5c6b57221 */ /* 0x000fe20000010000 */
[----:B------:R-:W-:Y:S01]  /*4e40*/  FMUL.FTZ R205, R205, UR6 ;  /* 0x00000006cdcd7c20 */ /* 0x000fe20008410000 */
[----:B------:R-:W-:Y:S01]  /*4e50*/  FMUL.FTZ R193, R193, UR6 ;  /* 0x00000006c1c17c20 */ /* 0x000fe20008410000 */
[C---:B------:R-:W-:Y:S01]  /*4e60*/  FMUL.FTZ R61, R76.reuse, R61 ;  /* 0x0000003d4c3d7220 */ /* 0x040fe20000410000 */
[----:B------:R-:W-:Y:S01]  /*4e70*/  FMUL.FTZ R181, R76, R181 ;  /* 0x000000b54cb57220 */ /* 0x000fe20000410000 */
[-CC-:B------:R-:W-:Y:S01]  /*4e80*/  FFMA.FTZ R194, R194, R45.reuse, R56.reuse ;  /* 0x0000002dc2c27223 */ /* 0x180fe20000010038 */
[----:B------:R-:W-:Y:S01]  /*4e90*/  FSEL R0, R205, RZ, P5 ;  /* 0x000000ffcd007208 */ /* 0x000fe20002800000 */
[-C--:B------:R-:W-:Y:S01]  /*4ea0*/  FFMA.FTZ R54, R54, R45.reuse, R56 ;  /* 0x0000002d36367223 */ /* 0x080fe20000010038 */
[----:B------:R-:W-:Y:S01]  /*4eb0*/  LOP3.LUT P5, RZ, R65, 0xff, RZ, 0xc0, !PT ;  /* 0x000000ff41ff7812 */ /* 0x000fe200078ac0ff */
[----:B------:R-:W-:Y:S01]  /*4ec0*/  FMUL.FTZ R181, R181, UR6 ;  /* 0x00000006b5b57c20 */ /* 0x000fe20008410000 */
[----:B------:R-:W-:Y:S01]  /*4ed0*/  FMUL.FTZ R61, R61, UR6 ;  /* 0x000000063d3d7c20 */ /* 0x000fe20008410000 */
[----:B------:R-:W-:Y:S01]  /*4ee0*/  FADD.FTZ R203, R203, -R194 ;  /* 0x800000c2cbcb7221 */ /* 0x000fe20000010000 */
[----:B0-----:R-:W-:Y:S01]  /*4ef0*/  FSEL R34, R193, RZ, P5 ;  /* 0x000000ffc1227208 */ /* 0x001fe20002800000 */
[-C--:B------:R-:W-:Y:S01]  /*4f00*/  FFMA.FTZ R52, R52, R45.reuse, R56 ;  /* 0x0000002d34347223 */ /* 0x080fe20000010038 */
[----:B------:R-:W-:Y:S01]  /*4f10*/  LOP3.LUT P4, RZ, R65, 0xff0000, RZ, 0xc0, !PT ;  /* 0x00ff000041ff7812 */ /* 0x000fe2000788c0ff */
[----:B------:R-:W-:Y:S01]  /*4f20*/  FADD.FTZ R185, R185, -R54 ;  /* 0x80000036b9b97221 */ /* 0x000fe20000010000 */
[----:B------:R-:W-:Y:S01]  /*4f30*/  LOP3.LUT P5, RZ, R64, 0xff0000, RZ, 0xc0, !PT ;  /* 0x00ff000040ff7812 */ /* 0x000fe200078ac0ff */
[----:B------:R-:W-:Y:S01]  /*4f40*/  FFMA.FTZ R45, R51, R45, R56 ;  /* 0x0000002d332d7223 */ /* 0x000fe20000010038 */
[----:B------:R-:W-:Y:S01]  /*4f50*/  ISETP.GE.U32.AND P1, PT, R2, RZ, PT ;  /* 0x000000ff0200720c */ /* 0x000fe20003f26070 */
[C---:B------:R-:W-:Y:S01]  /*4f60*/  FMUL.FTZ R203, R76.reuse, R203 ;  /* 0x000000cb4ccb7220 */ /* 0x040fe20000410000 */
[----:B------:R-:W-:Y:S01]  /*4f70*/  LOP3.LUT P6, RZ, R3, 0xff0000, RZ, 0xc0, !PT ;  /* 0x00ff000003ff7812 */ /* 0x000fe200078cc0ff */
[----:B------:R-:W-:Y:S01]  /*4f80*/  FADD.FTZ R195, R195, -R52 ;  /* 0x80000034c3c37221 */ /* 0x000fe20000010000 */
[----:B------:R-:W-:Y:S01]  /*4f90*/  FSEL R35, R181, RZ, P4 ;  /* 0x000000ffb5237208 */ /* 0x000fe20002000000 */
[----:B------:R-:W-:Y:S01]  /*4fa0*/  FMUL.FTZ R185, R76, R185 ;  /* 0x000000b94cb97220 */ /* 0x000fe20000410000 */
[----:B------:R-:W-:Y:S01]  /*4fb0*/  FSEL R33, R61, RZ, P5 ;  /* 0x000000ff3d217208 */ /* 0x000fe20002800000 */
[----:B------:R-:W-:Y:S01]  /*4fc0*/  FADD.FTZ R45, R186, -R45 ;  /* 0x8000002dba2d7221 */ /* 0x000fe20000010000 */
[----:B------:R-:W-:Y:S01]  /*4fd0*/  LOP3.LUT P4, RZ, R3, 0xff, RZ, 0xc0, !PT ;  /* 0x000000ff03ff7812 */ /* 0x000fe2000788c0ff */
[----:B------:R-:W-:Y:S01]  /*4fe0*/  FMUL.FTZ R203, R203, UR6 ;  /* 0x00000006cbcb7c20 */ /* 0x000fe20008410000 */
[----:B------:R-:W-:Y:S01]  /*4ff0*/  ISETP.GE.U32.AND.EX P1, PT, R3, 0x1000000, PT, P1 ;  /* 0x010000000300780c */ /* 0x000fe20003f26110 */
[----:B------:R-:W-:Y:S01]  /*5000*/  FMUL.FTZ R195, R76, R195 ;  /* 0x000000c34cc37220 */ /* 0x000fe20000410000 */
[----:B------:R-:W-:Y:S01]  /*5010*/  LOP3.LUT P5, RZ, R2, 0xff0000, RZ, 0xc0, !PT ;  /* 0x00ff000002ff7812 */ /* 0x000fe200078ac0ff */
[----:B------:R-:W-:Y:S01]  /*5020*/  FMUL.FTZ R185, R185, UR6 ;  /* 0x00000006b9b97c20 */ /* 0x000fe20008410000 */
[----:B------:R-:W-:Y:S01]  /*5030*/  FSEL R31, R181, RZ, P6 ;  /* 0x000000ffb51f7208 */ /* 0x000fe20003000000 */
[----:B------:R-:W-:Y:S01]  /*5040*/  FMUL.FTZ R45, R76, R45 ;  /* 0x0000002d4c2d7220 */ /* 0x000fe20000410000 */
        /* <DEDUP_REMOVED lines=10> */
[----:B------:R-:W-:-:S02]  /*50f0*/  F2FP.BF16.F32.PACK_AB R35, R0, R35 ;  /* 0x000000230023723e */ /* 0x000fc400000010ff */
[C---:B------:R-:W-:Y:S02]  /*5100*/  LOP3.LUT P6, RZ, R64.reuse, 0xff00, RZ, 0xc0, !PT ;  /* 0x0000ff0040ff7812 */ /* 0x040fe400078cc0ff */
[----:B------:R-:W-:Y:S02]  /*5110*/  FSEL R203, R203, RZ, P1 ;  /* 0x000000ffcbcb7208 */ /* 0x000fe40000800000 */
[C---:B------:R-:W-:Y:S02]  /*5120*/  FSEL R0, R185.reuse, RZ, P4 ;  /* 0x000000ffb9007208 */ /* 0x040fe40002000000 */
[----:B------:R-:W-:Y:S02]  /*5130*/  FSEL R38, R185, RZ, P5 ;  /* 0x000000ffb9267208 */ /* 0x000fe40002800000 */
[----:B------:R-:W-:Y:S02]  /*5140*/  LOP3.LUT P1, RZ, R64, 0xff, RZ, 0xc0, !PT ;  /* 0x000000ff40ff7812 */ /* 0x000fe4000782c0ff */
[----:B------:R-:W-:-:S02]  /*5150*/  LOP3.LUT P4, RZ, R2, 0xff00, RZ, 0xc0, !PT ;  /* 0x0000ff0002ff7812 */ /* 0x000fc4000788c0ff */
[----:B------:R-:W-:Y:S02]  /*5160*/  LOP3.LUT P5, RZ, R2, 0xff, RZ, 0xc0, !PT ;  /* 0x000000ff02ff7812 */ /* 0x000fe400078ac0ff */
[----:B------:R-:W-:Y:S02]  /*5170*/  F2FP.BF16.F32.PACK_AB R34, R39, R34 ;  /* 0x000000222722723e */ /* 0x000fe400000010ff */
        /* <DEDUP_REMOVED lines=9> */
[----:B------:R-:W-:Y:S01]  /*5210*/  F2FP.BF16.F32.PACK_AB R32, R39, R32 ;  /* 0x000000202720723e */ /* 0x000fe200000010ff */
[----:B------:R-:W-:Y:S06]  /*5220*/  BRA `(.L_x_855) ;  /* 0x0000000c00687947 */ /* 0x000fec0003800000 */
.L_x_852:
        /* <DEDUP_REMOVED lines=8> */
[-C--:B------:R-:W-:Y:S01]  /*52b0*/  FFMA.FTZ R181, R181, R45.reuse, R56 ;  /* 0x0000002db5b57223 */ /* 0x080fe20000010038 */
[----:B------:R-:W-:Y:S01]  /*52c0*/  FADD.FTZ R200, R205, -R200 ;  /* 0x800000c8cdc87221 */ /* 0x000fe20000010000 */
[----:B------:R-:W-:Y:S01]  /*52d0*/  FFMA.FTZ R45, R51, R45, R56 ;  /* 0x0000002d332d7223 */ /* 0x000fe20000010038 */
[----:B------:R-:W-:Y:S01]  /*52e0*/  ISETP.GE.U32.AND P1, PT, R64, RZ, PT ;  /* 0x000000ff4000720c */ /* 0x000fe20003f26070 */
[----:B------:R-:W-:Y:S01]  /*52f0*/  FADD.FTZ R181, R198, -R181 ;  /* 0x800000b5c6b57221 */ /* 0x000fe20000010000 */
[----:B0-----:R-:W-:Y:S01]  /*5300*/  FFMA.FTZ R27, R76, R200, R19 ;  /* 0x000000c84c1b7223 */ /* 0x001fe20000010013 */
[----:B------:R-:W-:Y:S01]  /*5310*/  FADD.FTZ R45, R186, -R45 ;  /* 0x8000002dba2d7221 */ /* 0x000fe20000010000 */
[----:B------:R-:W-:Y:S01]  /*5320*/  FADD.FTZ R61, R192, -R61 ;  /* 0x8000003dc03d7221 */ /* 0x000fe20000010000 */
[C---:B------:R-:W-:Y:S01]  /*5330*/  FFMA.FTZ R26, R76.reuse, R181, R18 ;  /* 0x000000b54c1a7223 */ /* 0x040fe20000010012 */
[----:B------:R-:W-:Y:S01]  /*5340*/  FMUL.FTZ R33, R27, UR6 ;  /* 0x000000061b217c20 */ /* 0x000fe20008410000 */
[C---:B------:R-:W-:Y:S01]  /*5350*/  FFMA.FTZ R20, R76.reuse, R45, R12 ;  /* 0x0000002d4c147223 */ /* 0x040fe2000001000c */
[----:B------:R-:W-:Y:S01]  /*5360*/  ISETP.GE.U32.AND.EX P1, PT, R65, 0x1000000, PT, P1 ;  /* 0x010000004100780c */ /* 0x000fe20003f26110 */
[----:B------:R-:W-:Y:S01]  /*5370*/  FADD.FTZ R194, R203, -R194 ;  /* 0x800000c2cbc27221 */ /* 0x000fe20000010000 */
[----:B------:R-:W-:Y:S01]  /*5380*/  FFMA.FTZ R22, R76, R61, R14 ;  /* 0x0000003d4c167223 */ /* 0x000fe2000001000e */
[----:B------:R-:W-:Y:S01]  /*5390*/  FADD.FTZ R52, R195, -R52 ;  /* 0x80000034c3347221 */ /* 0x000fe20000010000 */
[----:B------:R-:W-:Y:S01]  /*53a0*/  FADD.FTZ R54, R185, -R54 ;  /* 0x80000036b9367221 */ /* 0x000fe20000010000 */
[----:B------:R-:W-:Y:S01]  /*53b0*/  FADD.FTZ R193, R196, -R193 ;  /* 0x800000c1c4c17221 */ /* 0x000fe20000010000 */
[----:B------:R-:W-:Y:S01]  /*53c0*/  FMUL.FTZ R32, R26, UR6 ;  /* 0x000000061a207c20 */ /* 0x000fe20008410000 */
[----:B------:R-:W-:Y:S01]  /*53d0*/  FMUL.FTZ R0, R20, UR6 ;  /* 0x0000000614007c20 */ /* 0x000fe20008410000 */
[----:B------:R-:W-:Y:S01]  /*53e0*/  FSEL R43, R33, RZ, P1 ;  /* 0x000000ff212b7208 */ /* 0x000fe20000800000 */
[----:B------:R-:W-:Y:S01]  /*53f0*/  FFMA.FTZ R25, R76, R194, R17 ;  /* 0x000000c24c197223 */ /* 0x000fe20000010011 */
[----:B------:R-:W-:Y:S01]  /*5400*/  LOP3.LUT P5, RZ, R65, 0xff0000, RZ, 0xc0, !PT ;  /* 0x00ff000041ff7812 */ /* 0x000fe200078ac0ff */
[----:B------:R-:W-:Y:S01]  /*5410*/  FMUL.FTZ R33, R22, UR6 ;  /* 0x0000000616217c20 */ /* 0x000fe20008410000 */
[----:B------:R-:W-:Y:S01]  /*5420*/  LOP3.LUT P4, RZ, R64, 0xff, RZ, 0xc0, !PT ;  /* 0x000000ff40ff7812 */ /* 0x000fe2000788c0ff */
[C---:B------:R-:W-:Y:S01]  /*5430*/  FFMA.FTZ R21, R76.reuse, R52, R13 ;  /* 0x000000344c157223 */ /* 0x040fe2000001000d */
[C---:B------:R-:W-:Y:S01]  /*5440*/  FFMA.FTZ R23, R76.reuse, R54, R15 ;  /* 0x000000364c177223 */ /* 0x040fe2000001000f */
[----:B------:R-:W-:Y:S01]  /*5450*/  FFMA.FTZ R24, R76, R193, R16 ;  /* 0x000000c14c187223 */ /* 0x000fe20000010010 */
        /* <DEDUP_REMOVED lines=21> */
.L_x_858:
        /* <DEDUP_REMOVED lines=11> */
[----:B------:R-:W-:Y:S01]  /*5660*/  FFMA.FTZ R45, R51, R45, R56 ;  /* 0x0000002d332d7223 */ /* 0x000fe20000010038 */
[C---:B------:R-:W-:Y:S01]  /*5670*/  FFMA.FTZ R193, R76.reuse, R193, R16 ;  /* 0x000000c14cc17223 */ /* 0x040fe20000010010 */
[C---:B------:R-:W-:Y:S01]  /*5680*/  FFMA.FTZ R194, R76.reuse, R194, R17 ;  /* 0x000000c24cc27223 */ /* 0x040fe20000010011 */
[C---:B------:R-:W-:Y:S01]  /*5690*/  FFMA.FTZ R181, R76.reuse, R181, R18 ;  /* 0x000000b54cb57223 */ /* 0x040fe20000010012 */
[----:B------:R-:W-:Y:S01]  /*56a0*/  FFMA.FTZ R200, R76, R200, R19 ;  /* 0x000000c84cc87223 */ /* 0x000fe20000010013 */
        /* <DEDUP_REMOVED lines=9> */
[C---:B------:R-:W-:Y:S01]  /*5740*/  FFMA.FTZ R52, R76.reuse, R52, R13 ;  /* 0x000000344c347223 */ /* 0x040fe2000001000d */
[C---:B------:R-:W-:Y:S01]  /*5750*/  FFMA.FTZ R61, R76.reuse, R61, R14 ;  /* 0x0000003d4c3d7223 */ /* 0x040fe2000001000e */
[C---:B------:R-:W-:Y:S01]  /*5760*/  FFMA.FTZ R54, R76.reuse, R54, R15 ;  /* 0x000000364c367223 */ /* 0x040fe2000001000f */
[----:B------:R-:W-:Y:S01]  /*5770*/  FFMA.FTZ R45, R76, R45, R12 ;  /* 0x0000002d4c2d7223 */ /* 0x000fe2000001000c */
        /* <DEDUP_REMOVED lines=8> */
[----:B------:R-:W-:-:S02]  /*5800*/  FSEL R200, R200, RZ, P1 ;  /* 0x000000ffc8c87208 */ /* 0x000fc40000800000 */
[----:B0-----:R-:W-:Y:S02]  /*5810*/  FSEL R35, R181, RZ, P4 ;  /* 0x000000ffb5237208 */ /* 0x001fe40002000000 */
        /* <DEDUP_REMOVED lines=15> */
.L_x_857:
        /* <DEDUP_REMOVED lines=8> */
[----:B0-----:R-:W-:Y:S01]  /*5990*/  FADD.FTZ R27, R205, -R200 ;  /* 0x800000c8cd1b7221 */ /* 0x001fe20000010000 */
[----:B------:R-:W-:Y:S01]  /*59a0*/  FFMA.FTZ R45, R51, R45, R56 ;  /* 0x0000002d332d7223 */ /* 0x000fe20000010038 */
[----:B------:R-:W-:Y:S01]  /*59b0*/  ISETP.GE.U32.AND P1, PT, R64, RZ, PT ;  /* 0x000000ff4000720c */ /* 0x000fe20003f26070 */
[----:B------:R-:W-:Y:S01]  /*59c0*/  FADD.FTZ R181, R198, -R181 ;  /* 0x800000b5c6b57221 */ /* 0x000fe20000010000 */
[----:B------:R-:W-:Y:S01]  /*59d0*/  FMUL.FTZ R27, R76, R27 ;  /* 0x0000001b4c1b7220 */ /* 0x000fe20000410000 */
[----:B------:R-:W-:Y:S01]  /*59e0*/  FADD.FTZ R45, R186, -R45 ;  /* 0x8000002dba2d7221 */ /* 0x000fe20000010000 */
[----:B------:R-:W-:Y:S01]  /*59f0*/  FADD.FTZ R61, R192, -R61 ;  /* 0x8000003dc03d7221 */ /* 0x000fe20000010000 */
[C---:B------:R-:W-:Y:S01]  /*5a00*/  FMUL.FTZ R26, R76.reuse, R181 ;  /* 0x000000b54c1a7220 */ /* 0x040fe20000410000 */
[----:B------:R-:W-:Y:S01]  /*5a10*/  FMUL.FTZ R33, R27, UR6 ;  /* 0x000000061b217c20 */ /* 0x000fe20008410000 */
[C---:B------:R-:W-:Y:S01]  /*5a20*/  FMUL.FTZ R20, R76.reuse, R45 ;  /* 0x0000002d4c147220 */ /* 0x040fe20000410000 */
[----:B------:R-:W-:Y:S01]  /*5a30*/  ISETP.GE.U32.AND.EX P1, PT, R65, 0x1000000, PT, P1 ;  /* 0x010000004100780c */ /* 0x000fe20003f26110 */
[----:B------:R-:W-:Y:S01]  /*5a40*/  FADD.FTZ R25, R203, -R194 ;  /* 0x800000c2cb197221 */ /* 0x000fe20000010000 */
[----:B------:R-:W-:Y:S01]  /*5a50*/  FMUL.FTZ R22, R76, R61 ;  /* 0x0000003d4c167220 */ /* 0x000fe20000410000 */
[----:B------:R-:W-:Y:S01]  /*5a60*/  FADD.FTZ R21, R195, -R52 ;  /* 0x80000034c3157221 */ /* 0x000fe20000010000 */
[----:B------:R-:W-:Y:S01]  /*5a70*/  FADD.FTZ R23, R185, -R54 ;  /* 0x80000036b9177221 */ /* 0x000fe20000010000 */
[----:B------:R-:W-:Y:S01]  /*5a80*/  FADD.FTZ R193, R196, -R193 ;  /* 0x800000c1c4c17221 */ /* 0x000fe20000010000 */
[----:B------:R-:W-:Y:S01]  /*5a90*/  FMUL.FTZ R32, R26, UR6 ;  /* 0x000000061a207c20 */ /* 0x000fe20008410000 */
[----:B------:R-:W-:Y:S01]  /*5aa0*/  FMUL.FTZ R0, R20, UR6 ;  /* 0x0000000614007c20 */ /* 0x000fe20008410000 */
[----:B------:R-:W-:Y:S01]  /*5ab0*/  FSEL R43, R33, RZ, P1 ;  /* 0x000000ff212b7208 */ /* 0x000fe20000800000 */
[----:B------:R-:W-:Y:S01]  /*5ac0*/  FMUL.FTZ R25, R76, R25 ;  /* 0x000000194c197220 */ /* 0x000fe20000410000 */
[----:B------:R-:W-:Y:S01]  /*5ad0*/  LOP3.LUT P5, RZ, R65, 0xff0000, RZ, 0xc0, !PT ;  /* 0x00ff000041ff7812 */ /* 0x000fe200078ac0ff */
[----:B------:R-:W-:Y:S01]  /*5ae0*/  FMUL.FTZ R33, R22, UR6 ;  /* 0x0000000616217c20 */ /* 0x000fe20008410000 */
[----:B------:R-:W-:Y:S01]  /*5af0*/  LOP3.LUT P4, RZ, R64, 0xff, RZ, 0xc0, !PT ;  /* 0x000000ff40ff7812 */ /* 0x000fe2000788c0ff */
[C---:B------:R-:W-:Y:S01]  /*5b00*/  FMUL.FTZ R21, R76.reuse, R21 ;  /* 0x000000154c157220 */ /* 0x040fe20000410000 */
[C---:B------:R-:W-:Y:S01]  /*5b10*/  FMUL.FTZ R23, R76.reuse, R23 ;  /* 0x000000174c177220 */ /* 0x040fe20000410000 */
[----:B------:R-:W-:Y:S01]  /*5b20*/  FMUL.FTZ R24, R76, R193 ;  /* 0x000000c14c187220 */ /* 0x000fe20000410000 */
        /* <DEDUP_REMOVED lines=21> */
.L_x_859:
        /* <DEDUP_REMOVED lines=25> */
[C---:B------:R-:W-:Y:S01]  /*5e10*/  FMUL.FTZ R195, R76.reuse, R195 ;  /* 0x000000c34cc37220 */ /* 0x040fe20000410000 */
[C---:B------:R-:W-:Y:S01]  /*5e20*/  FMUL.FTZ R61, R76.reuse, R61 ;  /* 0x0000003d4c3d7220 */ /* 0x040fe20000410000 */
[C---:B------:R-:W-:Y:S01]  /*5e30*/  FMUL.FTZ R185, R76.reuse, R185 ;  /* 0x000000b94cb97220 */ /* 0x040fe20000410000 */
[----:B------:R-:W-:Y:S01]  /*5e40*/  FMUL.FTZ R45, R76, R45 ;  /* 0x0000002d4c2d7220 */ /* 0x000fe20000410000 */
        /* <DEDUP_REMOVED lines=8> */
[----:B0-----:R-:W-:-:S02]  /*5ed0*/  FSEL R38, R205, RZ, P1 ;  /* 0x000000ffcd267208 */ /* 0x001fc40000800000 */
        /* <DEDUP_REMOVED lines=14> */
[----:B------:R-:W-:-:S07]  /*5fc0*/  F2FP.BF16.F32.PACK_AB R32, R195, R32 ;  /* 0x00000020c320723e */ /* 0x000fce00000010ff */
.L_x_855:
        /* <DEDUP_REMOVED lines=73> */
.L_x_841:
        /* <DEDUP_REMOVED lines=29> */
.L_x_861:
        /* <DEDUP_REMOVED lines=13> */
.L_x_2797:


//--------------------- .text._ZN10layer_norm22ln_bwd_finalize_kernelINS_22Kernel_traits_finalizeILj2048E13__nv_bfloat16S2_fS2_fjLb0ELj1024ELj4ENS_18Kernel_traits_baseILj2048ES2_S2_fS2_fjLj1024EEEEELb0ELb0EEEvNS_9BwdParamsE --------------------------
	.section	.text._ZN10layer_norm22ln_bwd_finalize_kernelINS_22Kernel_traits_finalizeILj2048E13__nv_bfloat16S2_fS2_fjLb0ELj1024ELj4ENS_18Kernel_traits_baseILj2048ES2_S2_fS2_fjLj1024EEEEELb0ELb0EEEvNS_9BwdParamsE,"ax",@progbits
	.align	128
        .global         _ZN10layer_norm22ln_bwd_finalize_kernelINS_22Kernel_traits_finalizeILj2048E13__nv_bfloat16S2_fS2_fjLb0ELj1024ELj4ENS_18Kernel_traits_baseILj2048ES2_S2_fS2_fjLj1024EEEEELb0ELb0EEEvNS_9BwdParamsE
        .type           _ZN10layer_norm22ln_bwd_finalize_kernelINS_22Kernel_traits_finalizeILj2048E13__nv_bfloat16S2_fS2_fjLb0ELj1024ELj4ENS_18Kernel_traits_baseILj2048ES2_S2_fS2_fjLj1024EEEEELb0ELb0EEEvNS_9BwdParamsE,@function
        .size           _ZN10layer_norm22ln_bwd_finalize_kernelINS_22Kernel_traits_finalizeILj2048E13__nv_bfloat16S2_fS2_fjLb0ELj1024ELj4ENS_18Kernel_traits_baseILj2048ES2_S2_fS2_fjLj1024EEEEELb0ELb0EEEvNS_9BwdParamsE,(.L_x_2798 - _ZN10layer_norm22ln_bwd_finalize_kernelINS_22Kernel_traits_finalizeILj2048E13__nv_bfloat16S2_fS2_fjLb0ELj1024ELj4ENS_18Kernel_traits_baseILj2048ES2_S2_fS2_fjLj1024EEEEELb0ELb0EEEvNS_9BwdParamsE)
        .other          _ZN10layer_norm22ln_bwd_finalize_kernelINS_22Kernel_traits_finalizeILj2048E13__nv_bfloat16S2_fS2_fjLb0ELj1024ELj4ENS_18Kernel_traits_baseILj2048ES2_S2_fS2_fjLj1024EEEEELb0ELb0EEEvNS_9BwdParamsE,@"STO_CUDA_ENTRY STV_DEFAULT"
_ZN10layer_norm22ln_bwd_finalize_kernelINS_22Kernel_traits_finalizeILj2048E13__nv_bfloat16S2_fS2_fjLb0ELj1024ELj4ENS_18Kernel_traits_baseILj2048ES2_S2_fS2_fjLj1024EEEEELb0ELb0EEEvNS_9BwdParamsE:
.text._ZN10layer_norm22ln_bwd_finalize_kernelINS_22Kernel_traits_finalizeILj2048E13__nv_bfloat16S2_fS2_fjLb0ELj1024ELj4ENS_18Kernel_traits_baseILj2048ES2_S2_fS2_fjLj1024EEEEELb0ELb0EEEvNS_9BwdParamsE:
        /* <DEDUP_REMOVED lines=82> */
.L_x_866:
        /* <DEDUP_REMOVED lines=118> */
.L_x_865:
[----:B------:R-:W-:Y:S05]  /*0c80*/  BSYNC.RECONVERGENT B1 ;  /* 0x0000000000017941 */ /* 0x000fea0003800200 */
.L_x_864:
        /* <DEDUP_REMOVED lines=75> */
.L_x_868:
[----:B------:R-:W-:Y:S05]  /*1140*/  BSYNC.RECONVERGENT B1 ;  /* 0x0000000000017941 */ /* 0x000fea0003800200 */
.L_x_867:
        /* <DEDUP_REMOVED lines=37> */
.L_x_870:
[----:B------:R-:W-:Y:S05]  /*13a0*/  BSYNC.RECONVERGENT B1 ;  /* 0x0000000000017941 */ /* 0x000fea0003800200 */
.L_x_869:
[----:B------:R-:W-:Y:S05]  /*13b0*/  @!P1 BRA `(.L_x_863) ;  /* 0x0000000000409947 */ /* 0x000fea0003800000 */
[----:B------:R-:W0:Y:S01]  /*13c0*/  LDC.64 R10, c[0x0][0x440] ;  /* 0x00011000ff0a7b82 */ /* 0x000e220000000a00 */
[----:B------:R-:W-:Y:S01]  /*13d0*/  IMAD R59, R0, R56, R59 ;  /* 0x00000038003b7224 */ /* 0x000fe200078e023b */
[----:B------:R-:W-:Y:S02]  /*13e0*/  LOP3.LUT R8, R8, 0x1f, RZ, 0xc0, !PT ;  /* 0x0000001f08087812 */ /* 0x000fe400078ec0ff */
[----:B------:R-:W-:Y:S02]  /*13f0*/  IADD3 R9, PT, PT, -R9, RZ, RZ ;  /* 0x000000ff09097210 */ /* 0x000fe40007ffe1ff */
[----:B------:R-:W-:Y:S02]  /*1400*/  IADD3 R59, PT, PT, R8, R59, RZ ;  /* 0x0000003b083b7210 */ /* 0x000fe40007ffe0ff */
[----:B------:R-:W1:Y:S05]  /*1410*/  LDC.64 R12, c[0x0][0x448] ;  /* 0x00011200ff0c7b82 */ /* 0x000e6a0000000a00 */
.L_x_871:
        /* <DEDUP_REMOVED lines=10> */
.L_x_863:
[----:B------:R-:W-:Y:S05]  /*14c0*/  BSYNC.RECONVERGENT B0 ;  /* 0x0000000000007941 */ /* 0x000fea0003800200 */
.L_x_862:
        /* <DEDUP_REMOVED lines=59> */
.L_x_872:
        /* <DEDUP_REMOVED lines=16> */
.L_x_2798:


//--------------------- .text._ZN10layer_norm40ln_parallel_residual_bwd_finalize_kernelINS_22Kernel_traits_finalizeILj2048E13__nv_bfloat16S2_fS2_fjLb0ELj1024ELj4ENS_18Kernel_traits_baseILj2048ES2_S2_fS2_fjLj1024EEEEELb0EEEvNS_9BwdParamsE --------------------------
	.section	.text._ZN10layer_norm40ln_parallel_residual_bwd_finalize_kernelINS_22Kernel_traits_finalizeILj2048E13__nv_bfloat16S2_fS2_fjLb0ELj1024ELj4ENS_18Kernel_traits_baseILj2048ES2_S2_fS2_fjLj1024EEEEELb0EEEvNS_9BwdParamsE,"ax",@progbits
	.align	128
        .global         _ZN10layer_norm40ln_parallel_residual_bwd_finalize_kernelINS_22Kernel_traits_finalizeILj2048E13__nv_bfloat16S2_fS2_fjLb0ELj1024ELj4ENS_18Kernel_traits_baseILj2048ES2_S2_fS2_fjLj1024EEEEELb0EEEvNS_9BwdParamsE
        .type           _ZN10layer_norm40ln_parallel_residual_bwd_finalize_kernelINS_22Kernel_traits_finalizeILj2048E13__nv_bfloat16S2_fS2_fjLb0ELj1024ELj4ENS_18Kernel_traits_baseILj2048ES2_S2_fS2_fjLj1024EEEEELb0EEEvNS_9BwdParamsE,@function
        .size           _ZN10layer_norm40ln_parallel_residual_bwd_finalize_kernelINS_22Kernel_traits_finalizeILj2048E13__nv_bfloat16S2_fS2_fjLb0ELj1024ELj4ENS_18Kernel_traits_baseILj2048ES2_S2_fS2_fjLj1024EEEEELb0EEEvNS_9BwdParamsE,(.L_x_2799 - _ZN10layer_norm40ln_parallel_residual_bwd_finalize_kernelINS_22Kernel_traits_finalizeILj2048E13__nv_bfloat16S2_fS2_fjLb0ELj1024ELj4ENS_18Kernel_traits_baseILj2048ES2_S2_fS2_fjLj1024EEEEELb0EEEvNS_9BwdParamsE)
        .other          _ZN10layer_norm40ln_parallel_residual_bwd_finalize_kernelINS_22Kernel_traits_finalizeILj2048E13__nv_bfloat16S2_fS2_fjLb0ELj1024ELj4ENS_18Kernel_traits_baseILj2048ES2_S2_fS2_fjLj1024EEEEELb0EEEvNS_9BwdParamsE,@"STO_CUDA_ENTRY STV_DEFAULT"
_ZN10layer_norm40ln_parallel_residual_bwd_finalize_kernelINS_22Kernel_traits_finalizeILj2048E13__nv_bfloat16S2_fS2_fjLb0ELj1024ELj4ENS_18Kernel_traits_baseILj2048ES2_S2_fS2_fjLj1024EEEEELb0EEEvNS_9BwdParamsE:
.text._ZN10layer_norm40ln_parallel_residual_bwd_finalize_kernelINS_22Kernel_traits_finalizeILj2048E13__nv_bfloat16S2_fS2_fjLb0ELj1024ELj4ENS_18Kernel_traits_baseILj2048ES2_S2_fS2_fjLj1024EEEEELb0EEEvNS_9BwdParamsE:
        /* <DEDUP_REMOVED lines=60> */
.L_x_877:
        /* <DEDUP_REMOVED lines=112> */
.L_x_876:
[----:B------:R-:W-:Y:S05]  /*0ac0*/  BSYNC.RECONVERGENT B1 ;  /* 0x0000000000017941 */ /* 0x000fea0003800200 */
.L_x_875:
        /* <DEDUP_REMOVED lines=65> */
.L_x_879:
[----:B------:R-:W-:Y:S05]  /*0ee0*/  BSYNC.RECONVERGENT B1 ;  /* 0x0000000000017941 */ /* 0x000fea0003800200 */
.L_x_878:
        /* <DEDUP_REMOVED lines=36> */
.L_x_881:
[----:B------:R-:W-:Y:S05]  /*1130*/  BSYNC.RECONVERGENT B1 ;  /* 0x0000000000017941 */ /* 0x000fea0003800200 */
.L_x_880:
        /* <DEDUP_REMOVED lines=18> */
.L_x_874:
[----:B------:R-:W-:Y:S05]  /*1260*/  BSYNC.RECONVERGENT B0 ;  /* 0x0000000000007941 */ /* 0x000fea0003800200 */
.L_x_873:
        /* <DEDUP_REMOVED lines=94> */
.L_x_882:
        /* <DEDUP_REMOVED lines=11> */
.L_x_2799:


//--------------------- .text._ZN10layer_norm31ln_parallel_residual_bwd_kernelINS_13Kernel_traitsI13__nv_bfloat16S2_fS2_fjLj2048ELj1ELj1ELj4ELj16ENS_18Kernel_traits_baseILj2048ES2_S2_fS2_fjLj128EEEEELb1ELb1ELb0EEEvNS_9BwdParamsE --------------------------
	.section	.text._ZN10layer_norm31ln_parallel_residual_bwd_kernelINS_13Kernel_traitsI13__nv_bfloat16S2_fS2_fjLj2048ELj1ELj1ELj4ELj16ENS_18Kernel_traits_baseILj2048ES2_S2_fS2_fjLj128EEEEELb1ELb1ELb0EEEvNS_9BwdParamsE,"ax",@progbits
	.align	128
        .global         _ZN10layer_norm31ln_parallel_residual_bwd_kernelINS_13Kernel_traitsI13__nv_bfloat16S2_fS2_fjLj2048ELj1ELj1ELj4ELj16ENS_18Kernel_traits_baseILj2048ES2_S2_fS2_fjLj128EEEEELb1ELb1ELb0EEEvNS_9BwdParamsE
        .type           _ZN10layer_norm31ln_parallel_residual_bwd_kernelINS_13Kernel_traitsI13__nv_bfloat16S2_fS2_fjLj2048ELj1ELj1ELj4ELj16ENS_18Kernel_traits_baseILj2048ES2_S2_fS2_fjLj128EEEEELb1ELb1ELb0EEEvNS_9BwdParamsE,@function
        .size           _ZN10layer_norm31ln_parallel_residual_bwd_kernelINS_13Kernel_traitsI13__nv_bfloat16S2_fS2_fjLj2048ELj1ELj1ELj4ELj16ENS_18Kernel_traits_baseILj2048ES2_S2_fS2_fjLj128EEEEELb1ELb1ELb0EEEvNS_9BwdParamsE,(.L_x_2800 - _ZN10layer_norm31ln_parallel_residual_bwd_kernelINS_13Kernel_traitsI13__nv_bfloat16S2_fS2_fjLj2048ELj1ELj1ELj4ELj16ENS_18Kernel_traits_baseILj2048ES2_S2_fS2_fjLj128EEEEELb1ELb1ELb0EEEvNS_9BwdParamsE)
        .other          _ZN10layer_norm31ln_parallel_residual_bwd_kernelINS_13Kernel_traitsI13__nv_bfloat16S2_fS2_fjLj2048ELj1ELj1ELj4ELj16ENS_18Kernel_traits_baseILj2048ES2_S2_fS2_fjLj128EEEEELb1ELb1ELb0EEEvNS_9BwdParamsE,@"STO_CUDA_ENTRY STV_DEFAULT"
_ZN10layer_norm31ln_parallel_residual_bwd_kernelINS_13Kernel_traitsI13__nv_bfloat16S2_fS2_fjLj2048ELj1ELj1ELj4ELj16ENS_18Kernel_traits_baseILj2048ES2_S2_fS2_fjLj128EEEEELb1ELb1ELb0EEEvNS_9BwdParamsE:
.text._ZN10layer_norm31ln_parallel_residual_bwd_kernelINS_13Kernel_traitsI13__nv_bfloat16S2_fS2_fjLj2048ELj1ELj1ELj4ELj16ENS_18Kernel_traits_baseILj2048ES2_S2_fS2_fjLj128EEEEELb1ELb1ELb0EEEvNS_9BwdParamsE:
[----:B------:R-:W-:Y:S01]  /*0000*/  LDC R1, c[0x0][0x37c] ;  /* 0x0000df00ff017b82 */ /* 0x000fe20000000800 */
[----:B------:R-:W0:Y:S01]  /*0010*/  S2R R132, SR_TID.X ;  /* 0x0000000000847919 */ /* 0x000e220000002100 */
[----:B------:R-:W1:Y:S01]  /*0020*/  LDCU UR4, c[0x0][0x388] ;  /* 0x00007100ff0477ac */ /* 0x000e620008000800 */
[----:B------:R-:W2:Y:S01]  /*0030*/  LDCU.64 UR10, c[0x0][0x358] ;  /* 0x00006b00ff0a77ac */ /* 0x000ea20008000a00 */
[----:B------:R-:W3:Y:S01]  /*0040*/  LDCU UR5, c[0x0][0x384] ;  /* 0x00007080ff0577ac */ /* 0x000ee20008000800 */
[----:B-1----:R-:W-:-:S04]  /*0050*/  MOV R14, UR4 ;  /* 0x00000004000e7c02 */ /* 0x002fc80008000f00 */
[----:B------:R-:W-:-:S04]  /*0060*/  SHF.R.S32.HI R3, RZ, 0x1f, R14 ;  /* 0x0000001fff037819 */ /* 0x000fc8000001140e */
[----:B------:R-:W-:Y:S02]  /*0070*/  LEA.HI R3, R3, R14, RZ, 0x3 ;  /* 0x0000000e03037211 */ /* 0x000fe400078f18ff */
[----:B0-----:R-:W-:Y:S02]  /*0080*/  LOP3.LUT R12, R132, 0x7f, RZ, 0x3c, !PT ;  /* 0x0000007f840c7812 */ /* 0x001fe400078e3cff */
[----:B------:R-:W-:Y:S02]  /*0090*/  MOV R7, R132 ;  /* 0x0000008400077202 */ /* 0x000fe40000000f00 */
[----:B------:R-:W-:-:S04]  /*00a0*/  LEA.HI.SX32 R12, R3, R12, 0x1d ;  /* 0x0000000c030c7211 */ /* 0x000fc800078feaff */
[C---:B------:R-:W-:Y:S02]  /*00b0*/  ISETP.GE.U32.AND P1, PT, R12.reuse, 0x80, PT ;  /* 0x000000800c00780c */ /* 0x040fe40003f26070 */
[----:B------:R-:W-:-:S11]  /*00c0*/  ISETP.GE.U32.AND P2, PT, R12, 0x100, PT ;  /* 0x000001000c00780c */ /* 0x000fd60003f46070 */
[----:B------:R-:W0:Y:S08]  /*00d0*/  @P1 LDC.64 R2, c[0x0][0x3d0] ;  /* 0x0000f400ff021b82 */ /* 0x000e300000000a00 */
[----:B------:R-:W1:Y:S01]  /*00e0*/  @P2 LDC.64 R4, c[0x0][0x3d0] ;  /* 0x0000f400ff042b82 */ /* 0x000e620000000a00 */
[C---:B0-----:R-:W-:Y:S01]  /*00f0*/  @P1 IMAD.WIDE.U32 R2, R7.reuse, 0x10, R2 ;  /* 0x0000001007021825 */ /* 0x041fe200078e0002 */
[----:B------:R-:W-:-:S04]  /*0100*/  @P1 LOP3.LUT R7, R7, 0x80, RZ, 0xfc, !PT ;  /* 0x0000008007071812 */ /* 0x000fc800078efcff */
[----:B--2---:R0:W5:Y:S01]  /*0110*/  @P1 LDG.E.128 R68, desc[UR10][R2.64] ;  /* 0x0000000a02441981 */ /* 0x004162000c1e1d00 */
[----:B-1----:R-:W-:-:S05]  /*0120*/  @P2 IMAD.WIDE.U32 R4, R7, 0x10, R4 ;  /* 0x0000001007042825 */ /* 0x002fca00078e0004 */
[----:B------:R0:W5:Y:S01]  /*0130*/  @P2 LDG.E.128 R64, desc[UR10][R4.64] ;  /* 0x0000000a04402981 */ /* 0x000162000c1e1d00 */
[----:B------:R-:W1:Y:S01]  /*0140*/  S2UR UR4, SR_CTAID.X ;  /* 0x00000000000479c3 */ /* 0x000e620000002500 */
[----:B------:R-:W-:Y:S02]  /*0150*/  CS2R R60, SRZ ;  /* 0x00000000003c7805 */ /* 0x000fe4000001ff00 */
[----:B------:R-:W-:Y:S02]  /*0160*/  CS2R R62, SRZ ;  /* 0x00000000003e7805 */ /* 0x000fe4000001ff00 */
[----:B------:R-:W-:Y:S02]  /*0170*/  CS2R R56, SRZ ;  /* 0x0000000000387805 */ /* 0x000fe4000001ff00 */
[----:B------:R-:W-:Y:S02]  /*0180*/  CS2R R58, SRZ ;  /* 0x00000000003a7805 */ /* 0x000fe4000001ff00 */
[----:B------:R-:W-:-:S02]  /*0190*/  CS2R R52, SRZ ;  /* 0x0000000000347805 */ /* 0x000fc4000001ff00 */
[----:B-1----:R-:W-:-:S04]  /*01a0*/  MOV R11, UR4 ;  /* 0x00000004000b7c02 */ /* 0x002fc80008000f00 */
[----:B---3--:R-:W-:Y:S02]  /*01b0*/  ISETP.GE.AND P0, PT, R11, UR5, PT ;  /* 0x000000050b007c0c */ /* 0x008fe4000bf06270 */
        /* <DEDUP_REMOVED lines=45> */
.L_x_910:
        /* <DEDUP_REMOVED lines=10> */
[----:B------:R-:W-:-:S04]  /*0530*/  ISETP.GE.U32.AND P2, PT, R12, 0x100, PT ;  /* 0x000001000c00780c */ /* 0x000fc80003f46070 */
[----:B------:R-:W-:-:S04]  /*0540*/  SHF.R.S32.HI R97, RZ, 0x1f, R0 ;  /* 0x0000001fff617819 */ /* 0x000fc80000011400 */
[----:B------:R-:W-:-:S04]  /*0550*/  LEA.HI R97, R97, R0, RZ, 0x3 ;  /* 0x0000000061617211 */ /* 0x000fc800078f18ff */
[----:B------:R-:W-:Y:S02]  /*0560*/  LEA.HI.SX32 R0, R97, R132, 0x1d ;  /* 0x0000008461007211 */ /* 0x000fe400078feaff */
[----:B------:R-:W-:Y:S02]  /*0570*/  MOV R132, RZ ;  /* 0x000000ff00847202 */ /* 0x000fe40000000f00 */
[----:B------:R-:W-:Y:S02]  /*0580*/  MOV R133, R0 ;  /* 0x0000000000857202 */ /* 0x000fe40000000f00 */
[----:B---3--:R-:W-:Y:S01]  /*0590*/  FSEL R124, R94, RZ, !P3 ;  /* 0x000000ff5e7c7208 */ /* 0x008fe20005800000 */
[----:B0-----:R-:W-:Y:S06]  /*05a0*/  @!P1 BRA `(.L_x_885) ;  /* 0x0000000400889947 */ /* 0x001fec0003800000 */
[----:B------:R-:W0:Y:S08]  /*05b0*/  LDC.64 R20, c[0x0][0x428] ;  /* 0x00010a00ff147b82 */ /* 0x000e300000000a00 */
[----:B------:R-:W1:Y:S08]  /*05c0*/  LDC.64 R98, c[0x0][0x3a8] ;  /* 0x0000ea00ff627b82 */ /* 0x000e700000000a00 */
[----:B------:R-:W2:Y:S01]  /*05d0*/  LDC.64 R114, c[0x0][0x3b0] ;  /* 0x0000ec00ff727b82 */ /* 0x000ea20000000a00 */
[----:B0-----:R-:W-:-:S06]  /*05e0*/  IMAD.WIDE.U32 R20, R0, 0x10, R20 ;  /* 0x0000001000147825 */ /* 0x001fcc00078e0014 */
[----:B------:R-:W3:Y:S01]  /*05f0*/  LDG.E.128 R20, desc[UR10][R20.64] ;  /* 0x0000000a14147981 */ /* 0x000ee2000c1e1d00 */
[----:B-1----:R-:W-:-:S05]  /*0600*/  IMAD.WIDE.U32 R98, R0, 0x20, R98 ;  /* 0x0000002000627825 */ /* 0x002fca00078e0062 */
[----:B------:R-:W3:Y:S04]  /*0610*/  LDG.E.128 R16, desc[UR10][R98.64] ;  /* 0x0000000a62107981 */ /* 0x000ee8000c1e1d00 */
[----:B------:R-:W3:Y:S01]  /*0620*/  LDG.E.128 R92, desc[UR10][R98.64+0x10] ;  /* 0x0000100a625c7981 */ /* 0x000ee2000c1e1d00 */
[----:B--2---:R-:W-:-:S06]  /*0630*/  IMAD.WIDE.U32 R114, R0, 0x8, R114 ;  /* 0x0000000800727825 */ /* 0x004fcc00078e0072 */
[----:B------:R-:W5:Y:S01]  /*0640*/  LDG.E.64 R114, desc[UR10][R114.64] ;  /* 0x0000000a72727981 */ /* 0x000f62000c1e1b00 */
[----:B------:R-:W-:-:S04]  /*0650*/  ISETP.NE.U32.AND P0, PT, RZ, UR16, PT ;  /* 0x00000010ff007c0c */ /* 0x000fc8000bf05070 */
[----:B------:R-:W-:Y:S02]  /*0660*/  ISETP.NE.AND.EX P0, PT, RZ, UR17, PT, P0 ;  /* 0x00000011ff007c0c */ /* 0x000fe4000bf05300 */
[----:B----4-:R-:W-:-:S04]  /*0670*/  ISETP.NE.U32.AND P1, PT, RZ, UR12, PT ;  /* 0x0000000cff007c0c */ /* 0x010fc8000bf25070 */
[----:B------:R-:W-:-:S07]  /*0680*/  ISETP.NE.AND.EX P1, PT, RZ, UR13, PT, P1 ;  /* 0x0000000dff007c0c */ /* 0x000fce000bf25310 */
[----:B------:R-:W0:Y:S08]  /*0690*/  @P0 LDC.64 R96, c[0x0][0x438] ;  /* 0x00010e00ff600b82 */ /* 0x000e300000000a00 */
[----:B------:R-:W1:Y:S01]  /*06a0*/  @P1 LDC.64 R104, c[0x0][0x3b8] ;  /* 0x0000ee00ff681b82 */ /* 0x000e620000000a00 */
[----:B0-----:R-:W-:-:S05]  /*06b0*/  @P0 IMAD.WIDE.U32 R96, R0, 0x20, R96 ;  /* 0x0000002000600825 */ /* 0x001fca00078e0060 */
[----:B------:R-:W5:Y:S04]  /*06c0*/  @P0 LDG.E.128 R28, desc[UR10][R96.64] ;  /* 0x0000000a601c0981 */ /* 0x000f68000c1e1d00 */
[----:B------:R-:W5:Y:S01]  /*06d0*/  @P0 LDG.E.128 R24, desc[UR10][R96.64+0x10] ;  /* 0x0000100a60180981 */ /* 0x000f62000c1e1d00 */
[----:B-1----:R-:W-:-:S05]  /*06e0*/  @P1 IMAD.WIDE.U32 R104, R0, 0x8, R104 ;  /* 0x0000000800681825 */ /* 0x002fca00078e0068 */
[----:B------:R0:W5:Y:S02]  /*06f0*/  @P1 LDG.E.64 R116, desc[UR10][R104.64] ;  /* 0x0000000a68741981 */ /* 0x000164000c1e1b00 */
[----:B0-----:R-:W-:Y:S02]  /*0700*/  SHF.L.U32 R104, R70, 0x10, RZ ;  /* 0x0000001046687819 */ /* 0x001fe400000006ff */
[----:B------:R-:W-:Y:S02]  /*0710*/  IADD3 R133, PT, PT, R0, 0x80, RZ ;  /* 0x0000008000857810 */ /* 0x000fe40007ffe0ff */
[C---:B---3--:R-:W-:Y:S02]  /*0720*/  PRMT R13, R20.reuse, 0x7632, R13 ;  /* 0x00007632140d7816 */ /* 0x048fe4000000000d */
[----:B------:R-:W-:Y:S02]  /*0730*/  SHF.L.U32 R15, R20, 0x10, RZ ;  /* 0x00000010140f7819 */ /* 0x000fe400000006ff */
[----:B------:R-:W-:Y:S01]  /*0740*/  SHF.L.U32 R20, R13, 0x10, RZ ;  /* 0x000000100d147819 */ /* 0x000fe200000006ff */
[C---:B------:R-:W-:Y:S01]  /*0750*/  FADD.FTZ R16, -R124.reuse, R16 ;  /* 0x000000107c107221 */ /* 0x040fe20000010100 */
[C---:B------:R-:W-:Y:S01]  /*0760*/  FADD.FTZ R98, -R124.reuse, R17 ;  /* 0x000000117c627221 */ /* 0x040fe20000010100 */
[----:B------:R-:W-:Y:S01]  /*0770*/  SHF.L.U32 R17, R7, 0x10, RZ ;  /* 0x0000001007117819 */ /* 0x000fe200000006ff */
[C-C-:B------:R-:W-:Y:S01]  /*0780*/  FADD.FTZ R108, -R124.reuse, R19.reuse ;  /* 0x000000137c6c7221 */ /* 0x140fe20000010100 */
[----:B-----5:R-:W-:Y:S01]  /*0790*/  FMUL.FTZ R3, R109, R16 ;  /* 0x000000106d037220 */ /* 0x020fe20000410000 */
[----:B------:R-:W-:Y:S01]  /*07a0*/  FADD.FTZ R106, -R124, R18 ;  /* 0x000000127c6a7221 */ /* 0x000fe20000010100 */
[----:B------:R-:W-:Y:S01]  /*07b0*/  PRMT R19, R21, 0x7632, R19 ;  /* 0x0000763215137816 */ /* 0x000fe20000000013 */
[----:B------:R-:W-:Y:S01]  /*07c0*/  FMUL.FTZ R16, R109, R98 ;  /* 0x000000626d107220 */ /* 0x000fe20000410000 */
[----:B------:R-:W-:Y:S01]  /*07d0*/  SHF.L.U32 R18, R68, 0x10, RZ ;  /* 0x0000001044127819 */ /* 0x000fe200000006ff */
[----:B------:R-:W-:Y:S01]  /*07e0*/  FADD.FTZ R96, -R124, R92 ;  /* 0x0000005c7c607221 */ /* 0x000fe20000010100 */
[-C--:B------:R-:W-:Y:S01]  /*07f0*/  FMUL.FTZ R13, R17, R20.reuse ;  /* 0x00000014110d7220 */ /* 0x080fe20000410000 */
[----:B------:R-:W-:Y:S01]  /*0800*/  FFMA.FTZ R61, R16, R20, R61 ;  /* 0x00000014103d7223 */ /* 0x000fe2000001003d */
[----:B------:R-:W-:Y:S01]  /*0810*/  FADD.FTZ R45, R45, R20 ;  /* 0x000000142d2d7221 */ /* 0x000fe20000010000 */
[----:B------:R-:W-:Y:S01]  /*0820*/  SHF.L.U32 R17, R8, 0x10, RZ ;  /* 0x0000001008117819 */ /* 0x000fe200000006ff */
[----:B------:R-:W-:Y:S01]  /*0830*/  FMUL.FTZ R20, R109, R108 ;  /* 0x0000006c6d147220 */ /* 0x000fe20000410000 */
[----:B------:R-:W-:Y:S01]  /*0840*/  SHF.L.U32 R92, R19, 0x10, RZ ;  /* 0x00000010135c7819 */ /* 0x000fe200000006ff */
[-C--:B------:R-:W-:Y:S01]  /*0850*/  FMUL.FTZ R18, R18, R15.reuse ;  /* 0x0000000f12127220 */ /* 0x080fe20000410000 */
[----:B------:R-:W-:Y:S01]  /*0860*/  PRMT R99, R22, 0x7632, R99 ;  /* 0x0000763216637816 */ /* 0x000fe20000000063 */
[----:B------:R-:W-:Y:S01]  /*0870*/  FADD.FTZ R44, R44, R15 ;  /* 0x0000000f2c2c7221 */ /* 0x000fe20000010000 */
[----:B------:R-:W-:Y:S01]  /*0880*/  SHF.L.U32 R97, R22, 0x10, RZ ;  /* 0x0000001016617819 */ /* 0x000fe200000006ff */
[----:B------:R-:W-:Y:S01]  /*0890*/  FFMA.FTZ R60, R3, R15, R60 ;  /* 0x0000000f033c7223 */ /* 0x000fe2000001003c */
[----:B------:R-:W-:Y:S01]  /*08a0*/  SHF.L.U32 R21, R21, 0x10, RZ ;  /* 0x0000001015157819 */ /* 0x000fe200000006ff */
[----:B------:R-:W-:Y:S01]  /*08b0*/  FMUL.FTZ R15, R109, R106 ;  /* 0x0000006a6d0f7220 */ /* 0x000fe20000410000 */
[----:B------:R-:W-:Y:S01]  /*08c0*/  SHF.L.U32 R22, R69, 0x10, RZ ;  /* 0x0000001045167819 */ /* 0x000fe200000006ff */
[----:B------:R-:W-:Y:S01]  /*08d0*/  FADD.FTZ R132, -R124, R93 ;  /* 0x0000005d7c847221 */ /* 0x000fe20000010100 */
[-C--:B------:R-:W-:Y:S01]  /*08e0*/  FMUL.FTZ R17, R17, R92.reuse ;  /* 0x0000005c11117220 */ /* 0x080fe20000410000 */
[----:B------:R-:W-:Y:S01]  /*08f0*/  FFMA.FTZ R63, R20, R92, R63 ;  /* 0x0000005c143f7223 */ /* 0x000fe2000001003f */
[----:B------:R-:W-:Y:S01]  /*0900*/  FADD.FTZ R47, R47, R92 ;  /* 0x0000005c2f2f7221 */ /* 0x000fe20000010000 */
[C---:B------:R-:W-:Y:S01]  /*0910*/  PRMT R105, R23.reuse, 0x7632, R105 ;  /* 0x0000763217697816 */ /* 0x040fe20000000069 */
[----:B------:R-:W-:Y:S01]  /*0920*/  FADD.FTZ R92, RZ, R18 ;  /* 0x00000012ff5c7221 */ /* 0x000fe20000010000 */
[----:B------:R-:W-:Y:S01]  /*0930*/  SHF.L.U32 R107, R23, 0x10, RZ ;  /* 0x00000010176b7819 */ /* 0x000fe200000006ff */
[----:B------:R-:W-:Y:S01]  /*0940*/  FADD.FTZ R134, -R124, R94 ;  /* 0x0000005e7c867221 */ /* 0x000fe20000010100 */
[-C--:B------:R-:W-:Y:S01]  /*0950*/  FMUL.FTZ R22, R22, R21.reuse ;  /* 0x0000001516167220 */ /* 0x080fe20000410000 */
[----:B------:R-:W-:Y:S01]  /*0960*/  FADD.FTZ R46, R46, R21 ;  /* 0x000000152e2e7221 */ /* 0x000fe20000010000 */
[----:B------:R-:W-:Y:S01]  /*0970*/  FFMA.FTZ R62, R15, R21, R62 ;  /* 0x000000150f3e7223 */ /* 0x000fe2000001003e */
[----:B------:R-:W-:Y:S01]  /*0980*/  FFMA.FTZ R23, R3, R18, RZ ;  /* 0x0000001203177223 */ /* 0x000fe200000100ff */
[----:B------:R-:W-:Y:S01]  /*0990*/  SHF.L.U32 R21, R9, 0x10, RZ ;  /* 0x0000001009157819 */ /* 0x000fe200000006ff */
[----:B------:R-:W-:Y:S01]  /*09a0*/  FMUL.FTZ R106, R109, R132 ;  /* 0x000000846d6a7220 */ /* 0x000fe20000410000 */
[----:B------:R-:W-:Y:S01]  /*09b0*/  SHF.L.U32 R94, R99, 0x10, RZ ;  /* 0x00000010635e7819 */ /* 0x000fe200000006ff */
[----:B------:R-:W-:Y:S01]  /*09c0*/  FADD.FTZ R93, R92, R13 ;  /* 0x0000000d5c5d7221 */ /* 0x000fe20000010000 */
[----:B------:R-:W-:-:S03]  /*09d0*/  FFMA.FTZ R92, R16, R13, R23 ;  /* 0x0000000d105c7223 */ /* 0x000fc60000010017 */
[-C--:B------:R-:W-:Y:S01]  /*09e0*/  FMUL.FTZ R21, R21, R94.reuse ;  /* 0x0000005e15157220 */ /* 0x080fe20000410000 */
[----:B------:R-:W-:Y:S01]  /*09f0*/  FADD.FTZ R41, R41, R94 ;  /* 0x0000005e29297221 */ /* 0x000fe20000010000 */
[----:B------:R-:W-:Y:S01]  /*0a00*/  FFMA.FTZ R57, R106, R94, R57 ;  /* 0x0000005e6a397223 */ /* 0x000fe20000010039 */
[----:B------:R-:W-:Y:S01]  /*0a10*/  FADD.FTZ R94, R93, R22 ;  /* 0x000000165d5e7221 */ /* 0x000fe20000010000 */
[----:B------:R-:W-:Y:S01]  /*0a20*/  FFMA.FTZ R93, R15, R22, R92 ;  /* 0x000000160f5d7223 */ /* 0x000fe2000001005c */
[----:B------:R-:W-:Y:S01]  /*0a30*/  FADD.FTZ R136, -R124, R95 ;  /* 0x0000005f7c887221 */ /* 0x000fe20000010100 */
[----:B------:R-:W-:Y:S01]  /*0a40*/  FMUL.FTZ R19, R109, R96 ;  /* 0x000000606d137220 */ /* 0x000fe20000410000 */
[----:B------:R-:W-:Y:S01]  /*0a50*/  FMUL.FTZ R104, R104, R97 ;  /* 0x0000006168687220 */ /* 0x000fe20000410000 */
[----:B------:R-:W-:Y:S01]  /*0a60*/  FADD.FTZ R95, R94, R17 ;  /* 0x000000115e5f7221 */ /* 0x000fe20000010000 */
[----:B------:R-:W-:Y:S01]  /*0a70*/  FFMA.FTZ R92, R20, R17, R93 ;  /* 0x00000011145c7223 */ /* 0x000fe2000001005d */
[----:B------:R-:W-:Y:S01]  /*0a80*/  SHF.L.U32 R23, R71, 0x10, RZ ;  /* 0x0000001047177819 */ /* 0x000fe200000006ff */
[----:B------:R-:W-:Y:S01]  /*0a90*/  FADD.FTZ R40, R40, R97 ;  /* 0x0000006128287221 */ /* 0x000fe20000010000 */
[----:B------:R-:W-:Y:S01]  /*0aa0*/  FADD.FTZ R94, R95, R104 ;  /* 0x000000685f5e7221 */ /* 0x000fe20000010000 */
[C---:B------:R-:W-:Y:S01]  /*0ab0*/  FFMA.FTZ R93, R19.reuse, R104, R92 ;  /* 0x00000068135d7223 */ /* 0x040fe2000001005c */
[----:B------:R-:W-:Y:S01]  /*0ac0*/  FFMA.FTZ R56, R19, R97, R56 ;  /* 0x0000006113387223 */ /* 0x000fe20000010038 */
[----:B------:R-:W-:Y:S01]  /*0ad0*/  SHF.L.U32 R97, R105, 0x10, RZ ;  /* 0x0000001069617819 */ /* 0x000fe200000006ff */
[----:B------:R-:W-:Y:S01]  /*0ae0*/  FMUL.FTZ R105, R109, R134 ;  /* 0x000000866d697220 */ /* 0x000fe20000410000 */
[----:B------:R-:W-:Y:S01]  /*0af0*/  SHF.L.U32 R96, R10, 0x10, RZ ;  /* 0x000000100a607819 */ /* 0x000fe200000006ff */
[----:B------:R-:W-:Y:S01]  /*0b00*/  FMUL.FTZ R23, R23, R107 ;  /* 0x0000006b17177220 */ /* 0x000fe20000410000 */
        /* <DEDUP_REMOVED lines=11> */
[----:B------:R-:W-:-:S07]  /*0bc0*/  FFMA.FTZ R132, R108, R107, R92 ;  /* 0x0000006b6c847223 */ /* 0x000fce000001005c */
.L_x_885:
[----:B----4-:R-:W-:Y:S05]  /*0bd0*/  BSYNC.RECONVERGENT B0 ;  /* 0x0000000000007941 */ /* 0x010fea0003800200 */
.L_x_884:
[----:B------:R-:W-:Y:S04]  /*0be0*/  BSSY.RECONVERGENT B0, `(.L_x_886) ;  /* 0x0000063000007945 */ /* 0x000fe80003800200 */
[----:B------:R-:W-:Y:S05]  /*0bf0*/  @!P2 BRA `(.L_x_887) ;  /* 0x000000040084a947 */ /* 0x000fea0003800000 */
[----:B------:R-:W0:Y:S08]  /*0c00*/  LDC.64 R110, c[0x0][0x3a8] ;  /* 0x0000ea00ff6e7b82 */ /* 0x000e300000000a00 */
[----:B------:R-:W1:Y:S08]  /*0c10*/  LDC.64 R100, c[0x0][0x428] ;  /* 0x00010a00ff647b82 */ /* 0x000e700000000a00 */
[----:B------:R-:W2:Y:S01]  /*0c20*/  LDC.64 R122, c[0x0][0x3b0] ;  /* 0x0000ec00ff7a7b82 */ /* 0x000ea20000000a00 */
[----:B0-----:R-:W-:-:S05]  /*0c30*/  IMAD.WIDE.U32 R110, R133, 0x20, R110 ;  /* 0x00000020856e7825 */ /* 0x001fca00078e006e */
[----:B------:R-:W3:Y:S01]  /*0c40*/  LDG.E.128 R92, desc[UR10][R110.64] ;  /* 0x0000000a6e5c7981 */ /* 0x000ee2000c1e1d00 */
[----:B-1----:R-:W-:-:S03]  /*0c50*/  IMAD.WIDE.U32 R100, R133, 0x10, R100 ;  /* 0x0000001085647825 */ /* 0x002fc600078e0064 */
[----:B------:R2:W4:Y:S04]  /*0c60*/  LDG.E.128 R96, desc[UR10][R110.64+0x10] ;  /* 0x0000100a6e607981 */ /* 0x000528000c1e1d00 */
[----:B------:R-:W4:Y:S01]  /*0c70*/  LDG.E.128 R100, desc[UR10][R100.64] ;  /* 0x0000000a64647981 */ /* 0x000f22000c1e1d00 */
[----:B------:R-:W-:Y:S02]  /*0c80*/  ISETP.NE.U32.AND P1, PT, RZ, UR12, PT ;  /* 0x0000000cff007c0c */ /* 0x000fe4000bf25070 */
[----:B------:R-:W-:Y:S01]  /*0c90*/  ISETP.NE.U32.AND P0, PT, RZ, UR16, PT ;  /* 0x00000010ff007c0c */ /* 0x000fe2000bf05070 */
[----:B--2---:R-:W-:Y:S01]  /*0ca0*/  IMAD.WIDE.U32 R110, R133, 0x8, R122 ;  /* 0x00000008856e7825 */ /* 0x004fe200078e007a */
[----:B------:R-:W-:Y:S02]  /*0cb0*/  ISETP.NE.AND.EX P1, PT, RZ, UR13, PT, P1 ;  /* 0x0000000dff007c0c */ /* 0x000fe4000bf25310 */
[----:B------:R-:W-:-:S03]  /*0cc0*/  ISETP.NE.AND.EX P0, PT, RZ, UR17, PT, P0 ;  /* 0x00000011ff007c0c */ /* 0x000fc6000bf05300 */
[----:B------:R-:W5:Y:S08]  /*0cd0*/  LDG.E.64 R110, desc[UR10][R110.64] ;  /* 0x0000000a6e6e7981 */ /* 0x000f70000c1e1b00 */
[----:B------:R-:W0:Y:S08]  /*0ce0*/  @P1 LDC.64 R120, c[0x0][0x3b8] ;  /* 0x0000ee00ff781b82 */ /* 0x000e300000000a00 */
[----:B------:R-:W1:Y:S01]  /*0cf0*/  @P0 LDC.64 R118, c[0x0][0x438] ;  /* 0x00010e00ff760b82 */ /* 0x000e620000000a00 */
[----:B0-----:R-:W-:-:S05]  /*0d00*/  @P1 IMAD.WIDE.U32 R120, R133, 0x8, R120 ;  /* 0x0000000885781825 */ /* 0x001fca00078e0078 */
[----:B------:R0:W5:Y:S01]  /*0d10*/  @P1 LDG.E.64 R112, desc[UR10][R120.64] ;  /* 0x0000000a78701981 */ /* 0x000162000c1e1b00 */
[----:B-1----:R-:W-:-:S05]  /*0d20*/  @P0 IMAD.WIDE.U32 R118, R133, 0x20, R118 ;  /* 0x0000002085760825 */ /* 0x002fca00078e0076 */
[----:B------:R-:W5:Y:S01]  /*0d30*/  @P0 LDG.E.128 R72, desc[UR10][R118.64] ;  /* 0x0000000a76480981 */ /* 0x000f62000c1e1d00 */
[----:B0-----:R-:W-:-:S03]  /*0d40*/  SHF.L.U32 R120, R65, 0x10, RZ ;  /* 0x0000001041787819 */ /* 0x001fc600000006ff */
[----:B------:R0:W5:Y:S01]  /*0d50*/  @P0 LDG.E.128 R76, desc[UR10][R118.64+0x10] ;  /* 0x0000100a764c0981 */ /* 0x000162000c1e1d00 */
[----:B------:R-:W-:Y:S02]  /*0d60*/  SHF.L.U32 R121, R4, 0x10, RZ ;  /* 0x0000001004797819 */ /* 0x000fe400000006ff */
[----:B------:R-:W-:Y:S01]  /*0d70*/  SHF.L.U32 R127, R5, 0x10, RZ ;  /* 0x00000010057f7819 */ /* 0x000fe200000006ff */
[C---:B---3--:R-:W-:Y:S01]  /*0d80*/  FADD.FTZ R92, -R124.reuse, R92 ;  /* 0x0000005c7c5c7221 */ /* 0x048fe20000010100 */
[C---:B------:R-:W-:Y:S01]  /*0d90*/  FADD.FTZ R122, -R124.reuse, R93 ;  /* 0x0000005d7c7a7221 */ /* 0x040fe20000010100 */
[C---:B------:R-:W-:Y:S01]  /*0da0*/  FADD.FTZ R126, -R124.reuse, R95 ;  /* 0x0000005f7c7e7221 */ /* 0x040fe20000010100 */
[C---:B----4-:R-:W-:Y:S01]  /*0db0*/  FADD.FTZ R134, -R124.reuse, R98 ;  /* 0x000000627c867221 */ /* 0x050fe20000010100 */
[C---:B------:R-:W-:Y:S01]  /*0dc0*/  FADD.FTZ R136, -R124.reuse, R99 ;  /* 0x000000637c887221 */ /* 0x040fe20000010100 */
[C---:B------:R-:W-:Y:S01]  /*0dd0*/  FADD.FTZ R128, -R124.reuse, R96 ;  /* 0x000000607c807221 */ /* 0x040fe20000010100 */
[----:B------:R-:W-:Y:S01]  /*0de0*/  FADD.FTZ R130, -R124, R97 ;  /* 0x000000617c827221 */ /* 0x000fe20000010100 */
[----:B------:R-:W-:-:S02]  /*0df0*/  PRMT R93, R100, 0x7632, R93 ;  /* 0x00007632645d7816 */ /* 0x000fc4000000005d */
[C---:B------:R-:W-:Y:S02]  /*0e00*/  PRMT R98, R102.reuse, 0x7632, R98 ;  /* 0x0000763266627816 */ /* 0x040fe40000000062 */
[----:B------:R-:W-:Y:S01]  /*0e10*/  SHF.L.U32 R99, R102, 0x10, RZ ;  /* 0x0000001066637819 */ /* 0x000fe200000006ff */
[----:B------:R-:W-:Y:S01]  /*0e20*/  FADD.FTZ R94, -R124, R94 ;  /* 0x0000005e7c5e7221 */ /* 0x000fe20000010100 */
[----:B------:R-:W-:Y:S02]  /*0e30*/  SHF.L.U32 R95, R100, 0x10, RZ ;  /* 0x00000010645f7819 */ /* 0x000fe400000006ff */
[----:B------:R-:W-:Y:S02]  /*0e40*/  SHF.L.U32 R102, R64, 0x10, RZ ;  /* 0x0000001040667819 */ /* 0x000fe400000006ff */
[C---:B------:R-:W-:Y:S02]  /*0e50*/  PRMT R96, R101.reuse, 0x7632, R96 ;  /* 0x0000763265607816 */ /* 0x040fe40000000060 */
[----:B------:R-:W-:Y:S01]  /*0e60*/  SHF.L.U32 R97, R101, 0x10, RZ ;  /* 0x0000001065617819 */ /* 0x000fe200000006ff */
[----:B-----5:R-:W-:Y:S01]  /*0e70*/  FMUL.FTZ R101, R109, R92 ;  /* 0x0000005c6d657220 */ /* 0x020fe20000410000 */
[----:B------:R-:W-:-:S02]  /*0e80*/  PRMT R124, R103, 0x7632, R124 ;  /* 0x00007632677c7816 */ /* 0x000fc4000000007c */
[----:B------:R-:W-:Y:S01]  /*0e90*/  SHF.L.U32 R131, R103, 0x10, RZ ;  /* 0x0000001067837819 */ /* 0x000fe200000006ff */
[----:B------:R-:W-:Y:S01]  /*0ea0*/  FMUL.FTZ R100, R109, R122 ;  /* 0x0000007a6d647220 */ /* 0x000fe20000410000 */
[----:B------:R-:W-:Y:S02]  /*0eb0*/  SHF.L.U32 R103, R2, 0x10, RZ ;  /* 0x0000001002677819 */ /* 0x000fe400000006ff */
[----:B------:R-:W-:Y:S01]  /*0ec0*/  SHF.L.U32 R92, R93, 0x10, RZ ;  /* 0x000000105d5c7819 */ /* 0x000fe200000006ff */
[----:B------:R-:W-:-:S04]  /*0ed0*/  FMUL.FTZ R102, R102, R95 ;  /* 0x0000005f66667220 */ /* 0x000fc80000410000 */
[-C--:B------:R-:W-:Y:S01]  /*0ee0*/  FMUL.FTZ R103, R103, R92.reuse ;  /* 0x0000005c67677220 */ /* 0x080fe20000410000 */
[----:B------:R-:W-:Y:S01]  /*0ef0*/  FFMA.FTZ R53, R100, R92, R53 ;  /* 0x0000005c64357223 */ /* 0x000fe20000010035 */
[----:B------:R-:W-:Y:S01]  /*0f00*/  FADD.FTZ R37, R37, R92 ;  /* 0x0000005c25257221 */ /* 0x000fe20000010000 */
[----:B------:R-:W-:Y:S01]  /*0f10*/  FADD.FTZ R92, R125, R102 ;  /* 0x000000667d5c7221 */ /* 0x000fe20000010000 */
[C---:B------:R-:W-:Y:S01]  /*0f20*/  FFMA.FTZ R93, R101.reuse, R102, R132 ;  /* 0x00000066655d7223 */ /* 0x040fe20000010084 */
[----:B------:R-:W-:Y:S01]  /*0f30*/  FADD.FTZ R36, R36, R95 ;  /* 0x0000005f24247221 */ /* 0x000fe20000010000 */
[----:B------:R-:W-:Y:S01]  /*0f40*/  FFMA.FTZ R52, R101, R95, R52 ;  /* 0x0000005f65347223 */ /* 0x000fe20000010034 */
[----:B------:R-:W-:Y:S01]  /*0f50*/  SHF.L.U32 R96, R96, 0x10, RZ ;  /* 0x0000001060607819 */ /* 0x000fe200000006ff */
[----:B------:R-:W-:Y:S01]  /*0f60*/  FADD.FTZ R95, R92, R103 ;  /* 0x000000675c5f7221 */ /* 0x000fe20000010000 */
[C---:B0-----:R-:W-:Y:S01]  /*0f70*/  FMUL.FTZ R119, R109.reuse, R94 ;  /* 0x0000005e6d777220 */ /* 0x041fe20000410000 */
[----:B------:R-:W-:Y:S01]  /*0f80*/  FMUL.FTZ R120, R120, R97 ;  /* 0x0000006178787220 */ /* 0x000fe20000410000 */
[----:B------:R-:W-:Y:S01]  /*0f90*/  FFMA.FTZ R92, R100, R103, R93 ;  /* 0x00000067645c7223 */ /* 0x000fe2000001005d */
[----:B------:R-:W-:Y:S01]  /*0fa0*/  SHF.L.U32 R122, R66, 0x10, RZ ;  /* 0x00000010427a7819 */ /* 0x000fe200000006ff */
[----:B------:R-:W-:Y:S01]  /*0fb0*/  FMUL.FTZ R118, R109, R126 ;  /* 0x0000007e6d767220 */ /* 0x000fe20000410000 */
[----:B------:R-:W-:Y:S01]  /*0fc0*/  FMUL.FTZ R121, R121, R96 ;  /* 0x0000006079797220 */ /* 0x000fe20000410000 */
[----:B------:R-:W-:Y:S01]  /*0fd0*/  FADD.FTZ R94, R95, R120 ;  /* 0x000000785f5e7221 */ /* 0x000fe20000010000 */
[----:B------:R-:W-:Y:S01]  /*0fe0*/  FFMA.FTZ R93, R119, R120, R92 ;  /* 0x00000078775d7223 */ /* 0x000fe2000001005c */
[----:B------:R-:W-:Y:S01]  /*0ff0*/  SHF.L.U32 R98, R98, 0x10, RZ ;  /* 0x0000001062627819 */ /* 0x000fe200000006ff */
[----:B------:R-:W-:Y:S01]  /*1000*/  FMUL.FTZ R123, R109, R128 ;  /* 0x000000806d7b7220 */ /* 0x000fe20000410000 */
[----:B------:R-:W-:Y:S01]  /*1010*/  FMUL.FTZ R122, R122, R99 ;  /* 0x000000637a7a7220 */ /* 0x000fe20000410000 */
[----:B------:R-:W-:Y:S01]  /*1020*/  FADD.FTZ R95, R94, R121 ;  /* 0x000000795e5f7221 */ /* 0x000fe20000010000 */
[C---:B------:R-:W-:Y:S01]  /*1030*/  FFMA.FTZ R92, R118.reuse, R121, R93 ;  /* 0x00000079765c7223 */ /* 0x040fe2000001005d */
[----:B------:R-:W-:Y:S01]  /*1040*/  SHF.L.U32 R128, R67, 0x10, RZ ;  /* 0x0000001043807819 */ /* 0x000fe200000006ff */
[----:B------:R-:W-:Y:S01]  /*1050*/  FMUL.FTZ R126, R109, R130 ;  /* 0x000000826d7e7220 */ /* 0x000fe20000410000 */
[----:B------:R-:W-:Y:S01]  /*1060*/  FMUL.FTZ R127, R127, R98 ;  /* 0x000000627f7f7220 */ /* 0x000fe20000410000 */
[----:B------:R-:W-:Y:S01]  /*1070*/  FADD.FTZ R94, R95, R122 ;  /* 0x0000007a5f5e7221 */ /* 0x000fe20000010000 */
[----:B------:R-:W-:Y:S01]  /*1080*/  FFMA.FTZ R93, R123, R122, R92 ;  /* 0x0000007a7b5d7223 */ /* 0x000fe2000001005c */
[----:B------:R-:W-:Y:S01]  /*1090*/  FFMA.FTZ R55, R118, R96, R55 ;  /* 0x0000006076377223 */ /* 0x000fe20000010037 */
[----:B------:R-:W-:Y:S01]  /*10a0*/  FADD.FTZ R39, R39, R96 ;  /* 0x0000006027277221 */ /* 0x000fe20000010000 */
        /* <DEDUP_REMOVED lines=16> */
[----:B------:R-:W-:Y:S01]  /*11b0*/  FFMA.FTZ R49, R126, R98, R49 ;  /* 0x000000627e317223 */ /* 0x000fe20000010031 */
[----:B------:R-:W-:Y:S01]  /*11c0*/  FADD.FTZ R33, R33, R98 ;  /* 0x0000006221217221 */ /* 0x000fe20000010000 */
[----:B------:R-:W-:Y:S01]  /*11d0*/  FFMA.FTZ R51, R130, R124, R51 ;  /* 0x0000007c82337223 */ /* 0x000fe20000010033 */
[----:B------:R-:W-:Y:S01]  /*11e0*/  FADD.FTZ R35, R35, R124 ;  /* 0x0000007c23237221 */ /* 0x000fe20000010000 */
[----:B------:R-:W-:Y:S01]  /*11f0*/  FADD.FTZ R125, R94, R131 ;  /* 0x000000835e7d7221 */ /* 0x000fe20000010000 */
[----:B------:R-:W-:-:S07]  /*1200*/  FFMA.FTZ R132, R130, R131, R92 ;  /* 0x0000008382847223 */ /* 0x000fce000001005c */
.L_x_887:
[----:B------:R-:W-:Y:S05]  /*1210*/  BSYNC.RECONVERGENT B0 ;  /* 0x0000000000007941 */ /* 0x000fea0003800200 */
.L_x_886:
        /* <DEDUP_REMOVED lines=32> */
.L_x_889:
[----:B------:R-:W-:Y:S05]  /*1420*/  BSYNC.RECONVERGENT B0 ;  /* 0x0000000000007941 */ /* 0x000fea0003800200 */
.L_x_888:
        /* <DEDUP_REMOVED lines=60> */
[-C--:B------:R-:W-:Y:S01]  /*17f0*/  FFMA.FTZ R94, R20, R133.reuse, R134 ;  /* 0x00000085145e7223 */ /* 0x080fe20000010086 */
[----:B------:R-:W-:Y:S01]  /*1800*/  FSEL R99, R92, RZ, P6 ;  /* 0x000000ff5c637208 */ /* 0x000fe20003000000 */
[----:B------:R-:W-:Y:S01]  /*1810*/  FADD.FTZ R124, R21, -R96 ;  /* 0x80000060157c7221 */ /* 0x000fe20000010000 */
[-CC-:B------:R-:W-:Y:S01]  /*1820*/  FFMA.FTZ R92, R16, R133.reuse, R134.reuse ;  /* 0x00000085105c7223 */ /* 0x180fe20000010086 */
[----:B------:R-:W-:Y:S01]  /*1830*/  FADD.FTZ R96, R22, -R95 ;  /* 0x8000005f16607221 */ /* 0x000fe20000010000 */
[----:B------:R-:W-:Y:S01]  /*1840*/  FFMA.FTZ R93, R3, R133, R134 ;  /* 0x00000085035d7223 */ /* 0x000fe20000010086 */
[----:B------:R-:W-:Y:S01]  /*1850*/  FADD.FTZ R98, R17, -R94 ;  /* 0x8000005e11627221 */ /* 0x000fe20000010000 */
[----:B------:R-:W-:Y:S01]  /*1860*/  FMUL.FTZ R124, R109, R124 ;  /* 0x0000007c6d7c7220 */ /* 0x000fe20000410000 */
[----:B------:R-:W-:Y:S01]  /*1870*/  FADD.FTZ R94, R13, -R92 ;  /* 0x8000005c0d5e7221 */ /* 0x000fe20000010000 */
[----:B------:R-:W-:Y:S01]  /*1880*/  FMUL.FTZ R96, R109, R96 ;  /* 0x000000606d607220 */ /* 0x000fe20000410000 */
[----:B------:R-:W-:Y:S01]  /*1890*/  FADD.FTZ R92, R18, -R93 ;  /* 0x8000005d125c7221 */ /* 0x000fe20000010000 */
[----:B------:R-:W-:Y:S01]  /*18a0*/  FMUL.FTZ R124, R124, UR14 ;  /* 0x0000000e7c7c7c20 */ /* 0x000fe20008410000 */
[----:B------:R-:W-:Y:S01]  /*18b0*/  LOP3.LUT P5, RZ, R115, 0xff00, RZ, 0xc0, !PT ;  /* 0x0000ff0073ff7812 */ /* 0x000fe200078ac0ff */
[----:B------:R-:W-:Y:S01]  /*18c0*/  FMUL.FTZ R96, R96, UR14 ;  /* 0x0000000e60607c20 */ /* 0x000fe20008410000 */
[----:B------:R-:W-:Y:S01]  /*18d0*/  LOP3.LUT P0, RZ, R114, 0xff0000, RZ, 0xc0, !PT ;  /* 0x00ff000072ff7812 */ /* 0x000fe2000780c0ff */
[C---:B------:R-:W-:Y:S01]  /*18e0*/  FMUL.FTZ R98, R109.reuse, R98 ;  /* 0x000000626d627220 */ /* 0x040fe20000410000 */
        /* <DEDUP_REMOVED lines=18> */
.L_x_894:
[-CC-:B------:R-:W-:Y:S01]  /*1a10*/  FFMA.FTZ R80, R105, R133.reuse, R134.reuse ;  /* 0x0000008569507223 */ /* 0x180fe20000010086 */
[-CC-:B------:R-:W-:Y:S01]  /*1a20*/  FFMA.FTZ R81, R3, R133.reuse, R134.reuse ;  /* 0x0000008503517223 */ /* 0x180fe20000010086 */
[-C--:B------:R-:W-:Y:S01]  /*1a30*/  FFMA.FTZ R82, R108, R133.reuse, R134 ;  /* 0x000000856c527223 */ /* 0x080fe20000010086 */
[----:B------:R-:W-:Y:S01]  /*1a40*/  ISETP.GE.U32.AND P0, PT, R114, RZ, PT ;  /* 0x000000ff7200720c */ /* 0x000fe20003f06070 */
[----:B------:R-:W-:Y:S01]  /*1a50*/  FADD.FTZ R86, R23, -R80 ;  /* 0x8000005017567221 */ /* 0x000fe20000010000 */
[----:B------:R-:W-:Y:S01]  /*1a60*/  FADD.FTZ R80, R18, -R81 ;  /* 0x8000005112507221 */ /* 0x000fe20000010000 */
[----:B------:R-:W-:Y:S01]  /*1a70*/  FADD.FTZ R82, R107, -R82 ;  /* 0x800000526b527221 */ /* 0x000fe20000010000 */
[----:B------:R-:W-:Y:S01]  /*1a80*/  LOP3.LUT P6, RZ, R114, 0xff, RZ, 0xc0, !PT ;  /* 0x000000ff72ff7812 */ /* 0x000fe200078cc0ff */
[C---:B-----5:R-:W-:Y:S01]  /*1a90*/  FMUL.FTZ R86, R109.reuse, R86 ;  /* 0x000000566d567220 */ /* 0x060fe20000410000 */
[C---:B------:R-:W-:Y:S01]  /*1aa0*/  FMUL.FTZ R80, R109.reuse, R80 ;  /* 0x000000506d507220 */ /* 0x040fe20000410000 */
[----:B------:R-:W-:Y:S01]  /*1ab0*/  FMUL.FTZ R87, R109, R82 ;  /* 0x000000526d577220 */ /* 0x000fe20000410000 */
[----:B------:R-:W-:Y:S01]  /*1ac0*/  ISETP.GE.U32.AND.EX P0, PT, R115, 0x1000000, PT, P0 ;  /* 0x010000007300780c */ /* 0x000fe20003f06100 */
[----:B------:R-:W-:Y:S01]  /*1ad0*/  FMUL.FTZ R82, R86, UR14 ;  /* 0x0000000e56527c20 */ /* 0x000fe20008410000 */
[----:B------:R-:W-:Y:S01]  /*1ae0*/  FMUL.FTZ R81, R80, UR14 ;  /* 0x0000000e50517c20 */ /* 0x000fe20008410000 */
[----:B------:R-:W-:Y:S01]  /*1af0*/  FMUL.FTZ R83, R87, UR14 ;  /* 0x0000000e57537c20 */ /* 0x000fe20008410000 */
[----:B------:R-:W-:Y:S01]  /*1b00*/  LOP3.LUT P5, RZ, R115, 0xff0000, RZ, 0xc0, !PT ;  /* 0x00ff000073ff7812 */ /* 0x000fe200078ac0ff */
[-CC-:B------:R-:W-:Y:S01]  /*1b10*/  FFMA.FTZ R124, R106, R133.reuse, R134.reuse ;  /* 0x000000856a7c7223 */ /* 0x180fe20000010086 */
[-CC-:B------:R-:W-:Y:S01]  /*1b20*/  FFMA.FTZ R96, R20, R133.reuse, R134.reuse ;  /* 0x0000008514607223 */ /* 0x180fe20000010086 */
[----:B------:R-:W-:Y:S01]  /*1b30*/  FSEL R92, R81, RZ, P6 ;  /* 0x000000ff515c7208 */ /* 0x000fe20003000000 */
[-CC-:B------:R-:W-:Y:S01]  /*1b40*/  FFMA.FTZ R81, R15, R133.reuse, R134.reuse ;  /* 0x000000850f517223 */ /* 0x180fe20000010086 */
[----:B------:R-:W-:Y:S01]  /*1b50*/  FSEL R136, R83, RZ, P0 ;  /* 0x000000ff53887208 */ /* 0x000fe20000000000 */
[-CC-:B------:R-:W-:Y:S01]  /*1b60*/  FFMA.FTZ R83, R19, R133.reuse, R134.reuse ;  /* 0x0000008513537223 */ /* 0x180fe20000010086 */
[----:B------:R-:W-:Y:S01]  /*1b70*/  FSEL R135, R82, RZ, P5 ;  /* 0x000000ff52877208 */ /* 0x000fe20002800000 */
[----:B------:R-:W-:Y:S01]  /*1b80*/  FFMA.FTZ R82, R16, R133, R134 ;  /* 0x0000008510527223 */ /* 0x000fe20000010086 */
[----:B------:R-:W-:Y:S01]  /*1b90*/  FADD.FTZ R84, R22, -R81 ;  /* 0x8000005116547221 */ /* 0x000fe20000010000 */
[----:B------:R-:W-:Y:S01]  /*1ba0*/  FADD.FTZ R98, R104, -R83 ;  /* 0x8000005368627221 */ /* 0x000fe20000010000 */
[----:B------:R-:W-:Y:S01]  /*1bb0*/  FADD.FTZ R124, R21, -R124 ;  /* 0x8000007c157c7221 */ /* 0x000fe20000010000 */
[----:B------:R-:W-:Y:S01]  /*1bc0*/  FADD.FTZ R94, R13, -R82 ;  /* 0x800000520d5e7221 */ /* 0x000fe20000010000 */
[C---:B------:R-:W-:Y:S01]  /*1bd0*/  FMUL.FTZ R82, R109.reuse, R84 ;  /* 0x000000546d527220 */ /* 0x040fe20000410000 */
[----:B------:R-:W-:Y:S01]  /*1be0*/  FMUL.FTZ R84, R109, R98 ;  /* 0x000000626d547220 */ /* 0x000fe20000410000 */
[----:B------:R-:W-:Y:S01]  /*1bf0*/  FADD.FTZ R96, R17, -R96 ;  /* 0x8000006011607221 */ /* 0x000fe20000010000 */
[----:B------:R-:W-:Y:S01]  /*1c00*/  LOP3.LUT P5, RZ, R114, 0xff0000, RZ, 0xc0, !PT ;  /* 0x00ff000072ff7812 */ /* 0x000fe200078ac0ff */
[----:B------:R-:W-:Y:S01]  /*1c10*/  FMUL.FTZ R93, R82, UR14 ;  /* 0x0000000e525d7c20 */ /* 0x000fe20008410000 */
[----:B------:R-:W-:Y:S01]  /*1c20*/  FMUL.FTZ R85, R109, R124 ;  /* 0x0000007c6d557220 */ /* 0x000fe20000410000 */
        /* <DEDUP_REMOVED lines=20> */
.L_x_893:
        /* <DEDUP_REMOVED lines=26> */
[-C--:B------:R-:W-:Y:S01]  /*1f10*/  FFMA.FTZ R94, R16, R133.reuse, R134 ;  /* 0x00000085105e7223 */ /* 0x080fe20000010086 */
[----:B------:R-:W-:Y:S01]  /*1f20*/  FADD.FTZ R96, R21, -R96 ;  /* 0x8000006015607221 */ /* 0x000fe20000010000 */
[----:B------:R-:W-:Y:S01]  /*1f30*/  FSEL R124, R93, RZ, P5 ;  /* 0x000000ff5d7c7208 */ /* 0x000fe20002800000 */
[----:B------:R-:W-:Y:S01]  /*1f40*/  FADD.FTZ R95, R22, -R95 ;  /* 0x8000005f165f7221 */ /* 0x000fe20000010000 */
[----:B------:R-:W-:Y:S01]  /*1f50*/  FFMA.FTZ R93, R3, R133, R134 ;  /* 0x00000085035d7223 */ /* 0x000fe20000010086 */
[----:B------:R-:W-:Y:S01]  /*1f60*/  FADD.FTZ R138, R17, -R92 ;  /* 0x8000005c118a7221 */ /* 0x000fe20000010000 */
[----:B------:R-:W-:Y:S01]  /*1f70*/  FFMA.FTZ R92, R109, R96, R25 ;  /* 0x000000606d5c7223 */ /* 0x000fe20000010019 */
        /* <DEDUP_REMOVED lines=26> */
.L_x_896:
        /* <DEDUP_REMOVED lines=28> */
[----:B------:R-:W-:Y:S01]  /*22e0*/  FFMA.FTZ R82, R109, R81, R30 ;  /* 0x000000516d527223 */ /* 0x000fe2000001001e */
[----:B------:R-:W-:Y:S01]  /*22f0*/  FADD.FTZ R98, R21, -R98 ;  /* 0x8000006215627221 */ /* 0x000fe20000010000 */
[C---:B------:R-:W-:Y:S01]  /*2300*/  FFMA.FTZ R84, R109.reuse, R83, R24 ;  /* 0x000000536d547223 */ /* 0x040fe20000010018 */
[----:B------:R-:W-:Y:S01]  /*2310*/  LOP3.LUT P5, RZ, R114, 0xff0000, RZ, 0xc0, !PT ;  /* 0x00ff000072ff7812 */ /* 0x000fe200078ac0ff */
[----:B------:R-:W-:Y:S01]  /*2320*/  FMUL.FTZ R93, R82, UR14 ;  /* 0x0000000e525d7c20 */ /* 0x000fe20008410000 */
        /* <DEDUP_REMOVED lines=21> */
.L_x_892:
        /* <DEDUP_REMOVED lines=14> */
[-C--:B------:R-:W-:Y:S01]  /*2560*/  FFMA.FTZ R90, R106, R133.reuse, R134 ;  /* 0x000000856a5a7223 */ /* 0x080fe20000010086 */
[----:B------:R-:W-:Y:S01]  /*2570*/  ISETP.GE.U32.AND P5, PT, R114, RZ, PT ;  /* 0x000000ff7200720c */ /* 0x000fe20003fa6070 */
[C---:B-----5:R-:W-:Y:S01]  /*2580*/  FMUL.FTZ R88, R109.reuse, R88 ;  /* 0x000000586d587220 */ /* 0x060fe20000410000 */
[----:B------:R-:W-:Y:S01]  /*2590*/  FMUL.FTZ R92, R109, R92 ;  /* 0x0000005c6d5c7220 */ /* 0x000fe20000410000 */
[----:B------:R-:W-:Y:S01]  /*25a0*/  FADD.FTZ R90, R21, -R90 ;  /* 0x8000005a155a7221 */ /* 0x000fe20000010000 */
[----:B------:R-:W-:Y:S01]  /*25b0*/  LOP3.LUT P6, RZ, R117, 0xff0000, RZ, 0xc0, !PT ;  /* 0x00ff000075ff7812 */ /* 0x000fe200078cc0ff */
[----:B------:R-:W-:Y:S01]  /*25c0*/  FMUL.FTZ R91, R88, UR14 ;  /* 0x0000000e585b7c20 */ /* 0x000fe20008410000 */
[----:B------:R-:W-:Y:S01]  /*25d0*/  FADD.FTZ R88, R104, -R89 ;  /* 0x8000005968587221 */ /* 0x000fe20000010000 */
[----:B------:R-:W-:Y:S01]  /*25e0*/  FMUL.FTZ R92, R92, UR14 ;  /* 0x0000000e5c5c7c20 */ /* 0x000fe20008410000 */
[----:B------:R-:W-:Y:S01]  /*25f0*/  FMUL.FTZ R90, R109, R90 ;  /* 0x0000005a6d5a7220 */ /* 0x000fe20000410000 */
[----:B------:R-:W-:Y:S01]  /*2600*/  ISETP.GE.U32.AND.EX P5, PT, R115, 0x1000000, PT, P5 ;  /* 0x010000007300780c */ /* 0x000fe20003fa6150 */
[----:B------:R-:W-:Y:S01]  /*2610*/  FMUL.FTZ R88, R109, R88 ;  /* 0x000000586d587220 */ /* 0x000fe20000410000 */
[C---:B------:R-:W-:Y:S01]  /*2620*/  FSEL R95, R91.reuse, RZ, P0 ;  /* 0x000000ff5b5f7208 */ /* 0x040fe20000000000 */
[----:B------:R-:W-:Y:S01]  /*2630*/  FMUL.FTZ R97, R90, UR14 ;  /* 0x0000000e5a617c20 */ /* 0x000fe20008410000 */
[----:B------:R-:W-:Y:S01]  /*2640*/  ISETP.GE.U32.AND P0, PT, R116, RZ, PT ;  /* 0x000000ff7400720c */ /* 0x000fe20003f06070 */
[----:B------:R-:W-:Y:S01]  /*2650*/  FMUL.FTZ R94, R88, UR14 ;  /* 0x0000000e585e7c20 */ /* 0x000fe20008410000 */
[----:B------:R-:W-:Y:S01]  /*2660*/  FSEL R91, R91, RZ, P6 ;  /* 0x000000ff5b5b7208 */ /* 0x000fe20003000000 */
[----:B------:R-:W-:Y:S01]  /*2670*/  FFMA.FTZ R93, R15, R133, R134 ;  /* 0x000000850f5d7223 */ /* 0x000fe20000010086 */
[----:B------:R-:W-:-:S02]  /*2680*/  ISETP.GE.U32.AND.EX P0, PT, R117, 0x1000000, PT, P0 ;  /* 0x010000007500780c */ /* 0x000fc40003f06100 */
[C---:B------:R-:W-:Y:S02]  /*2690*/  FSEL R96, R92.reuse, RZ, P5 ;  /* 0x000000ff5c607208 */ /* 0x040fe40002800000 */
[C---:B------:R-:W-:Y:S02]  /*26a0*/  LOP3.LUT P6, RZ, R117.reuse, 0xff, RZ, 0xc0, !PT ;  /* 0x000000ff75ff7812 */ /* 0x040fe400078cc0ff */
[----:B------:R-:W-:Y:S02]  /*26b0*/  LOP3.LUT P5, RZ, R117, 0xff00, RZ, 0xc0, !PT ;  /* 0x0000ff0075ff7812 */ /* 0x000fe400078ac0ff */
[----:B------:R-:W-:Y:S01]  /*26c0*/  FSEL R88, R92, RZ, P0 ;  /* 0x000000ff5c587208 */ /* 0x000fe20000000000 */
[----:B------:R-:W-:Y:S01]  /*26d0*/  FFMA.FTZ R92, R20, R133, R134 ;  /* 0x00000085145c7223 */ /* 0x000fe20000010086 */
[----:B------:R-:W-:Y:S02]  /*26e0*/  FSEL R90, R94, RZ, P6 ;  /* 0x000000ff5e5a7208 */ /* 0x000fe40003000000 */
[----:B------:R-:W-:-:S02]  /*26f0*/  FSEL R89, R97, RZ, P5 ;  /* 0x000000ff61597208 */ /* 0x000fc40002800000 */
[----:B------:R-:W-:Y:S01]  /*2700*/  F2FP.BF16.F32.PACK_AB R91, R88, R91 ;  /* 0x0000005b585b723e */ /* 0x000fe200000010ff */
[----:B------:R-:W-:Y:S01]  /*2710*/  FADD.FTZ R88, R22, -R93 ;  /* 0x8000005d16587221 */ /* 0x000fe20000010000 */
[----:B------:R-:W-:Y:S02]  /*2720*/  F2FP.BF16.F32.PACK_AB R90, R89, R90 ;  /* 0x0000005a595a723e */ /* 0x000fe400000010ff */
[----:B------:R-:W-:Y:S01]  /*2730*/  LOP3.LUT P6, RZ, R115, 0xff, RZ, 0xc0, !PT ;  /* 0x000000ff73ff7812 */ /* 0x000fe200078cc0ff */
[----:B------:R-:W-:Y:S01]  /*2740*/  FMUL.FTZ R89, R109, R88 ;  /* 0x000000586d597220 */ /* 0x000fe20000410000 */
[----:B------:R-:W-:Y:S01]  /*2750*/  FFMA.FTZ R88, R16, R133, R134 ;  /* 0x0000008510587223 */ /* 0x000fe20000010086 */
[----:B------:R-:W-:Y:S02]  /*2760*/  F2FP.BF16.F32.PACK_AB R95, R96, R95 ;  /* 0x0000005f605f723e */ /* 0x000fe400000010ff */
[----:B------:R-:W-:Y:S01]  /*2770*/  FSEL R96, R94, RZ, P6 ;  /* 0x000000ff5e607208 */ /* 0x000fe20003000000 */
[----:B------:R-:W-:Y:S01]  /*2780*/  FADD.FTZ R94, R17, -R92 ;  /* 0x8000005c115e7221 */ /* 0x000fe20000010000 */
        /* <DEDUP_REMOVED lines=34> */
.L_x_898:
[-CC-:B------:R-:W-:Y:S01]  /*29b0*/  FFMA.FTZ R80, R105, R133.reuse, R134.reuse ;  /* 0x0000008569507223 */ /* 0x180fe20000010086 */
[-CC-:B------:R-:W-:Y:S01]  /*29c0*/  FFMA.FTZ R84, R108, R133.reuse, R134.reuse ;  /* 0x000000856c547223 */ /* 0x180fe20000010086 */
[-C--:B------:R-:W-:Y:S01]  /*29d0*/  FFMA.FTZ R81, R19, R133.reuse, R134 ;  /* 0x0000008513517223 */ /* 0x080fe20000010086 */
[----:B------:R-:W-:Y:S01]  /*29e0*/  LOP3.LUT P0, RZ, R115, 0xff0000, RZ, 0xc0, !PT ;  /* 0x00ff000073ff7812 */ /* 0x000fe2000780c0ff */
[----:B------:R-:W-:Y:S01]  /*29f0*/  FADD.FTZ R80, R23, -R80 ;  /* 0x8000005017507221 */ /* 0x000fe20000010000 */
[----:B------:R-:W-:Y:S01]  /*2a00*/  FADD.FTZ R88, R107, -R84 ;  /* 0x800000546b587221 */ /* 0x000fe20000010000 */
[----:B------:R-:W-:Y:S01]  /*2a10*/  FADD.FTZ R84, R104, -R81 ;  /* 0x8000005168547221 */ /* 0x000fe20000010000 */
[----:B------:R-:W-:Y:S01]  /*2a20*/  LOP3.LUT P6, RZ, R117, 0xff0000, RZ, 0xc0, !PT ;  /* 0x00ff000075ff7812 */ /* 0x000fe200078cc0ff */
[C---:B-----5:R-:W-:Y:S01]  /*2a30*/  FMUL.FTZ R86, R109.reuse, R80 ;  /* 0x000000506d567220 */ /* 0x060fe20000410000 */
[----:B------:R-:W-:Y:S01]  /*2a40*/  FFMA.FTZ R80, R106, R133, R134 ;  /* 0x000000856a507223 */ /* 0x000fe20000010086 */
[----:B------:R-:W-:Y:S01]  /*2a50*/  FMUL.FTZ R87, R109, R88 ;  /* 0x000000586d577220 */ /* 0x000fe20000410000 */
[----:B------:R-:W-:Y:S01]  /*2a60*/  ISETP.GE.U32.AND P5, PT, R114, RZ, PT ;  /* 0x000000ff7200720c */ /* 0x000fe20003fa6070 */
[----:B------:R-:W-:Y:S01]  /*2a70*/  FMUL.FTZ R82, R86, UR14 ;  /* 0x0000000e56527c20 */ /* 0x000fe20008410000 */
[----:B------:R-:W-:Y:S01]  /*2a80*/  FADD.FTZ R80, R21, -R80 ;  /* 0x8000005015507221 */ /* 0x000fe20000010000 */
[----:B------:R-:W-:Y:S01]  /*2a90*/  FMUL.FTZ R84, R109, R84 ;  /* 0x000000546d547220 */ /* 0x000fe20000410000 */
[----:B------:R-:W-:Y:S01]  /*2aa0*/  FMUL.FTZ R81, R87, UR14 ;  /* 0x0000000e57517c20 */ /* 0x000fe20008410000 */
[----:B------:R-:W-:Y:S01]  /*2ab0*/  ISETP.GE.U32.AND.EX P5, PT, R115, 0x1000000, PT, P5 ;  /* 0x010000007300780c */ /* 0x000fe20003fa6150 */
[----:B------:R-:W-:Y:S01]  /*2ac0*/  FMUL.FTZ R85, R109, R80 ;  /* 0x000000506d557220 */ /* 0x000fe20000410000 */
[----:B------:R-:W-:Y:S01]  /*2ad0*/  FSEL R95, R82, RZ, P0 ;  /* 0x000000ff525f7208 */ /* 0x000fe20000000000 */
[----:B------:R-:W-:Y:S01]  /*2ae0*/  FMUL.FTZ R80, R84, UR14 ;  /* 0x0000000e54507c20 */ /* 0x000fe20008410000 */
[----:B------:R-:W-:Y:S01]  /*2af0*/  ISETP.GE.U32.AND P0, PT, R116, RZ, PT ;  /* 0x000000ff7400720c */ /* 0x000fe20003f06070 */
[----:B------:R-:W-:Y:S01]  /*2b00*/  FMUL.FTZ R83, R85, UR14 ;  /* 0x0000000e55537c20 */ /* 0x000fe20008410000 */
[----:B------:R-:W-:-:S02]  /*2b10*/  FSEL R91, R82, RZ, P6 ;  /* 0x000000ff525b7208 */ /* 0x000fc40003000000 */
[C---:B------:R-:W-:Y:S02]  /*2b20*/  ISETP.GE.U32.AND.EX P0, PT, R117.reuse, 0x1000000, PT, P0 ;  /* 0x010000007500780c */ /* 0x040fe40003f06100 */
[----:B------:R-:W-:Y:S02]  /*2b30*/  LOP3.LUT P6, RZ, R117, 0xff, RZ, 0xc0, !PT ;  /* 0x000000ff75ff7812 */ /* 0x000fe400078cc0ff */
[C---:B------:R-:W-:Y:S02]  /*2b40*/  FSEL R82, R81.reuse, RZ, P5 ;  /* 0x000000ff51527208 */ /* 0x040fe40002800000 */
[----:B------:R-:W-:Y:S01]  /*2b50*/  FSEL R88, R81, RZ, P0 ;  /* 0x000000ff51587208 */ /* 0x000fe20000000000 */
[----:B------:R-:W-:Y:S01]  /*2b60*/  FFMA.FTZ R81, R15, R133, R134 ;  /* 0x000000850f517223 */ /* 0x000fe20000010086 */
[----:B------:R-:W-:Y:S02]  /*2b70*/  FSEL R90, R80, RZ, P6 ;  /* 0x000000ff505a7208 */ /* 0x000fe40003000000 */
[----:B------:R-:W-:-:S02]  /*2b80*/  LOP3.LUT P6, RZ, R115, 0xff, RZ, 0xc0, !PT ;  /* 0x000000ff73ff7812 */ /* 0x000fc400078cc0ff */
[----:B------:R-:W-:Y:S02]  /*2b90*/  LOP3.LUT P5, RZ, R117, 0xff00, RZ, 0xc0, !PT ;  /* 0x0000ff0075ff7812 */ /* 0x000fe400078ac0ff */
[----:B------:R-:W-:Y:S01]  /*2ba0*/  F2FP.BF16.F32.PACK_AB R95, R82, R95 ;  /* 0x0000005f525f723e */ /* 0x000fe200000010ff */
[----:B------:R-:W-:Y:S01]  /*2bb0*/  FADD.FTZ R82, R22, -R81 ;  /* 0x8000005116527221 */ /* 0x000fe20000010000 */
[----:B------:R-:W-:Y:S01]  /*2bc0*/  F2FP.BF16.F32.PACK_AB R91, R88, R91 ;  /* 0x0000005b585b723e */ /* 0x000fe200000010ff */
[-CC-:B------:R-:W-:Y:S01]  /*2bd0*/  FFMA.FTZ R88, R20, R133.reuse, R134.reuse ;  /* 0x0000008514587223 */ /* 0x180fe20000010086 */
[----:B------:R-:W-:Y:S01]  /*2be0*/  FSEL R94, R80, RZ, P6 ;  /* 0x000000ff505e7208 */ /* 0x000fe20003000000 */
[-C--:B------:R-:W-:Y:S01]  /*2bf0*/  FFMA.FTZ R80, R16, R133.reuse, R134 ;  /* 0x0000008510507223 */ /* 0x080fe20000010086 */
[----:B------:R-:W-:Y:S01]  /*2c00*/  FSEL R89, R83, RZ, P5 ;  /* 0x000000ff53597208 */ /* 0x000fe20002800000 */
[----:B------:R-:W-:Y:S01]  /*2c10*/  FMUL.FTZ R82, R109, R82 ;  /* 0x000000526d527220 */ /* 0x000fe20000410000 */
[----:B------:R-:W-:Y:S01]  /*2c20*/  LOP3.LUT P0, RZ, R115, 0xff00, RZ, 0xc0, !PT ;  /* 0x0000ff0073ff7812 */ /* 0x000fe2000780c0ff */
[----:B------:R-:W-:Y:S01]  /*2c30*/  FADD.FTZ R92, R17, -R88 ;  /* 0x80000058115c7221 */ /* 0x000fe20000010000 */
[----:B------:R-:W-:Y:S01]  /*2c40*/  FFMA.FTZ R81, R3, R133, R134 ;  /* 0x0000008503517223 */ /* 0x000fe20000010086 */
[----:B------:R-:W-:Y:S01]  /*2c50*/  FADD.FTZ R88, R13, -R80 ;  /* 0x800000500d587221 */ /* 0x000fe20000010000 */
[----:B------:R-:W-:Y:S01]  /*2c60*/  F2FP.BF16.F32.PACK_AB R90, R89, R90 ;  /* 0x0000005a595a723e */ /* 0x000fe200000010ff */
[----:B------:R-:W-:Y:S01]  /*2c70*/  FMUL.FTZ R89, R82, UR14 ;  /* 0x0000000e52597c20 */ /* 0x000fe20008410000 */
[----:B------:R-:W-:Y:S01]  /*2c80*/  FSEL R99, R83, RZ, P0 ;  /* 0x000000ff53637208 */ /* 0x000fe20000000000 */
[C---:B------:R-:W-:Y:S01]  /*2c90*/  FMUL.FTZ R83, R109.reuse, R92 ;  /* 0x0000005c6d537220 */ /* 0x040fe20000410000 */
[----:B------:R-:W-:Y:S01]  /*2ca0*/  LOP3.LUT P5, RZ, R114, 0xff0000, RZ, 0xc0, !PT ;  /* 0x00ff000072ff7812 */ /* 0x000fe200078ac0ff */
[----:B------:R-:W-:Y:S01]  /*2cb0*/  FADD.FTZ R80, R18, -R81 ;  /* 0x8000005112507221 */ /* 0x000fe20000010000 */
[----:B------:R-:W-:Y:S01]  /*2cc0*/  LOP3.LUT P6, RZ, R116, 0xff0000, RZ, 0xc0, !PT ;  /* 0x00ff000074ff7812 */ /* 0x000fe200078cc0ff */
        /* <DEDUP_REMOVED lines=25> */
.L_x_897:
        /* <DEDUP_REMOVED lines=8> */
[----:B------:R-:W-:Y:S01]  /*2ee0*/  LOP3.LUT P0, RZ, R115, 0xff0000, RZ, 0xc0, !PT ;  /* 0x00ff000073ff7812 */ /* 0x000fe2000780c0ff */
[----:B------:R-:W-:Y:S01]  /*2ef0*/  FADD.FTZ R88, R23, -R88 ;  /* 0x8000005817587221 */ /* 0x000fe20000010000 */
[----:B------:R-:W-:Y:S01]  /*2f00*/  FADD.FTZ R90, R107, -R90 ;  /* 0x8000005a6b5a7221 */ /* 0x000fe20000010000 */
[----:B------:R-:W-:Y:S01]  /*2f10*/  FADD.FTZ R89, R104, -R89 ;  /* 0x8000005968597221 */ /* 0x000fe20000010000 */
[----:B------:R-:W-:Y:S01]  /*2f20*/  ISETP.GE.U32.AND P5, PT, R114, RZ, PT ;  /* 0x000000ff7200720c */ /* 0x000fe20003fa6070 */
[C---:B-----5:R-:W-:Y:S01]  /*2f30*/  FFMA.FTZ R88, R109.reuse, R88, R26 ;  /* 0x000000586d587223 */ /* 0x060fe2000001001a */
[----:B------:R-:W-:Y:S01]  /*2f40*/  FFMA.FTZ R90, R109, R90, R27 ;  /* 0x0000005a6d5a7223 */ /* 0x000fe2000001001b */
[----:B------:R-:W-:Y:S01]  /*2f50*/  LOP3.LUT P6, RZ, R117, 0xff0000, RZ, 0xc0, !PT ;  /* 0x00ff000075ff7812 */ /* 0x000fe200078cc0ff */
[----:B------:R-:W-:Y:S01]  /*2f60*/  FFMA.FTZ R89, R109, R89, R24 ;  /* 0x000000596d597223 */ /* 0x000fe20000010018 */
[----:B------:R-:W-:Y:S01]  /*2f70*/  FMUL.FTZ R91, R88, UR14 ;  /* 0x0000000e585b7c20 */ /* 0x000fe20008410000 */
[-C--:B------:R-:W-:Y:S01]  /*2f80*/  FFMA.FTZ R88, R106, R133.reuse, R134 ;  /* 0x000000856a587223 */ /* 0x080fe20000010086 */
[----:B------:R-:W-:Y:S01]  /*2f90*/  FMUL.FTZ R90, R90, UR14 ;  /* 0x0000000e5a5a7c20 */ /* 0x000fe20008410000 */
[----:B------:R-:W-:Y:S01]  /*2fa0*/  ISETP.GE.U32.AND.EX P5, PT, R115, 0x1000000, PT, P5 ;  /* 0x010000007300780c */ /* 0x000fe20003fa6150 */
[----:B------:R-:W-:Y:S01]  /*2fb0*/  FMUL.FTZ R94, R89, UR14 ;  /* 0x0000000e595e7c20 */ /* 0x000fe20008410000 */
[----:B------:R-:W-:Y:S01]  /*2fc0*/  FSEL R95, R91, RZ, P0 ;  /* 0x000000ff5b5f7208 */ /* 0x000fe20000000000 */
[----:B------:R-:W-:Y:S01]  /*2fd0*/  FADD.FTZ R88, R21, -R88 ;  /* 0x8000005815587221 */ /* 0x000fe20000010000 */
[----:B------:R-:W-:Y:S01]  /*2fe0*/  ISETP.GE.U32.AND P0, PT, R116, RZ, PT ;  /* 0x000000ff7400720c */ /* 0x000fe20003f06070 */
[----:B------:R-:W-:Y:S01]  /*2ff0*/  FFMA.FTZ R93, R15, R133, R134 ;  /* 0x000000850f5d7223 */ /* 0x000fe20000010086 */
[----:B------:R-:W-:Y:S01]  /*3000*/  FSEL R91, R91, RZ, P6 ;  /* 0x000000ff5b5b7208 */ /* 0x000fe20003000000 */
[----:B------:R-:W-:Y:S01]  /*3010*/  FFMA.FTZ R88, R109, R88, R25 ;  /* 0x000000586d587223 */ /* 0x000fe20000010019 */
[C---:B------:R-:W-:Y:S01]  /*3020*/  ISETP.GE.U32.AND.EX P0, PT, R117.reuse, 0x1000000, PT, P0 ;  /* 0x010000007500780c */ /* 0x040fe20003f06100 */
[----:B------:R-:W-:Y:S01]  /*3030*/  FADD.FTZ R93, R22, -R93 ;  /* 0x8000005d165d7221 */ /* 0x000fe20000010000 */
[----:B------:R-:W-:Y:S01]  /*3040*/  LOP3.LUT P6, RZ, R117, 0xff, RZ, 0xc0, !PT ;  /* 0x000000ff75ff7812 */ /* 0x000fe200078cc0ff */
[----:B------:R-:W-:Y:S01]  /*3050*/  FMUL.FTZ R97, R88, UR14 ;  /* 0x0000000e58617c20 */ /* 0x000fe20008410000 */
[C---:B------:R-:W-:Y:S01]  /*3060*/  FSEL R92, R90.reuse, RZ, P5 ;  /* 0x000000ff5a5c7208 */ /* 0x040fe20002800000 */
[----:B------:R-:W-:Y:S01]  /*3070*/  FFMA.FTZ R93, R109, R93, R30 ;  /* 0x0000005d6d5d7223 */ /* 0x000fe2000001001e */
[----:B------:R-:W-:-:S02]  /*3080*/  FSEL R88, R90, RZ, P0 ;  /* 0x000000ff5a587208 */ /* 0x000fc40000000000 */
[----:B------:R-:W-:Y:S01]  /*3090*/  LOP3.LUT P5, RZ, R117, 0xff00, RZ, 0xc0, !PT ;  /* 0x0000ff0075ff7812 */ /* 0x000fe200078ac0ff */
[----:B------:R-:W-:Y:S01]  /*30a0*/  FMUL.FTZ R93, R93, UR14 ;  /* 0x0000000e5d5d7c20 */ /* 0x000fe20008410000 */
[----:B------:R-:W-:Y:S02]  /*30b0*/  FSEL R90, R94, RZ, P6 ;  /* 0x000000ff5e5a7208 */ /* 0x000fe40003000000 */
[----:B------:R-:W-:Y:S01]  /*30c0*/  F2FP.BF16.F32.PACK_AB R95, R92, R95 ;  /* 0x0000005f5c5f723e */ /* 0x000fe200000010ff */
[--C-:B------:R-:W-:Y:S01]  /*30d0*/  FFMA.FTZ R92, R20, R133, R134.reuse ;  /* 0x00000085145c7223 */ /* 0x100fe20000010086 */
[----:B------:R-:W-:Y:S02]  /*30e0*/  LOP3.LUT P6, RZ, R115, 0xff, RZ, 0xc0, !PT ;  /* 0x000000ff73ff7812 */ /* 0x000fe400078cc0ff */
[----:B------:R-:W-:Y:S01]  /*30f0*/  F2FP.BF16.F32.PACK_AB R91, R88, R91 ;  /* 0x0000005b585b723e */ /* 0x000fe200000010ff */
[----:B------:R-:W-:Y:S01]  /*3100*/  FFMA.FTZ R88, R16, R133, R134 ;  /* 0x0000008510587223 */ /* 0x000fe20000010086 */
[----:B------:R-:W-:-:S02]  /*3110*/  FSEL R89, R97, RZ, P5 ;  /* 0x000000ff61597208 */ /* 0x000fc40002800000 */
[----:B------:R-:W-:Y:S01]  /*3120*/  FSEL R96, R94, RZ, P6 ;  /* 0x000000ff5e607208 */ /* 0x000fe20003000000 */
[----:B------:R-:W-:Y:S01]  /*3130*/  FADD.FTZ R94, R17, -R92 ;  /* 0x8000005c115e7221 */ /* 0x000fe20000010000 */
[----:B------:R-:W-:Y:S01]  /*3140*/  F2FP.BF16.F32.PACK_AB R90, R89, R90 ;  /* 0x0000005a595a723e */ /* 0x000fe200000010ff */
        /* <DEDUP_REMOVED lines=33> */
.L_x_899:
        /* <DEDUP_REMOVED lines=8> */
[C---:B-----5:R-:W-:Y:S01]  /*33e0*/  FFMA.FTZ R86, R109.reuse, R80, R26 ;  /* 0x000000506d567223 */ /* 0x060fe2000001001a */
[----:B------:R-:W-:Y:S01]  /*33f0*/  FFMA.FTZ R80, R106, R133, R134 ;  /* 0x000000856a507223 */ /* 0x000fe20000010086 */
[----:B------:R-:W-:Y:S01]  /*3400*/  FFMA.FTZ R87, R109, R84, R27 ;  /* 0x000000546d577223 */ /* 0x000fe2000001001b */
[----:B------:R-:W-:Y:S01]  /*3410*/  ISETP.GE.U32.AND P5, PT, R114, RZ, PT ;  /* 0x000000ff7200720c */ /* 0x000fe20003fa6070 */
[----:B------:R-:W-:Y:S01]  /*3420*/  FMUL.FTZ R82, R86, UR14 ;  /* 0x0000000e56527c20 */ /* 0x000fe20008410000 */
[----:B------:R-:W-:Y:S01]  /*3430*/  FADD.FTZ R80, R21, -R80 ;  /* 0x8000005015507221 */ /* 0x000fe20000010000 */
[----:B------:R-:W-:Y:S01]  /*3440*/  FFMA.FTZ R84, R109, R81, R24 ;  /* 0x000000516d547223 */ /* 0x000fe20000010018 */
[----:B------:R-:W-:Y:S01]  /*3450*/  FMUL.FTZ R81, R87, UR14 ;  /* 0x0000000e57517c20 */ /* 0x000fe20008410000 */
[----:B------:R-:W-:Y:S01]  /*3460*/  ISETP.GE.U32.AND.EX P5, PT, R115, 0x1000000, PT, P5 ;  /* 0x010000007300780c */ /* 0x000fe20003fa6150 */
[----:B------:R-:W-:Y:S01]  /*3470*/  FFMA.FTZ R85, R109, R80, R25 ;  /* 0x000000506d557223 */ /* 0x000fe20000010019 */
        /* <DEDUP_REMOVED lines=11> */
[----:B------:R-:W-:Y:S01]  /*3530*/  LOP3.LUT P6, RZ, R115, 0xff, RZ, 0xc0, !PT ;  /* 0x000000ff73ff7812 */ /* 0x000fe200078cc0ff */
[----:B------:R-:W-:Y:S01]  /*3540*/  FADD.FTZ R81, R22, -R81 ;  /* 0x8000005116517221 */ /* 0x000fe20000010000 */
[----:B------:R-:W-:-:S02]  /*3550*/  LOP3.LUT P5, RZ, R117, 0xff00, RZ, 0xc0, !PT ;  /* 0x0000ff0075ff7812 */ /* 0x000fc400078ac0ff */
[----:B------:R-:W-:Y:S01]  /*3560*/  F2FP.BF16.F32.PACK_AB R91, R88, R91 ;  /* 0x0000005b585b723e */ /* 0x000fe200000010ff */
[-CC-:B------:R-:W-:Y:S01]  /*3570*/  FFMA.FTZ R88, R20, R133.reuse, R134.reuse ;  /* 0x0000008514587223 */ /* 0x180fe20000010086 */
[----:B------:R-:W-:Y:S01]  /*3580*/  FSEL R94, R80, RZ, P6 ;  /* 0x000000ff505e7208 */ /* 0x000fe20003000000 */
[----:B------:R-:W-:Y:S01]  /*3590*/  FFMA.FTZ R80, R16, R133, R134 ;  /* 0x0000008510507223 */ /* 0x000fe20000010086 */
[----:B------:R-:W-:Y:S01]  /*35a0*/  FSEL R89, R83, RZ, P5 ;  /* 0x000000ff53597208 */ /* 0x000fe20002800000 */
[----:B------:R-:W-:Y:S01]  /*35b0*/  FADD.FTZ R92, R17, -R88 ;  /* 0x80000058115c7221 */ /* 0x000fe20000010000 */
[----:B------:R-:W-:Y:S01]  /*35c0*/  F2FP.BF16.F32.PACK_AB R95, R82, R95 ;  /* 0x0000005f525f723e */ /* 0x000fe200000010ff */
[----:B------:R-:W-:Y:S01]  /*35d0*/  FFMA.FTZ R82, R109, R81, R30 ;  /* 0x000000516d527223 */ /* 0x000fe2000001001e */
[----:B------:R-:W-:Y:S01]  /*35e0*/  LOP3.LUT P0, RZ, R115, 0xff00, RZ, 0xc0, !PT ;  /* 0x0000ff0073ff7812 */ /* 0x000fe2000780c0ff */
[----:B------:R-:W-:Y:S01]  /*35f0*/  FFMA.FTZ R81, R3, R133, R134 ;  /* 0x0000008503517223 */ /* 0x000fe20000010086 */
[----:B------:R-:W-:Y:S01]  /*3600*/  FADD.FTZ R88, R13, -R80 ;  /* 0x800000500d587221 */ /* 0x000fe20000010000 */
[----:B------:R-:W-:Y:S01]  /*3610*/  F2FP.BF16.F32.PACK_AB R90, R89, R90 ;  /* 0x0000005a595a723e */ /* 0x000fe200000010ff */
[----:B------:R-:W-:Y:S01]  /*3620*/  FMUL.FTZ R89, R82, UR14 ;  /* 0x0000000e52597c20 */ /* 0x000fe20008410000 */
[----:B------:R-:W-:Y:S01]  /*3630*/  FSEL R99, R83, RZ, P0 ;  /* 0x000000ff53637208 */ /* 0x000fe20000000000 */
[C---:B------:R-:W-:Y:S01]  /*3640*/  FFMA.FTZ R83, R109.reuse, R92, R31 ;  /* 0x0000005c6d537223 */ /* 0x040fe2000001001f */
[----:B------:R-:W-:Y:S01]  /*3650*/  LOP3.LUT P5, RZ, R114, 0xff0000, RZ, 0xc0, !PT ;  /* 0x00ff000072ff7812 */ /* 0x000fe200078ac0ff */
[----:B------:R-:W-:Y:S01]  /*3660*/  FADD.FTZ R80, R18, -R81 ;  /* 0x8000005112507221 */ /* 0x000fe20000010000 */
        /* <DEDUP_REMOVED lines=25> */
.L_x_895:
        /* <DEDUP_REMOVED lines=15> */
.L_x_891:
[----:B------:R-:W-:Y:S05]  /*38f0*/  BSYNC.RECONVERGENT B0 ;  /* 0x0000000000007941 */ /* 0x000fea0003800200 */
.L_x_890:
        /* <DEDUP_REMOVED lines=17> */
[----:B------:R-:W-:Y:S01]  /*3a10*/  FADD.FTZ R86, R128, -R81 ;  /* 0x8000005180567221 */ /* 0x000fe20000010000 */
[----:B------:R-:W-:Y:S01]  /*3a20*/  FFMA.FTZ R81, R123, R133, R134 ;  /* 0x000000857b517223 */ /* 0x000fe20000010086 */
[C---:B-----5:R-:W-:Y:S02]  /*3a30*/  FFMA.FTZ R87, R109.reuse, R80, R79 ;  /* 0x000000506d577223 */ /* 0x060fe4000001004f */
[----:B------:R-:W-:Y:S01]  /*3a40*/  FFMA.FTZ R86, R109, R86, R78 ;  /* 0x000000566d567223 */ /* 0x000fe2000001004e */
[----:B------:R-:W-:Y:S01]  /*3a50*/  FADD.FTZ R81, R122, -R81 ;  /* 0x800000517a517221 */ /* 0x000fe20000010000 */
[----:B------:R-:W-:-:S02]  /*3a60*/  FMUL.FTZ R80, R87, UR14 ;  /* 0x0000000e57507c20 */ /* 0x000fc40008410000 */
[----:B------:R-:W-:Y:S01]  /*3a70*/  FMUL.FTZ R83, R86, UR14 ;  /* 0x0000000e56537c20 */ /* 0x000fe20008410000 */
[----:B------:R-:W-:Y:S01]  /*3a80*/  FFMA.FTZ R84, R109, R81, R76 ;  /* 0x000000516d547223 */ /* 0x000fe2000001004c */
[----:B------:R-:W-:Y:S01]  /*3a90*/  FFMA.FTZ R81, R119, R133, R134 ;  /* 0x0000008577517223 */ /* 0x000fe20000010086 */
[----:B------:R-:W-:Y:S02]  /*3aa0*/  FSEL R124, R80, RZ, P6 ;  /* 0x000000ff507c7208 */ /* 0x000fe40003000000 */
[----:B------:R-:W-:Y:S01]  /*3ab0*/  ISETP.GE.U32.AND P6, PT, R112, RZ, PT ;  /* 0x000000ff7000720c */ /* 0x000fe20003fc6070 */
[----:B------:R-:W-:-:S03]  /*3ac0*/  FADD.FTZ R81, R120, -R81 ;  /* 0x8000005178517221 */ /* 0x000fc60000010000 */
        /* <DEDUP_REMOVED lines=8> */
[C---:B------:R-:W-:Y:S01]  /*3b50*/  FFMA.FTZ R85, R109.reuse, R82, R77 ;  /* 0x000000526d557223 */ /* 0x040fe2000001004d */
[----:B------:R-:W-:Y:S01]  /*3b60*/  FFMA.FTZ R82, R109, R81, R74 ;  /* 0x000000516d527223 */ /* 0x000fe2000001004a */
[----:B------:R-:W-:Y:S02]  /*3b70*/  F2FP.BF16.F32.PACK_AB R95, R124, R95 ;  /* 0x0000005f7c5f723e */ /* 0x000fe400000010ff */
[----:B------:R-:W-:Y:S01]  /*3b80*/  FSEL R91, R83, RZ, P6 ;  /* 0x000000ff535b7208 */ /* 0x000fe20003000000 */
[----:B------:R-:W-:Y:S01]  /*3b90*/  FMUL.FTZ R83, R85, UR14 ;  /* 0x0000000e55537c20 */ /* 0x000fe20008410000 */
[----:B------:R-:W-:Y:S01]  /*3ba0*/  LOP3.LUT P6, RZ, R111, 0xff, RZ, 0xc0, !PT ;  /* 0x000000ff6fff7812 */ /* 0x000fe200078cc0ff */
[----:B------:R-:W-:Y:S01]  /*3bb0*/  FMUL.FTZ R81, R82, UR14 ;  /* 0x0000000e52517c20 */ /* 0x000fe20008410000 */
[----:B------:R-:W-:-:S02]  /*3bc0*/  F2FP.BF16.F32.PACK_AB R91, R136, R91 ;  /* 0x0000005b885b723e */ /* 0x000fc400000010ff */
[----:B------:R-:W-:Y:S02]  /*3bd0*/  FSEL R94, R80, RZ, P6 ;  /* 0x000000ff505e7208 */ /* 0x000fe40003000000 */
[----:B------:R-:W-:-:S04]  /*3be0*/  LOP3.LUT P6, RZ, R113, 0xff, RZ, 0xc0, !PT ;  /* 0x000000ff71ff7812 */ /* 0x000fc800078cc0ff */
[----:B------:R-:W-:Y:S01]  /*3bf0*/  FSEL R90, R80, RZ, P6 ;  /* 0x000000ff505a7208 */ /* 0x000fe20003000000 */
[----:B------:R-:W-:Y:S01]  /*3c00*/  FFMA.FTZ R80, R118, R133, R134 ;  /* 0x0000008576507223 */ /* 0x000fe20000010086 */
[----:B------:R-:W-:-:S03]  /*3c10*/  LOP3.LUT P6, RZ, R111, 0xff00, RZ, 0xc0, !PT ;  /* 0x0000ff006fff7812 */ /* 0x000fc600078cc0ff */
[----:B------:R-:W-:Y:S01]  /*3c20*/  FADD.FTZ R88, R121, -R80 ;  /* 0x8000005079587221 */ /* 0x000fe20000010000 */
[----:B------:R-:W-:Y:S01]  /*3c30*/  FSEL R135, R83, RZ, P6 ;  /* 0x000000ff53877208 */ /* 0x000fe20003000000 */
[-CC-:B------:R-:W-:Y:S01]  /*3c40*/  FFMA.FTZ R80, R100, R133.reuse, R134.reuse ;  /* 0x0000008564507223 */ /* 0x180fe20000010086 */
[----:B------:R-:W-:Y:S01]  /*3c50*/  LOP3.LUT P6, RZ, R113, 0xff00, RZ, 0xc0, !PT ;  /* 0x0000ff0071ff7812 */ /* 0x000fe200078cc0ff */
[----:B------:R-:W-:Y:S01]  /*3c60*/  FFMA.FTZ R133, R101, R133, R134 ;  /* 0x0000008565857223 */ /* 0x000fe20000010086 */
[----:B------:R-:W-:Y:S01]  /*3c70*/  F2FP.BF16.F32.PACK_AB R94, R135, R94 ;  /* 0x0000005e875e723e */ /* 0x000fe200000010ff */
[----:B------:R-:W-:Y:S01]  /*3c80*/  FADD.FTZ R80, R103, -R80 ;  /* 0x8000005067507221 */ /* 0x000fe20000010000 */
[----:B------:R-:W-:Y:S01]  /*3c90*/  FSEL R137, R83, RZ, P6 ;  /* 0x000000ff53897208 */ /* 0x000fe20003000000 */
[----:B------:R-:W-:Y:S01]  /*3ca0*/  FFMA.FTZ R83, R109, R88, R75 ;  /* 0x000000586d537223 */ /* 0x000fe2000001004b */
[----:B------:R-:W-:Y:S01]  /*3cb0*/  LOP3.LUT P6, RZ, R110, 0xff0000, RZ, 0xc0, !PT ;  /* 0x00ff00006eff7812 */ /* 0x000fe200078cc0ff */
[----:B------:R-:W-:Y:S01]  /*3cc0*/  FADD.FTZ R133, R102, -R133 ;  /* 0x8000008566857221 */ /* 0x000fe20000010000 */
[----:B------:R-:W-:Y:S01]  /*3cd0*/  F2FP.BF16.F32.PACK_AB R90, R137, R90 ;  /* 0x0000005a895a723e */ /* 0x000fe200000010ff */
[----:B------:R-:W-:Y:S01]  /*3ce0*/  FMUL.FTZ R88, R83, UR14 ;  /* 0x0000000e53587c20 */ /* 0x000fe20008410000 */
[----:B------:R-:W-:-:S02]  /*3cf0*/  FSEL R93, R81, RZ, P6 ;  /* 0x000000ff515d7208 */ /* 0x000fc40003000000 */
        /* <DEDUP_REMOVED lines=23> */
.L_x_904:
[-CC-:B0-----:R-:W-:Y:S01]  /*3e70*/  FFMA.FTZ R89, R129, R133.reuse, R134.reuse ;  /* 0x0000008581597223 */ /* 0x181fe20000010086 */
[----:B------:R-:W-:Y:S01]  /*3e80*/  LOP3.LUT P6, RZ, R111, 0xff0000, RZ, 0xc0, !PT ;  /* 0x00ff00006fff7812 */ /* 0x000fe200078cc0ff */
[----:B------:R-:W-:Y:S02]  /*3e90*/  FFMA.FTZ R88, R130, R133, R134 ;  /* 0x0000008582587223 */ /* 0x000fe40000010086 */
[----:B------:R-:W-:Y:S02]  /*3ea0*/  FADD.FTZ R89, R128, -R89 ;  /* 0x8000005980597221 */ /* 0x000fe40000010000 */
[----:B------:R-:W-:Y:S02]  /*3eb0*/  FADD.FTZ R88, R131, -R88 ;  /* 0x8000005883587221 */ /* 0x000fe40000010000 */
[C---:B-----5:R-:W-:Y:S02]  /*3ec0*/  FFMA.FTZ R89, R109.reuse, R89, R78 ;  /* 0x000000596d597223 */ /* 0x060fe4000001004e */
[----:B------:R-:W-:-:S02]  /*3ed0*/  FFMA.FTZ R88, R109, R88, R79 ;  /* 0x000000586d587223 */ /* 0x000fc4000001004f */
[----:B------:R-:W-:Y:S02]  /*3ee0*/  FMUL.FTZ R89, R89, UR14 ;  /* 0x0000000e59597c20 */ /* 0x000fe40008410000 */
[----:B------:R-:W-:Y:S01]  /*3ef0*/  FMUL.FTZ R91, R88, UR14 ;  /* 0x0000000e585b7c20 */ /* 0x000fe20008410000 */
[----:B------:R-:W-:Y:S02]  /*3f00*/  FFMA.FTZ R88, R126, R133, R134 ;  /* 0x000000857e587223 */ /* 0x000fe40000010086 */
[----:B------:R-:W-:Y:S02]  /*3f10*/  FSEL R95, R89, RZ, P6 ;  /* 0x000000ff595f7208 */ /* 0x000fe40003000000 */
[----:B------:R-:W-:Y:S01]  /*3f20*/  LOP3.LUT P6, RZ, R113, 0xff0000, RZ, 0xc0, !PT ;  /* 0x00ff000071ff7812 */ /* 0x000fe200078cc0ff */
[----:B------:R-:W-:-:S03]  /*3f30*/  FADD.FTZ R90, R127, -R88 ;  /* 0x800000587f5a7221 */ /* 0x000fc60000010000 */
[----:B------:R-:W-:Y:S01]  /*3f40*/  FSEL R136, R89, RZ, P6 ;  /* 0x000000ff59887208 */ /* 0x000fe20003000000 */
[----:B------:R-:W-:Y:S01]  /*3f50*/  FFMA.FTZ R89, R123, R133, R134 ;  /* 0x000000857b597223 */ /* 0x000fe20000010086 */
[----:B------:R-:W-:Y:S01]  /*3f60*/  ISETP.GE.U32.AND P6, PT, R110, RZ, PT ;  /* 0x000000ff6e00720c */ /* 0x000fe20003fc6070 */
[----:B------:R-:W-:Y:S02]  /*3f70*/  FFMA.FTZ R90, R109, R90, R77 ;  /* 0x0000005a6d5a7223 */ /* 0x000fe4000001004d */
[----:B------:R-:W-:Y:S01]  /*3f80*/  FADD.FTZ R89, R122, -R89 ;  /* 0x800000597a597221 */ /* 0x000fe20000010000 */
[----:B------:R-:W-:-:S03]  /*3f90*/  ISETP.GE.U32.AND.EX P6, PT, R111, 0x1000000, PT, P6 ;  /* 0x010000006f00780c */ /* 0x000fc60003fc6160 */
[----:B------:R-:W-:Y:S01]  /*3fa0*/  FFMA.FTZ R89, R109, R89, R76 ;  /* 0x000000596d597223 */ /* 0x000fe2000001004c */
[----:B------:R-:W-:Y:S02]  /*3fb0*/  FSEL R138, R91, RZ, P6 ;  /* 0x000000ff5b8a7208 */ /* 0x000fe40003000000 */
[----:B------:R-:W-:Y:S01]  /*3fc0*/  ISETP.GE.U32.AND P6, PT, R112, RZ, PT ;  /* 0x000000ff7000720c */ /* 0x000fe20003fc6070 */
[----:B------:R-:W-:Y:S01]  /*3fd0*/  FMUL.FTZ R88, R89, UR14 ;  /* 0x0000000e59587c20 */ /* 0x000fe20008410000 */
[----:B------:R-:W-:Y:S01]  /*3fe0*/  FFMA.FTZ R89, R119, R133, R134 ;  /* 0x0000008577597223 */ /* 0x000fe20000010086 */
[----:B------:R-:W-:Y:S02]  /*3ff0*/  F2FP.BF16.F32.PACK_AB R95, R138, R95 ;  /* 0x0000005f8a5f723e */ /* 0x000fe400000010ff */
[----:B------:R-:W-:Y:S01]  /*4000*/  ISETP.GE.U32.AND.EX P6, PT, R113, 0x1000000, PT, P6 ;  /* 0x010000007100780c */ /* 0x000fe20003fc6160 */
[----:B------:R-:W-:-:S03]  /*4010*/  FADD.FTZ R89, R120, -R89 ;  /* 0x8000005978597221 */ /* 0x000fc60000010000 */
[----:B------:R-:W-:Y:S01]  /*4020*/  FSEL R137, R91, RZ, P6 ;  /* 0x000000ff5b897208 */ /* 0x000fe20003000000 */
[----:B------:R-:W-:Y:S01]  /*4030*/  FMUL.FTZ R91, R90, UR14 ;  /* 0x0000000e5a5b7c20 */ /* 0x000fe20008410000 */
[----:B------:R-:W-:Y:S01]  /*4040*/  LOP3.LUT P6, RZ, R111, 0xff, RZ, 0xc0, !PT ;  /* 0x000000ff6fff7812 */ /* 0x000fe200078cc0ff */
[----:B------:R-:W-:-:S03]  /*4050*/  FFMA.FTZ R89, R109, R89, R74 ;  /* 0x000000596d597223 */ /* 0x000fc6000001004a */
[----:B------:R-:W-:Y:S01]  /*4060*/  FSEL R94, R88, RZ, P6 ;  /* 0x000000ff585e7208 */ /* 0x000fe20003000000 */
[----:B------:R-:W-:Y:S01]  /*4070*/  FMUL.FTZ R89, R89, UR14 ;  /* 0x0000000e59597c20 */ /* 0x000fe20008410000 */
        /* <DEDUP_REMOVED lines=9> */
[----:B------:R-:W-:Y:S01]  /*4110*/  FFMA.FTZ R133, R101, R133, R134 ;  /* 0x0000008565857223 */ /* 0x000fe20000010086 */
[----:B------:R-:W-:Y:S01]  /*4120*/  FADD.FTZ R88, R103, -R88 ;  /* 0x8000005867587221 */ /* 0x000fe20000010000 */
[----:B------:R-:W-:Y:S01]  /*4130*/  FSEL R135, R91, RZ, P6 ;  /* 0x000000ff5b877208 */ /* 0x000fe20003000000 */
[----:B------:R-:W-:Y:S01]  /*4140*/  FMUL.FTZ R90, R90, UR14 ;  /* 0x0000000e5a5a7c20 */ /* 0x000fe20008410000 */
[----:B------:R-:W-:Y:S01]  /*4150*/  LOP3.LUT P6, RZ, R110, 0xff0000, RZ, 0xc0, !PT ;  /* 0x00ff00006eff7812 */ /* 0x000fe200078cc0ff */
[----:B------:R-:W-:Y:S01]  /*4160*/  FFMA.FTZ R88, R109, R88, R73 ;  /* 0x000000586d587223 */ /* 0x000fe20000010049 */
[----:B------:R-:W-:Y:S01]  /*4170*/  FADD.FTZ R133, R102, -R133 ;  /* 0x8000008566857221 */ /* 0x000fe20000010000 */
[----:B------:R-:W-:-:S02]  /*4180*/  F2FP.BF16.F32.PACK_AB R91, R137, R136 ;  /* 0x00000088895b723e */ /* 0x000fc400000010ff */
[----:B------:R-:W-:Y:S01]  /*4190*/  FSEL R93, R89, RZ, P6 ;  /* 0x000000ff595d7208 */ /* 0x000fe20003000000 */
[----:B------:R-:W-:Y:S01]  /*41a0*/  FMUL.FTZ R88, R88, UR14 ;  /* 0x0000000e58587c20 */ /* 0x000fe20008410000 */
[----:B------:R-:W-:Y:S01]  /*41b0*/  LOP3.LUT P6, RZ, R112, 0xff0000, RZ, 0xc0, !PT ;  /* 0x00ff000070ff7812 */ /* 0x000fe200078cc0ff */
[----:B------:R-:W-:Y:S01]  /*41c0*/  FFMA.FTZ R133, R109, R133, R72 ;  /* 0x000000856d857223 */ /* 0x000fe20000010048 */
[----:B------:R-:W-:Y:S02]  /*41d0*/  F2FP.BF16.F32.PACK_AB R94, R125, R94 ;  /* 0x0000005e7d5e723e */ /* 0x000fe400000010ff */
[----:B------:R-:W-:Y:S01]  /*41e0*/  FSEL R89, R89, RZ, P6 ;  /* 0x000000ff59597208 */ /* 0x000fe20003000000 */
[----:B------:R-:W-:Y:S01]  /*41f0*/  FMUL.FTZ R133, R133, UR14 ;  /* 0x0000000e85857c20 */ /* 0x000fe20008410000 */
        /* <DEDUP_REMOVED lines=18> */
.L_x_903:
        /* <DEDUP_REMOVED lines=10> */
[----:B------:R-:W-:Y:S01]  /*43c0*/  FADD.FTZ R86, R128, -R81 ;  /* 0x8000005180567221 */ /* 0x000fe20000010000 */
[----:B------:R-:W-:Y:S01]  /*43d0*/  FFMA.FTZ R81, R123, R133, R134 ;  /* 0x000000857b517223 */ /* 0x000fe20000010086 */
[C---:B-----5:R-:W-:Y:S02]  /*43e0*/  FMUL.FTZ R87, R109.reuse, R80 ;  /* 0x000000506d577220 */ /* 0x060fe40000410000 */
[----:B------:R-:W-:Y:S01]  /*43f0*/  FMUL.FTZ R86, R109, R86 ;  /* 0x000000566d567220 */ /* 0x000fe20000410000 */
[----:B------:R-:W-:Y:S01]  /*4400*/  FADD.FTZ R84, R122, -R81 ;  /* 0x800000517a547221 */ /* 0x000fe20000010000 */
[----:B------:R-:W-:-:S02]  /*4410*/  FMUL.FTZ R80, R87, UR14 ;  /* 0x0000000e57507c20 */ /* 0x000fc40008410000 */
[----:B------:R-:W-:Y:S01]  /*4420*/  FMUL.FTZ R81, R86, UR14 ;  /* 0x0000000e56517c20 */ /* 0x000fe20008410000 */
[----:B------:R-:W-:Y:S02]  /*4430*/  FMUL.FTZ R84, R109, R84 ;  /* 0x000000546d547220 */ /* 0x000fe40000410000 */
[----:B------:R-:W-:Y:S02]  /*4440*/  FSEL R124, R80, RZ, P6 ;  /* 0x000000ff507c7208 */ /* 0x000fe40003000000 */
[----:B------:R-:W-:-:S04]  /*4450*/  ISETP.GE.U32.AND P6, PT, R112, RZ, PT ;  /* 0x000000ff7000720c */ /* 0x000fc80003fc6070 */
        /* <DEDUP_REMOVED lines=11> */
[----:B------:R-:W-:Y:S01]  /*4510*/  FFMA.FTZ R81, R119, R133, R134 ;  /* 0x0000008577517223 */ /* 0x000fe20000010086 */
[----:B------:R-:W-:Y:S02]  /*4520*/  LOP3.LUT P6, RZ, R111, 0xff, RZ, 0xc0, !PT ;  /* 0x000000ff6fff7812 */ /* 0x000fe400078cc0ff */
[----:B------:R-:W-:Y:S01]  /*4530*/  F2FP.BF16.F32.PACK_AB R91, R136, R91 ;  /* 0x0000005b885b723e */ /* 0x000fe200000010ff */
[----:B------:R-:W-:Y:S01]  /*4540*/  FADD.FTZ R82, R120, -R81 ;  /* 0x8000005178527221 */ /* 0x000fe20000010000 */
[----:B------:R-:W-:Y:S01]  /*4550*/  FSEL R94, R80, RZ, P6 ;  /* 0x000000ff505e7208 */ /* 0x000fe20003000000 */
[----:B------:R-:W-:Y:S01]  /*4560*/  FMUL.FTZ R81, R85, UR14 ;  /* 0x0000000e55517c20 */ /* 0x000fe20008410000 */
[----:B------:R-:W-:Y:S01]  /*4570*/  LOP3.LUT P6, RZ, R113, 0xff, RZ, 0xc0, !PT ;  /* 0x000000ff71ff7812 */ /* 0x000fe200078cc0ff */
[----:B------:R-:W-:-:S03]  /*4580*/  FMUL.FTZ R82, R109, R82 ;  /* 0x000000526d527220 */ /* 0x000fc60000410000 */
[----:B------:R-:W-:Y:S01]  /*4590*/  FSEL R90, R80, RZ, P6 ;  /* 0x000000ff505a7208 */ /* 0x000fe20003000000 */
[-CC-:B------:R-:W-:Y:S01]  /*45a0*/  FFMA.FTZ R80, R118, R133.reuse, R134.reuse ;  /* 0x0000008576507223 */ /* 0x180fe20000010086 */
[----:B------:R-:W-:Y:S01]  /*45b0*/  LOP3.LUT P6, RZ, R111, 0xff00, RZ, 0xc0, !PT ;  /* 0x0000ff006fff7812 */ /* 0x000fe200078cc0ff */
[----:B------:R-:W-:Y:S02]  /*45c0*/  FFMA.FTZ R133, R101, R133, R134 ;  /* 0x0000008565857223 */ /* 0x000fe40000010086 */
[----:B------:R-:W-:Y:S01]  /*45d0*/  FADD.FTZ R92, R121, -R80 ;  /* 0x80000050795c7221 */ /* 0x000fe20000010000 */
[----:B------:R-:W-:Y:S01]  /*45e0*/  FSEL R135, R81, RZ, P6 ;  /* 0x000000ff51877208 */ /* 0x000fe20003000000 */
[----:B------:R-:W-:Y:S01]  /*45f0*/  FMUL.FTZ R80, R82, UR14 ;  /* 0x0000000e52507c20 */ /* 0x000fe20008410000 */
[----:B------:R-:W-:Y:S01]  /*4600*/  LOP3.LUT P6, RZ, R113, 0xff00, RZ, 0xc0, !PT ;  /* 0x0000ff0071ff7812 */ /* 0x000fe200078cc0ff */
[----:B------:R-:W-:Y:S01]  /*4610*/  FMUL.FTZ R83, R109, R92 ;  /* 0x0000005c6d537220 */ /* 0x000fe20000410000 */
[----:B------:R-:W-:Y:S01]  /*4620*/  FADD.FTZ R92, R103, -R88 ;  /* 0x80000058675c7221 */ /* 0x000fe20000010000 */
[----:B------:R-:W-:-:S02]  /*4630*/  F2FP.BF16.F32.PACK_AB R94, R135, R94 ;  /* 0x0000005e875e723e */ /* 0x000fc400000010ff */
[----:B------:R-:W-:Y:S01]  /*4640*/  FSEL R137, R81, RZ, P6 ;  /* 0x000000ff51897208 */ /* 0x000fe20003000000 */
[----:B------:R-:W-:Y:S01]  /*4650*/  FMUL.FTZ R88, R83, UR14 ;  /* 0x0000000e53587c20 */ /* 0x000fe20008410000 */
[----:B------:R-:W-:Y:S01]  /*4660*/  LOP3.LUT P6, RZ, R110, 0xff0000, RZ, 0xc0, !PT ;  /* 0x00ff00006eff7812 */ /* 0x000fe200078cc0ff */
[----:B------:R-:W-:Y:S01]  /*4670*/  FMUL.FTZ R81, R109, R92 ;  /* 0x0000005c6d517220 */ /* 0x000fe20000410000 */
[----:B------:R-:W-:Y:S02]  /*4680*/  F2FP.BF16.F32.PACK_AB R90, R137, R90 ;  /* 0x0000005a895a723e */ /* 0x000fe400000010ff */
[----:B------:R-:W-:Y:S01]  /*4690*/  FSEL R93, R80, RZ, P6 ;  /* 0x000000ff505d7208 */ /* 0x000fe20003000000 */
[----:B------:R-:W-:Y:S01]  /*46a0*/  FMUL.FTZ R89, R81, UR14 ;  /* 0x0000000e51597c20 */ /* 0x000fe20008410000 */
        /* <DEDUP_REMOVED lines=22> */
.L_x_906:
[-CC-:B------:R-:W-:Y:S01]  /*4810*/  FFMA.FTZ R89, R129, R133.reuse, R134.reuse ;  /* 0x0000008581597223 */ /* 0x180fe20000010086 */
[----:B------:R-:W-:Y:S01]  /*4820*/  LOP3.LUT P6, RZ, R111, 0xff0000, RZ, 0xc0, !PT ;  /* 0x00ff00006fff7812 */ /* 0x000fe200078cc0ff */
[-CC-:B------:R-:W-:Y:S02]  /*4830*/  FFMA.FTZ R90, R130, R133.reuse, R134.reuse ;  /* 0x00000085825a7223 */ /* 0x180fe40000010086 */
[----:B------:R-:W-:Y:S01]  /*4840*/  FADD.FTZ R88, R128, -R89 ;  /* 0x8000005980587221 */ /* 0x000fe20000010000 */
[----:B------:R-:W-:Y:S01]  /*4850*/  FFMA.FTZ R89, R123, R133, R134 ;  /* 0x000000857b597223 */ /* 0x000fe20000010086 */
[----:B------:R-:W-:Y:S02]  /*4860*/  FADD.FTZ R90, R131, -R90 ;  /* 0x8000005a835a7221 */ /* 0x000fe40000010000 */
[C---:B-----5:R-:W-:Y:S02]  /*4870*/  FMUL.FTZ R88, R109.reuse, R88 ;  /* 0x000000586d587220 */ /* 0x060fe40000410000 */
[----:B------:R-:W-:-:S02]  /*4880*/  FMUL.FTZ R90, R109, R90 ;  /* 0x0000005a6d5a7220 */ /* 0x000fc40000410000 */
[----:B------:R-:W-:Y:S02]  /*4890*/  FMUL.FTZ R88, R88, UR14 ;  /* 0x0000000e58587c20 */ /* 0x000fe40008410000 */
[----:B------:R-:W-:Y:S01]  /*48a0*/  FMUL.FTZ R93, R90, UR14 ;  /* 0x0000000e5a5d7c20 */ /* 0x000fe20008410000 */
[----:B------:R-:W-:Y:S02]  /*48b0*/  FFMA.FTZ R90, R126, R133, R134 ;  /* 0x000000857e5a7223 */ /* 0x000fe40000010086 */
[----:B------:R-:W-:Y:S02]  /*48c0*/  FSEL R95, R88, RZ, P6 ;  /* 0x000000ff585f7208 */ /* 0x000fe40003000000 */
[----:B------:R-:W-:Y:S01]  /*48d0*/  LOP3.LUT P6, RZ, R113, 0xff0000, RZ, 0xc0, !PT ;  /* 0x00ff000071ff7812 */ /* 0x000fe200078cc0ff */
[----:B------:R-:W-:-:S03]  /*48e0*/  FADD.FTZ R92, R127, -R90 ;  /* 0x8000005a7f5c7221 */ /* 0x000fc60000010000 */
[----:B------:R-:W-:Y:S01]  /*48f0*/  FSEL R91, R88, RZ, P6 ;  /* 0x000000ff585b7208 */ /* 0x000fe20003000000 */
[----:B------:R-:W-:Y:S01]  /*4900*/  FADD.FTZ R88, R122, -R89 ;  /* 0x800000597a587221 */ /* 0x000fe20000010000 */
[----:B------:R-:W-:Y:S01]  /*4910*/  ISETP.GE.U32.AND P6, PT, R110, RZ, PT ;  /* 0x000000ff6e00720c */ /* 0x000fe20003fc6070 */
[----:B------:R-:W-:Y:S01]  /*4920*/  FMUL.FTZ R92, R109, R92 ;  /* 0x0000005c6d5c7220 */ /* 0x000fe20000410000 */
[----:B------:R-:W-:Y:S01]  /*4930*/  FFMA.FTZ R89, R119, R133, R134 ;  /* 0x0000008577597223 */ /* 0x000fe20000010086 */
[----:B------:R-:W-:Y:S01]  /*4940*/  FMUL.FTZ R88, R109, R88 ;  /* 0x000000586d587220 */ /* 0x000fe20000410000 */
[----:B------:R-:W-:Y:S01]  /*4950*/  ISETP.GE.U32.AND.EX P6, PT, R111, 0x1000000, PT, P6 ;  /* 0x010000006f00780c */ /* 0x000fe20003fc6160 */
[----:B------:R-:W-:Y:S02]  /*4960*/  FMUL.FTZ R92, R92, UR14 ;  /* 0x0000000e5c5c7c20 */ /* 0x000fe40008410000 */
[----:B------:R-:W-:Y:S01]  /*4970*/  FMUL.FTZ R90, R88, UR14 ;  /* 0x0000000e585a7c20 */ /* 0x000fe20008410000 */
[----:B------:R-:W-:Y:S01]  /*4980*/  FSEL R136, R93, RZ, P6 ;  /* 0x000000ff5d887208 */ /* 0x000fe20003000000 */
[----:B------:R-:W-:Y:S01]  /*4990*/  FADD.FTZ R88, R120, -R89 ;  /* 0x8000005978587221 */ /* 0x000fe20000010000 */
[----:B------:R-:W-:-:S02]  /*49a0*/  ISETP.GE.U32.AND P6, PT, R112, RZ, PT ;  /* 0x000000ff7000720c */ /* 0x000fc40003fc6070 */
[----:B------:R-:W-:Y:S01]  /*49b0*/  F2FP.BF16.F32.PACK_AB R95, R136, R95 ;  /* 0x0000005f885f723e */ /* 0x000fe200000010ff */
[----:B------:R-:W-:Y:S01]  /*49c0*/  FMUL.FTZ R88, R109, R88 ;  /* 0x000000586d587220 */ /* 0x000fe20000410000 */
[----:B------:R-:W-:-:S03]  /*49d0*/  ISETP.GE.U32.AND.EX P6, PT, R113, 0x1000000, PT, P6 ;  /* 0x010000007100780c */ /* 0x000fc60003fc6160 */
[----:B------:R-:W-:Y:S01]  /*49e0*/  FMUL.FTZ R89, R88, UR14 ;  /* 0x0000000e58597c20 */ /* 0x000fe20008410000 */
[----:B------:R-:W-:Y:S01]  /*49f0*/  FSEL R138, R93, RZ, P6 ;  /* 0x000000ff5d8a7208 */ /* 0x000fe20003000000 */
[----:B------:R-:W-:Y:S01]  /*4a00*/  FFMA.FTZ R88, R100, R133, R134 ;  /* 0x0000008564587223 */ /* 0x000fe20000010086 */
[----:B------:R-:W-:Y:S02]  /*4a10*/  LOP3.LUT P6, RZ, R111, 0xff, RZ, 0xc0, !PT ;  /* 0x000000ff6fff7812 */ /* 0x000fe400078cc0ff */
[----:B------:R-:W-:Y:S01]  /*4a20*/  F2FP.BF16.F32.PACK_AB R91, R138, R91 ;  /* 0x0000005b8a5b723e */ /* 0x000fe200000010ff */
[----:B------:R-:W-:Y:S01]  /*4a30*/  FADD.FTZ R88, R103, -R88 ;  /* 0x8000005867587221 */ /* 0x000fe20000010000 */
[----:B------:R-:W-:Y:S02]  /*4a40*/  FSEL R94, R90, RZ, P6 ;  /* 0x000000ff5a5e7208 */ /* 0x000fe40003000000 */
[----:B------:R-:W-:-:S04]  /*4a50*/  LOP3.LUT P6, RZ, R113, 0xff, RZ, 0xc0, !PT ;  /* 0x000000ff71ff7812 */ /* 0x000fc800078cc0ff */
[----:B------:R-:W-:Y:S01]  /*4a60*/  FSEL R124, R90, RZ, P6 ;  /* 0x000000ff5a7c7208 */ /* 0x000fe20003000000 */
[-CC-:B------:R-:W-:Y:S01]  /*4a70*/  FFMA.FTZ R90, R118, R133.reuse, R134.reuse ;  /* 0x00000085765a7223 */ /* 0x180fe20000010086 */
[----:B------:R-:W-:Y:S01]  /*4a80*/  LOP3.LUT P6, RZ, R111, 0xff00, RZ, 0xc0, !PT ;  /* 0x0000ff006fff7812 */ /* 0x000fe200078cc0ff */
[----:B------:R-:W-:Y:S02]  /*4a90*/  FFMA.FTZ R133, R101, R133, R134 ;  /* 0x0000008565857223 */ /* 0x000fe40000010086 */
[----:B------:R-:W-:Y:S01]  /*4aa0*/  FADD.FTZ R90, R121, -R90 ;  /* 0x8000005a795a7221 */ /* 0x000fe20000010000 */
[----:B------:R-:W-:Y:S02]  /*4ab0*/  FSEL R135, R92, RZ, P6 ;  /* 0x000000ff5c877208 */ /* 0x000fe40003000000 */
[----:B------:R-:W-:Y:S01]  /*4ac0*/  LOP3.LUT P6, RZ, R113, 0xff00, RZ, 0xc0, !PT ;  /* 0x0000ff0071ff7812 */ /* 0x000fe200078cc0ff */
[----:B------:R-:W-:Y:S01]  /*4ad0*/  FMUL.FTZ R90, R109, R90 ;  /* 0x0000005a6d5a7220 */ /* 0x000fe20000410000 */
[----:B------:R-:W-:-:S02]  /*4ae0*/  F2FP.BF16.F32.PACK_AB R94, R135, R94 ;  /* 0x0000005e875e723e */ /* 0x000fc400000010ff */
[----:B------:R-:W-:Y:S01]  /*4af0*/  FSEL R137, R92, RZ, P6 ;  /* 0x000000ff5c897208 */ /* 0x000fe20003000000 */
[----:B------:R-:W-:Y:S01]  /*4b00*/  FMUL.FTZ R90, R90, UR14 ;  /* 0x0000000e5a5a7c20 */ /* 0x000fe20008410000 */
        /* <DEDUP_REMOVED lines=27> */
.L_x_902:
        /* <DEDUP_REMOVED lines=18> */
[----:B------:R-:W-:Y:S01]  /*4de0*/  FFMA.FTZ R83, R119, R133, R134 ;  /* 0x0000008577537223 */ /* 0x000fe20000010086 */
[----:B------:R-:W-:Y:S01]  /*4df0*/  FMUL.FTZ R84, R87, UR14 ;  /* 0x0000000e57547c20 */ /* 0x000fe20008410000 */
[----:B------:R-:W-:Y:S01]  /*4e00*/  FADD.FTZ R82, R103, -R80 ;  /* 0x8000005067527221 */ /* 0x000fe20000010000 */
[----:B------:R-:W-:Y:S01]  /*4e10*/  FMUL.FTZ R93, R86, UR14 ;  /* 0x0000000e565d7c20 */ /* 0x000fe20008410000 */
[----:B------:R-:W-:Y:S01]  /*4e20*/  FFMA.FTZ R80, R109, R81, R72 ;  /* 0x000000516d507223 */ /* 0x000fe20000010048 */
[-C--:B------:R-:W-:Y:S01]  /*4e30*/  FFMA.FTZ R92, R118, R133.reuse, R134 ;  /* 0x00000085765c7223 */ /* 0x080fe20000010086 */
[----:B------:R-:W-:Y:S01]  /*4e40*/  FSEL R125, R84, RZ, P6 ;  /* 0x000000ff547d7208 */ /* 0x000fe20003000000 */
[----:B------:R-:W-:Y:S01]  /*4e50*/  FADD.FTZ R84, R120, -R83 ;  /* 0x8000005378547221 */ /* 0x000fe20000010000 */
[----:B------:R-:W-:Y:S01]  /*4e60*/  LOP3.LUT P6, RZ, R111, 0xff0000, RZ, 0xc0, !PT ;  /* 0x00ff00006fff7812 */ /* 0x000fe200078cc0ff */
[----:B------:R-:W-:Y:S01]  /*4e70*/  FMUL.FTZ R83, R80, UR14 ;  /* 0x0000000e50537c20 */ /* 0x000fe20008410000 */
[----:B------:R-:W-:Y:S01]  /*4e80*/  FFMA.FTZ R81, R109, R82, R73 ;  /* 0x000000526d517223 */ /* 0x000fe20000010049 */
[----:B------:R-:W-:Y:S01]  /*4e90*/  FADD.FTZ R94, R121, -R92 ;  /* 0x8000005c795e7221 */ /* 0x000fe20000010000 */
[----:B------:R-:W-:Y:S01]  /*4ea0*/  FSEL R124, R93, RZ, P6 ;  /* 0x000000ff5d7c7208 */ /* 0x000fe20003000000 */
[----:B------:R-:W-:Y:S01]  /*4eb0*/  FFMA.FTZ R82, R109, R84, R74 ;  /* 0x000000546d527223 */ /* 0x000fe2000001004a */
[----:B------:R-:W-:Y:S01]  /*4ec0*/  LOP3.LUT P6, RZ, R110, 0xff, RZ, 0xc0, !PT ;  /* 0x000000ff6eff7812 */ /* 0x000fe200078cc0ff */
[-CC-:B------:R-:W-:Y:S01]  /*4ed0*/  FFMA.FTZ R85, R123, R133.reuse, R134.reuse ;  /* 0x000000857b557223 */ /* 0x180fe20000010086 */
[----:B------:R-:W-:Y:S01]  /*4ee0*/  FMUL.FTZ R84, R81, UR14 ;  /* 0x0000000e51547c20 */ /* 0x000fe20008410000 */
[----:B------:R-:W-:Y:S01]  /*4ef0*/  FFMA.FTZ R134, R126, R133, R134 ;  /* 0x000000857e867223 */ /* 0x000fe20000010086 */
        /* <DEDUP_REMOVED lines=9> */
[----:B------:R-:W-:Y:S01]  /*4f90*/  FMUL.FTZ R94, R83, UR14 ;  /* 0x0000000e535e7c20 */ /* 0x000fe20008410000 */
[----:B------:R-:W-:Y:S01]  /*4fa0*/  F2FP.BF16.F32.PACK_AB R92, R97, R92 ;  /* 0x0000005c615c723e */ /* 0x000fe200000010ff */
[----:B------:R-:W-:Y:S01]  /*4fb0*/  FMUL.FTZ R95, R84, UR14 ;  /* 0x0000000e545f7c20 */ /* 0x000fe20008410000 */
[----:B------:R-:W-:Y:S01]  /*4fc0*/  FSEL R93, R85, RZ, P6 ;  /* 0x000000ff555d7208 */ /* 0x000fe20003000000 */
[----:B------:R-:W-:Y:S01]  /*4fd0*/  FFMA.FTZ R85, R109, R134, R77 ;  /* 0x000000866d557223 */ /* 0x000fe2000001004d */
[----:B------:R-:W-:-:S03]  /*4fe0*/  LOP3.LUT P6, RZ, R110, 0xff000000, RZ, 0xc0, !PT ;  /* 0xff0000006eff7812 */ /* 0x000fc600078cc0ff */
[----:B------:R-:W-:Y:S01]  /*4ff0*/  FMUL.FTZ R98, R85, UR14 ;  /* 0x0000000e55627c20 */ /* 0x000fe20008410000 */
        /* <DEDUP_REMOVED lines=9> */
.L_x_908:
[-CC-:B------:R-:W-:Y:S01]  /*5090*/  FFMA.FTZ R93, R129, R133.reuse, R134.reuse ;  /* 0x00000085815d7223 */ /* 0x180fe20000010086 */
[-CC-:B------:R-:W-:Y:S01]  /*50a0*/  FFMA.FTZ R98, R130, R133.reuse, R134.reuse ;  /* 0x0000008582627223 */ /* 0x180fe20000010086 */
[----:B------:R-:W-:Y:S01]  /*50b0*/  LOP3.LUT P6, RZ, R111, 0xff0000, RZ, 0xc0, !PT ;  /* 0x00ff00006fff7812 */ /* 0x000fe200078cc0ff */
[-C--:B------:R-:W-:Y:S01]  /*50c0*/  FFMA.FTZ R95, R123, R133.reuse, R134 ;  /* 0x000000857b5f7223 */ /* 0x080fe20000010086 */
[----:B------:R-:W-:Y:S01]  /*50d0*/  FADD.FTZ R93, R128, -R93 ;  /* 0x8000005d805d7221 */ /* 0x000fe20000010000 */
[----:B------:R-:W-:Y:S01]  /*50e0*/  FADD.FTZ R98, R131, -R98 ;  /* 0x8000006283627221 */ /* 0x000fe20000010000 */
[----:B------:R-:W-:Y:S01]  /*50f0*/  FFMA.FTZ R96, R126, R133, R134 ;  /* 0x000000857e607223 */ /* 0x000fe20000010086 */
[----:B------:R-:W-:Y:S01]  /*5100*/  FADD.FTZ R95, R122, -R95 ;  /* 0x8000005f7a5f7221 */ /* 0x000fe20000010000 */
[C---:B-----5:R-:W-:Y:S01]  /*5110*/  FFMA.FTZ R92, R109.reuse, R93, R78 ;  /* 0x0000005d6d5c7223 */ /* 0x060fe2000001004e */
[----:B------:R-:W-:Y:S01]  /*5120*/  FFMA.FTZ R98, R109, R98, R79 ;  /* 0x000000626d627223 */ /* 0x000fe2000001004f */
[----:B------:R-:W-:Y:S01]  /*5130*/  FADD.FTZ R96, R127, -R96 ;  /* 0x800000607f607221 */ /* 0x000fe20000010000 */
[----:B------:R-:W-:Y:S01]  /*5140*/  FFMA.FTZ R95, R109, R95, R76 ;  /* 0x0000005f6d5f7223 */ /* 0x000fe2000001004c */
[----:B------:R-:W-:Y:S01]  /*5150*/  FMUL.FTZ R97, R92, UR14 ;  /* 0x0000000e5c617c20 */ /* 0x000fe20008410000 */
[----:B------:R-:W-:Y:S01]  /*5160*/  FMUL.FTZ R98, R98, UR14 ;  /* 0x0000000e62627c20 */ /* 0x000fe20008410000 */
[-CC-:B------:R-:W-:Y:S01]  /*5170*/  FFMA.FTZ R93, R119, R133.reuse, R134.reuse ;  /* 0x00000085775d7223 */ /* 0x180fe20000010086 */
[----:B------:R-:W-:Y:S01]  /*5180*/  FMUL.FTZ R95, R95, UR14 ;  /* 0x0000000e5f5f7c20 */ /* 0x000fe20008410000 */
[----:B------:R-:W-:Y:S01]  /*5190*/  FFMA.FTZ R96, R109, R96, R77 ;  /* 0x000000606d607223 */ /* 0x000fe2000001004d */
[----:B------:R-:W-:Y:S01]  /*51a0*/  FSEL R124, R97, RZ, P6 ;  /* 0x000000ff617c7208 */ /* 0x000fe20003000000 */
[----:B------:R-:W-:Y:S01]  /*51b0*/  FADD.FTZ R93, R120, -R93 ;  /* 0x8000005d785d7221 */ /* 0x000fe20000010000 */
[----:B------:R-:W-:Y:S01]  /*51c0*/  ISETP.GE.U32.AND P6, PT, R110, RZ, PT ;  /* 0x000000ff6e00720c */ /* 0x000fe20003fc6070 */
[----:B------:R-:W-:Y:S01]  /*51d0*/  FFMA.FTZ R94, R118, R133, R134 ;  /* 0x00000085765e7223 */ /* 0x000fe20000010086 */
[----:B------:R-:W-:Y:S01]  /*51e0*/  FMUL.FTZ R96, R96, UR14 ;  /* 0x0000000e60607c20 */ /* 0x000fe20008410000 */
[----:B------:R-:W-:Y:S01]  /*51f0*/  FFMA.FTZ R93, R109, R93, R74 ;  /* 0x0000005d6d5d7223 */ /* 0x000fe2000001004a */
[----:B------:R-:W-:Y:S01]  /*5200*/  ISETP.GE.U32.AND.EX P6, PT, R111, 0x1000000, PT, P6 ;  /* 0x010000006f00780c */ /* 0x000fe20003fc6160 */
[----:B------:R-:W-:Y:S01]  /*5210*/  FADD.FTZ R94, R121, -R94 ;  /* 0x8000005e795e7221 */ /* 0x000fe20000010000 */
[-C--:B------:R-:W-:Y:S01]  /*5220*/  FFMA.FTZ R92, R100, R133.reuse, R134 ;  /* 0x00000085645c7223 */ /* 0x080fe20000010086 */
[----:B------:R-:W-:Y:S01]  /*5230*/  FMUL.FTZ R93, R93, UR14 ;  /* 0x0000000e5d5d7c20 */ /* 0x000fe20008410000 */
[----:B------:R-:W-:Y:S01]  /*5240*/  FSEL R125, R98, RZ, P6 ;  /* 0x000000ff627d7208 */ /* 0x000fe20003000000 */
[----:B------:R-:W-:Y:S01]  /*5250*/  FFMA.FTZ R94, R109, R94, R75 ;  /* 0x0000005e6d5e7223 */ /* 0x000fe2000001004b */
[----:B------:R-:W-:Y:S01]  /*5260*/  LOP3.LUT P6, RZ, R111, 0xff, RZ, 0xc0, !PT ;  /* 0x000000ff6fff7812 */ /* 0x000fe200078cc0ff */
[----:B------:R-:W-:Y:S01]  /*5270*/  FADD.FTZ R92, R103, -R92 ;  /* 0x8000005c675c7221 */ /* 0x000fe20000010000 */
[----:B------:R-:W-:Y:S01]  /*5280*/  FFMA.FTZ R133, R101, R133, R134 ;  /* 0x0000008565857223 */ /* 0x000fe20000010086 */
[----:B------:R-:W-:Y:S01]  /*5290*/  FMUL.FTZ R94, R94, UR14 ;  /* 0x0000000e5e5e7c20 */ /* 0x000fe20008410000 */
[----:B------:R-:W-:Y:S01]  /*52a0*/  FSEL R98, R95, RZ, P6 ;  /* 0x000000ff5f627208 */ /* 0x000fe20003000000 */
[----:B------:R-:W-:Y:S01]  /*52b0*/  FFMA.FTZ R92, R109, R92, R73 ;  /* 0x0000005c6d5c7223 */ /* 0x000fe20000010049 */
[----:B------:R-:W-:Y:S01]  /*52c0*/  LOP3.LUT P6, RZ, R111, 0xff00, RZ, 0xc0, !PT ;  /* 0x0000ff006fff7812 */ /* 0x000fe200078cc0ff */
[----:B------:R-:W-:Y:S01]  /*52d0*/  FADD.FTZ R133, R102, -R133 ;  /* 0x8000008566857221 */ /* 0x000fe20000010000 */
[----:B------:R-:W-:Y:S01]  /*52e0*/  F2FP.BF16.F32.PACK_AB R95, R125, R124 ;  /* 0x0000007c7d5f723e */ /* 0x000fe200000010ff */
[----:B------:R-:W-:Y:S01]  /*52f0*/  FMUL.FTZ R92, R92, UR14 ;  /* 0x0000000e5c5c7c20 */ /* 0x000fe20008410000 */
[----:B------:R-:W-:Y:S01]  /*5300*/  FSEL R99, R96, RZ, P6 ;  /* 0x000000ff60637208 */ /* 0x000fe20003000000 */
[----:B------:R-:W-:Y:S01]  /*5310*/  FFMA.FTZ R133, R109, R133, R72 ;  /* 0x000000856d857223 */ /* 0x000fe20000010048 */
[----:B------:R-:W-:-:S03]  /*5320*/  LOP3.LUT P6, RZ, R110, 0xff0000, RZ, 0xc0, !PT ;  /* 0x00ff00006eff7812 */ /* 0x000fc600078cc0ff */
[----:B------:R-:W-:Y:S01]  /*5330*/  FMUL.FTZ R133, R133, UR14 ;  /* 0x0000000e85857c20 */ /* 0x000fe20008410000 */
        /* <DEDUP_REMOVED lines=11> */
.L_x_907:
        /* <DEDUP_REMOVED lines=10> */
[-CC-:B------:R-:W-:Y:S01]  /*5490*/  FFMA.FTZ R82, R100, R133.reuse, R134.reuse ;  /* 0x0000008564527223 */ /* 0x180fe20000010086 */
[----:B------:R-:W-:Y:S01]  /*54a0*/  ISETP.GE.U32.AND.EX P6, PT, R111, 0x1000000, PT, P6 ;  /* 0x010000006f00780c */ /* 0x000fe20003fc6160 */
[C---:B-----5:R-:W-:Y:S01]  /*54b0*/  FMUL.FTZ R87, R109.reuse, R80 ;  /* 0x000000506d577220 */ /* 0x060fe20000410000 */
[----:B------:R-:W-:Y:S01]  /*54c0*/  FADD.FTZ R80, R102, -R81 ;  /* 0x8000005166507221 */ /* 0x000fe20000010000 */
[----:B------:R-:W-:Y:S01]  /*54d0*/  FMUL.FTZ R86, R109, R86 ;  /* 0x000000566d567220 */ /* 0x000fe20000410000 */
[-C--:B------:R-:W-:Y:S01]  /*54e0*/  FFMA.FTZ R83, R119, R133.reuse, R134 ;  /* 0x0000008577537223 */ /* 0x080fe20000010086 */
[----:B------:R-:W-:Y:S01]  /*54f0*/  FMUL.FTZ R81, R87, UR14 ;  /* 0x0000000e57517c20 */ /* 0x000fe20008410000 */
[----:B------:R-:W-:Y:S01]  /*5500*/  FMUL.FTZ R80, R109, R80 ;  /* 0x000000506d507220 */ /* 0x000fe20000410000 */
[----:B------:R-:W-:Y:S01]  /*5510*/  FMUL.FTZ R93, R86, UR14 ;  /* 0x0000000e565d7c20 */ /* 0x000fe20008410000 */
[----:B------:R-:W-:Y:S01]  /*5520*/  FADD.FTZ R82, R103, -R82 ;  /* 0x8000005267527221 */ /* 0x000fe20000010000 */
[----:B------:R-:W-:Y:S01]  /*5530*/  FADD.FTZ R84, R120, -R83 ;  /* 0x8000005378547221 */ /* 0x000fe20000010000 */
[----:B------:R-:W-:Y:S01]  /*5540*/  FSEL R125, R81, RZ, P6 ;  /* 0x000000ff517d7208 */ /* 0x000fe20003000000 */
[-C--:B------:R-:W-:Y:S01]  /*5550*/  FFMA.FTZ R92, R118, R133.reuse, R134 ;  /* 0x00000085765c7223 */ /* 0x080fe20000010086 */
[----:B------:R-:W-:Y:S01]  /*5560*/  LOP3.LUT P6, RZ, R111, 0xff0000, RZ, 0xc0, !PT ;  /* 0x00ff00006fff7812 */ /* 0x000fe200078cc0ff */
[----:B------:R-:W-:Y:S01]  /*5570*/  FMUL.FTZ R83, R80, UR14 ;  /* 0x0000000e50537c20 */ /* 0x000fe20008410000 */
[----:B------:R-:W-:Y:S01]  /*5580*/  FMUL.FTZ R81, R109, R82 ;  /* 0x000000526d517220 */ /* 0x000fe20000410000 */
[----:B------:R-:W-:Y:S01]  /*5590*/  FADD.FTZ R94, R121, -R92 ;  /* 0x8000005c795e7221 */ /* 0x000fe20000010000 */
[----:B------:R-:W-:Y:S01]  /*55a0*/  FSEL R124, R93, RZ, P6 ;  /* 0x000000ff5d7c7208 */ /* 0x000fe20003000000 */
[----:B------:R-:W-:Y:S01]  /*55b0*/  FMUL.FTZ R82, R109, R84 ;  /* 0x000000546d527220 */ /* 0x000fe20000410000 */
        /* <DEDUP_REMOVED lines=8> */
[----:B------:R-:W-:Y:S01]  /*5640*/  FMUL.FTZ R83, R109, R94 ;  /* 0x0000005e6d537220 */ /* 0x000fe20000410000 */
[----:B------:R-:W-:Y:S01]  /*5650*/  FADD.FTZ R134, R127, -R134 ;  /* 0x800000867f867221 */ /* 0x000fe20000010000 */
[----:B------:R-:W-:Y:S01]  /*5660*/  FSEL R97, R84, RZ, P6 ;  /* 0x000000ff54617208 */ /* 0x000fe20003000000 */
[----:B------:R-:W-:Y:S01]  /*5670*/  FMUL.FTZ R84, R109, R96 ;  /* 0x000000606d547220 */ /* 0x000fe20000410000 */
[----:B------:R-:W-:Y:S01]  /*5680*/  LOP3.LUT P6, RZ, R110, 0xff0000, RZ, 0xc0, !PT ;  /* 0x00ff00006eff7812 */ /* 0x000fe200078cc0ff */
[----:B------:R-:W-:Y:S01]  /*5690*/  FMUL.FTZ R94, R83, UR14 ;  /* 0x0000000e535e7c20 */ /* 0x000fe20008410000 */
[----:B------:R-:W-:Y:S01]  /*56a0*/  F2FP.BF16.F32.PACK_AB R92, R97, R92 ;  /* 0x0000005c615c723e */ /* 0x000fe200000010ff */
[----:B------:R-:W-:Y:S01]  /*56b0*/  FMUL.FTZ R95, R84, UR14 ;  /* 0x0000000e545f7c20 */ /* 0x000fe20008410000 */
[----:B------:R-:W-:Y:S01]  /*56c0*/  FSEL R93, R85, RZ, P6 ;  /* 0x000000ff555d7208 */ /* 0x000fe20003000000 */
[----:B------:R-:W-:Y:S01]  /*56d0*/  FMUL.FTZ R85, R109, R134 ;  /* 0x000000866d557220 */ /* 0x000fe20000410000 */
        /* <DEDUP_REMOVED lines=11> */
.L_x_909:
[-CC-:B------:R-:W-:Y:S01]  /*5790*/  FFMA.FTZ R93, R129, R133.reuse, R134.reuse ;  /* 0x00000085815d7223 */ /* 0x180fe20000010086 */
[-CC-:B------:R-:W-:Y:S01]  /*57a0*/  FFMA.FTZ R94, R130, R133.reuse, R134.reuse ;  /* 0x00000085825e7223 */ /* 0x180fe20000010086 */
[----:B------:R-:W-:Y:S01]  /*57b0*/  LOP3.LUT P6, RZ, R111, 0xff0000, RZ, 0xc0, !PT ;  /* 0x00ff00006fff7812 */ /* 0x000fe200078cc0ff */
[-C--:B------:R-:W-:Y:S01]  /*57c0*/  FFMA.FTZ R95, R123, R133.reuse, R134 ;  /* 0x000000857b5f7223 */ /* 0x080fe20000010086 */
[----:B------:R-:W-:Y:S01]  /*57d0*/  FADD.FTZ R92, R128, -R93 ;  /* 0x8000005d805c7221 */ /* 0x000fe20000010000 */
[----:B------:R-:W-:Y:S01]  /*57e0*/  FADD.FTZ R124, R131, -R94 ;  /* 0x8000005e837c7221 */ /* 0x000fe20000010000 */
[-C--:B------:R-:W-:Y:S01]  /*57f0*/  FFMA.FTZ R98, R126, R133.reuse, R134 ;  /* 0x000000857e627223 */ /* 0x080fe20000010086 */
[----:B------:R-:W-:Y:S01]  /*5800*/  FADD.FTZ R94, R122, -R95 ;  /* 0x8000005f7a5e7221 */ /* 0x000fe20000010000 */
[C---:B-----5:R-:W-:Y:S01]  /*5810*/  FMUL.FTZ R92, R109.reuse, R92 ;  /* 0x0000005c6d5c7220 */ /* 0x060fe20000410000 */
[----:B------:R-:W-:Y:S01]  /*5820*/  FMUL.FTZ R99, R109, R124 ;  /* 0x0000007c6d637220 */ /* 0x000fe20000410000 */
[----:B------:R-:W-:Y:S01]  /*5830*/  FADD.FTZ R98, R127, -R98 ;  /* 0x800000627f627221 */ /* 0x000fe20000010000 */
[----:B------:R-:W-:Y:S01]  /*5840*/  FMUL.FTZ R95, R109, R94 ;  /* 0x0000005e6d5f7220 */ /* 0x000fe20000410000 */
[----:B------:R-:W-:Y:S01]  /*5850*/  FMUL.FTZ R97, R92, UR14 ;  /* 0x0000000e5c617c20 */ /* 0x000fe20008410000 */
[----:B------:R-:W-:Y:S01]  /*5860*/  FMUL.FTZ R99, R99, UR14 ;  /* 0x0000000e63637c20 */ /* 0x000fe20008410000 */
[-CC-:B------:R-:W-:Y:S01]  /*5870*/  FFMA.FTZ R93, R119, R133.reuse, R134.reuse ;  /* 0x00000085775d7223 */ /* 0x180fe20000010086 */
[----:B------:R-:W-:Y:S01]  /*5880*/  FMUL.FTZ R98, R109, R98 ;  /* 0x000000626d627220 */ /* 0x000fe20000410000 */
[----:B------:R-:W-:Y:S01]  /*5890*/  FMUL.FTZ R95, R95, UR14 ;  /* 0x0000000e5f5f7c20 */ /* 0x000fe20008410000 */
[----:B------:R-:W-:Y:S01]  /*58a0*/  FSEL R124, R97, RZ, P6 ;  /* 0x000000ff617c7208 */ /* 0x000fe20003000000 */
[----:B------:R-:W-:Y:S01]  /*58b0*/  FADD.FTZ R94, R120, -R93 ;  /* 0x8000005d785e7221 */ /* 0x000fe20000010000 */
[----:B------:R-:W-:Y:S01]  /*58c0*/  ISETP.GE.U32.AND P6, PT, R110, RZ, PT ;  /* 0x000000ff6e00720c */ /* 0x000fe20003fc6070 */
[-C--:B------:R-:W-:Y:S01]  /*58d0*/  FFMA.FTZ R96, R118, R133.reuse, R134 ;  /* 0x0000008576607223 */ /* 0x080fe20000010086 */
[----:B------:R-:W-:Y:S01]  /*58e0*/  FMUL.FTZ R97, R98, UR14 ;  /* 0x0000000e62617c20 */ /* 0x000fe20008410000 */
[----:B------:R-:W-:Y:S01]  /*58f0*/  FMUL.FTZ R93, R109, R94 ;  /* 0x0000005e6d5d7220 */ /* 0x000fe20000410000 */
[----:B------:R-:W-:Y:S01]  /*5900*/  ISETP.GE.U32.AND.EX P6, PT, R111, 0x1000000, PT, P6 ;  /* 0x010000006f00780c */ /* 0x000fe20003fc6160 */
[----:B------:R-:W-:Y:S01]  /*5910*/  FADD.FTZ R96, R121, -R96 ;  /* 0x8000006079607221 */ /* 0x000fe20000010000 */
[-C--:B------:R-:W-:Y:S01]  /*5920*/  FFMA.FTZ R92, R100, R133.reuse, R134 ;  /* 0x00000085645c7223 */ /* 0x080fe20000010086 */
[----:B------:R-:W-:Y:S01]  /*5930*/  FMUL.FTZ R93, R93, UR14 ;  /* 0x0000000e5d5d7c20 */ /* 0x000fe20008410000 */
[----:B------:R-:W-:Y:S01]  /*5940*/  FSEL R125, R99, RZ, P6 ;  /* 0x000000ff637d7208 */ /* 0x000fe20003000000 */
[----:B------:R-:W-:Y:S01]  /*5950*/  FMUL.FTZ R96, R109, R96 ;  /* 0x000000606d607220 */ /* 0x000fe20000410000 */
[----:B------:R-:W-:Y:S01]  /*5960*/  LOP3.LUT P6, RZ, R111, 0xff, RZ, 0xc0, !PT ;  /* 0x000000ff6fff7812 */ /* 0x000fe200078cc0ff */
[----:B------:R-:W-:Y:S01]  /*5970*/  FADD.FTZ R94, R103, -R92 ;  /* 0x8000005c675e7221 */ /* 0x000fe20000010000 */
[----:B------:R-:W-:Y:S01]  /*5980*/  FFMA.FTZ R133, R101, R133, R134 ;  /* 0x0000008565857223 */ /* 0x000fe20000010086 */
[----:B------:R-:W-:Y:S01]  /*5990*/  FMUL.FTZ R96, R96, UR14 ;  /* 0x0000000e60607c20 */ /* 0x000fe20008410000 */
[----:B------:R-:W-:Y:S01]  /*59a0*/  FSEL R98, R95, RZ, P6 ;  /* 0x000000ff5f627208 */ /* 0x000fe20003000000 */
[----:B------:R-:W-:Y:S01]  /*59b0*/  FMUL.FTZ R94, R109, R94 ;  /* 0x0000005e6d5e7220 */ /* 0x000fe20000410000 */
[----:B------:R-:W-:Y:S01]  /*59c0*/  LOP3.LUT P6, RZ, R111, 0xff00, RZ, 0xc0, !PT ;  /* 0x0000ff006fff7812 */ /* 0x000fe200078cc0ff */
[----:B------:R-:W-:Y:S01]  /*59d0*/  FADD.FTZ R92, R102, -R133 ;  /* 0x80000085665c7221 */ /* 0x000fe20000010000 */
[----:B------:R-:W-:Y:S01]  /*59e0*/  F2FP.BF16.F32.PACK_AB R95, R125, R124 ;  /* 0x0000007c7d5f723e */ /* 0x000fe200000010ff */
[----:B------:R-:W-:Y:S01]  /*59f0*/  FMUL.FTZ R94, R94, UR14 ;  /* 0x0000000e5e5e7c20 */ /* 0x000fe20008410000 */
[----:B------:R-:W-:Y:S01]  /*5a00*/  FSEL R99, R97, RZ, P6 ;  /* 0x000000ff61637208 */ /* 0x000fe20003000000 */
[----:B------:R-:W-:Y:S01]  /*5a10*/  FMUL.FTZ R92, R109, R92 ;  /* 0x0000005c6d5c7220 */ /* 0x000fe20000410000 */
        /* <DEDUP_REMOVED lines=12> */
.L_x_905:
        /* <DEDUP_REMOVED lines=10> */
.L_x_901:
[----:B------:R-:W-:Y:S05]  /*5b80*/  BSYNC.RECONVERGENT B0 ;  /* 0x0000000000007941 */ /* 0x000fea0003800200 */
.L_x_900:
[----:B------:R-:W-:Y:S01]  /*5b90*/  UPLOP3.LUT UP1, UPT, UPT, UPT, UP1, 0x40, 0x4 ;  /* 0x000000000004789c */ /* 0x000fe20003f2e810 */
[----:B------:R-:W-:Y:S10]  /*5ba0*/  @!P4 BRA `(.L_x_910) ;  /* 0xffffffa80038c947 */ /* 0x000ff4000383ffff */
.L_x_883:
[----:B------:R-:W1:Y:S08]  /*5bb0*/  S2UR UR4, SR_CTAID.X ;  /* 0x00000000000479c3 */ /* 0x000e700000002500 */
[----:B------:R-:W2:Y:S08]  /*5bc0*/  LDC.64 R2, c[0x0][0x440] ;  /* 0x00011000ff027b82 */ /* 0x000eb00000000a00 */
[----:B------:R-:W4:Y:S01]  /*5bd0*/  LDC.64 R4, c[0x0][0x448] ;  /* 0x00011200ff047b82 */ /* 0x000f220000000a00 */
[----:B-1----:R-:W-:-:S05]  /*5be0*/  IMAD R7, R14, UR4, RZ ;  /* 0x000000040e077c24 */ /* 0x002fca000f8e02ff */
[----:B------:R-:W-:-:S05]  /*5bf0*/  LEA.HI R7, R7, R132, RZ, 0x1d ;  /* 0x0000008407077211 */ /* 0x000fca00078fe8ff */
[----:B--2---:R-:W-:-:S05]  /*5c00*/  @P1 IMAD.WIDE.U32 R2, R7, 0x20, R2 ;  /* 0x0000002007021825 */ /* 0x004fca00078e0002 */
[----:B------:R1:W-:Y:S01]  /*5c10*/  @P1 STG.E.128 desc[UR10][R2.64], R44 ;  /* 0x0000002c02001986 */ /* 0x0003e2000c101d0a */
[----:B----4-:R-:W-:-:S03]  /*5c20*/  @P1 IMAD.WIDE.U32 R4, R7, 0x20, R4 ;  /* 0x0000002007041825 */ /* 0x010fc600078e0004 */
        /* <DEDUP_REMOVED lines=14> */
.L_x_911:
        /* <DEDUP_REMOVED lines=15> */
.L_x_2800:


//--------------------- .text._ZN10layer_norm22ln_bwd_finalize_kernelINS_22Kernel_traits_finalizeILj2048E13__nv_bfloat16S2_fS2_fjLb0ELj1024ELj4ENS_18Kernel_traits_baseILj2048ES2_S2_fS2_fjLj1024EEEEELb0ELb1EEEvNS_9BwdParamsE --------------------------
	.section	.text._ZN10layer_norm22ln_bwd_finalize_kernelINS_22Kernel_traits_finalizeILj2048E13__nv_bfloat16S2_fS2_fjLb0ELj1024ELj4ENS_18Kernel_traits_baseILj2048ES2_S2_fS2_fjLj1024EEEEELb0ELb1EEEvNS_9BwdParamsE,"ax",@progbits
	.align	128
        .global         _ZN10layer_norm22ln_bwd_finalize_kernelINS_22Kernel_traits_finalizeILj2048E13__nv_bfloat16S2_fS2_fjLb0ELj1024ELj4ENS_18Kernel_traits_baseILj2048ES2_S2_fS2_fjLj1024EEEEELb0ELb1EEEvNS_9BwdParamsE
        .type           _ZN10layer_norm22ln_bwd_finalize_kernelINS_22Kernel_traits_finalizeILj2048E13__nv_bfloat16S2_fS2_fjLb0ELj1024ELj4ENS_18Kernel_traits_baseILj2048ES2_S2_fS2_fjLj1024EEEEELb0ELb1EEEvNS_9BwdParamsE,@function
        .size           _ZN10layer_norm22ln_bwd_finalize_kernelINS_22Kernel_traits_finalizeILj2048E13__nv_bfloat16S2_fS2_fjLb0ELj1024ELj4ENS_18Kernel_traits_baseILj2048ES2_S2_fS2_fjLj1024EEEEELb0ELb1EEEvNS_9BwdParamsE,(.L_x_2801 - _ZN10layer_norm22ln_bwd_finalize_kernelINS_22Kernel_traits_finalizeILj2048E13__nv_bfloat16S2_fS2_fjLb0ELj1024ELj4ENS_18Kernel_traits_baseILj2048ES2_S2_fS2_fjLj1024EEEEELb0ELb1EEEvNS_9BwdParamsE)
        .other          _ZN10layer_norm22ln_bwd_finalize_kernelINS_22Kernel_traits_finalizeILj2048E13__nv_bfloat16S2_fS2_fjLb0ELj1024ELj4ENS_18Kernel_traits_baseILj2048ES2_S2_fS2_fjLj1024EEEEELb0ELb1EEEvNS_9BwdParamsE,@"STO_CUDA_ENTRY STV_DEFAULT"
_ZN10layer_norm22ln_bwd_finalize_kernelINS_22Kernel_traits_finalizeILj2048E13__nv_bfloat16S2_fS2_fjLb0ELj1024ELj4ENS_18Kernel_traits_baseILj2048ES2_S2_fS2_fjLj1024EEEEELb0ELb1EEEvNS_9BwdParamsE:
.text._ZN10layer_norm22ln_bwd_finalize_kernelINS_22Kernel_traits_finalizeILj2048E13__nv_bfloat16S2_fS2_fjLb0ELj1024ELj4ENS_18Kernel_traits_baseILj2048ES2_S2_fS2_fjLj1024EEEEELb0ELb1EEEvNS_9BwdParamsE:
        /* <DEDUP_REMOVED lines=81> */
.L_x_916:
        /* <DEDUP_REMOVED lines=118> */
.L_x_915:
[----:B------:R-:W-:Y:S05]  /*0c70*/  BSYNC.RECONVERGENT B1 ;  /* 0x0000000000017941 */ /* 0x000fea0003800200 */
.L_x_914:
        /* <DEDUP_REMOVED lines=77> */
.L_x_918:
[----:B------:R-:W-:Y:S05]  /*1150*/  BSYNC.RECONVERGENT B1 ;  /* 0x0000000000017941 */ /* 0x000fea0003800200 */
.L_x_917:
        /* <DEDUP_REMOVED lines=38> */
.L_x_920:
[----:B------:R-:W-:Y:S05]  /*13c0*/  BSYNC.RECONVERGENT B1 ;  /* 0x0000000000017941 */ /* 0x000fea0003800200 */
.L_x_919:
        /* <DEDUP_REMOVED lines=8> */
.L_x_921:
        /* <DEDUP_REMOVED lines=10> */
.L_x_913:
[----:B------:R-:W-:Y:S05]  /*14f0*/  BSYNC.RECONVERGENT B0 ;  /* 0x0000000000007941 */ /* 0x000fea0003800200 */
.L_x_912:
        /* <DEDUP_REMOVED lines=57> */
.L_x_922:
        /* <DEDUP_REMOVED lines=15> */
.L_x_2801:


//--------------------- .text._ZN10layer_norm40ln_parallel_residual_bwd_finalize_kernelINS_22Kernel_traits_finalizeILj2048E13__nv_bfloat16S2_fS2_fjLb0ELj1024ELj4ENS_18Kernel_traits_baseILj2048ES2_S2_fS2_fjLj1024EEEEELb1EEEvNS_9BwdParamsE --------------------------
	.section	.text._ZN10layer_norm40ln_parallel_residual_bwd_finalize_kernelINS_22Kernel_traits_finalizeILj2048E13__nv_bfloat16S2_fS2_fjLb0ELj1024ELj4ENS_18Kernel_traits_baseILj2048ES2_S2_fS2_fjLj1024EEEEELb1EEEvNS_9BwdParamsE,"ax",@progbits
	.align	128
        .global         _ZN10layer_norm40ln_parallel_residual_bwd_finalize_kernelINS_22Kernel_traits_finalizeILj2048E13__nv_bfloat16S2_fS2_fjLb0ELj1024ELj4ENS_18Kernel_traits_baseILj2048ES2_S2_fS2_fjLj1024EEEEELb1EEEvNS_9BwdParamsE
        .type           _ZN10layer_norm40ln_parallel_residual_bwd_finalize_kernelINS_22Kernel_traits_finalizeILj2048E13__nv_bfloat16S2_fS2_fjLb0ELj1024ELj4ENS_18Kernel_traits_baseILj2048ES2_S2_fS2_fjLj1024EEEEELb1EEEvNS_9BwdParamsE,@function
        .size           _ZN10layer_norm40ln_parallel_residual_bwd_finalize_kernelINS_22Kernel_traits_finalizeILj2048E13__nv_bfloat16S2_fS2_fjLb0ELj1024ELj4ENS_18Kernel_traits_baseILj2048ES2_S2_fS2_fjLj1024EEEEELb1EEEvNS_9BwdParamsE,(.L_x_2802 - _ZN10layer_norm40ln_parallel_residual_bwd_finalize_kernelINS_22Kernel_traits_finalizeILj2048E13__nv_bfloat16S2_fS2_fjLb0ELj1024ELj4ENS_18Kernel_traits_baseILj2048ES2_S2_fS2_fjLj1024EEEEELb1EEEvNS_9BwdParamsE)
        .other          _ZN10layer_norm40ln_parallel_residual_bwd_finalize_kernelINS_22Kernel_traits_finalizeILj2048E13__nv_bfloat16S2_fS2_fjLb0ELj1024ELj4ENS_18Kernel_traits_baseILj2048ES2_S2_fS2_fjLj1024EEEEELb1EEEvNS_9BwdParamsE,@"STO_CUDA_ENTRY STV_DEFAULT"
_ZN10layer_norm40ln_parallel_residual_bwd_finalize_kernelINS_22Kernel_traits_finalizeILj2048E13__nv_bfloat16S2_fS2_fjLb0ELj1024ELj4ENS_18Kernel_traits_baseILj2048ES2_S2_fS2_fjLj1024EEEEELb1EEEvNS_9BwdParamsE:
.text._ZN10layer_norm40ln_parallel_residual_bwd_finalize_kernelINS_22Kernel_traits_finalizeILj2048E13__nv_bfloat16S2_fS2_fjLb0ELj1024ELj4ENS_18Kernel_traits_baseILj2048ES2_S2_fS2_fjLj1024EEEEELb1EEEvNS_9BwdParamsE:
        /* <DEDUP_REMOVED lines=60> */
.L_x_927:
        /* <DEDUP_REMOVED lines=112> */
.L_x_926:
[----:B------:R-:W-:Y:S05]  /*0ac0*/  BSYNC.RECONVERGENT B1 ;  /* 0x0000000000017941 */ /* 0x000fea0003800200 */
.L_x_925:
        /* <DEDUP_REMOVED lines=66> */
.L_x_929:
[----:B------:R-:W-:Y:S05]  /*0ef0*/  BSYNC.RECONVERGENT B1 ;  /* 0x0000000000017941 */ /* 0x000fea0003800200 */
.L_x_928:
        /* <DEDUP_REMOVED lines=37> */
.L_x_931:
[----:B------:R-:W-:Y:S05]  /*1150*/  BSYNC.RECONVERGENT B1 ;  /* 0x0000000000017941 */ /* 0x000fea0003800200 */
.L_x_930:
        /* <DEDUP_REMOVED lines=19> */
.L_x_924:
[----:B------:R-:W-:Y:S05]  /*1290*/  BSYNC.RECONVERGENT B0 ;  /* 0x0000000000007941 */ /* 0x000fea0003800200 */
.L_x_923:
        /* <DEDUP_REMOVED lines=92> */
.L_x_932:
        /* <DEDUP_REMOVED lines=10> */
.L_x_2802:


//--------------------- .text._ZN10layer_norm31ln_parallel_residual_bwd_kernelINS_13Kernel_traitsI13__nv_bfloat16S2_fS2_fjLj2048ELj1ELj1ELj4ELj16ENS_18Kernel_traits_baseILj2048ES2_S2_fS2_fjLj128EEEEELb1ELb1ELb1EEEvNS_9BwdParamsE --------------------------
	.section	.text._ZN10layer_norm31ln_parallel_residual_bwd_kernelINS_13Kernel_traitsI13__nv_bfloat16S2_fS2_fjLj2048ELj1ELj1ELj4ELj16ENS_18Kernel_traits_baseILj2048ES2_S2_fS2_fjLj128EEEEELb1ELb1ELb1EEEvNS_9BwdParamsE,"ax",@progbits
	.align	128
        .global         _ZN10layer_norm31ln_parallel_residual_bwd_kernelINS_13Kernel_traitsI13__nv_bfloat16S2_fS2_fjLj2048ELj1ELj1ELj4ELj16ENS_18Kernel_traits_baseILj2048ES2_S2_fS2_fjLj128EEEEELb1ELb1ELb1EEEvNS_9BwdParamsE
        .type           _ZN10layer_norm31ln_parallel_residual_bwd_kernelINS_13Kernel_traitsI13__nv_bfloat16S2_fS2_fjLj2048ELj1ELj1ELj4ELj16ENS_18Kernel_traits_baseILj2048ES2_S2_fS2_fjLj128EEEEELb1ELb1ELb1EEEvNS_9BwdParamsE,@function
        .size           _ZN10layer_norm31ln_parallel_residual_bwd_kernelINS_13Kernel_traitsI13__nv_bfloat16S2_fS2_fjLj2048ELj1ELj1ELj4ELj16ENS_18Kernel_traits_baseILj2048ES2_S2_fS2_fjLj128EEEEELb1ELb1ELb1EEEvNS_9BwdParamsE,(.L_x_2803 - _ZN10layer_norm31ln_parallel_residual_bwd_kernelINS_13Kernel_traitsI13__nv_bfloat16S2_fS2_fjLj2048ELj1ELj1ELj4ELj16ENS_18Kernel_traits_baseILj2048ES2_S2_fS2_fjLj128EEEEELb1ELb1ELb1EEEvNS_9BwdParamsE)
        .other          _ZN10layer_norm31ln_parallel_residual_bwd_kernelINS_13Kernel_traitsI13__nv_bfloat16S2_fS2_fjLj2048ELj1ELj1ELj4ELj16ENS_18Kernel_traits_baseILj2048ES2_S2_fS2_fjLj128EEEEELb1ELb1ELb1EEEvNS_9BwdParamsE,@"STO_CUDA_ENTRY STV_DEFAULT"
_ZN10layer_norm31ln_parallel_residual_bwd_kernelINS_13Kernel_traitsI13__nv_bfloat16S2_fS2_fjLj2048ELj1ELj1ELj4ELj16ENS_18Kernel_traits_baseILj2048ES2_S2_fS2_fjLj128EEEEELb1ELb1ELb1EEEvNS_9BwdParamsE:
.text._ZN10layer_norm31ln_parallel_residual_bwd_kernelINS_13Kernel_traitsI13__nv_bfloat16S2_fS2_fjLj2048ELj1ELj1ELj4ELj16ENS_18Kernel_traits_baseILj2048ES2_S2_fS2_fjLj128EEEEELb1ELb1ELb1EEEvNS_9BwdParamsE:
        /* <DEDUP_REMOVED lines=37> */
[----:B------:R-:W-:Y:S01]  /*0250*/  UPLOP3.LUT UP1, UPT, UPT, UPT, UPT, 0x40, 0x4 ;  /* 0x000000000004789c */ /* 0x000fe20003f2e870 */
[----:B------:R-:W4:Y:S01]  /*0260*/  LDCU UR20, c[0x0][0x388] ;  /* 0x00007100ff1477ac */ /* 0x000f220008000800 */
[----:B------:R-:W0:Y:S02]  /*0270*/  LDCU.U8 UR28, c[0x0][0x410] ;  /* 0x00008200ff1c77ac */ /* 0x000e240008000000 */
[----:B0-----:R-:W-:Y:S01]  /*0280*/  IMAD.WIDE.U32 R2, R66, 0x10, R2 ;  /* 0x0000001042027825 */ /* 0x001fe200078e0002 */
[----:B------:R-:W0:Y:S04]  /*0290*/  LDCU UR21, c[0x0][0x400] ;  /* 0x00008000ff1577ac */ /* 0x000e280008000800 */
[----:B--2---:R-:W2:Y:S01]  /*02a0*/  LDG.E.128 R8, desc[UR18][R2.64] ;  /* 0x0000001202087981 */ /* 0x004ea2000c1e1d00 */
[----:B------:R-:W0:Y:S03]  /*02b0*/  LDCU.64 UR8, c[0x0][0x478] ;  /* 0x00008f00ff0877ac */ /* 0x000e260008000a00 */
[----:B------:R5:W4:Y:S01]  /*02c0*/  LDG.E.128 R4, desc[UR18][R2.64+0x800] ;  /* 0x0008001202047981 */ /* 0x000b22000c1e1d00 */
[----:B------:R-:W-:Y:S01]  /*02d0*/  MOV R97, RZ ;  /* 0x000000ff00617202 */ /* 0x000fe20000000f00 */
[----:B-1----:R-:W-:-:S02]  /*02e0*/  UISETP.NE.U32.AND UP0, UPT, UR6, URZ, UPT ;  /* 0x000000ff0600728c */ /* 0x002fc4000bf05070 */
[----:B---3--:R-:W-:Y:S02]  /*02f0*/  UISETP.NE.AND UP2, UPT, UR5, URZ, UPT ;  /* 0x000000ff0500728c */ /* 0x008fe4000bf45270 */
[----:B------:R-:W-:Y:S01]  /*0300*/  UISETP.NE.AND.EX UP0, UPT, UR7, URZ, UPT, UP0 ;  /* 0x000000ff0700728c */ /* 0x000fe2000bf05300 */
[----:B------:R-:W1:Y:S01]  /*0310*/  LDCU UR7, c[0x0][0x408] ;  /* 0x00008100ff0777ac */ /* 0x000e620008000800 */
[----:B-----5:R-:W-:Y:S02]  /*0320*/  CS2R R2, SRZ ;  /* 0x0000000000027805 */ /* 0x020fe4000001ff00 */
[----:B------:R-:W-:Y:S01]  /*0330*/  PLOP3.LUT P4, PT, PT, PT, UP2, 0x80, 0x8 ;  /* 0x000000000008781c */ /* 0x000fe20003f8f028 */
[----:B------:R-:W3:Y:S01]  /*0340*/  LDCU.64 UR26, c[0x0][0x438] ;  /* 0x00008700ff1a77ac */ /* 0x000ee20008000a00 */
[----:B------:R-:W-:Y:S01]  /*0350*/  PLOP3.LUT P0, PT, PT, PT, UP0, 0x80, 0x8 ;  /* 0x000000000008781c */ /* 0x000fe20003f0f008 */
[----:B------:R-:W0:Y:S01]  /*0360*/  LDCU.128 UR12, c[0x0][0x3c0] ;  /* 0x00007800ff0c77ac */ /* 0x000e220008000c00 */
[----:B------:R-:W0:Y:S01]  /*0370*/  LDCU.64 UR22, c[0x0][0x380] ;  /* 0x00007000ff1677ac */ /* 0x000e220008000a00 */
[----:B------:R-:W0:Y:S01]  /*0380*/  LDCU.64 UR24, c[0x0][0x470] ;  /* 0x00008e00ff1877ac */ /* 0x000e220008000a00 */
[----:B--2---:R-:W-:-:S02]  /*0390*/  PRMT R98, R8, 0x7632, R98 ;  /* 0x0000763208627816 */ /* 0x004fc40000000062 */
[----:B------:R-:W-:Y:S02]  /*03a0*/  PRMT R99, R9, 0x7632, R99 ;  /* 0x0000763209637816 */ /* 0x000fe40000000063 */
[----:B------:R-:W-:Y:S02]  /*03b0*/  PRMT R100, R10, 0x7632, R100 ;  /* 0x000076320a647816 */ /* 0x000fe40000000064 */
[----:B------:R-:W-:Y:S02]  /*03c0*/  PRMT R101, R11, 0x7632, R101 ;  /* 0x000076320b657816 */ /* 0x000fe40000000065 */
[----:B----4-:R-:W-:Y:S02]  /*03d0*/  PRMT R102, R4, 0x7632, R102 ;  /* 0x0000763204667816 */ /* 0x010fe40000000066 */
[----:B------:R-:W-:Y:S02]  /*03e0*/  PRMT R103, R5, 0x7632, R103 ;  /* 0x0000763205677816 */ /* 0x000fe40000000067 */
[----:B------:R-:W-:-:S02]  /*03f0*/  PRMT R104, R6, 0x7632, R104 ;  /* 0x0000763206687816 */ /* 0x000fc40000000068 */
[----:B------:R-:W-:Y:S02]  /*0400*/  PRMT R105, R7, 0x7632, R105 ;  /* 0x0000763207697816 */ /* 0x000fe40000000069 */
        /* <DEDUP_REMOVED lines=14> */
[----:B------:R-:W-:Y:S02]  /*04f0*/  SHF.L.U32 R100, R100, 0x10, RZ ;  /* 0x0000001064647819 */ /* 0x000fe400000006ff */
[----:B------:R-:W-:Y:S02]  /*0500*/  SHF.L.U32 R101, R101, 0x10, RZ ;  /* 0x0000001065657819 */ /* 0x000fe400000006ff */
[----:B------:R-:W-:-:S02]  /*0510*/  SHF.L.U32 R102, R102, 0x10, RZ ;  /* 0x0000001066667819 */ /* 0x000fc400000006ff */
[----:B------:R-:W-:Y:S02]  /*0520*/  SHF.L.U32 R103, R103, 0x10, RZ ;  /* 0x0000001067677819 */ /* 0x000fe400000006ff */
[----:B------:R-:W-:Y:S02]  /*0530*/  SHF.L.U32 R104, R104, 0x10, RZ ;  /* 0x0000001068687819 */ /* 0x000fe400000006ff */
[----:B01-3--:R-:W-:-:S07]  /*0540*/  SHF.L.U32 R105, R105, 0x10, RZ ;  /* 0x0000001069697819 */ /* 0x00bfce00000006ff */
.L_x_952:
        /* <DEDUP_REMOVED lines=10> */
[----:B------:R-:W-:Y:S01]  /*05f0*/  MOV R107, UR6 ;  /* 0x00000006006b7c02 */ /* 0x000fe20008000f00 */
[----:B------:R-:W2:Y:S01]  /*0600*/  LDG.E R0, desc[UR18][R48.64] ;  /* 0x0000001230007981 */ /* 0x000ea2000c1e1900 */
[----:B------:R-:W-:Y:S01]  /*0610*/  MOV R115, UR11 ;  /* 0x0000000b00737c02 */ /* 0x000fe20008000f00 */
[----:B------:R-:W3:Y:S01]  /*0620*/  LDC.64 R120, c[0x0][0x3b0] ;  /* 0x0000ec00ff787b82 */ /* 0x000ee20000000a00 */
[----:B------:R-:W-:-:S03]  /*0630*/  LEA.HI.SX32 R107, R107, R66, 0x1d ;  /* 0x000000426b6b7211 */ /* 0x000fc600078feaff */
[----:B------:R-:W4:Y:S02]  /*0640*/  LDG.E R114, desc[UR18][R114.64] ;  /* 0x0000001272727981 */ /* 0x000f24000c1e1900 */
[C---:B0-----:R-:W-:Y:S01]  /*0650*/  IMAD.WIDE.U32 R56, R107.reuse, 0x20, R64 ;  /* 0x000000206b387825 */ /* 0x041fe200078e0040 */
[C---:B------:R-:W-:Y:S01]  /*0660*/  IADD3 R106, PT, PT, R107.reuse, 0x80, RZ ;  /* 0x000000806b6a7810 */ /* 0x040fe20007ffe0ff */
[----:B------:R-:W0:Y:S03]  /*0670*/  @P0 LDC.64 R108, c[0x0][0x438] ;  /* 0x00010e00ff6c0b82 */ /* 0x000e260000000a00 */
[----:B------:R-:W4:Y:S01]  /*0680*/  LDG.E.128 R48, desc[UR18][R56.64] ;  /* 0x0000001238307981 */ /* 0x000f22000c1e1d00 */
[----:B-1----:R-:W-:-:S06]  /*0690*/  IMAD.WIDE.U32 R52, R107, 0x10, R68 ;  /* 0x000000106b347825 */ /* 0x002fcc00078e0044 */
[----:B------:R-:W4:Y:S01]  /*06a0*/  LDG.E.128 R52, desc[UR18][R52.64] ;  /* 0x0000001234347981 */ /* 0x000f22000c1e1d00 */
[----:B------:R-:W-:-:S03]  /*06b0*/  IMAD.WIDE.U32 R64, R106, 0x20, R64 ;  /* 0x000000206a407825 */ /* 0x000fc600078e0040 */
[----:B------:R-:W4:Y:S04]  /*06c0*/  LDG.E.128 R56, desc[UR18][R56.64+0x10] ;  /* 0x0000101238387981 */ /* 0x000f28000c1e1d00 */
[----:B------:R-:W4:Y:S04]  /*06d0*/  LDG.E.128 R60, desc[UR18][R64.64] ;  /* 0x00000012403c7981 */ /* 0x000f28000c1e1d00 */
[----:B------:R-:W4:Y:S01]  /*06e0*/  LDG.E.128 R64, desc[UR18][R64.64+0x10] ;  /* 0x0000101240407981 */ /* 0x000f22000c1e1d00 */
[----:B------:R-:W-:-:S06]  /*06f0*/  IMAD.WIDE.U32 R68, R106, 0x10, R68 ;  /* 0x000000106a447825 */ /* 0x000fcc00078e0044 */
[----:B------:R-:W4:Y:S01]  /*0700*/  LDG.E.128 R68, desc[UR18][R68.64] ;  /* 0x0000001244447981 */ /* 0x000f22000c1e1d00 */
[----:B---3--:R-:W-:-:S04]  /*0710*/  IMAD.WIDE.U32 R122, R107, 0x8, R120 ;  /* 0x000000086b7a7825 */ /* 0x008fc800078e0078 */
[----:B------:R-:W-:-:S06]  /*0720*/  IMAD.WIDE.U32 R120, R106, 0x8, R120 ;  /* 0x000000086a787825 */ /* 0x000fcc00078e0078 */
[----:B------:R-:W5:Y:S01]  /*0730*/  LDG.E.64 R120, desc[UR18][R120.64] ;  /* 0x0000001278787981 */ /* 0x000f62000c1e1b00 */
[----:B0-----:R-:W-:Y:S01]  /*0740*/  @P0 IMAD.WIDE.U32 R108, R107, 0x20, R108 ;  /* 0x000000206b6c0825 */ /* 0x001fe200078e006c */
[----:B------:R-:W-:Y:S02]  /*0750*/  ISETP.NE.U32.AND P2, PT, RZ, UR26, PT ;  /* 0x0000001aff007c0c */ /* 0x000fe4000bf45070 */
[----:B------:R-:W-:Y:S02]  /*0760*/  ISETP.NE.U32.AND P1, PT, RZ, UR24, PT ;  /* 0x00000018ff007c0c */ /* 0x000fe4000bf25070 */
[----:B------:R-:W5:Y:S02]  /*0770*/  @P0 LDG.E.128 R32, desc[UR18][R108.64] ;  /* 0x000000126c200981 */ /* 0x000f64000c1e1d00 */
[----:B------:R-:W-:Y:S02]  /*0780*/  ISETP.NE.AND.EX P1, PT, RZ, UR25, PT, P1 ;  /* 0x00000019ff007c0c */ /* 0x000fe4000bf25310 */
[----:B------:R0:W5:Y:S01]  /*0790*/  @P0 LDG.E.128 R28, desc[UR18][R108.64+0x10] ;  /* 0x000010126c1c0981 */ /* 0x000162000c1e1d00 */
[----:B------:R-:W-:-:S10]  /*07a0*/  ISETP.NE.AND.EX P0, PT, RZ, UR27, PT, P2 ;  /* 0x0000001bff007c0c */ /* 0x000fd4000bf05320 */
[----:B------:R-:W1:Y:S08]  /*07b0*/  @P1 LDC.64 R112, c[0x0][0x3b8] ;  /* 0x0000ee00ff701b82 */ /* 0x000e700000000a00 */
[----:B0-----:R-:W0:Y:S08]  /*07c0*/  @P0 LDC.64 R108, c[0x0][0x438] ;  /* 0x00010e00ff6c0b82 */ /* 0x001e300000000a00 */
[----:B------:R-:W3:Y:S01]  /*07d0*/  @P1 LDC.64 R110, c[0x0][0x3b8] ;  /* 0x0000ee00ff6e1b82 */ /* 0x000ee20000000a00 */
[----:B-1----:R-:W-:-:S05]  /*07e0*/  @P1 IMAD.WIDE.U32 R112, R107, 0x8, R112 ;  /* 0x000000086b701825 */ /* 0x002fca00078e0070 */
[----:B------:R-:W5:Y:S01]  /*07f0*/  @P1 LDG.E.64 R80, desc[UR18][R112.64] ;  /* 0x0000001270501981 */ /* 0x000f62000c1e1b00 */
[----:B0-----:R-:W-:-:S05]  /*0800*/  @P0 IMAD.WIDE.U32 R108, R106, 0x20, R108 ;  /* 0x000000206a6c0825 */ /* 0x001fca00078e006c */
[----:B------:R-:W5:Y:S01]  /*0810*/  @P0 LDG.E.128 R24, desc[UR18][R108.64] ;  /* 0x000000126c180981 */ /* 0x000f62000c1e1d00 */
[----:B---3--:R-:W-:-:S03]  /*0820*/  @P1 IMAD.WIDE.U32 R110, R106, 0x8, R110 ;  /* 0x000000086a6e1825 */ /* 0x008fc600078e006e */
[----:B------:R0:W5:Y:S04]  /*0830*/  @P0 LDG.E.128 R20, desc[UR18][R108.64+0x10] ;  /* 0x000010126c140981 */ /* 0x000168000c1e1d00 */
[----:B------:R1:W5:Y:S01]  /*0840*/  @P1 LDG.E.64 R82, desc[UR18][R110.64] ;  /* 0x000000126e521981 */ /* 0x000362000c1e1b00 */
[----:B--2---:R-:W-:Y:S02]  /*0850*/  R2UR UR10, R0 ;  /* 0x00000000000a72ca */ /* 0x004fe400000e0000 */
[----:B----4-:R-:W-:-:S05]  /*0860*/  FSEL R114, R114, RZ, !P4 ;  /* 0x000000ff72727208 */ /* 0x010fca0006000000 */
[----:B------:R-:W-:-:S06]  /*0870*/  FADD.FTZ R0, -R114, R48 ;  /* 0x0000003072007221 */ /* 0x000fcc0000010100 */
[----:B------:R-:W-:Y:S01]  /*0880*/  FMUL.FTZ R0, R0, UR10 ;  /* 0x0000000a00007c20 */ /* 0x000fe20008410000 */
[C---:B------:R-:W-:Y:S02]  /*0890*/  PRMT R48, R52.reuse, 0x7632, R48 ;  /* 0x0000763234307816 */ /* 0x040fe40000000030 */
[----:B------:R-:W-:Y:S01]  /*08a0*/  SHF.L.U32 R52, R52, 0x10, RZ ;  /* 0x0000001034347819 */ /* 0x000fe200000006ff */
[C---:B------:R-:W-:Y:S01]  /*08b0*/  FADD.FTZ R49, -R114.reuse, R49 ;  /* 0x0000003172317221 */ /* 0x040fe20000010100 */
[----:B------:R-:W-:Y:S01]  /*08c0*/  FADD.FTZ R50, -R114, R50 ;  /* 0x0000003272327221 */ /* 0x000fe20000010100 */
[----:B------:R-:W-:Y:S02]  /*08d0*/  SHF.L.U32 R48, R48, 0x10, RZ ;  /* 0x0000001030307819 */ /* 0x000fe400000006ff */
[----:B------:R-:W-:Y:S01]  /*08e0*/  FADD.FTZ R88, R52, R88 ;  /* 0x0000005834587221 */ /* 0x000fe20000010000 */
[-C--:B------:R-:W-:Y:S01]  /*08f0*/  FFMA.FTZ R97, R0, R52.reuse, R97 ;  /* 0x0000003400617223 */ /* 0x080fe20000010061 */
[----:B------:R-:W-:Y:S01]  /*0900*/  FMUL.FTZ R52, R89, R52 ;  /* 0x0000003459347220 */ /* 0x000fe20000410000 */
[C---:B0-----:R-:W-:Y:S01]  /*0910*/  PRMT R108, R53.reuse, 0x7632, R108 ;  /* 0x00007632356c7816 */ /* 0x041fe2000000006c */
[----:B-1----:R-:W-:Y:S01]  /*0920*/  FADD.FTZ R111, -R114, R63 ;  /* 0x0000003f726f7221 */ /* 0x002fe20000010100 */
[----:B------:R-:W-:Y:S01]  /*0930*/  SHF.L.U32 R53, R53, 0x10, RZ ;  /* 0x0000001035357819 */ /* 0x000fe200000006ff */
[----:B------:R-:W-:Y:S01]  /*0940*/  FMUL.FTZ R63, R49, UR10 ;  /* 0x0000000a313f7c20 */ /* 0x000fe20008410000 */
[-C--:B------:R-:W-:Y:S01]  /*0950*/  FMUL.FTZ R118, R98, R48.reuse ;  /* 0x0000003062767220 */ /* 0x080fe20000410000 */
[----:B------:R-:W-:Y:S01]  /*0960*/  FADD.FTZ R49, RZ, R52 ;  /* 0x00000034ff317221 */ /* 0x000fe20000010000 */
[----:B------:R-:W-:Y:S01]  /*0970*/  FADD.FTZ R112, -R114, R64 ;  /* 0x0000004072707221 */ /* 0x000fe20000010100 */
[----:B------:R-:W-:Y:S01]  /*0980*/  FMUL.FTZ R64, R50, UR10 ;  /* 0x0000000a32407c20 */ /* 0x000fe20008410000 */
[----:B------:R-:W-:Y:S01]  /*0990*/  PRMT R110, R55, 0x7632, R110 ;  /* 0x00007632376e7816 */ /* 0x000fe2000000006e */
[----:B------:R-:W-:Y:S01]  /*09a0*/  FADD.FTZ R56, -R114, R56 ;  /* 0x0000003872387221 */ /* 0x000fe20000010100 */
[----:B------:R-:W-:Y:S01]  /*09b0*/  SHF.L.U32 R108, R108, 0x10, RZ ;  /* 0x000000106c6c7819 */ /* 0x000fe200000006ff */
[----:B------:R-:W-:Y:S01]  /*09c0*/  FADD.FTZ R84, R53, R84 ;  /* 0x0000005435547221 */ /* 0x000fe20000010000 */
[-C--:B------:R-:W-:Y:S01]  /*09d0*/  FFMA.FTZ R85, R64, R53.reuse, R85 ;  /* 0x0000003540557223 */ /* 0x080fe20000010055 */
[----:B------:R-:W-:Y:S01]  /*09e0*/  FFMA.FTZ R87, R63, R48, R87 ;  /* 0x000000303f577223 */ /* 0x000fe20000010057 */
[----:B------:R-:W-:Y:S01]  /*09f0*/  FADD.FTZ R86, R48, R86 ;  /* 0x0000005630567221 */ /* 0x000fe20000010000 */
[----:B------:R-:W-:Y:S01]  /*0a00*/  FMUL.FTZ R53, R90, R53 ;  /* 0x000000355a357220 */ /* 0x000fe20000410000 */
[----:B------:R-:W-:Y:S01]  /*0a10*/  FADD.FTZ R48, R118, R49 ;  /* 0x0000003176307221 */ /* 0x000fe20000010000 */
[----:B------:R-:W-:Y:S01]  /*0a20*/  PRMT R109, R54, 0x7632, R109 ;  /* 0x00007632366d7816 */ /* 0x000fe2000000006d */
[----:B------:R-:W-:Y:S01]  /*0a30*/  FMUL.FTZ R56, R56, UR10 ;  /* 0x0000000a38387c20 */ /* 0x000fe20008410000 */
[----:B------:R-:W-:Y:S01]  /*0a40*/  SHF.L.U32 R54, R54, 0x10, RZ ;  /* 0x0000001036367819 */ /* 0x000fe200000006ff */
[----:B------:R-:W-:Y:S01]  /*0a50*/  FADD.FTZ R49, R53, R48 ;  /* 0x0000003035317221 */ /* 0x000fe20000010000 */
[----:B------:R-:W-:Y:S01]  /*0a60*/  SHF.L.U32 R124, R110, 0x10, RZ ;  /* 0x000000106e7c7819 */ /* 0x000fe200000006ff */
[----:B------:R-:W-:Y:S01]  /*0a70*/  FMUL.FTZ R110, R99, R108 ;  /* 0x0000006c636e7220 */ /* 0x000fe20000410000 */
[C---:B------:R-:W-:Y:S01]  /*0a80*/  FADD.FTZ R58, -R114.reuse, R58 ;  /* 0x0000003a723a7221 */ /* 0x040fe20000010100 */
[----:B------:R-:W-:Y:S01]  /*0a90*/  FADD.FTZ R66, -R114, R66 ;  /* 0x0000004272427221 */ /* 0x000fe20000010100 */
[----:B------:R-:W-:Y:S01]  /*0aa0*/  SHF.L.U32 R50, R109, 0x10, RZ ;  /* 0x000000106d327819 */ /* 0x000fe200000006ff */
[----:B------:R-:W-:Y:S01]  /*0ab0*/  FADD.FTZ R14, R54, R14 ;  /* 0x0000000e360e7221 */ /* 0x000fe20000010000 */
[-C--:B------:R-:W-:Y:S01]  /*0ac0*/  FFMA.FTZ R2, R56, R54.reuse, R2 ;  /* 0x0000003638027223 */ /* 0x080fe20000010002 */
[----:B------:R-:W-:Y:S01]  /*0ad0*/  FMUL.FTZ R54, R91, R54 ;  /* 0x000000365b367220 */ /* 0x000fe20000410000 */
[----:B------:R-:W-:Y:S01]  /*0ae0*/  FADD.FTZ R49, R110, R49 ;  /* 0x000000316e317221 */ /* 0x000fe20000010000 */
[C---:B------:R-:W-:Y:S01]  /*0af0*/  FADD.FTZ R57, -R114.reuse, R57 ;  /* 0x0000003972397221 */ /* 0x040fe20000010100 */
[----:B------:R-:W-:Y:S01]  /*0b00*/  SHF.L.U32 R55, R55, 0x10, RZ ;  /* 0x0000001037377819 */ /* 0x000fe200000006ff */
[----:B------:R-:W-:Y:S01]  /*0b10*/  FADD.FTZ R51, -R114, R51 ;  /* 0x0000003372337221 */ /* 0x000fe20000010100 */
[----:B------:R-:W-:Y:S01]  /*0b20*/  FMUL.FTZ R58, R58, UR10 ;  /* 0x0000000a3a3a7c20 */ /* 0x000fe20008410000 */
[----:B------:R-:W-:Y:S01]  /*0b30*/  FMUL.FTZ R119, R66, UR10 ;  /* 0x0000000a42777c20 */ /* 0x000fe20008410000 */
[-C--:B------:R-:W-:Y:S01]  /*0b40*/  FMUL.FTZ R109, R100, R50.reuse ;  /* 0x00000032646d7220 */ /* 0x080fe20000410000 */
[----:B------:R-:W-:Y:S01]  /*0b50*/  FADD.FTZ R66, R54, R49 ;  /* 0x0000003136427221 */ /* 0x000fe20000010000 */
[----:B------:R-:W-:Y:S01]  /*0b60*/  FMUL.FTZ R57, R57, UR10 ;  /* 0x0000000a39397c20 */ /* 0x000fe20008410000 */
[----:B------:R-:W-:Y:S01]  /*0b70*/  FADD.FTZ R113, -R114, R65 ;  /* 0x0000004172717221 */ /* 0x000fe20000010100 */
[----:B------:R-:W-:Y:S01]  /*0b80*/  PRMT R116, R70, 0x7632, R116 ;  /* 0x0000763246747816 */ /* 0x000fe20000000074 */
[----:B------:R-:W-:Y:S01]  /*0b90*/  FADD.FTZ R60, -R114, R60 ;  /* 0x0000003c723c7221 */ /* 0x000fe20000010100 */
[----:B------:R-:W-:Y:S01]  /*0ba0*/  FMUL.FTZ R65, R51, UR10 ;  /* 0x0000000a33417c20 */ /* 0x000fe20008410000 */
[----:B------:R-:W-:Y:S01]  /*0bb0*/  FADD.FTZ R16, R55, R16 ;  /* 0x0000001037107221 */ /* 0x000fe20000010000 */
[-C--:B------:R-:W-:Y:S01]  /*0bc0*/  FFMA.FTZ R4, R58, R55.reuse, R4 ;  /* 0x000000373a047223 */ /* 0x080fe20000010004 */
[C---:B------:R-:W-:Y:S01]  /*0bd0*/  FADD.FTZ R59, -R114.reuse, R59 ;  /* 0x0000003b723b7221 */ /* 0x040fe20000010100 */
[C---:B------:R-:W-:Y:S01]  /*0be0*/  FADD.FTZ R61, -R114.reuse, R61 ;  /* 0x0000003d723d7221 */ /* 0x040fe20000010100 */
[C---:B------:R-:W-:Y:S01]  /*0bf0*/  FADD.FTZ R62, -R114.reuse, R62 ;  /* 0x0000003e723e7221 */ /* 0x040fe20000010100 */
[----:B------:R-:W-:Y:S01]  /*0c00*/  FADD.FTZ R67, -R114, R67 ;  /* 0x0000004372437221 */ /* 0x000fe20000010100 */
[----:B------:R-:W-:Y:S01]  /*0c10*/  FMUL.FTZ R55, R92, R55 ;  /* 0x000000375c377220 */ /* 0x000fe20000410000 */
[----:B------:R-:W-:Y:S01]  /*0c20*/  FADD.FTZ R66, R109, R66 ;  /* 0x000000426d427221 */ /* 0x000fe20000010000 */
[----:B------:R-:W-:Y:S01]  /*0c30*/  PRMT R114, R68, 0x7632, R114 ;  /* 0x0000763244727816 */ /* 0x000fe20000000072 */
[----:B------:R-:W-:Y:S01]  /*0c40*/  FADD.FTZ R15, R50, R15 ;  /* 0x0000000f320f7221 */ /* 0x000fe20000010000 */
[----:B------:R-:W-:Y:S01]  /*0c50*/  FFMA.FTZ R3, R57, R50, R3 ;  /* 0x0000003239037223 */ /* 0x000fe20000010003 */
[----:B------:R-:W-:Y:S01]  /*0c60*/  SHF.L.U32 R68, R68, 0x10, RZ ;  /* 0x0000001044447819 */ /* 0x000fe200000006ff */
[----:B------:R-:W-:Y:S01]  /*0c70*/  FFMA.FTZ R79, R65, R108, R79 ;  /* 0x0000006c414f7223 */ /* 0x000fe2000001004f */
[----:B------:R-:W-:Y:S01]  /*0c80*/  SHF.L.U32 R50, R116, 0x10, RZ ;  /* 0x0000001074327819 */ /* 0x000fe200000006ff */
[----:B------:R-:W-:Y:S01]  /*0c90*/  FADD.FTZ R78, R108, R78 ;  /* 0x0000004e6c4e7221 */ /* 0x000fe20000010000 */
[----:B------:R-:W-:Y:S01]  /*0ca0*/  FMUL.FTZ R60, R60, UR10 ;  /* 0x0000000a3c3c7c20 */ /* 0x000fe20008410000 */
[----:B------:R-:W-:Y:S01]  /*0cb0*/  FFMA.FTZ R116, R0, R52, RZ ;  /* 0x0000003400747223 */ /* 0x000fe200000100ff */
[----:B------:R-:W-:Y:S01]  /*0cc0*/  FMUL.FTZ R108, R101, R124 ;  /* 0x0000007c656c7220 */ /* 0x000fe20000410000 */
[----:B------:R-:W-:Y:S01]  /*0cd0*/  FADD.FTZ R49, R55, R66 ;  /* 0x0000004237317221 */ /* 0x000fe20000010000 */
[----:B------:R-:W-:Y:S01]  /*0ce0*/  SHF.L.U32 R114, R114, 0x10, RZ ;  /* 0x0000001072727819 */ /* 0x000fe200000006ff */
[----:B------:R-:W-:Y:S01]  /*0cf0*/  FMUL.FTZ R61, R61, UR10 ;  /* 0x0000000a3d3d7c20 */ /* 0x000fe20008410000 */
[----:B------:R-:W-:Y:S01]  /*0d00*/  FADD.FTZ R18, R68, R18 ;  /* 0x0000001244127221 */ /* 0x000fe20000010000 */
[----:B------:R-:W-:Y:S01]  /*0d10*/  FFMA.FTZ R6, R60, R68, R6 ;  /* 0x000000443c067223 */ /* 0x000fe20000010006 */
[----:B------:R-:W-:Y:S01]  /*0d20*/  FFMA.FTZ R51, R63, R118, R116 ;  /* 0x000000763f337223 */ /* 0x000fe20000010074 */
[----:B------:R-:W-:Y:S01]  /*0d30*/  FMUL.FTZ R68, R93, R68 ;  /* 0x000000445d447220 */ /* 0x000fe20000410000 */
[----:B------:R-:W-:Y:S01]  /*0d40*/  FADD.FTZ R49, R108, R49 ;  /* 0x000000316c317221 */ /* 0x000fe20000010000 */
[----:B------:R-:W-:Y:S01]  /*0d50*/  PRMT R115, R69, 0x7632, R115 ;  /* 0x0000763245737816 */ /* 0x000fe20000000073 */
[-C--:B------:R-:W-:Y:S01]  /*0d60*/  FFMA.FTZ R7, R61, R114.reuse, R7 ;  /* 0x000000723d077223 */ /* 0x080fe20000010007 */
[----:B------:R-:W-:Y:S01]  /*0d70*/  SHF.L.U32 R69, R69, 0x10, RZ ;  /* 0x0000001045457819 */ /* 0x000fe200000006ff */
[----:B------:R-:W-:Y:S01]  /*0d80*/  FADD.FTZ R19, R114, R19 ;  /* 0x0000001372137221 */ /* 0x000fe20000010000 */
[----:B------:R-:W-:Y:S01]  /*0d90*/  FMUL.FTZ R116, R102, R114 ;  /* 0x0000007266747220 */ /* 0x000fe20000410000 */
[----:B------:R-:W-:Y:S01]  /*0da0*/  FMUL.FTZ R62, R62, UR10 ;  /* 0x0000000a3e3e7c20 */ /* 0x000fe20008410000 */
[----:B------:R-:W-:Y:S01]  /*0db0*/  FFMA.FTZ R114, R64, R53, R51 ;  /* 0x0000003540727223 */ /* 0x000fe20000010033 */
[----:B------:R-:W-:Y:S01]  /*0dc0*/  FADD.FTZ R49, R68, R49 ;  /* 0x0000003144317221 */ /* 0x000fe20000010000 */
[----:B------:R-:W-:Y:S01]  /*0dd0*/  SHF.L.U32 R48, R115, 0x10, RZ ;  /* 0x0000001073307819 */ /* 0x000fe200000006ff */
[----:B------:R-:W-:Y:S01]  /*0de0*/  FMUL.FTZ R111, R111, UR10 ;  /* 0x0000000a6f6f7c20 */ /* 0x000fe20008410000 */
[----:B------:R-:W-:Y:S01]  /*0df0*/  FADD.FTZ R72, R69, R72 ;  /* 0x0000004845487221 */ /* 0x000fe20000010000 */
[-C--:B------:R-:W-:Y:S01]  /*0e00*/  FFMA.FTZ R8, R62, R69.reuse, R8 ;  /* 0x000000453e087223 */ /* 0x080fe20000010008 */
[----:B------:R-:W-:Y:S01]  /*0e10*/  FFMA.FTZ R51, R65, R110, R114 ;  /* 0x0000006e41337223 */ /* 0x000fe20000010072 */
[----:B------:R-:W-:Y:S01]  /*0e20*/  FMUL.FTZ R69, R94, R69 ;  /* 0x000000455e457220 */ /* 0x000fe20000410000 */
[----:B------:R-:W-:Y:S01]  /*0e30*/  FADD.FTZ R114, R49, R116 ;  /* 0x0000007431727221 */ /* 0x000fe20000010000 */
[----:B------:R-:W-:Y:S01]  /*0e40*/  SHF.L.U32 R70, R70, 0x10, RZ ;  /* 0x0000001046467819 */ /* 0x000fe200000006ff */
[-C--:B------:R-:W-:Y:S01]  /*0e50*/  FFMA.FTZ R9, R111, R48.reuse, R9 ;  /* 0x000000306f097223 */ /* 0x080fe20000010009 */
[----:B------:R-:W-:Y:S01]  /*0e60*/  FADD.FTZ R73, R48, R73 ;  /* 0x0000004930497221 */ /* 0x000fe20000010000 */
[----:B------:R-:W-:Y:S01]  /*0e70*/  FMUL.FTZ R115, R103, R48 ;  /* 0x0000003067737220 */ /* 0x000fe20000410000 */
[----:B------:R-:W-:Y:S01]  /*0e80*/  FMUL.FTZ R112, R112, UR10 ;  /* 0x0000000a70707c20 */ /* 0x000fe20008410000 */
[----:B------:R-:W-:Y:S01]  /*0e90*/  FFMA.FTZ R48, R56, R54, R51 ;  /* 0x0000003638307223 */ /* 0x000fe20000010033 */
[----:B------:R-:W-:Y:S01]  /*0ea0*/  FADD.FTZ R114, R114, R69 ;  /* 0x0000004572727221 */ /* 0x000fe20000010000 */
[----:B------:R-:W-:Y:S01]  /*0eb0*/  FADD.FTZ R74, R70, R74 ;  /* 0x0000004a464a7221 */ /* 0x000fe20000010000 */
[-C--:B------:R-:W-:Y:S01]  /*0ec0*/  FFMA.FTZ R10, R112, R70.reuse, R10 ;  /* 0x00000046700a7223 */ /* 0x080fe2000001000a */
[----:B------:R-:W-:Y:S01]  /*0ed0*/  FFMA.FTZ R49, R57, R109, R48 ;  /* 0x0000006d39317223 */ /* 0x000fe20000010030 */
[----:B------:R-:W-:Y:S01]  /*0ee0*/  FMUL.FTZ R70, R95, R70 ;  /* 0x000000465f467220 */ /* 0x000fe20000410000 */
[----:B------:R-:W-:Y:S01]  /*0ef0*/  FADD.FTZ R51, R114, R115 ;  /* 0x0000007372337221 */ /* 0x000fe20000010000 */
[----:B------:R-:W-:Y:S01]  /*0f00*/  PRMT R117, R71, 0x7632, R117 ;  /* 0x0000763247757816 */ /* 0x000fe20000000075 */
[----:B------:R-:W-:Y:S01]  /*0f10*/  FMUL.FTZ R59, R59, UR10 ;  /* 0x0000000a3b3b7c20 */ /* 0x000fe20008410000 */
[----:B------:R-:W-:Y:S01]  /*0f20*/  SHF.L.U32 R71, R71, 0x10, RZ ;  /* 0x0000001047477819 */ /* 0x000fe200000006ff */
[----:B------:R-:W-:Y:S01]  /*0f30*/  FMUL.FTZ R113, R113, UR10 ;  /* 0x0000000a71717c20 */ /* 0x000fe20008410000 */
[----:B------:R-:W-:Y:S01]  /*0f40*/  FFMA.FTZ R48, R58, R55, R49 ;  /* 0x000000373a307223 */ /* 0x000fe20000010031 */
[-C--:B------:R-:W-:Y:S01]  /*0f50*/  FMUL.FTZ R114, R104, R50.reuse ;  /* 0x0000003268727220 */ /* 0x080fe20000410000 */
[----:B------:R-:W-:Y:S01]  /*0f60*/  FADD.FTZ R51, R51, R70 ;  /* 0x0000004633337221 */ /* 0x000fe20000010000 */
[----:B------:R-:W-:Y:S01]  /*0f70*/  SHF.L.U32 R66, R117, 0x10, RZ ;  /* 0x0000001075427819 */ /* 0x000fe200000006ff */
[----:B------:R-:W-:Y:S01]  /*0f80*/  FFMA.FTZ R11, R113, R50, R11 ;  /* 0x00000032710b7223 */ /* 0x000fe2000001000b */
[----:B------:R-:W-:Y:S01]  /*0f90*/  FADD.FTZ R75, R50, R75 ;  /* 0x0000004b324b7221 */ /* 0x000fe20000010000 */
[----:B------:R-:W-:Y:S01]  /*0fa0*/  FFMA.FTZ R49, R59, R108, R48 ;  /* 0x0000006c3b317223 */ /* 0x000fe20000010030 */
[-C--:B------:R-:W-:Y:S01]  /*0fb0*/  FMUL.FTZ R117, R96, R71.reuse ;  /* 0x0000004760757220 */ /* 0x080fe20000410000 */
[----:B------:R-:W-:Y:S01]  /*0fc0*/  FADD.FTZ R50, R51, R114 ;  /* 0x0000007233327221 */ /* 0x000fe20000010000 */
[----:B------:R-:W-:Y:S01]  /*0fd0*/  FADD.FTZ R76, R71, R76 ;  /* 0x0000004c474c7221 */ /* 0x000fe20000010000 */
[----:B------:R-:W-:Y:S01]  /*0fe0*/  FFMA.FTZ R12, R119, R71, R12 ;  /* 0x00000047770c7223 */ /* 0x000fe2000001000c */
[----:B------:R-:W-:Y:S01]  /*0ff0*/  FFMA.FTZ R48, R60, R68, R49 ;  /* 0x000000443c307223 */ /* 0x000fe20000010031 */
[----:B------:R-:W-:Y:S01]  /*1000*/  FMUL.FTZ R71, R105, R66 ;  /* 0x0000004269477220 */ /* 0x000fe20000410000 */
[----:B------:R-:W-:-:S02]  /*1010*/  FADD.FTZ R50, R50, R117 ;  /* 0x0000007532327221 */ /* 0x000fc40000010000 */
[----:B------:R-:W-:Y:S02]  /*1020*/  FFMA.FTZ R49, R61, R116, R48 ;  /* 0x000000743d317223 */ /* 0x000fe40000010030 */
[----:B------:R-:W-:Y:S02]  /*1030*/  FADD.FTZ R48, R50, R71 ;  /* 0x0000004732307221 */ /* 0x000fe40000010000 */
[----:B------:R-:W-:-:S03]  /*1040*/  FFMA.FTZ R50, R62, R69, R49 ;  /* 0x000000453e327223 */ /* 0x000fc60000010031 */
[----:B------:R-:W0:Y:S01]  /*1050*/  SHFL.DOWN PT, R49, R48, 0x10, 0x1f ;  /* 0x0a001f0030317f89 */ /* 0x000e2200000e0000 */
[----:B------:R-:W-:-:S04]  /*1060*/  FFMA.FTZ R51, R111, R115, R50 ;  /* 0x000000736f337223 */ /* 0x000fc80000010032 */
[----:B------:R-:W-:-:S04]  /*1070*/  FFMA.FTZ R50, R112, R70, R51 ;  /* 0x0000004670327223 */ /* 0x000fc80000010033 */
[----:B------:R-:W-:Y:S01]  /*1080*/  FFMA.FTZ R50, R113, R114, R50 ;  /* 0x0000007271327223 */ /* 0x000fe20000010032 */
[----:B------:R-:W-:-:S03]  /*1090*/  FMUL.FTZ R67, R67, UR10 ;  /* 0x0000000a43437c20 */ /* 0x000fc60008410000 */
[----:B------:R-:W-:-:S04]  /*10a0*/  FFMA.FTZ R50, R119, R117, R50 ;  /* 0x0000007577327223 */ /* 0x000fc80000010032 */
[C---:B------:R-:W-:Y:S01]  /*10b0*/  FFMA.FTZ R50, R67.reuse, R71, R50 ;  /* 0x0000004743327223 */ /* 0x040fe20000010032 */
[----:B------:R-:W-:Y:S01]  /*10c0*/  FFMA.FTZ R13, R67, R66, R13 ;  /* 0x00000042430d7223 */ /* 0x000fe2000001000d */
[----:B------:R-:W-:Y:S01]  /*10d0*/  FADD.FTZ R77, R66, R77 ;  /* 0x0000004d424d7221 */ /* 0x000fe20000010000 */
[----:B0-----:R-:W-:Y:S02]  /*10e0*/  FADD.FTZ R51, R48, R49 ;  /* 0x0000003130337221 */ /* 0x001fe40000010000 */
[----:B------:R-:W0:Y:S04]  /*10f0*/  SHFL.DOWN PT, R49, R50, 0x10, 0x1f ;  /* 0x0a001f0032317f89 */ /* 0x000e2800000e0000 */
[----:B------:R-:W1:Y:S01]  /*1100*/  SHFL.DOWN PT, R66, R51, 0x8, 0x1f ;  /* 0x09001f0033427f89 */ /* 0x000e6200000e0000 */
[----:B------:R-:W-:Y:S01]  /*1110*/  FADD.FTZ R17, R124, R17 ;  /* 0x000000117c117221 */ /* 0x000fe20000010000 */
[----:B------:R-:W-:-:S02]  /*1120*/  FFMA.FTZ R5, R59, R124, R5 ;  /* 0x0000007c3b057223 */ /* 0x000fc40000010005 */
[----:B------:R2:W5:Y:S01]  /*1130*/  LDG.E.64 R124, desc[UR18][R122.64] ;  /* 0x000000127a7c7981 */ /* 0x000562000c1e1b00 */
[----:B0-----:R-:W-:Y:S01]  /*1140*/  FADD.FTZ R49, R50, R49 ;  /* 0x0000003132317221 */ /* 0x001fe20000010000 */
[----:B-1----:R-:W-:-:S04]  /*1150*/  FADD.FTZ R66, R51, R66 ;  /* 0x0000004233427221 */ /* 0x002fc80000010000 */
[----:B------:R-:W0:Y:S04]  /*1160*/  SHFL.DOWN PT, R48, R49, 0x8, 0x1f ;  /* 0x09001f0031307f89 */ /* 0x000e2800000e0000 */
[----:B--2---:R-:W1:Y:S01]  /*1170*/  SHFL.DOWN PT, R123, R66, 0x4, 0x1f ;  /* 0x08801f00427b7f89 */ /* 0x004e6200000e0000 */
        /* <DEDUP_REMOVED lines=13> */
[----:B-1----:R-:W-:Y:S01]  /*1250*/  FADD.FTZ R48, R51, R48 ;  /* 0x0000003033307221 */ /* 0x002fe20000010000 */
[----:B0-----:R-:W-:-:S10]  /*1260*/  FADD.FTZ R49, R50, R49 ;  /* 0x0000003132317221 */ /* 0x001fd40000010000 */
        /* <DEDUP_REMOVED lines=9> */
.L_x_935:
[----:B------:R-:W-:Y:S05]  /*1300*/  BSYNC.RECONVERGENT B0 ;  /* 0x0000000000007941 */ /* 0x000fea0003800200 */
.L_x_934:
[----:B------:R-:W1:Y:S08]  /*1310*/  S2UR UR6, SR_CgaCtaId ;  /* 0x00000000000679c3 */ /* 0x000e700000008800 */
[----:B------:R-:W-:Y:S01]  /*1320*/  BAR.SYNC.DEFER_BLOCKING 0x0 ;  /* 0x0000000000007b1d */ /* 0x000fe20000010000 */
[----:B------:R-:W-:Y:S01]  /*1330*/  UISETP.NE.U32.AND UP0, UPT, UR24, URZ, UPT ;  /* 0x000000ff1800728c */ /* 0x000fe2000bf05070 */
[----:B------:R-:W-:Y:S01]  /*1340*/  ISETP.NE.AND P4, PT, RZ, UR28, PT ;  /* 0x0000001cff007c0c */ /* 0x000fe2000bf85270 */
        /* <DEDUP_REMOVED lines=21> */
[----:B------:R-:W-:Y:S02]  /*14a0*/  FSEL R122, R48, RZ, !P4 ;  /* 0x000000ff307a7208 */ /* 0x000fe40006000000 */
[----:B------:R-:W-:Y:S01]  /*14b0*/  R2UR UR11, R51 ;  /* 0x00000000330b72ca */ /* 0x000fe200000e0000 */
[----:B------:R-:W-:-:S14]  /*14c0*/  BRA.U UP0, `(.L_x_936) ;  /* 0x0000000d00947547 */ /* 0x000fdc000b800000 */
        /* <DEDUP_REMOVED lines=15> */
[----:B------:R-:W-:Y:S01]  /*15c0*/  FADD.FTZ R109, R109, -R48 ;  /* 0x800000306d6d7221 */ /* 0x000fe20000010000 */
[----:B------:R-:W-:Y:S01]  /*15d0*/  FADD.FTZ R58, R55, -R58 ;  /* 0x8000003a373a7221 */ /* 0x000fe20000010000 */
[--C-:B------:R-:W-:Y:S01]  /*15e0*/  FFMA.FTZ R63, R63, UR11, R122.reuse ;  /* 0x0000000b3f3f7c23 */ /* 0x100fe2000801007a */
[--C-:B------:R-:W-:Y:S01]  /*15f0*/  FFMA.FTZ R65, R65, UR11, R122.reuse ;  /* 0x0000000b41417c23 */ /* 0x100fe2000801007a */
[----:B------:R-:W-:Y:S01]  /*1600*/  FFMA.FTZ R49, R0, UR11, R122 ;  /* 0x0000000b00317c23 */ /* 0x000fe2000801007a */
[----:B------:R-:W-:Y:S01]  /*1610*/  FMUL.FTZ R59, R59, UR10 ;  /* 0x0000000a3b3b7c20 */ /* 0x000fe20008410000 */
[----:B------:R-:W-:Y:S01]  /*1620*/  FADD.FTZ R53, R53, -R64 ;  /* 0x8000004035357221 */ /* 0x000fe20000010000 */
[----:B-----5:R-:W-:Y:S01]  /*1630*/  ISETP.GE.U32.AND P2, PT, R124, RZ, PT ;  /* 0x000000ff7c00720c */ /* 0x020fe20003f46070 */
[----:B------:R-:W-:Y:S01]  /*1640*/  FMUL.FTZ R58, R58, UR10 ;  /* 0x0000000a3a3a7c20 */ /* 0x000fe20008410000 */
[----:B------:R-:W-:Y:S01]  /*1650*/  FMUL.FTZ R54, R54, UR10 ;  /* 0x0000000a36367c20 */ /* 0x000fe20008410000 */
[----:B------:R-:W-:Y:S01]  /*1660*/  FMUL.FTZ R109, R109, UR10 ;  /* 0x0000000a6d6d7c20 */ /* 0x000fe20008410000 */
[----:B------:R-:W-:Y:S01]  /*1670*/  FADD.FTZ R118, R118, -R63 ;  /* 0x8000003f76767221 */ /* 0x000fe20000010000 */
[----:B------:R-:W-:Y:S01]  /*1680*/  FADD.FTZ R110, R110, -R65 ;  /* 0x800000416e6e7221 */ /* 0x000fe20000010000 */
[----:B------:R-:W-:Y:S01]  /*1690*/  FADD.FTZ R49, R52, -R49 ;  /* 0x8000003134317221 */ /* 0x000fe20000010000 */
[----:B------:R-:W-:Y:S01]  /*16a0*/  FMUL.FTZ R51, R59, UR7 ;  /* 0x000000073b337c20 */ /* 0x000fe20008410000 */
[----:B------:R-:W-:Y:S01]  /*16b0*/  ISETP.GE.U32.AND.EX P2, PT, R125, 0x1000000, PT, P2 ;  /* 0x010000007d00780c */ /* 0x000fe20003f46120 */
        /* <DEDUP_REMOVED lines=31> */
.L_x_938:
[--C-:B------:R-:W-:Y:S01]  /*18b0*/  FFMA.FTZ R41, R56, UR11, R122.reuse ;  /* 0x0000000b38297c23 */ /* 0x100fe2000801007a */
[--C-:B------:R-:W-:Y:S01]  /*18c0*/  FFMA.FTZ R58, R58, UR11, R122.reuse ;  /* 0x0000000b3a3a7c23 */ /* 0x100fe2000801007a */
[--C-:B------:R-:W-:Y:S01]  /*18d0*/  FFMA.FTZ R42, R57, UR11, R122.reuse ;  /* 0x0000000b392a7c23 */ /* 0x100fe2000801007a */
[--C-:B------:R-:W-:Y:S01]  /*18e0*/  FFMA.FTZ R59, R59, UR11, R122.reuse ;  /* 0x0000000b3b3b7c23 */ /* 0x100fe2000801007a */
[----:B------:R-:W-:Y:S01]  /*18f0*/  FADD.FTZ R40, R54, -R41 ;  /* 0x8000002936287221 */ /* 0x000fe20000010000 */
[----:B------:R-:W-:Y:S01]  /*1900*/  FFMA.FTZ R41, R0, UR11, R122 ;  /* 0x0000000b00297c23 */ /* 0x000fe2000801007a */
[----:B------:R-:W-:Y:S01]  /*1910*/  FADD.FTZ R58, R55, -R58 ;  /* 0x8000003a373a7221 */ /* 0x000fe20000010000 */
[----:B------:R-:W-:Y:S01]  /*1920*/  FFMA.FTZ R46, R64, UR11, R122 ;  /* 0x0000000b402e7c23 */ /* 0x000fe2000801007a */
[----:B------:R-:W-:Y:S01]  /*1930*/  FADD.FTZ R109, R109, -R42 ;  /* 0x8000002a6d6d7221 */ /* 0x000fe20000010000 */
[----:B------:R-:W-:Y:S01]  /*1940*/  FADD.FTZ R41, R52, -R41 ;  /* 0x8000002934297221 */ /* 0x000fe20000010000 */
[----:B------:R-:W-:Y:S01]  /*1950*/  FMUL.FTZ R42, R58, UR10 ;  /* 0x0000000a3a2a7c20 */ /* 0x000fe20008410000 */
[----:B------:R-:W-:Y:S01]  /*1960*/  FADD.FTZ R59, R108, -R59 ;  /* 0x8000003b6c3b7221 */ /* 0x000fe20000010000 */
[----:B------:R-:W-:Y:S01]  /*1970*/  FADD.FTZ R46, R53, -R46 ;  /* 0x8000002e352e7221 */ /* 0x000fe20000010000 */
[--C-:B------:R-:W-:Y:S01]  /*1980*/  FFMA.FTZ R45, R63, UR11, R122.reuse ;  /* 0x0000000b3f2d7c23 */ /* 0x100fe2000801007a */
[----:B------:R-:W-:Y:S01]  /*1990*/  FFMA.FTZ R47, R65, UR11, R122 ;  /* 0x0000000b412f7c23 */ /* 0x000fe2000801007a */
[----:B------:R-:W-:Y:S01]  /*19a0*/  FMUL.FTZ R44, R41, UR10 ;  /* 0x0000000a292c7c20 */ /* 0x000fe20008410000 */
[----:B------:R-:W-:Y:S01]  /*19b0*/  FMUL.FTZ R41, R42, UR7 ;  /* 0x000000072a297c20 */ /* 0x000fe20008410000 */
[----:B-----5:R-:W-:Y:S01]  /*19c0*/  LOP3.LUT P5, RZ, R125, 0xff0000, RZ, 0xc0, !PT ;  /* 0x00ff00007dff7812 */ /* 0x020fe200078ac0ff */
[----:B------:R-:W-:Y:S01]  /*19d0*/  FMUL.FTZ R43, R59, UR10 ;  /* 0x0000000a3b2b7c20 */ /* 0x000fe20008410000 */
[----:B------:R-:W-:Y:S01]  /*19e0*/  ISETP.GE.U32.AND P2, PT, R124, RZ, PT ;  /* 0x000000ff7c00720c */ /* 0x000fe20003f46070 */
[----:B------:R-:W-:Y:S01]  /*19f0*/  FMUL.FTZ R46, R46, UR10 ;  /* 0x0000000a2e2e7c20 */ /* 0x000fe20008410000 */
[----:B------:R-:W-:Y:S01]  /*1a00*/  FADD.FTZ R45, R118, -R45 ;  /* 0x8000002d762d7221 */ /* 0x000fe20000010000 */
[----:B------:R-:W-:Y:S01]  /*1a10*/  FADD.FTZ R47, R110, -R47 ;  /* 0x8000002f6e2f7221 */ /* 0x000fe20000010000 */
[----:B------:R-:W-:Y:S01]  /*1a20*/  FMUL.FTZ R48, R43, UR7 ;  /* 0x000000072b307c20 */ /* 0x000fe20008410000 */
[----:B------:R-:W-:Y:S01]  /*1a30*/  FMUL.FTZ R0, R44, UR7 ;  /* 0x000000072c007c20 */ /* 0x000fe20008410000 */
[----:B------:R-:W-:Y:S01]  /*1a40*/  FSEL R56, R41, RZ, P5 ;  /* 0x000000ff29387208 */ /* 0x000fe20002800000 */
[----:B------:R-:W-:Y:S01]  /*1a50*/  FMUL.FTZ R41, R109, UR10 ;  /* 0x0000000a6d297c20 */ /* 0x000fe20008410000 */
[----:B------:R-:W-:Y:S01]  /*1a60*/  LOP3.LUT P3, RZ, R124, 0xff, RZ, 0xc0, !PT ;  /* 0x000000ff7cff7812 */ /* 0x000fe2000786c0ff */
[----:B------:R-:W-:Y:S01]  /*1a70*/  FMUL.FTZ R49, R46, UR7 ;  /* 0x000000072e317c20 */ /* 0x000fe20008410000 */
[----:B------:R-:W-:Y:S01]  /*1a80*/  ISETP.GE.U32.AND.EX P2, PT, R125, 0x1000000, PT, P2 ;  /* 0x010000007d00780c */ /* 0x000fe20003f46120 */
[----:B------:R-:W-:Y:S01]  /*1a90*/  FMUL.FTZ R45, R45, UR10 ;  /* 0x0000000a2d2d7c20 */ /* 0x000fe20008410000 */
[----:B------:R-:W-:Y:S01]  /*1aa0*/  LOP3.LUT P6, RZ, R124, 0xff0000, RZ, 0xc0, !PT ;  /* 0x00ff00007cff7812 */ /* 0x000fe200078cc0ff */
[----:B------:R-:W-:Y:S01]  /*1ab0*/  FMUL.FTZ R47, R47, UR10 ;  /* 0x0000000a2f2f7c20 */ /* 0x000fe20008410000 */
[----:B------:R-:W-:Y:S01]  /*1ac0*/  FMUL.FTZ R40, R40, UR10 ;  /* 0x0000000a28287c20 */ /* 0x000fe20008410000 */
[----:B------:R-:W-:Y:S01]  /*1ad0*/  FSEL R57, R48, RZ, P2 ;  /* 0x000000ff30397208 */ /* 0x000fe20001000000 */
[----:B------:R-:W-:Y:S01]  /*1ae0*/  FMUL.FTZ R52, R41, UR7 ;  /* 0x0000000729347c20 */ /* 0x000fe20008410000 */
        /* <DEDUP_REMOVED lines=18> */
.L_x_937:
        /* <DEDUP_REMOVED lines=8> */
[--C-:B------:R-:W-:Y:S01]  /*1c90*/  FFMA.FTZ R48, R57, UR11, R122.reuse ;  /* 0x0000000b39307c23 */ /* 0x100fe2000801007a */
[----:B------:R-:W-:Y:S01]  /*1ca0*/  FADD.FTZ R50, R108, -R59 ;  /* 0x8000003b6c327221 */ /* 0x000fe20000010000 */
[----:B------:R-:W-:Y:S01]  /*1cb0*/  FADD.FTZ R49, R54, -R49 ;  /* 0x8000003136317221 */ /* 0x000fe20000010000 */
[--C-:B------:R-:W-:Y:S01]  /*1cc0*/  FFMA.FTZ R58, R58, UR11, R122.reuse ;  /* 0x0000000b3a3a7c23 */ /* 0x100fe2000801007a */
[----:B------:R-:W-:Y:S01]  /*1cd0*/  FFMA.FTZ R51, R0, UR11, R122 ;  /* 0x0000000b00337c23 */ /* 0x000fe2000801007a */
[----:B------:R-:W-:Y:S01]  /*1ce0*/  FFMA.FTZ R50, R50, UR10, R31 ;  /* 0x0000000a32327c23 */ /* 0x000fe2000801001f */
[----:B------:R-:W-:Y:S01]  /*1cf0*/  FFMA.FTZ R49, R49, UR10, R28 ;  /* 0x0000000a31317c23 */ /* 0x000fe2000801001c */
[----:B------:R-:W-:Y:S01]  /*1d00*/  ISETP.GE.U32.AND.EX P2, PT, R125, 0x1000000, PT, P2 ;  /* 0x010000007d00780c */ /* 0x000fe20003f46120 */
[----:B------:R-:W-:Y:S01]  /*1d10*/  FFMA.FTZ R64, R64, UR11, R122 ;  /* 0x0000000b40407c23 */ /* 0x000fe2000801007a */
[----:B------:R-:W-:Y:S01]  /*1d20*/  FMUL.FTZ R50, R50, UR7 ;  /* 0x0000000732327c20 */ /* 0x000fe20008410000 */
[----:B------:R-:W-:Y:S01]  /*1d30*/  FMUL.FTZ R49, R49, UR7 ;  /* 0x0000000731317c20 */ /* 0x000fe20008410000 */
[----:B------:R-:W-:Y:S01]  /*1d40*/  LOP3.LUT P5, RZ, R125, 0xff, RZ, 0xc0, !PT ;  /* 0x000000ff7dff7812 */ /* 0x000fe200078ac0ff */
[----:B------:R-:W-:Y:S01]  /*1d50*/  FADD.FTZ R48, R109, -R48 ;  /* 0x800000306d307221 */ /* 0x000fe20000010000 */
[----:B------:R-:W-:Y:S01]  /*1d60*/  FADD.FTZ R57, R55, -R58 ;  /* 0x8000003a37397221 */ /* 0x000fe20000010000 */
[--C-:B------:R-:W-:Y:S01]  /*1d70*/  FFMA.FTZ R63, R63, UR11, R122.reuse ;  /* 0x0000000b3f3f7c23 */ /* 0x100fe2000801007a */
[----:B------:R-:W-:Y:S01]  /*1d80*/  FFMA.FTZ R65, R65, UR11, R122 ;  /* 0x0000000b41417c23 */ /* 0x000fe2000801007a */
[----:B------:R-:W-:Y:S01]  /*1d90*/  FADD.FTZ R55, R52, -R51 ;  /* 0x8000003334377221 */ /* 0x000fe20000010000 */
[----:B------:R-:W-:Y:S01]  /*1da0*/  FSEL R51, R50, RZ, P2 ;  /* 0x000000ff32337208 */ /* 0x000fe20001000000 */
[----:B------:R-:W-:Y:S01]  /*1db0*/  FADD.FTZ R53, R53, -R64 ;  /* 0x8000004035357221 */ /* 0x000fe20000010000 */
[----:B------:R-:W-:Y:S01]  /*1dc0*/  FSEL R50, R49, RZ, P5 ;  /* 0x000000ff31327208 */ /* 0x000fe20002800000 */
[----:B------:R-:W-:Y:S01]  /*1dd0*/  FFMA.FTZ R0, R57, UR10, R30 ;  /* 0x0000000a39007c23 */ /* 0x000fe2000801001e */
[----:B------:R-:W-:Y:S01]  /*1de0*/  FFMA.FTZ R49, R48, UR10, R29 ;  /* 0x0000000a30317c23 */ /* 0x000fe2000801001d */
[----:B------:R-:W-:Y:S01]  /*1df0*/  FADD.FTZ R118, R118, -R63 ;  /* 0x8000003f76767221 */ /* 0x000fe20000010000 */
[----:B------:R-:W-:Y:S01]  /*1e00*/  FADD.FTZ R110, R110, -R65 ;  /* 0x800000416e6e7221 */ /* 0x000fe20000010000 */
[----:B------:R-:W-:Y:S01]  /*1e10*/  FMUL.FTZ R0, R0, UR7 ;  /* 0x0000000700007c20 */ /* 0x000fe20008410000 */
[----:B------:R-:W-:Y:S01]  /*1e20*/  FFMA.FTZ R53, R53, UR10, R34 ;  /* 0x0000000a35357c23 */ /* 0x000fe20008010022 */
[----:B------:R-:W-:Y:S01]  /*1e30*/  FMUL.FTZ R49, R49, UR7 ;  /* 0x0000000731317c20 */ /* 0x000fe20008410000 */
[C---:B------:R-:W-:Y:S01]  /*1e40*/  LOP3.LUT P3, RZ, R125.reuse, 0xff0000, RZ, 0xc0, !PT ;  /* 0x00ff00007dff7812 */ /* 0x040fe2000786c0ff */
[----:B------:R-:W-:Y:S01]  /*1e50*/  FFMA.FTZ R118, R118, UR10, R33 ;  /* 0x0000000a76767c23 */ /* 0x000fe20008010021 */
[----:B------:R-:W-:Y:S01]  /*1e60*/  LOP3.LUT P6, RZ, R125, 0xff00, RZ, 0xc0, !PT ;  /* 0x0000ff007dff7812 */ /* 0x000fe200078cc0ff */
[----:B------:R-:W-:Y:S01]  /*1e70*/  FFMA.FTZ R110, R110, UR10, R35 ;  /* 0x0000000a6e6e7c23 */ /* 0x000fe20008010023 */
[----:B------:R-:W-:Y:S01]  /*1e80*/  FFMA.FTZ R48, R55, UR10, R32 ;  /* 0x0000000a37307c23 */ /* 0x000fe20008010020 */
[----:B------:R-:W-:Y:S01]  /*1e90*/  FMUL.FTZ R53, R53, UR7 ;  /* 0x0000000735357c20 */ /* 0x000fe20008410000 */
[----:B------:R-:W-:Y:S01]  /*1ea0*/  LOP3.LUT P2, RZ, R124, 0xff0000, RZ, 0xc0, !PT ;  /* 0x00ff00007cff7812 */ /* 0x000fe2000784c0ff */
        /* <DEDUP_REMOVED lines=17> */
.L_x_940:
[--C-:B------:R-:W-:Y:S01]  /*1fc0*/  FFMA.FTZ R58, R58, UR11, R122.reuse ;  /* 0x0000000b3a3a7c23 */ /* 0x100fe2000801007a */
[--C-:B------:R-:W-:Y:S01]  /*1fd0*/  FFMA.FTZ R59, R59, UR11, R122.reuse ;  /* 0x0000000b3b3b7c23 */ /* 0x100fe2000801007a */
[--C-:B------:R-:W-:Y:S01]  /*1fe0*/  FFMA.FTZ R43, R0, UR11, R122.reuse ;  /* 0x0000000b002b7c23 */ /* 0x100fe2000801007a */
[----:B------:R-:W-:Y:S01]  /*1ff0*/  FFMA.FTZ R64, R64, UR11, R122 ;  /* 0x0000000b40407c23 */ /* 0x000fe2000801007a */
[----:B------:R-:W-:Y:S01]  /*2000*/  FADD.FTZ R55, R55, -R58 ;  /* 0x8000003a37377221 */ /* 0x000fe20000010000 */
[----:B------:R-:W-:Y:S01]  /*2010*/  FADD.FTZ R108, R108, -R59 ;  /* 0x8000003b6c6c7221 */ /* 0x000fe20000010000 */
[----:B------:R-:W-:Y:S01]  /*2020*/  FFMA.FTZ R40, R57, UR11, R122 ;  /* 0x0000000b39287c23 */ /* 0x000fe2000801007a */
[----:B------:R-:W-:Y:S01]  /*2030*/  FADD.FTZ R45, R52, -R43 ;  /* 0x8000002b342d7221 */ /* 0x000fe20000010000 */
[----:B-----5:R-:W-:Y:S01]  /*2040*/  FFMA.FTZ R42, R55, UR10, R30 ;  /* 0x0000000a372a7c23 */ /* 0x020fe2000801001e */
[----:B------:R-:W-:Y:S01]  /*2050*/  FFMA.FTZ R41, R56, UR11, R122 ;  /* 0x0000000b38297c23 */ /* 0x000fe2000801007a */
[----:B------:R-:W-:Y:S01]  /*2060*/  FFMA.FTZ R43, R108, UR10, R31 ;  /* 0x0000000a6c2b7c23 */ /* 0x000fe2000801001f */
[----:B------:R-:W-:Y:S01]  /*2070*/  FADD.FTZ R53, R53, -R64 ;  /* 0x8000004035357221 */ /* 0x000fe20000010000 */
[----:B------:R-:W-:Y:S01]  /*2080*/  FADD.FTZ R48, R109, -R40 ;  /* 0x800000286d307221 */ /* 0x000fe20000010000 */
[----:B------:R-:W-:Y:S01]  /*2090*/  ISETP.GE.U32.AND P2, PT, R124, RZ, PT ;  /* 0x000000ff7c00720c */ /* 0x000fe20003f46070 */
[--C-:B------:R-:W-:Y:S01]  /*20a0*/  FFMA.FTZ R63, R63, UR11, R122.reuse ;  /* 0x0000000b3f3f7c23 */ /* 0x100fe2000801007a */
[----:B------:R-:W-:Y:S01]  /*20b0*/  FFMA.FTZ R65, R65, UR11, R122 ;  /* 0x0000000b41417c23 */ /* 0x000fe2000801007a */
[----:B------:R-:W-:Y:S01]  /*20c0*/  FMUL.FTZ R40, R42, UR7 ;  /* 0x000000072a287c20 */ /* 0x000fe20008410000 */
[----:B------:R-:W-:Y:S01]  /*20d0*/  LOP3.LUT P5, RZ, R125, 0xff0000, RZ, 0xc0, !PT ;  /* 0x00ff00007dff7812 */ /* 0x000fe200078ac0ff */
[----:B------:R-:W-:Y:S01]  /*20e0*/  FFMA.FTZ R44, R45, UR10, R32 ;  /* 0x0000000a2d2c7c23 */ /* 0x000fe20008010020 */
[----:B------:R-:W-:Y:S01]  /*20f0*/  FADD.FTZ R41, R54, -R41 ;  /* 0x8000002936297221 */ /* 0x000fe20000010000 */
[----:B------:R-:W-:Y:S01]  /*2100*/  FMUL.FTZ R45, R43, UR7 ;  /* 0x000000072b2d7c20 */ /* 0x000fe20008410000 */
[----:B------:R-:W-:Y:S01]  /*2110*/  ISETP.GE.U32.AND.EX P2, PT, R125, 0x1000000, PT, P2 ;  /* 0x010000007d00780c */ /* 0x000fe20003f46120 */
[----:B------:R-:W-:Y:S01]  /*2120*/  FFMA.FTZ R46, R53, UR10, R34 ;  /* 0x0000000a352e7c23 */ /* 0x000fe20008010022 */
[----:B------:R-:W-:Y:S01]  /*2130*/  FADD.FTZ R118, R118, -R63 ;  /* 0x8000003f76767221 */ /* 0x000fe20000010000 */
[----:B------:R-:W-:Y:S01]  /*2140*/  FADD.FTZ R110, R110, -R65 ;  /* 0x800000416e6e7221 */ /* 0x000fe20000010000 */
[----:B------:R-:W-:Y:S01]  /*2150*/  FSEL R56, R40, RZ, P5 ;  /* 0x000000ff28387208 */ /* 0x000fe20002800000 */
[----:B------:R-:W-:Y:S01]  /*2160*/  FMUL.FTZ R0, R44, UR7 ;  /* 0x000000072c007c20 */ /* 0x000fe20008410000 */
[----:B------:R-:W-:Y:S01]  /*2170*/  FFMA.FTZ R40, R41, UR10, R28 ;  /* 0x0000000a29287c23 */ /* 0x000fe2000801001c */
[----:B------:R-:W-:Y:S01]  /*2180*/  LOP3.LUT P3, RZ, R124, 0xff, RZ, 0xc0, !PT ;  /* 0x000000ff7cff7812 */ /* 0x000fe2000786c0ff */
[----:B------:R-:W-:Y:S01]  /*2190*/  FFMA.FTZ R41, R48, UR10, R29 ;  /* 0x0000000a30297c23 */ /* 0x000fe2000801001d */
[----:B------:R-:W-:Y:S01]  /*21a0*/  FSEL R57, R45, RZ, P2 ;  /* 0x000000ff2d397208 */ /* 0x000fe20001000000 */
[----:B------:R-:W-:Y:S01]  /*21b0*/  FMUL.FTZ R49, R46, UR7 ;  /* 0x000000072e317c20 */ /* 0x000fe20008410000 */
[----:B------:R-:W-:Y:S01]  /*21c0*/  LOP3.LUT P6, RZ, R124, 0xff0000, RZ, 0xc0, !PT ;  /* 0x00ff00007cff7812 */ /* 0x000fe200078cc0ff */
[----:B------:R-:W-:Y:S01]  /*21d0*/  FFMA.FTZ R45, R118, UR10, R33 ;  /* 0x0000000a762d7c23 */ /* 0x000fe20008010021 */
[----:B------:R-:W-:Y:S01]  /*21e0*/  FFMA.FTZ R47, R110, UR10, R35 ;  /* 0x0000000a6e2f7c23 */ /* 0x000fe20008010023 */
        /* <DEDUP_REMOVED lines=19> */
.L_x_936:
        /* <DEDUP_REMOVED lines=14> */
[----:B------:R-:W-:Y:S01]  /*2400*/  FFMA.FTZ R58, R58, UR11, R122 ;  /* 0x0000000b3a3a7c23 */ /* 0x000fe2000801007a */
        /* <DEDUP_REMOVED lines=20> */
[C---:B------:R-:W-:Y:S01]  /*2550*/  LOP3.LUT P6, RZ, R81.reuse, 0xff0000, RZ, 0xc0, !PT ;  /* 0x00ff000051ff7812 */ /* 0x040fe200078cc0ff */
[----:B------:R-:W-:Y:S01]  /*2560*/  FADD.FTZ R65, R110, -R65 ;  /* 0x800000416e417221 */ /* 0x000fe20000010000 */
[----:B------:R-:W-:Y:S01]  /*2570*/  ISETP.GE.U32.AND.EX P2, PT, R81, 0x1000000, PT, P2 ;  /* 0x010000005100780c */ /* 0x000fe20003f46120 */
[--C-:B------:R-:W-:Y:S01]  /*2580*/  FFMA.FTZ R53, R0, UR11, R122.reuse ;  /* 0x0000000b00357c23 */ /* 0x100fe2000801007a */
[----:B------:R-:W-:Y:S01]  /*2590*/  LOP3.LUT P5, RZ, R124, 0xff0000, RZ, 0xc0, !PT ;  /* 0x00ff00007cff7812 */ /* 0x000fe200078ac0ff */
[----:B------:R-:W-:Y:S01]  /*25a0*/  FFMA.FTZ R63, R63, UR11, R122 ;  /* 0x0000000b3f3f7c23 */ /* 0x000fe2000801007a */
[C---:B------:R-:W-:Y:S01]  /*25b0*/  FSEL R36, R58.reuse, RZ, P3 ;  /* 0x000000ff3a247208 */ /* 0x040fe20001800000 */
[----:B------:R-:W-:Y:S01]  /*25c0*/  FMUL.FTZ R109, R109, UR7 ;  /* 0x000000076d6d7c20 */ /* 0x000fe20008410000 */
[----:B------:R-:W-:Y:S01]  /*25d0*/  FSEL R48, R58, RZ, P6 ;  /* 0x000000ff3a307208 */ /* 0x000fe20003000000 */
[----:B------:R-:W-:Y:S01]  /*25e0*/  FMUL.FTZ R65, R65, UR10 ;  /* 0x0000000a41417c20 */ /* 0x000fe20008410000 */
[----:B------:R-:W-:Y:S01]  /*25f0*/  FSEL R39, R59, RZ, P2 ;  /* 0x000000ff3b277208 */ /* 0x000fe20001000000 */
        /* <DEDUP_REMOVED lines=27> */
[C---:B------:R-:W-:Y:S02]  /*27b0*/  FSEL R36, R52.reuse, RZ, P5 ;  /* 0x000000ff34247208 */ /* 0x040fe40002800000 */
[C---:B------:R-:W-:Y:S02]  /*27c0*/  FSEL R55, R63.reuse, RZ, P6 ;  /* 0x000000ff3f377208 */ /* 0x040fe40003000000 */
[----:B------:R-:W-:Y:S02]  /*27d0*/  FSEL R53, R63, RZ, P3 ;  /* 0x000000ff3f357208 */ /* 0x000fe40001800000 */
[----:B------:R-:W-:Y:S02]  /*27e0*/  FSEL R52, R52, RZ, P2 ;  /* 0x000000ff34347208 */ /* 0x000fe40001000000 */
[----:B------:R-:W-:-:S02]  /*27f0*/  F2FP.BF16.F32.PACK_AB R50, R37, R50 ;  /* 0x000000322532723e */ /* 0x000fc400000010ff */
[----:B------:R-:W-:Y:S02]  /*2800*/  F2FP.BF16.F32.PACK_AB R37, R49, R48 ;  /* 0x000000303125723e */ /* 0x000fe400000010ff */
[----:B------:R-:W-:Y:S02]  /*2810*/  F2FP.BF16.F32.PACK_AB R49, R57, R0 ;  /* 0x000000003931723e */ /* 0x000fe400000010ff */
[----:B------:R-:W-:Y:S02]  /*2820*/  F2FP.BF16.F32.PACK_AB R36, R53, R36 ;  /* 0x000000243524723e */ /* 0x000fe400000010ff */
[----:B------:R-:W-:Y:S01]  /*2830*/  F2FP.BF16.F32.PACK_AB R48, R55, R52 ;  /* 0x000000343730723e */ /* 0x000fe200000010ff */
[----:B------:R-:W-:Y:S06]  /*2840*/  BRA `(.L_x_939) ;  /* 0x0000000c00947947 */ /* 0x000fec0003800000 */
.L_x_942:
        /* <DEDUP_REMOVED lines=9> */
[----:B-----5:R-:W-:Y:S01]  /*28e0*/  ISETP.GE.U32.AND P2, PT, R124, RZ, PT ;  /* 0x000000ff7c00720c */ /* 0x020fe20003f46070 */
[----:B------:R-:W-:Y:S01]  /*28f0*/  FMUL.FTZ R42, R58, UR10 ;  /* 0x0000000a3a2a7c20 */ /* 0x000fe20008410000 */
[----:B------:R-:W-:Y:S01]  /*2900*/  ISETP.GE.U32.AND P3, PT, R80, RZ, PT ;  /* 0x000000ff5000720c */ /* 0x000fe20003f66070 */
[----:B------:R-:W-:Y:S01]  /*2910*/  FMUL.FTZ R40, R37, UR10 ;  /* 0x0000000a25287c20 */ /* 0x000fe20008410000 */
[----:B------:R-:W-:Y:S01]  /*2920*/  FFMA.FTZ R46, R64, UR11, R122 ;  /* 0x0000000b402e7c23 */ /* 0x000fe2000801007a */
[----:B------:R-:W-:Y:S01]  /*2930*/  FMUL.FTZ R37, R43, UR7 ;  /* 0x000000072b257c20 */ /* 0x000fe20008410000 */
[----:B------:R-:W-:Y:S01]  /*2940*/  ISETP.GE.U32.AND.EX P2, PT, R125, 0x1000000, PT, P2 ;  /* 0x010000007d00780c */ /* 0x000fe20003f46120 */
[----:B------:R-:W-:Y:S01]  /*2950*/  FMUL.FTZ R41, R36, UR10 ;  /* 0x0000000a24297c20 */ /* 0x000fe20008410000 */
[----:B------:R-:W-:Y:S01]  /*2960*/  ISETP.GE.U32.AND.EX P3, PT, R81, 0x1000000, PT, P3 ;  /* 0x010000005100780c */ /* 0x000fe20003f66130 */
[----:B------:R-:W-:Y:S01]  /*2970*/  FMUL.FTZ R38, R42, UR7 ;  /* 0x000000072a267c20 */ /* 0x000fe20008410000 */
[----:B------:R-:W-:Y:S01]  /*2980*/  LOP3.LUT P6, RZ, R125, 0xff0000, RZ, 0xc0, !PT ;  /* 0x00ff00007dff7812 */ /* 0x000fe200078cc0ff */
        /* <DEDUP_REMOVED lines=16> */
[----:B------:R-:W-:Y:S01]  /*2a90*/  FSEL R45, R39, RZ, P3 ;  /* 0x000000ff272d7208 */ /* 0x000fe20001800000 */
[----:B------:R-:W-:Y:S01]  /*2aa0*/  FFMA.FTZ R39, R0, UR11, R122 ;  /* 0x0000000b00277c23 */ /* 0x000fe2000801007a */
[----:B------:R-:W-:Y:S01]  /*2ab0*/  FSEL R47, R38, RZ, P5 ;  /* 0x000000ff262f7208 */ /* 0x000fe20002800000 */
[----:B------:R-:W-:Y:S01]  /*2ac0*/  FMUL.FTZ R0, R46, UR7 ;  /* 0x000000072e007c20 */ /* 0x000fe20008410000 */
[----:B------:R-:W-:Y:S01]  /*2ad0*/  FSEL R50, R36, RZ, P6 ;  /* 0x000000ff24327208 */ /* 0x000fe20003000000 */
[----:B------:R-:W-:Y:S01]  /*2ae0*/  FADD.FTZ R44, R52, -R39 ;  /* 0x80000027342c7221 */ /* 0x000fe20000010000 */
[----:B------:R-:W-:Y:S02]  /*2af0*/  LOP3.LUT P5, RZ, R81, 0xff, RZ, 0xc0, !PT ;  /* 0x000000ff51ff7812 */ /* 0x000fe400078ac0ff */
[----:B------:R-:W-:Y:S01]  /*2b00*/  LOP3.LUT P6, RZ, R124, 0xff0000, RZ, 0xc0, !PT ;  /* 0x00ff00007cff7812 */ /* 0x000fe200078cc0ff */
[----:B------:R-:W-:Y:S01]  /*2b10*/  FMUL.FTZ R44, R44, UR10 ;  /* 0x0000000a2c2c7c20 */ /* 0x000fe20008410000 */
[----:B------:R-:W-:Y:S01]  /*2b20*/  F2FP.BF16.F32.PACK_AB R39, R54, R47 ;  /* 0x0000002f3627723e */ /* 0x000fe200000010ff */
[----:B------:R-:W-:Y:S01]  /*2b30*/  FMUL.FTZ R47, R65, UR10 ;  /* 0x0000000a412f7c20 */ /* 0x000fe20008410000 */
[----:B------:R-:W-:-:S02]  /*2b40*/  FSEL R38, R36, RZ, P5 ;  /* 0x000000ff24267208 */ /* 0x000fc40002800000 */
[----:B------:R-:W-:Y:S02]  /*2b50*/  FSEL R49, R0, RZ, P6 ;  /* 0x000000ff00317208 */ /* 0x000fe40003000000 */
[----:B------:R-:W-:Y:S02]  /*2b60*/  LOP3.LUT P6, RZ, R80, 0xff0000, RZ, 0xc0, !PT ;  /* 0x00ff000050ff7812 */ /* 0x000fe400078cc0ff */
[----:B------:R-:W-:Y:S01]  /*2b70*/  F2FP.BF16.F32.PACK_AB R51, R48, R51 ;  /* 0x000000333033723e */ /* 0x000fe200000010ff */
[----:B------:R-:W-:Y:S01]  /*2b80*/  FMUL.FTZ R48, R47, UR7 ;  /* 0x000000072f307c20 */ /* 0x000fe20008410000 */
[----:B------:R-:W-:Y:S01]  /*2b90*/  F2FP.BF16.F32.PACK_AB R38, R45, R38 ;  /* 0x000000262d26723e */ /* 0x000fe200000010ff */
[----:B------:R-:W-:Y:S01]  /*2ba0*/  FMUL.FTZ R45, R63, UR10 ;  /* 0x0000000a3f2d7c20 */ /* 0x000fe20008410000 */
[----:B------:R-:W-:Y:S02]  /*2bb0*/  LOP3.LUT P5, RZ, R124, 0xff000000, RZ, 0xc0, !PT ;  /* 0xff0000007cff7812 */ /* 0x000fe400078ac0ff */
[----:B------:R-:W-:Y:S01]  /*2bc0*/  FSEL R52, R0, RZ, P6 ;  /* 0x000000ff00347208 */ /* 0x000fe20003000000 */
[----:B------:R-:W-:Y:S01]  /*2bd0*/  FMUL.FTZ R36, R45, UR7 ;  /* 0x000000072d247c20 */ /* 0x000fe20008410000 */
[----:B------:R-:W-:Y:S01]  /*2be0*/  LOP3.LUT P6, RZ, R80, 0xff000000, RZ, 0xc0, !PT ;  /* 0xff00000050ff7812 */ /* 0x000fe200078cc0ff */
[----:B------:R-:W-:Y:S01]  /*2bf0*/  FMUL.FTZ R0, R44, UR7 ;  /* 0x000000072c007c20 */ /* 0x000fe20008410000 */
[----:B------:R-:W-:-:S02]  /*2c00*/  FSEL R54, R48, RZ, P5 ;  /* 0x000000ff30367208 */ /* 0x000fc40002800000 */
[----:B------:R-:W-:Y:S02]  /*2c10*/  LOP3.LUT P2, RZ, R124, 0xff00, RZ, 0xc0, !PT ;  /* 0x0000ff007cff7812 */ /* 0x000fe4000784c0ff */
[----:B------:R-:W-:Y:S02]  /*2c20*/  LOP3.LUT P5, RZ, R80, 0xff00, RZ, 0xc0, !PT ;  /* 0x0000ff0050ff7812 */ /* 0x000fe400078ac0ff */
[----:B------:R-:W-:Y:S02]  /*2c30*/  FSEL R57, R48, RZ, P6 ;  /* 0x000000ff30397208 */ /* 0x000fe40003000000 */
[----:B------:R-:W-:Y:S02]  /*2c40*/  LOP3.LUT P3, RZ, R124, 0xff, RZ, 0xc0, !PT ;  /* 0x000000ff7cff7812 */ /* 0x000fe4000786c0ff */
[----:B------:R-:W-:Y:S02]  /*2c50*/  LOP3.LUT P6, RZ, R80, 0xff, RZ, 0xc0, !PT ;  /* 0x000000ff50ff7812 */ /* 0x000fe400078cc0ff */
        /* <DEDUP_REMOVED lines=10> */
.L_x_941:
        /* <DEDUP_REMOVED lines=11> */
[----:B------:R-:W-:Y:S01]  /*2db0*/  FFMA.FTZ R64, R64, UR11, R122 ;  /* 0x0000000b40407c23 */ /* 0x000fe2000801007a */
[----:B------:R-:W-:Y:S01]  /*2dc0*/  FADD.FTZ R55, R55, -R58 ;  /* 0x8000003a37377221 */ /* 0x000fe20000010000 */
[----:B------:R-:W-:Y:S01]  /*2dd0*/  FFMA.FTZ R108, R108, UR10, R31 ;  /* 0x0000000a6c6c7c23 */ /* 0x000fe2000801001f */
[----:B------:R-:W-:Y:S01]  /*2de0*/  ISETP.GE.U32.AND.EX P5, PT, R125, 0x1000000, PT, P2 ;  /* 0x010000007d00780c */ /* 0x000fe20003fa6120 */
[----:B------:R-:W-:Y:S01]  /*2df0*/  FFMA.FTZ R37, R37, UR10, R28 ;  /* 0x0000000a25257c23 */ /* 0x000fe2000801001c */
[----:B------:R-:W-:Y:S01]  /*2e00*/  FADD.FTZ R53, R53, -R64 ;  /* 0x8000004035357221 */ /* 0x000fe20000010000 */
[----:B------:R-:W-:Y:S01]  /*2e10*/  FMUL.FTZ R108, R108, UR7 ;  /* 0x000000076c6c7c20 */ /* 0x000fe20008410000 */
[----:B------:R-:W-:Y:S01]  /*2e20*/  FFMA.FTZ R36, R57, UR11, R122 ;  /* 0x0000000b39247c23 */ /* 0x000fe2000801007a */
[----:B------:R-:W-:Y:S01]  /*2e30*/  FFMA.FTZ R55, R55, UR10, R30 ;  /* 0x0000000a37377c23 */ /* 0x000fe2000801001e */
[----:B------:R-:W-:Y:S01]  /*2e40*/  FMUL.FTZ R37, R37, UR7 ;  /* 0x0000000725257c20 */ /* 0x000fe20008410000 */
[----:B------:R-:W-:Y:S01]  /*2e50*/  FFMA.FTZ R54, R53, UR10, R34 ;  /* 0x0000000a35367c23 */ /* 0x000fe20008010022 */
[----:B------:R-:W-:Y:S01]  /*2e60*/  FSEL R51, R108, RZ, P5 ;  /* 0x000000ff6c337208 */ /* 0x000fe20002800000 */
[----:B------:R-:W-:Y:S01]  /*2e70*/  FADD.FTZ R38, R109, -R36 ;  /* 0x800000246d267221 */ /* 0x000fe20000010000 */
[----:B------:R-:W-:Y:S01]  /*2e80*/  LOP3.LUT P5, RZ, R125, 0xff, RZ, 0xc0, !PT ;  /* 0x000000ff7dff7812 */ /* 0x000fe200078ac0ff */
[----:B------:R-:W-:Y:S01]  /*2e90*/  FMUL.FTZ R55, R55, UR7 ;  /* 0x0000000737377c20 */ /* 0x000fe20008410000 */
[----:B------:R-:W-:Y:S01]  /*2ea0*/  ISETP.GE.U32.AND P2, PT, R80, RZ, PT ;  /* 0x000000ff5000720c */ /* 0x000fe20003f46070 */
[--C-:B------:R-:W-:Y:S01]  /*2eb0*/  FFMA.FTZ R65, R65, UR11, R122.reuse ;  /* 0x0000000b41417c23 */ /* 0x100fe2000801007a */
[----:B------:R-:W-:Y:S01]  /*2ec0*/  LOP3.LUT P3, RZ, R125, 0xff0000, RZ, 0xc0, !PT ;  /* 0x00ff00007dff7812 */ /* 0x000fe2000786c0ff */
[----:B------:R-:W-:Y:S01]  /*2ed0*/  FFMA.FTZ R38, R38, UR10, R29 ;  /* 0x0000000a26267c23 */ /* 0x000fe2000801001d */
[----:B------:R-:W-:Y:S01]  /*2ee0*/  LOP3.LUT P6, RZ, R81, 0xff0000, RZ, 0xc0, !PT ;  /* 0x00ff000051ff7812 */ /* 0x000fe200078cc0ff */
[----:B------:R-:W-:Y:S01]  /*2ef0*/  FMUL.FTZ R54, R54, UR7 ;  /* 0x0000000736367c20 */ /* 0x000fe20008410000 */
[----:B------:R-:W-:Y:S01]  /*2f00*/  FSEL R50, R37, RZ, P5 ;  /* 0x000000ff25327208 */ /* 0x000fe20002800000 */
[----:B------:R-:W-:Y:S01]  /*2f10*/  FADD.FTZ R110, R110, -R65 ;  /* 0x800000416e6e7221 */ /* 0x000fe20000010000 */
[----:B------:R-:W-:Y:S01]  /*2f20*/  ISETP.GE.U32.AND.EX P2, PT, R81, 0x1000000, PT, P2 ;  /* 0x010000005100780c */ /* 0x000fe20003f46120 */
[--C-:B------:R-:W-:Y:S01]  /*2f30*/  FFMA.FTZ R53, R0, UR11, R122.reuse ;  /* 0x0000000b00357c23 */ /* 0x100fe2000801007a */
[----:B------:R-:W-:Y:S01]  /*2f40*/  LOP3.LUT P5, RZ, R124, 0xff0000, RZ, 0xc0, !PT ;  /* 0x00ff00007cff7812 */ /* 0x000fe200078ac0ff */
[----:B------:R-:W-:Y:S01]  /*2f50*/  FMUL.FTZ R38, R38, UR7 ;  /* 0x0000000726267c20 */ /* 0x000fe20008410000 */
[----:B------:R-:W-:Y:S01]  /*2f60*/  FSEL R36, R55, RZ, P3 ;  /* 0x000000ff37247208 */ /* 0x000fe20001800000 */
[----:B------:R-:W-:Y:S01]  /*2f70*/  FFMA.FTZ R63, R63, UR11, R122 ;  /* 0x0000000b3f3f7c23 */ /* 0x000fe2000801007a */
[----:B------:R-:W-:Y:S01]  /*2f80*/  LOP3.LUT P3, RZ, R81, 0xff, RZ, 0xc0, !PT ;  /* 0x000000ff51ff7812 */ /* 0x000fe2000786c0ff */
[----:B------:R-:W-:Y:S01]  /*2f90*/  FFMA.FTZ R110, R110, UR10, R35 ;  /* 0x0000000a6e6e7c23 */ /* 0x000fe20008010023 */
[----:B------:R-:W-:Y:S01]  /*2fa0*/  FSEL R48, R55, RZ, P6 ;  /* 0x000000ff37307208 */ /* 0x000fe20003000000 */
[----:B------:R-:W-:Y:S01]  /*2fb0*/  FADD.FTZ R53, R52, -R53 ;  /* 0x8000003534357221 */ /* 0x000fe20000010000 */
[----:B------:R-:W-:Y:S01]  /*2fc0*/  LOP3.LUT P6, RZ, R125, 0xff00, RZ, 0xc0, !PT ;  /* 0x0000ff007dff7812 */ /* 0x000fe200078cc0ff */
[----:B------:R-:W-:Y:S01]  /*2fd0*/  FADD.FTZ R118, R118, -R63 ;  /* 0x8000003f76767221 */ /* 0x000fe20000010000 */
[----:B------:R-:W-:Y:S01]  /*2fe0*/  FSEL R39, R108, RZ, P2 ;  /* 0x000000ff6c277208 */ /* 0x000fe20001000000 */
[----:B------:R-:W-:Y:S01]  /*2ff0*/  FMUL.FTZ R110, R110, UR7 ;  /* 0x000000076e6e7c20 */ /* 0x000fe20008410000 */
[----:B------:R-:W-:Y:S01]  /*3000*/  FSEL R0, R54, RZ, P5 ;  /* 0x000000ff36007208 */ /* 0x000fe20002800000 */
[----:B------:R-:W-:Y:S01]  /*3010*/  FFMA.FTZ R53, R53, UR10, R32 ;  /* 0x0000000a35357c23 */ /* 0x000fe20008010020 */
[----:B------:R-:W-:Y:S01]  /*3020*/  LOP3.LUT P2, RZ, R81, 0xff00, RZ, 0xc0, !PT ;  /* 0x0000ff0051ff7812 */ /* 0x000fe2000784c0ff */
[----:B------:R-:W-:Y:S01]  /*3030*/  FFMA.FTZ R118, R118, UR10, R33 ;  /* 0x0000000a76767c23 */ /* 0x000fe20008010021 */
[----:B------:R-:W-:Y:S01]  /*3040*/  LOP3.LUT P5, RZ, R80, 0xff0000, RZ, 0xc0, !PT ;  /* 0x00ff000050ff7812 */ /* 0x000fe200078ac0ff */
[----:B------:R-:W-:Y:S01]  /*3050*/  FMUL.FTZ R52, R53, UR7 ;  /* 0x0000000735347c20 */ /* 0x000fe20008410000 */
[----:B------:R-:W-:Y:S01]  /*3060*/  FSEL R49, R37, RZ, P3 ;  /* 0x000000ff25317208 */ /* 0x000fe20001800000 */
[----:B------:R-:W-:Y:S01]  /*3070*/  FMUL.FTZ R118, R118, UR7 ;  /* 0x0000000776767c20 */ /* 0x000fe20008410000 */
[----:B------:R-:W-:-:S02]  /*3080*/  FSEL R37, R38, RZ, P6 ;  /* 0x000000ff26257208 */ /* 0x000fc40003000000 */
[----:B------:R-:W-:Y:S02]  /*3090*/  F2FP.BF16.F32.PACK_AB R39, R39, R48 ;  /* 0x000000302727723e */ /* 0x000fe400000010ff */
[----:B------:R-:W-:Y:S02]  /*30a0*/  FSEL R38, R38, RZ, P2 ;  /* 0x000000ff26267208 */ /* 0x000fe40001000000 */
[----:B------:R-:W-:Y:S02]  /*30b0*/  FSEL R48, R54, RZ, P5 ;  /* 0x000000ff36307208 */ /* 0x000fe40002800000 */
[----:B------:R-:W-:Y:S02]  /*30c0*/  LOP3.LUT P5, RZ, R80, 0xff000000, RZ, 0xc0, !PT ;  /* 0xff00000050ff7812 */ /* 0x000fe400078ac0ff */
[----:B------:R-:W-:Y:S02]  /*30d0*/  LOP3.LUT P3, RZ, R124, 0xff000000, RZ, 0xc0, !PT ;  /* 0xff0000007cff7812 */ /* 0x000fe4000786c0ff */
[----:B------:R-:W-:-:S02]  /*30e0*/  F2FP.BF16.F32.PACK_AB R38, R38, R49 ;  /* 0x000000312626723e */ /* 0x000fc400000010ff */
[C---:B------:R-:W-:Y:S02]  /*30f0*/  FSEL R49, R110.reuse, RZ, P5 ;  /* 0x000000ff6e317208 */ /* 0x040fe40002800000 */
[----:B------:R-:W-:Y:S02]  /*3100*/  FSEL R57, R110, RZ, P3 ;  /* 0x000000ff6e397208 */ /* 0x000fe40001800000 */
[----:B------:R-:W-:Y:S02]  /*3110*/  LOP3.LUT P5, RZ, R80, 0xff, RZ, 0xc0, !PT ;  /* 0x000000ff50ff7812 */ /* 0x000fe400078ac0ff */
[C---:B------:R-:W-:Y:S02]  /*3120*/  LOP3.LUT P6, RZ, R124.reuse, 0xff00, RZ, 0xc0, !PT ;  /* 0x0000ff007cff7812 */ /* 0x040fe400078cc0ff */
[----:B------:R-:W-:Y:S02]  /*3130*/  LOP3.LUT P2, RZ, R124, 0xff, RZ, 0xc0, !PT ;  /* 0x000000ff7cff7812 */ /* 0x000fe4000784c0ff */
[----:B------:R-:W-:-:S02]  /*3140*/  LOP3.LUT P3, RZ, R80, 0xff00, RZ, 0xc0, !PT ;  /* 0x0000ff0050ff7812 */ /* 0x000fc4000786c0ff */
[----:B------:R-:W-:Y:S02]  /*3150*/  F2FP.BF16.F32.PACK_AB R51, R51, R36 ;  /* 0x000000243333723e */ /* 0x000fe400000010ff */
[----:B------:R-:W-:Y:S02]  /*3160*/  FSEL R36, R52, RZ, P5 ;  /* 0x000000ff34247208 */ /* 0x000fe40002800000 */
        /* <DEDUP_REMOVED lines=9> */
.L_x_943:
        /* <DEDUP_REMOVED lines=8> */
[----:B-----5:R-:W-:Y:S01]  /*3280*/  FFMA.FTZ R43, R108, UR10, R31 ;  /* 0x0000000a6c2b7c23 */ /* 0x020fe2000801001f */
[----:B------:R-:W-:Y:S01]  /*3290*/  ISETP.GE.U32.AND P2, PT, R124, RZ, PT ;  /* 0x000000ff7c00720c */ /* 0x000fe20003f46070 */
[----:B------:R-:W-:Y:S01]  /*32a0*/  FFMA.FTZ R42, R55, UR10, R30 ;  /* 0x0000000a372a7c23 */ /* 0x000fe2000801001e */
[----:B------:R-:W-:Y:S01]  /*32b0*/  ISETP.GE.U32.AND P3, PT, R80, RZ, PT ;  /* 0x000000ff5000720c */ /* 0x000fe20003f66070 */
[----:B------:R-:W-:Y:S01]  /*32c0*/  FFMA.FTZ R40, R37, UR10, R28 ;  /* 0x0000000a25287c23 */ /* 0x000fe2000801001c */
[----:B------:R-:W-:Y:S01]  /*32d0*/  FFMA.FTZ R64, R64, UR11, R122 ;  /* 0x0000000b40407c23 */ /* 0x000fe2000801007a */
[----:B------:R-:W-:Y:S01]  /*32e0*/  FMUL.FTZ R37, R43, UR7 ;  /* 0x000000072b257c20 */ /* 0x000fe20008410000 */
[----:B------:R-:W-:Y:S01]  /*32f0*/  ISETP.GE.U32.AND.EX P2, PT, R125, 0x1000000, PT, P2 ;  /* 0x010000007d00780c */ /* 0x000fe20003f46120 */
[----:B------:R-:W-:Y:S01]  /*3300*/  FFMA.FTZ R41, R36, UR10, R29 ;  /* 0x0000000a24297c23 */ /* 0x000fe2000801001d */
        /* <DEDUP_REMOVED lines=9> */
[----:B------:R-:W-:Y:S01]  /*33a0*/  FFMA.FTZ R46, R53, UR10, R34 ;  /* 0x0000000a352e7c23 */ /* 0x000fe20008010022 */
        /* <DEDUP_REMOVED lines=16> */
[----:B------:R-:W-:Y:S02]  /*34b0*/  LOP3.LUT P6, RZ, R124, 0xff0000, RZ, 0xc0, !PT ;  /* 0x00ff00007cff7812 */ /* 0x000fe400078cc0ff */
[----:B------:R-:W-:Y:S01]  /*34c0*/  F2FP.BF16.F32.PACK_AB R39, R47, R44 ;  /* 0x0000002c2f27723e */ /* 0x000fe200000010ff */
[----:B------:R-:W-:Y:S01]  /*34d0*/  FFMA.FTZ R47, R110, UR10, R35 ;  /* 0x0000000a6e2f7c23 */ /* 0x000fe20008010023 */
[----:B------:R-:W-:Y:S01]  /*34e0*/  FSEL R38, R36, RZ, P5 ;  /* 0x000000ff24267208 */ /* 0x000fe20002800000 */
[----:B------:R-:W-:Y:S01]  /*34f0*/  FFMA.FTZ R44, R49, UR10, R32 ;  /* 0x0000000a312c7c23 */ /* 0x000fe20008010020 */
[----:B------:R-:W-:-:S02]  /*3500*/  FSEL R52, R0, RZ, P6 ;  /* 0x000000ff00347208 */ /* 0x000fc40003000000 */
[----:B------:R-:W-:Y:S02]  /*3510*/  LOP3.LUT P6, RZ, R80, 0xff0000, RZ, 0xc0, !PT ;  /* 0x00ff000050ff7812 */ /* 0x000fe400078cc0ff */
[----:B------:R-:W-:Y:S01]  /*3520*/  F2FP.BF16.F32.PACK_AB R51, R48, R51 ;  /* 0x000000333033723e */ /* 0x000fe200000010ff */
[----:B------:R-:W-:Y:S01]  /*3530*/  FMUL.FTZ R48, R47, UR7 ;  /* 0x000000072f307c20 */ /* 0x000fe20008410000 */
[----:B------:R-:W-:Y:S01]  /*3540*/  F2FP.BF16.F32.PACK_AB R38, R45, R38 ;  /* 0x000000262d26723e */ /* 0x000fe200000010ff */
[----:B------:R-:W-:Y:S01]  /*3550*/  FFMA.FTZ R45, R118, UR10, R33 ;  /* 0x0000000a762d7c23 */ /* 0x000fe20008010021 */
        /* <DEDUP_REMOVED lines=19> */
[----:B------:R-:W-:-:S07]  /*3690*/  F2FP.BF16.F32.PACK_AB R48, R53, R48 ;  /* 0x000000303530723e */ /* 0x000fce00000010ff */
.L_x_939:
        /* <DEDUP_REMOVED lines=18> */
[----:B------:R-:W-:Y:S01]  /*37c0*/  FFMA.FTZ R39, R112, UR11, R122 ;  /* 0x0000000b70277c23 */ /* 0x000fe2000801007a */
[----:B------:R-:W-:Y:S01]  /*37d0*/  FADD.FTZ R117, R117, -R36 ;  /* 0x8000002475757221 */ /* 0x000fe20000010000 */
[----:B------:R-:W-:Y:S01]  /*37e0*/  FADD.FTZ R36, R115, -R0 ;  /* 0x8000000073247221 */ /* 0x000fe20000010000 */
[----:B------:R-:W-:Y:S01]  /*37f0*/  FADD.FTZ R38, R71, -R38 ;  /* 0x8000002647267221 */ /* 0x000fe20000010000 */
[----:B------:R-:W-:Y:S01]  /*3800*/  LOP3.LUT P5, RZ, R121, 0xff0000, RZ, 0xc0, !PT ;  /* 0x00ff000079ff7812 */ /* 0x000fe200078ac0ff */
[----:B------:R-:W-:Y:S01]  /*3810*/  FFMA.FTZ R42, R117, UR10, R22 ;  /* 0x0000000a752a7c23 */ /* 0x000fe20008010016 */
[----:B------:R-:W-:Y:S01]  /*3820*/  FADD.FTZ R39, R70, -R39 ;  /* 0x8000002746277221 */ /* 0x000fe20000010000 */
[----:B------:R-:W-:Y:S01]  /*3830*/  FFMA.FTZ R113, R113, UR11, R122 ;  /* 0x0000000b71717c23 */ /* 0x000fe2000801007a */
[----:B------:R-:W-:Y:S01]  /*3840*/  LOP3.LUT P6, RZ, R83, 0xff0000, RZ, 0xc0, !PT ;  /* 0x00ff000053ff7812 */ /* 0x000fe200078cc0ff */
[----:B------:R-:W-:Y:S01]  /*3850*/  FMUL.FTZ R0, R42, UR7 ;  /* 0x000000072a007c20 */ /* 0x000fe20008410000 */
[----:B------:R-:W-:Y:S01]  /*3860*/  FFMA.FTZ R43, R38, UR10, R23 ;  /* 0x0000000a262b7c23 */ /* 0x000fe20008010017 */
[----:B------:R-:W-:Y:S01]  /*3870*/  ISETP.GE.U32.AND P3, PT, R120, RZ, PT ;  /* 0x000000ff7800720c */ /* 0x000fe20003f66070 */
[----:B------:R-:W-:Y:S01]  /*3880*/  FFMA.FTZ R40, R39, UR10, R20 ;  /* 0x0000000a27287c23 */ /* 0x000fe20008010014 */
[----:B------:R-:W-:Y:S01]  /*3890*/  FADD.FTZ R114, R114, -R113 ;  /* 0x8000007172727221 */ /* 0x000fe20000010000 */
[----:B------:R-:W-:Y:S01]  /*38a0*/  FSEL R51, R0, RZ, P5 ;  /* 0x000000ff00337208 */ /* 0x000fe20002800000 */
[----:B------:R-:W-:Y:S01]  /*38b0*/  FMUL.FTZ R38, R43, UR7 ;  /* 0x000000072b267c20 */ /* 0x000fe20008410000 */
[----:B------:R-:W-:Y:S01]  /*38c0*/  ISETP.GE.U32.AND P5, PT, R82, RZ, PT ;  /* 0x000000ff5200720c */ /* 0x000fe20003fa6070 */
[----:B------:R-:W-:Y:S01]  /*38d0*/  FFMA.FTZ R62, R62, UR11, R122 ;  /* 0x0000000b3e3e7c23 */ /* 0x000fe2000801007a */
[----:B------:R-:W-:Y:S01]  /*38e0*/  FSEL R44, R0, RZ, P6 ;  /* 0x000000ff002c7208 */ /* 0x000fe20003000000 */
[----:B------:R-:W-:Y:S01]  /*38f0*/  FMUL.FTZ R0, R40, UR7 ;  /* 0x0000000728007c20 */ /* 0x000fe20008410000 */
[----:B------:R-:W-:Y:S01]  /*3900*/  ISETP.GE.U32.AND.EX P3, PT, R121, 0x1000000, PT, P3 ;  /* 0x010000007900780c */ /* 0x000fe20003f66130 */
[----:B------:R-:W-:Y:S01]  /*3910*/  FFMA.FTZ R41, R114, UR10, R21 ;  /* 0x0000000a72297c23 */ /* 0x000fe20008010015 */
[----:B------:R-:W-:Y:S01]  /*3920*/  ISETP.GE.U32.AND.EX P5, PT, R83, 0x1000000, PT, P5 ;  /* 0x010000005300780c */ /* 0x000fe20003fa6150 */
[----:B------:R-:W-:Y:S01]  /*3930*/  FADD.FTZ R69, R69, -R62 ;  /* 0x8000003e45457221 */ /* 0x000fe20000010000 */
[----:B------:R-:W-:Y:S01]  /*3940*/  LOP3.LUT P6, RZ, R121, 0xff, RZ, 0xc0, !PT ;  /* 0x000000ff79ff7812 */ /* 0x000fe200078cc0ff */
[----:B------:R-:W-:Y:S01]  /*3950*/  FFMA.FTZ R61, R61, UR11, R122 ;  /* 0x0000000b3d3d7c23 */ /* 0x000fe2000801007a */
[----:B------:R-:W-:Y:S01]  /*3960*/  FSEL R58, R38, RZ, P3 ;  /* 0x000000ff263a7208 */ /* 0x000fe20001800000 */
[----:B------:R-:W-:Y:S01]  /*3970*/  FFMA.FTZ R47, R36, UR10, R27 ;  /* 0x0000000a242f7c23 */ /* 0x000fe2000801001b */
[----:B------:R-:W-:Y:S01]  /*3980*/  FSEL R39, R38, RZ, P5 ;  /* 0x000000ff26277208 */ /* 0x000fe20002800000 */
[----:B------:R-:W-:Y:S01]  /*3990*/  FMUL.FTZ R38, R41, UR7 ;  /* 0x0000000729267c20 */ /* 0x000fe20008410000 */
[----:B------:R-:W-:Y:S01]  /*39a0*/  FSEL R50, R0, RZ, P6 ;  /* 0x000000ff00327208 */ /* 0x000fe20003000000 */
[----:B------:R-:W-:Y:S01]  /*39b0*/  FFMA.FTZ R46, R69, UR10, R26 ;  /* 0x0000000a452e7c23 */ /* 0x000fe2000801001a */
[----:B------:R-:W-:Y:S01]  /*39c0*/  LOP3.LUT P5, RZ, R121, 0xff00, RZ, 0xc0, !PT ;  /* 0x0000ff0079ff7812 */ /* 0x000fe200078ac0ff */
[----:B------:R-:W-:Y:S01]  /*39d0*/  FADD.FTZ R116, R116, -R61 ;  /* 0x8000003d74747221 */ /* 0x000fe20000010000 */
[C---:B------:R-:W-:Y:S01]  /*39e0*/  LOP3.LUT P6, RZ, R83.reuse, 0xff00, RZ, 0xc0, !PT ;  /* 0x0000ff0053ff7812 */ /* 0x040fe200078cc0ff */
[----:B------:R-:W-:Y:S01]  /*39f0*/  FFMA.FTZ R37, R60, UR11, R122 ;  /* 0x0000000b3c257c23 */ /* 0x000fe2000801007a */
[----:B------:R-:W-:Y:S01]  /*3a00*/  LOP3.LUT P3, RZ, R83, 0xff, RZ, 0xc0, !PT ;  /* 0x000000ff53ff7812 */ /* 0x000fe2000786c0ff */
[----:B------:R-:W-:Y:S01]  /*3a10*/  FFMA.FTZ R45, R116, UR10, R25 ;  /* 0x0000000a742d7c23 */ /* 0x000fe20008010019 */
[----:B------:R-:W-:Y:S01]  /*3a20*/  FSEL R57, R38, RZ, P5 ;  /* 0x000000ff26397208 */ /* 0x000fe20002800000 */
[----:B------:R-:W-:Y:S01]  /*3a30*/  FADD.FTZ R37, R68, -R37 ;  /* 0x8000002544257221 */ /* 0x000fe20000010000 */
        /* <DEDUP_REMOVED lines=8> */
[----:B------:R-:W-:Y:S02]  /*3ac0*/  LOP3.LUT P5, RZ, R82, 0xff0000, RZ, 0xc0, !PT ;  /* 0x00ff000052ff7812 */ /* 0x000fe400078ac0ff */
[----:B------:R-:W-:Y:S02]  /*3ad0*/  FSEL R49, R0, RZ, P3 ;  /* 0x000000ff00317208 */ /* 0x000fe40001800000 */
[----:B------:R-:W-:Y:S01]  /*3ae0*/  F2FP.BF16.F32.PACK_AB R39, R39, R44 ;  /* 0x0000002c2727723e */ /* 0x000fe200000010ff */
[----:B------:R-:W-:Y:S01]  /*3af0*/  FFMA.FTZ R44, R37, UR10, R24 ;  /* 0x0000000a252c7c23 */ /* 0x000fe20008010018 */
[----:B------:R-:W-:Y:S02]  /*3b00*/  LOP3.LUT P6, RZ, R82, 0xff000000, RZ, 0xc0, !PT ;  /* 0xff00000052ff7812 */ /* 0x000fe400078cc0ff */
[----:B------:R-:W-:-:S02]  /*3b10*/  LOP3.LUT P3, RZ, R120, 0xff00, RZ, 0xc0, !PT ;  /* 0x0000ff0078ff7812 */ /* 0x000fc4000786c0ff */
[----:B------:R-:W-:Y:S01]  /*3b20*/  FSEL R54, R0, RZ, P5 ;  /* 0x000000ff00367208 */ /* 0x000fe20002800000 */
[----:B------:R-:W-:Y:S01]  /*3b30*/  FMUL.FTZ R0, R44, UR7 ;  /* 0x000000072c007c20 */ /* 0x000fe20008410000 */
[----:B------:R-:W-:Y:S02]  /*3b40*/  FSEL R37, R38, RZ, P6 ;  /* 0x000000ff26257208 */ /* 0x000fe40003000000 */
[----:B------:R-:W-:Y:S02]  /*3b50*/  LOP3.LUT P6, RZ, R82, 0xff00, RZ, 0xc0, !PT ;  /* 0x0000ff0052ff7812 */ /* 0x000fe400078cc0ff */
[----:B------:R-:W-:Y:S02]  /*3b60*/  FSEL R55, R36, RZ, P3 ;  /* 0x000000ff24377208 */ /* 0x000fe40001800000 */
[----:B------:R-:W-:Y:S02]  /*3b70*/  LOP3.LUT P5, RZ, R120, 0xff, RZ, 0xc0, !PT ;  /* 0x000000ff78ff7812 */ /* 0x000fe400078ac0ff */
        /* <DEDUP_REMOVED lines=12> */
.L_x_946:
[--C-:B0-----:R-:W-:Y:S01]  /*3c40*/  FFMA.FTZ R36, R119, UR11, R122.reuse ;  /* 0x0000000b77247c23 */ /* 0x101fe2000801007a */
[--C-:B------:R-:W-:Y:S01]  /*3c50*/  FFMA.FTZ R38, R67, UR11, R122.reuse ;  /* 0x0000000b43267c23 */ /* 0x100fe2000801007a */
[----:B------:R-:W-:Y:S01]  /*3c60*/  FFMA.FTZ R39, R112, UR11, R122 ;  /* 0x0000000b70277c23 */ /* 0x000fe2000801007a */
[----:B------:R-:W-:Y:S01]  /*3c70*/  ISETP.GE.U32.AND P3, PT, R120, RZ, PT ;  /* 0x000000ff7800720c */ /* 0x000fe20003f66070 */
[----:B------:R-:W-:Y:S01]  /*3c80*/  FADD.FTZ R117, R117, -R36 ;  /* 0x8000002475757221 */ /* 0x000fe20000010000 */
[----:B------:R-:W-:Y:S01]  /*3c90*/  FADD.FTZ R38, R71, -R38 ;  /* 0x8000002647267221 */ /* 0x000fe20000010000 */
[----:B------:R-:W-:Y:S01]  /*3ca0*/  FADD.FTZ R39, R70, -R39 ;  /* 0x8000002746277221 */ /* 0x000fe20000010000 */
        /* <DEDUP_REMOVED lines=9> */
[--C-:B------:R-:W-:Y:S01]  /*3d40*/  FFMA.FTZ R62, R62, UR11, R122.reuse ;  /* 0x0000000b3e3e7c23 */ /* 0x100fe2000801007a */
[----:B------:R-:W-:Y:S01]  /*3d50*/  FFMA.FTZ R0, R111, UR11, R122 ;  /* 0x0000000b6f007c23 */ /* 0x000fe2000801007a */
[----:B------:R-:W-:Y:S01]  /*3d60*/  FSEL R36, R38, RZ, P6 ;  /* 0x000000ff26247208 */ /* 0x000fe20003000000 */
[----:B------:R-:W-:Y:S01]  /*3d70*/  FMUL.FTZ R39, R39, UR7 ;  /* 0x0000000727277c20 */ /* 0x000fe20008410000 */
[----:B------:R-:W-:Y:S01]  /*3d80*/  FSEL R51, R117, RZ, P5 ;  /* 0x000000ff75337208 */ /* 0x000fe20002800000 */
[----:B------:R-:W-:Y:S01]  /*3d90*/  FFMA.FTZ R114, R114, UR10, R21 ;  /* 0x0000000a72727c23 */ /* 0x000fe20008010015 */
[----:B------:R-:W-:Y:S01]  /*3da0*/  ISETP.GE.U32.AND P3, PT, R82, RZ, PT ;  /* 0x000000ff5200720c */ /* 0x000fe20003f66070 */
[----:B------:R-:W-:Y:S01]  /*3db0*/  FADD.FTZ R69, R69, -R62 ;  /* 0x8000003e45457221 */ /* 0x000fe20000010000 */
[----:B------:R-:W-:Y:S01]  /*3dc0*/  LOP3.LUT P6, RZ, R83, 0xff0000, RZ, 0xc0, !PT ;  /* 0x00ff000053ff7812 */ /* 0x000fe200078cc0ff */
[----:B------:R-:W-:Y:S01]  /*3dd0*/  FADD.FTZ R0, R115, -R0 ;  /* 0x8000000073007221 */ /* 0x000fe20000010000 */
[----:B------:R-:W-:Y:S01]  /*3de0*/  LOP3.LUT P5, RZ, R121, 0xff, RZ, 0xc0, !PT ;  /* 0x000000ff79ff7812 */ /* 0x000fe200078ac0ff */
[----:B------:R-:W-:Y:S01]  /*3df0*/  FFMA.FTZ R61, R61, UR11, R122 ;  /* 0x0000000b3d3d7c23 */ /* 0x000fe2000801007a */
[----:B------:R-:W-:Y:S01]  /*3e00*/  ISETP.GE.U32.AND.EX P3, PT, R83, 0x1000000, PT, P3 ;  /* 0x010000005300780c */ /* 0x000fe20003f66130 */
[----:B------:R-:W-:Y:S01]  /*3e10*/  FMUL.FTZ R114, R114, UR7 ;  /* 0x0000000772727c20 */ /* 0x000fe20008410000 */
[----:B------:R-:W-:Y:S01]  /*3e20*/  FSEL R117, R117, RZ, P6 ;  /* 0x000000ff75757208 */ /* 0x000fe20003000000 */
[----:B------:R-:W-:Y:S01]  /*3e30*/  FFMA.FTZ R69, R69, UR10, R26 ;  /* 0x0000000a45457c23 */ /* 0x000fe2000801001a */
[----:B------:R-:W-:Y:S01]  /*3e40*/  FSEL R50, R39, RZ, P5 ;  /* 0x000000ff27327208 */ /* 0x000fe20002800000 */
[----:B------:R-:W-:Y:S01]  /*3e50*/  FFMA.FTZ R0, R0, UR10, R27 ;  /* 0x0000000a00007c23 */ /* 0x000fe2000801001b */
[C---:B------:R-:W-:Y:S01]  /*3e60*/  LOP3.LUT P6, RZ, R83.reuse, 0xff, RZ, 0xc0, !PT ;  /* 0x000000ff53ff7812 */ /* 0x040fe200078cc0ff */
[----:B------:R-:W-:Y:S01]  /*3e70*/  FADD.FTZ R116, R116, -R61 ;  /* 0x8000003d74747221 */ /* 0x000fe20000010000 */
[----:B------:R-:W-:Y:S01]  /*3e80*/  LOP3.LUT P5, RZ, R83, 0xff00, RZ, 0xc0, !PT ;  /* 0x0000ff0053ff7812 */ /* 0x000fe200078ac0ff */
[----:B------:R-:W-:Y:S01]  /*3e90*/  FFMA.FTZ R37, R60, UR11, R122 ;  /* 0x0000000b3c257c23 */ /* 0x000fe2000801007a */
[----:B------:R-:W-:Y:S01]  /*3ea0*/  FSEL R48, R38, RZ, P3 ;  /* 0x000000ff26307208 */ /* 0x000fe20001800000 */
[----:B------:R-:W-:Y:S01]  /*3eb0*/  FMUL.FTZ R69, R69, UR7 ;  /* 0x0000000745457c20 */ /* 0x000fe20008410000 */
[----:B------:R-:W-:Y:S01]  /*3ec0*/  FSEL R38, R39, RZ, P6 ;  /* 0x000000ff27267208 */ /* 0x000fe20003000000 */
[----:B------:R-:W-:Y:S01]  /*3ed0*/  FMUL.FTZ R0, R0, UR7 ;  /* 0x0000000700007c20 */ /* 0x000fe20008410000 */
[----:B------:R-:W-:Y:S01]  /*3ee0*/  FSEL R59, R114, RZ, P5 ;  /* 0x000000ff723b7208 */ /* 0x000fe20002800000 */
[----:B------:R-:W-:Y:S01]  /*3ef0*/  FFMA.FTZ R116, R116, UR10, R25 ;  /* 0x0000000a74747c23 */ /* 0x000fe20008010019 */
[----:B------:R-:W-:Y:S01]  /*3f00*/  LOP3.LUT P3, RZ, R121, 0xff00, RZ, 0xc0, !PT ;  /* 0x0000ff0079ff7812 */ /* 0x000fe2000786c0ff */
[----:B------:R-:W-:Y:S01]  /*3f10*/  FADD.FTZ R37, R68, -R37 ;  /* 0x8000002544257221 */ /* 0x000fe20000010000 */
[----:B------:R-:W-:Y:S01]  /*3f20*/  LOP3.LUT P6, RZ, R120, 0xff0000, RZ, 0xc0, !PT ;  /* 0x00ff000078ff7812 */ /* 0x000fe200078cc0ff */
[----:B------:R-:W-:Y:S01]  /*3f30*/  FMUL.FTZ R116, R116, UR7 ;  /* 0x0000000774747c20 */ /* 0x000fe20008410000 */
[----:B------:R-:W-:Y:S01]  /*3f40*/  LOP3.LUT P5, RZ, R120, 0xff000000, RZ, 0xc0, !PT ;  /* 0xff00000078ff7812 */ /* 0x000fe200078ac0ff */
[----:B------:R-:W-:Y:S01]  /*3f50*/  FFMA.FTZ R37, R37, UR10, R24 ;  /* 0x0000000a25257c23 */ /* 0x000fe20008010018 */
        /* <DEDUP_REMOVED lines=25> */
.L_x_945:
        /* <DEDUP_REMOVED lines=9> */
[----:B------:R-:W-:Y:S01]  /*4180*/  FMUL.FTZ R42, R36, UR10 ;  /* 0x0000000a242a7c20 */ /* 0x000fe20008410000 */
[----:B------:R-:W-:Y:S01]  /*4190*/  FADD.FTZ R37, R70, -R37 ;  /* 0x8000002546257221 */ /* 0x000fe20000010000 */
[--C-:B------:R-:W-:Y:S01]  /*41a0*/  FFMA.FTZ R113, R113, UR11, R122.reuse ;  /* 0x0000000b71717c23 */ /* 0x100fe2000801007a */
[----:B------:R-:W-:Y:S01]  /*41b0*/  LOP3.LUT P6, RZ, R83, 0xff0000, RZ, 0xc0, !PT ;  /* 0x00ff000053ff7812 */ /* 0x000fe200078cc0ff */
[----:B------:R-:W-:Y:S01]  /*41c0*/  FMUL.FTZ R0, R42, UR7 ;  /* 0x000000072a007c20 */ /* 0x000fe20008410000 */
[----:B------:R-:W-:Y:S01]  /*41d0*/  FMUL.FTZ R43, R38, UR10 ;  /* 0x0000000a262b7c20 */ /* 0x000fe20008410000 */
[----:B------:R-:W-:Y:S01]  /*41e0*/  ISETP.GE.U32.AND P3, PT, R120, RZ, PT ;  /* 0x000000ff7800720c */ /* 0x000fe20003f66070 */
[----:B------:R-:W-:Y:S01]  /*41f0*/  FMUL.FTZ R40, R37, UR10 ;  /* 0x0000000a25287c20 */ /* 0x000fe20008410000 */
[----:B------:R-:W-:Y:S01]  /*4200*/  FADD.FTZ R113, R114, -R113 ;  /* 0x8000007172717221 */ /* 0x000fe20000010000 */
[----:B------:R-:W-:Y:S01]  /*4210*/  FSEL R51, R0, RZ, P5 ;  /* 0x000000ff00337208 */ /* 0x000fe20002800000 */
[----:B------:R-:W-:Y:S01]  /*4220*/  FFMA.FTZ R62, R62, UR11, R122 ;  /* 0x0000000b3e3e7c23 */ /* 0x000fe2000801007a */
[----:B------:R-:W-:Y:S01]  /*4230*/  ISETP.GE.U32.AND P5, PT, R82, RZ, PT ;  /* 0x000000ff5200720c */ /* 0x000fe20003fa6070 */
[----:B------:R-:W-:Y:S01]  /*4240*/  FMUL.FTZ R36, R43, UR7 ;  /* 0x000000072b247c20 */ /* 0x000fe20008410000 */
[----:B------:R-:W-:Y:S01]  /*4250*/  FSEL R39, R0, RZ, P6 ;  /* 0x000000ff00277208 */ /* 0x000fe20003000000 */
[----:B------:R-:W-:Y:S01]  /*4260*/  FMUL.FTZ R0, R40, UR7 ;  /* 0x0000000728007c20 */ /* 0x000fe20008410000 */
[----:B------:R-:W-:Y:S01]  /*4270*/  ISETP.GE.U32.AND.EX P3, PT, R121, 0x1000000, PT, P3 ;  /* 0x010000007900780c */ /* 0x000fe20003f66130 */
[----:B------:R-:W-:Y:S01]  /*4280*/  FMUL.FTZ R41, R113, UR10 ;  /* 0x0000000a71297c20 */ /* 0x000fe20008410000 */
[----:B------:R-:W-:Y:S01]  /*4290*/  ISETP.GE.U32.AND.EX P5, PT, R83, 0x1000000, PT, P5 ;  /* 0x010000005300780c */ /* 0x000fe20003fa6150 */
[----:B------:R-:W-:Y:S01]  /*42a0*/  FADD.FTZ R62, R69, -R62 ;  /* 0x8000003e453e7221 */ /* 0x000fe20000010000 */
[----:B------:R-:W-:Y:S01]  /*42b0*/  LOP3.LUT P6, RZ, R121, 0xff, RZ, 0xc0, !PT ;  /* 0x000000ff79ff7812 */ /* 0x000fe200078cc0ff */
[--C-:B------:R-:W-:Y:S01]  /*42c0*/  FFMA.FTZ R61, R61, UR11, R122.reuse ;  /* 0x0000000b3d3d7c23 */ /* 0x100fe2000801007a */
[C---:B------:R-:W-:Y:S01]  /*42d0*/  FSEL R56, R36.reuse, RZ, P3 ;  /* 0x000000ff24387208 */ /* 0x040fe20001800000 */
[----:B------:R-:W-:Y:S01]  /*42e0*/  FMUL.FTZ R47, R47, UR10 ;  /* 0x0000000a2f2f7c20 */ /* 0x000fe20008410000 */
[----:B------:R-:W-:Y:S01]  /*42f0*/  FSEL R44, R36, RZ, P5 ;  /* 0x000000ff242c7208 */ /* 0x000fe20002800000 */
[----:B------:R-:W-:Y:S01]  /*4300*/  FMUL.FTZ R36, R41, UR7 ;  /* 0x0000000729247c20 */ /* 0x000fe20008410000 */
[----:B------:R-:W-:Y:S01]  /*4310*/  FSEL R50, R0, RZ, P6 ;  /* 0x000000ff00327208 */ /* 0x000fe20003000000 */
[----:B------:R-:W-:Y:S01]  /*4320*/  FFMA.FTZ R45, R60, UR11, R122 ;  /* 0x0000000b3c2d7c23 */ /* 0x000fe2000801007a */
[C---:B------:R-:W-:Y:S01]  /*4330*/  LOP3.LUT P3, RZ, R83.reuse, 0xff, RZ, 0xc0, !PT ;  /* 0x000000ff53ff7812 */ /* 0x040fe2000786c0ff */
        /* <DEDUP_REMOVED lines=8> */
[----:B------:R-:W-:Y:S01]  /*43c0*/  FADD.FTZ R68, R68, -R45 ;  /* 0x8000002d44447221 */ /* 0x000fe20000010000 */
[C---:B------:R-:W-:Y:S01]  /*43d0*/  LOP3.LUT P6, RZ, R120.reuse, 0xff000000, RZ, 0xc0, !PT ;  /* 0xff00000078ff7812 */ /* 0x040fe200078cc0ff */
[----:B------:R-:W-:Y:S01]  /*43e0*/  FMUL.FTZ R45, R61, UR10 ;  /* 0x0000000a3d2d7c20 */ /* 0x000fe20008410000 */
[----:B------:R-:W-:-:S02]  /*43f0*/  LOP3.LUT P3, RZ, R120, 0xff0000, RZ, 0xc0, !PT ;  /* 0x00ff000078ff7812 */ /* 0x000fc4000786c0ff */
[----:B------:R-:W-:Y:S01]  /*4400*/  FSEL R57, R36, RZ, P5 ;  /* 0x000000ff24397208 */ /* 0x000fe20002800000 */
[----:B------:R-:W-:Y:S01]  /*4410*/  FMUL.FTZ R36, R45, UR7 ;  /* 0x000000072d247c20 */ /* 0x000fe20008410000 */
[----:B------:R-:W-:Y:S02]  /*4420*/  FSEL R54, R38, RZ, P6 ;  /* 0x000000ff26367208 */ /* 0x000fe40003000000 */
[----:B------:R-:W-:Y:S02]  /*4430*/  LOP3.LUT P5, RZ, R82, 0xff0000, RZ, 0xc0, !PT ;  /* 0x00ff000052ff7812 */ /* 0x000fe400078ac0ff */
[----:B------:R-:W-:Y:S02]  /*4440*/  FSEL R49, R0, RZ, P3 ;  /* 0x000000ff00317208 */ /* 0x000fe40001800000 */
[----:B------:R-:W-:Y:S01]  /*4450*/  F2FP.BF16.F32.PACK_AB R39, R44, R39 ;  /* 0x000000272c27723e */ /* 0x000fe200000010ff */
[----:B------:R-:W-:Y:S01]  /*4460*/  FMUL.FTZ R44, R68, UR10 ;  /* 0x0000000a442c7c20 */ /* 0x000fe20008410000 */
[----:B------:R-:W-:-:S02]  /*4470*/  LOP3.LUT P6, RZ, R82, 0xff000000, RZ, 0xc0, !PT ;  /* 0xff00000052ff7812 */ /* 0x000fc400078cc0ff */
[----:B------:R-:W-:Y:S02]  /*4480*/  LOP3.LUT P3, RZ, R120, 0xff00, RZ, 0xc0, !PT ;  /* 0x0000ff0078ff7812 */ /* 0x000fe4000786c0ff */
[----:B------:R-:W-:Y:S02]  /*4490*/  F2FP.BF16.F32.PACK_AB R51, R56, R51 ;  /* 0x000000333833723e */ /* 0x000fe400000010ff */
[----:B------:R-:W-:Y:S01]  /*44a0*/  FSEL R37, R0, RZ, P5 ;  /* 0x000000ff00257208 */ /* 0x000fe20002800000 */
[----:B------:R-:W-:Y:S01]  /*44b0*/  FMUL.FTZ R0, R44, UR7 ;  /* 0x000000072c007c20 */ /* 0x000fe20008410000 */
[----:B------:R-:W-:Y:S02]  /*44c0*/  FSEL R56, R38, RZ, P6 ;  /* 0x000000ff26387208 */ /* 0x000fe40003000000 */
[----:B------:R-:W-:Y:S02]  /*44d0*/  LOP3.LUT P6, RZ, R82, 0xff00, RZ, 0xc0, !PT ;  /* 0x0000ff0052ff7812 */ /* 0x000fe400078cc0ff */
[----:B------:R-:W-:-:S02]  /*44e0*/  FSEL R55, R36, RZ, P3 ;  /* 0x000000ff24377208 */ /* 0x000fc40001800000 */
[----:B------:R-:W-:Y:S02]  /*44f0*/  LOP3.LUT P5, RZ, R120, 0xff, RZ, 0xc0, !PT ;  /* 0x000000ff78ff7812 */ /* 0x000fe400078ac0ff */
        /* <DEDUP_REMOVED lines=11> */
.L_x_948:
[--C-:B0-----:R-:W-:Y:S01]  /*45b0*/  FFMA.FTZ R36, R119, UR11, R122.reuse ;  /* 0x0000000b77247c23 */ /* 0x101fe2000801007a */
[--C-:B------:R-:W-:Y:S01]  /*45c0*/  FFMA.FTZ R38, R67, UR11, R122.reuse ;  /* 0x0000000b43267c23 */ /* 0x100fe2000801007a */
[----:B------:R-:W-:Y:S01]  /*45d0*/  FFMA.FTZ R39, R112, UR11, R122 ;  /* 0x0000000b70277c23 */ /* 0x000fe2000801007a */
[----:B------:R-:W-:Y:S01]  /*45e0*/  ISETP.GE.U32.AND P3, PT, R120, RZ, PT ;  /* 0x000000ff7800720c */ /* 0x000fe20003f66070 */
[----:B------:R-:W-:Y:S01]  /*45f0*/  FADD.FTZ R36, R117, -R36 ;  /* 0x8000002475247221 */ /* 0x000fe20000010000 */
[----:B------:R-:W-:Y:S01]  /*4600*/  FADD.FTZ R38, R71, -R38 ;  /* 0x8000002647267221 */ /* 0x000fe20000010000 */
[--C-:B------:R-:W-:Y:S01]  /*4610*/  FFMA.FTZ R113, R113, UR11, R122.reuse ;  /* 0x0000000b71717c23 */ /* 0x100fe2000801007a */
[----:B------:R-:W-:Y:S01]  /*4620*/  FADD.FTZ R39, R70, -R39 ;  /* 0x8000002746277221 */ /* 0x000fe20000010000 */
[----:B------:R-:W-:Y:S01]  /*4630*/  FMUL.FTZ R36, R36, UR10 ;  /* 0x0000000a24247c20 */ /* 0x000fe20008410000 */
[----:B------:R-:W-:Y:S01]  /*4640*/  FMUL.FTZ R38, R38, UR10 ;  /* 0x0000000a26267c20 */ /* 0x000fe20008410000 */
[C---:B------:R-:W-:Y:S01]  /*4650*/  ISETP.GE.U32.AND.EX P6, PT, R121.reuse, 0x1000000, PT, P3 ;  /* 0x010000007900780c */ /* 0x040fe20003fc6130 */
[----:B------:R-:W-:Y:S01]  /*4660*/  FADD.FTZ R113, R114, -R113 ;  /* 0x8000007172717221 */ /* 0x000fe20000010000 */
[----:B------:R-:W-:Y:S01]  /*4670*/  FMUL.FTZ R36, R36, UR7 ;  /* 0x0000000724247c20 */ /* 0x000fe20008410000 */
[----:B------:R-:W-:Y:S01]  /*4680*/  FMUL.FTZ R38, R38, UR7 ;  /* 0x0000000726267c20 */ /* 0x000fe20008410000 */
[----:B------:R-:W-:Y:S01]  /*4690*/  LOP3.LUT P5, RZ, R121, 0xff0000, RZ, 0xc0, !PT ;  /* 0x00ff000079ff7812 */ /* 0x000fe200078ac0ff */
[----:B------:R-:W-:Y:S01]  /*46a0*/  FMUL.FTZ R39, R39, UR10 ;  /* 0x0000000a27277c20 */ /* 0x000fe20008410000 */
[----:B------:R-:W-:Y:S01]  /*46b0*/  ISETP.GE.U32.AND P3, PT, R82, RZ, PT ;  /* 0x000000ff5200720c */ /* 0x000fe20003f66070 */
[--C-:B------:R-:W-:Y:S01]  /*46c0*/  FFMA.FTZ R62, R62, UR11, R122.reuse ;  /* 0x0000000b3e3e7c23 */ /* 0x100fe2000801007a */
[----:B------:R-:W-:Y:S01]  /*46d0*/  FFMA.FTZ R0, R111, UR11, R122 ;  /* 0x0000000b6f007c23 */ /* 0x000fe2000801007a */
[----:B------:R-:W-:Y:S01]  /*46e0*/  FSEL R48, R38, RZ, P6 ;  /* 0x000000ff26307208 */ /* 0x000fe20003000000 */
[----:B------:R-:W-:Y:S01]  /*46f0*/  FMUL.FTZ R113, R113, UR10 ;  /* 0x0000000a71717c20 */ /* 0x000fe20008410000 */
[----:B------:R-:W-:Y:S01]  /*4700*/  FSEL R51, R36, RZ, P5 ;  /* 0x000000ff24337208 */ /* 0x000fe20002800000 */
[----:B------:R-:W-:Y:S01]  /*4710*/  FMUL.FTZ R39, R39, UR7 ;  /* 0x0000000727277c20 */ /* 0x000fe20008410000 */
[----:B------:R-:W-:Y:S01]  /*4720*/  ISETP.GE.U32.AND.EX P3, PT, R83, 0x1000000, PT, P3 ;  /* 0x010000005300780c */ /* 0x000fe20003f66130 */
[----:B------:R-:W-:Y:S01]  /*4730*/  FADD.FTZ R62, R69, -R62 ;  /* 0x8000003e453e7221 */ /* 0x000fe20000010000 */
[----:B------:R-:W-:Y:S01]  /*4740*/  LOP3.LUT P6, RZ, R83, 0xff0000, RZ, 0xc0, !PT ;  /* 0x00ff000053ff7812 */ /* 0x000fe200078cc0ff */
[----:B------:R-:W-:Y:S01]  /*4750*/  FADD.FTZ R0, R115, -R0 ;  /* 0x8000000073007221 */ /* 0x000fe20000010000 */
[----:B------:R-:W-:Y:S01]  /*4760*/  LOP3.LUT P5, RZ, R121, 0xff, RZ, 0xc0, !PT ;  /* 0x000000ff79ff7812 */ /* 0x000fe200078ac0ff */
[--C-:B------:R-:W-:Y:S01]  /*4770*/  FFMA.FTZ R61, R61, UR11, R122.reuse ;  /* 0x0000000b3d3d7c23 */ /* 0x100fe2000801007a */
[----:B------:R-:W-:Y:S01]  /*4780*/  FSEL R55, R38, RZ, P3 ;  /* 0x000000ff26377208 */ /* 0x000fe20001800000 */
[----:B------:R-:W-:Y:S01]  /*4790*/  FMUL.FTZ R113, R113, UR7 ;  /* 0x0000000771717c20 */ /* 0x000fe20008410000 */
[----:B------:R-:W-:Y:S01]  /*47a0*/  FSEL R36, R36, RZ, P6 ;  /* 0x000000ff24247208 */ /* 0x000fe20003000000 */
[----:B------:R-:W-:Y:S01]  /*47b0*/  FMUL.FTZ R62, R62, UR10 ;  /* 0x0000000a3e3e7c20 */ /* 0x000fe20008410000 */
[----:B------:R-:W-:Y:S01]  /*47c0*/  LOP3.LUT P3, RZ, R121, 0xff00, RZ, 0xc0, !PT ;  /* 0x0000ff0079ff7812 */ /* 0x000fe2000786c0ff */
[----:B------:R-:W-:Y:S01]  /*47d0*/  FMUL.FTZ R0, R0, UR10 ;  /* 0x0000000a00007c20 */ /* 0x000fe20008410000 */
[----:B------:R-:W-:Y:S01]  /*47e0*/  FSEL R50, R39, RZ, P5 ;  /* 0x000000ff27327208 */ /* 0x000fe20002800000 */
[----:B------:R-:W-:Y:S01]  /*47f0*/  FADD.FTZ R116, R116, -R61 ;  /* 0x8000003d74747221 */ /* 0x000fe20000010000 */
        /* <DEDUP_REMOVED lines=14> */
[----:B------:R-:W-:-:S02]  /*48e0*/  FSEL R49, R62, RZ, P6 ;  /* 0x000000ff3e317208 */ /* 0x000fc40003000000 */
[----:B------:R-:W-:Y:S01]  /*48f0*/  FSEL R54, R0, RZ, P5 ;  /* 0x000000ff00367208 */ /* 0x000fe20002800000 */
[----:B------:R-:W-:Y:S01]  /*4900*/  FMUL.FTZ R37, R37, UR7 ;  /* 0x0000000725257c20 */ /* 0x000fe20008410000 */
        /* <DEDUP_REMOVED lines=21> */
.L_x_944:
        /* <DEDUP_REMOVED lines=9> */
[----:B------:R-:W-:Y:S01]  /*4af0*/  FFMA.FTZ R62, R62, UR11, R122 ;  /* 0x0000000b3e3e7c23 */ /* 0x000fe2000801007a */
[----:B------:R-:W-:Y:S01]  /*4b00*/  FFMA.FTZ R43, R42, UR10, R23 ;  /* 0x0000000a2a2b7c23 */ /* 0x000fe20008010017 */
[----:B------:R-:W-:Y:S01]  /*4b10*/  FFMA.FTZ R42, R117, UR10, R22 ;  /* 0x0000000a752a7c23 */ /* 0x000fe20008010016 */
[----:B------:R-:W-:Y:S01]  /*4b20*/  FADD.FTZ R41, R68, -R41 ;  /* 0x8000002944297221 */ /* 0x000fe20000010000 */
[----:B------:R-:W-:Y:S01]  /*4b30*/  FFMA.FTZ R0, R111, UR11, R122 ;  /* 0x0000000b6f007c23 */ /* 0x000fe2000801007a */
[----:B------:R-:W-:Y:S01]  /*4b40*/  FADD.FTZ R69, R69, -R62 ;  /* 0x8000003e45457221 */ /* 0x000fe20000010000 */
[----:B------:R-:W-:Y:S01]  /*4b50*/  FMUL.FTZ R40, R42, UR7 ;  /* 0x000000072a287c20 */ /* 0x000fe20008410000 */
[----:B------:R-:W-:Y:S01]  /*4b60*/  ISETP.GE.U32.AND P3, PT, R120, RZ, PT ;  /* 0x000000ff7800720c */ /* 0x000fe20003f66070 */
[----:B------:R-:W-:Y:S01]  /*4b70*/  FFMA.FTZ R44, R41, UR10, R24 ;  /* 0x0000000a292c7c23 */ /* 0x000fe20008010018 */
[----:B------:R-:W-:Y:S01]  /*4b80*/  LOP3.LUT P5, RZ, R121, 0xff0000, RZ, 0xc0, !PT ;  /* 0x00ff000079ff7812 */ /* 0x000fe200078ac0ff */
[--C-:B------:R-:W-:Y:S01]  /*4b90*/  FFMA.FTZ R113, R113, UR11, R122.reuse ;  /* 0x0000000b71717c23 */ /* 0x100fe2000801007a */
[----:B------:R-:W-:Y:S01]  /*4ba0*/  FFMA.FTZ R61, R61, UR11, R122 ;  /* 0x0000000b3d3d7c23 */ /* 0x000fe2000801007a */
[----:B------:R-:W-:Y:S01]  /*4bb0*/  FADD.FTZ R50, R115, -R0 ;  /* 0x8000000073327221 */ /* 0x000fe20000010000 */
[----:B------:R-:W-:Y:S01]  /*4bc0*/  FMUL.FTZ R41, R43, UR7 ;  /* 0x000000072b297c20 */ /* 0x000fe20008410000 */
[----:B------:R-:W-:Y:S01]  /*4bd0*/  ISETP.GE.U32.AND.EX P3, PT, R121, 0x1000000, PT, P3 ;  /* 0x010000007900780c */ /* 0x000fe20003f66130 */
[----:B------:R-:W-:Y:S01]  /*4be0*/  FMUL.FTZ R0, R44, UR7 ;  /* 0x000000072c007c20 */ /* 0x000fe20008410000 */
[----:B------:R-:W-:Y:S01]  /*4bf0*/  FSEL R58, R40, RZ, P5 ;  /* 0x000000ff283a7208 */ /* 0x000fe20002800000 */
[----:B------:R-:W-:Y:S01]  /*4c00*/  FFMA.FTZ R46, R69, UR10, R26 ;  /* 0x0000000a452e7c23 */ /* 0x000fe2000801001a */
[----:B------:R-:W-:Y:S01]  /*4c10*/  FADD.FTZ R114, R114, -R113 ;  /* 0x8000007172727221 */ /* 0x000fe20000010000 */
[----:B------:R-:W-:Y:S01]  /*4c20*/  LOP3.LUT P6, RZ, R120, 0xff, RZ, 0xc0, !PT ;  /* 0x000000ff78ff7812 */ /* 0x000fe200078cc0ff */
[----:B------:R-:W-:Y:S01]  /*4c30*/  FFMA.FTZ R40, R45, UR10, R20 ;  /* 0x0000000a2d287c23 */ /* 0x000fe20008010014 */
[----:B------:R-:W-:Y:S01]  /*4c40*/  FADD.FTZ R116, R116, -R61 ;  /* 0x8000003d74747221 */ /* 0x000fe20000010000 */
[----:B------:R-:W-:Y:S01]  /*4c50*/  FSEL R59, R41, RZ, P3 ;  /* 0x000000ff293b7208 */ /* 0x000fe20001800000 */
[----:B------:R-:W-:Y:S01]  /*4c60*/  FMUL.FTZ R48, R46, UR7 ;  /* 0x000000072e307c20 */ /* 0x000fe20008410000 */
        /* <DEDUP_REMOVED lines=23> */
.L_x_950:
[--C-:B0-----:R-:W-:Y:S01]  /*4de0*/  FFMA.FTZ R48, R119, UR11, R122.reuse ;  /* 0x0000000b77307c23 */ /* 0x101fe2000801007a */
[--C-:B------:R-:W-:Y:S01]  /*4df0*/  FFMA.FTZ R50, R67, UR11, R122.reuse ;  /* 0x0000000b43327c23 */ /* 0x100fe2000801007a */
[--C-:B------:R-:W-:Y:S01]  /*4e00*/  FFMA.FTZ R62, R62, UR11, R122.reuse ;  /* 0x0000000b3e3e7c23 */ /* 0x100fe2000801007a */
[----:B------:R-:W-:Y:S01]  /*4e10*/  FFMA.FTZ R51, R112, UR11, R122 ;  /* 0x0000000b70337c23 */ /* 0x000fe2000801007a */
[----:B------:R-:W-:Y:S01]  /*4e20*/  FADD.FTZ R117, R117, -R48 ;  /* 0x8000003075757221 */ /* 0x000fe20000010000 */
[----:B------:R-:W-:Y:S01]  /*4e30*/  FADD.FTZ R50, R71, -R50 ;  /* 0x8000003247327221 */ /* 0x000fe20000010000 */
[----:B------:R-:W-:Y:S01]  /*4e40*/  FFMA.FTZ R113, R113, UR11, R122 ;  /* 0x0000000b71717c23 */ /* 0x000fe2000801007a */
[----:B------:R-:W-:Y:S01]  /*4e50*/  FADD.FTZ R69, R69, -R62 ;  /* 0x8000003e45457221 */ /* 0x000fe20000010000 */
[----:B------:R-:W-:Y:S01]  /*4e60*/  FFMA.FTZ R117, R117, UR10, R22 ;  /* 0x0000000a75757c23 */ /* 0x000fe20008010016 */
[----:B------:R-:W-:Y:S01]  /*4e70*/  FFMA.FTZ R50, R50, UR10, R23 ;  /* 0x0000000a32327c23 */ /* 0x000fe20008010017 */
[----:B------:R-:W-:Y:S01]  /*4e80*/  FADD.FTZ R51, R70, -R51 ;  /* 0x8000003346337221 */ /* 0x000fe20000010000 */
[----:B------:R-:W-:Y:S01]  /*4e90*/  FADD.FTZ R114, R114, -R113 ;  /* 0x8000007172727221 */ /* 0x000fe20000010000 */
[----:B------:R-:W-:Y:S01]  /*4ea0*/  ISETP.GE.U32.AND P3, PT, R120, RZ, PT ;  /* 0x000000ff7800720c */ /* 0x000fe20003f66070 */
[--C-:B------:R-:W-:Y:S01]  /*4eb0*/  FFMA.FTZ R61, R61, UR11, R122.reuse ;  /* 0x0000000b3d3d7c23 */ /* 0x100fe2000801007a */
[--C-:B------:R-:W-:Y:S01]  /*4ec0*/  FFMA.FTZ R0, R111, UR11, R122.reuse ;  /* 0x0000000b6f007c23 */ /* 0x100fe2000801007a */
[----:B------:R-:W-:Y:S01]  /*4ed0*/  FFMA.FTZ R49, R60, UR11, R122 ;  /* 0x0000000b3c317c23 */ /* 0x000fe2000801007a */
[----:B------:R-:W-:Y:S01]  /*4ee0*/  FMUL.FTZ R50, R50, UR7 ;  /* 0x0000000732327c20 */ /* 0x000fe20008410000 */
[----:B------:R-:W-:Y:S01]  /*4ef0*/  FMUL.FTZ R117, R117, UR7 ;  /* 0x0000000775757c20 */ /* 0x000fe20008410000 */
[----:B------:R-:W-:Y:S01]  /*4f00*/  LOP3.LUT P5, RZ, R121, 0xff0000, RZ, 0xc0, !PT ;  /* 0x00ff000079ff7812 */ /* 0x000fe200078ac0ff */
[----:B------:R-:W-:Y:S01]  /*4f10*/  FFMA.FTZ R51, R51, UR10, R20 ;  /* 0x0000000a33337c23 */ /* 0x000fe20008010014 */
[----:B------:R-:W-:Y:S01]  /*4f20*/  ISETP.GE.U32.AND.EX P3, PT, R121, 0x1000000, PT, P3 ;  /* 0x010000007900780c */ /* 0x000fe20003f66130 */
[----:B------:R-:W-:Y:S01]  /*4f30*/  FFMA.FTZ R114, R114, UR10, R21 ;  /* 0x0000000a72727c23 */ /* 0x000fe20008010015 */
[----:B------:R-:W-:Y:S01]  /*4f40*/  FFMA.FTZ R69, R69, UR10, R26 ;  /* 0x0000000a45457c23 */ /* 0x000fe2000801001a */
        /* <DEDUP_REMOVED lines=9> */
[----:B------:R-:W-:Y:S01]  /*4fe0*/  FFMA.FTZ R116, R116, UR10, R25 ;  /* 0x0000000a74747c23 */ /* 0x000fe20008010019 */
[----:B------:R-:W-:Y:S01]  /*4ff0*/  LOP3.LUT P3, RZ, R121, 0xff00, RZ, 0xc0, !PT ;  /* 0x0000ff0079ff7812 */ /* 0x000fe2000786c0ff */
[----:B------:R-:W-:Y:S01]  /*5000*/  FFMA.FTZ R0, R0, UR10, R27 ;  /* 0x0000000a00007c23 */ /* 0x000fe2000801001b */
[----:B------:R-:W-:Y:S01]  /*5010*/  LOP3.LUT P5, RZ, R120, 0xff0000, RZ, 0xc0, !PT ;  /* 0x00ff000078ff7812 */ /* 0x000fe200078ac0ff */
[----:B------:R-:W-:Y:S01]  /*5020*/  FFMA.FTZ R49, R49, UR10, R24 ;  /* 0x0000000a31317c23 */ /* 0x000fe20008010018 */
        /* <DEDUP_REMOVED lines=17> */
.L_x_949:
[----:B------:R-:W-:Y:S05]  /*5140*/  @!P2 BRA `(.L_x_951) ;  /* 0x0000000000d8a947 */ /* 0x000fea0003800000 */
[--C-:B0-----:R-:W-:Y:S01]  /*5150*/  FFMA.FTZ R42, R119, UR11, R122.reuse ;  /* 0x0000000b772a7c23 */ /* 0x101fe2000801007a */
[--C-:B------:R-:W-:Y:S01]  /*5160*/  FFMA.FTZ R44, R67, UR11, R122.reuse ;  /* 0x0000000b432c7c23 */ /* 0x100fe2000801007a */
[--C-:B------:R-:W-:Y:S01]  /*5170*/  FFMA.FTZ R41, R60, UR11, R122.reuse ;  /* 0x0000000b3c297c23 */ /* 0x100fe2000801007a */
[----:B------:R-:W-:Y:S01]  /*5180*/  FFMA.FTZ R43, R112, UR11, R122 ;  /* 0x0000000b702b7c23 */ /* 0x000fe2000801007a */
[----:B------:R-:W-:Y:S01]  /*5190*/  FADD.FTZ R42, R117, -R42 ;  /* 0x8000002a752a7221 */ /* 0x000fe20000010000 */
[----:B------:R-:W-:Y:S01]  /*51a0*/  FADD.FTZ R44, R71, -R44 ;  /* 0x8000002c472c7221 */ /* 0x000fe20000010000 */
[--C-:B------:R-:W-:Y:S01]  /*51b0*/  FFMA.FTZ R62, R62, UR11, R122.reuse ;  /* 0x0000000b3e3e7c23 */ /* 0x100fe2000801007a */
[----:B------:R-:W-:Y:S01]  /*51c0*/  FADD.FTZ R41, R68, -R41 ;  /* 0x8000002944297221 */ /* 0x000fe20000010000 */
[----:B------:R-:W-:Y:S01]  /*51d0*/  FADD.FTZ R40, R70, -R43 ;  /* 0x8000002b46287221 */ /* 0x000fe20000010000 */
[----:B------:R-:W-:Y:S01]  /*51e0*/  FFMA.FTZ R0, R111, UR11, R122 ;  /* 0x0000000b6f007c23 */ /* 0x000fe2000801007a */
[----:B------:R-:W-:Y:S01]  /*51f0*/  FMUL.FTZ R43, R44, UR10 ;  /* 0x0000000a2c2b7c20 */ /* 0x000fe20008410000 */
[----:B------:R-:W-:Y:S01]  /*5200*/  FMUL.FTZ R42, R42, UR10 ;  /* 0x0000000a2a2a7c20 */ /* 0x000fe20008410000 */
[----:B------:R-:W-:Y:S01]  /*5210*/  FADD.FTZ R62, R69, -R62 ;  /* 0x8000003e453e7221 */ /* 0x000fe20000010000 */
[----:B------:R-:W-:Y:S01]  /*5220*/  ISETP.GE.U32.AND P3, PT, R120, RZ, PT ;  /* 0x000000ff7800720c */ /* 0x000fe20003f66070 */
[----:B------:R-:W-:Y:S01]  /*5230*/  FMUL.FTZ R44, R41, UR10 ;  /* 0x0000000a292c7c20 */ /* 0x000fe20008410000 */
[--C-:B------:R-:W-:Y:S01]  /*5240*/  FFMA.FTZ R113, R113, UR11, R122.reuse ;  /* 0x0000000b71717c23 */ /* 0x100fe2000801007a */
[----:B------:R-:W-:Y:S01]  /*5250*/  FFMA.FTZ R61, R61, UR11, R122 ;  /* 0x0000000b3d3d7c23 */ /* 0x000fe2000801007a */
[----:B------:R-:W-:Y:S01]  /*5260*/  FADD.FTZ R47, R115, -R0 ;  /* 0x80000000732f7221 */ /* 0x000fe20000010000 */
[----:B------:R-:W-:Y:S01]  /*5270*/  FMUL.FTZ R45, R43, UR7 ;  /* 0x000000072b2d7c20 */ /* 0x000fe20008410000 */
[----:B------:R-:W-:Y:S01]  /*5280*/  FMUL.FTZ R41, R42, UR7 ;  /* 0x000000072a297c20 */ /* 0x000fe20008410000 */
[C---:B------:R-:W-:Y:S01]  /*5290*/  LOP3.LUT P5, RZ, R121.reuse, 0xff0000, RZ, 0xc0, !PT ;  /* 0x00ff000079ff7812 */ /* 0x040fe200078ac0ff */
[----:B------:R-:W-:Y:S01]  /*52a0*/  FMUL.FTZ R0, R44, UR7 ;  /* 0x000000072c007c20 */ /* 0x000fe20008410000 */
[----:B------:R-:W-:Y:S01]  /*52b0*/  ISETP.GE.U32.AND.EX P3, PT, R121, 0x1000000, PT, P3 ;  /* 0x010000007900780c */ /* 0x000fe20003f66130 */
[----:B------:R-:W-:Y:S01]  /*52c0*/  FMUL.FTZ R46, R62, UR10 ;  /* 0x0000000a3e2e7c20 */ /* 0x000fe20008410000 */
[----:B------:R-:W-:Y:S01]  /*52d0*/  FADD.FTZ R113, R114, -R113 ;  /* 0x8000007172717221 */ /* 0x000fe20000010000 */
        /* <DEDUP_REMOVED lines=29> */
.L_x_951:
        /* <DEDUP_REMOVED lines=8> */
[----:B------:R-:W-:Y:S01]  /*5530*/  FMUL.FTZ R48, R48, UR10 ;  /* 0x0000000a30307c20 */ /* 0x000fe20008410000 */
[----:B------:R-:W-:Y:S01]  /*5540*/  FMUL.FTZ R50, R50, UR10 ;  /* 0x0000000a32327c20 */ /* 0x000fe20008410000 */
        /* <DEDUP_REMOVED lines=9> */
[----:B------:R-:W-:Y:S01]  /*55e0*/  FMUL.FTZ R51, R51, UR10 ;  /* 0x0000000a33337c20 */ /* 0x000fe20008410000 */
[----:B------:R-:W-:Y:S01]  /*55f0*/  ISETP.GE.U32.AND.EX P3, PT, R121, 0x1000000, PT, P3 ;  /* 0x010000007900780c */ /* 0x000fe20003f66130 */
[----:B------:R-:W-:Y:S01]  /*5600*/  FMUL.FTZ R113, R113, UR10 ;  /* 0x0000000a71717c20 */ /* 0x000fe20008410000 */
[----:B------:R-:W-:Y:S01]  /*5610*/  FMUL.FTZ R62, R62, UR10 ;  /* 0x0000000a3e3e7c20 */ /* 0x000fe20008410000 */
        /* <DEDUP_REMOVED lines=29> */
[----:B------:R-:W-:-:S07]  /*57f0*/  F2FP.BF16.F32.PACK_AB R48, R61, R48 ;  /* 0x000000303d30723e */ /* 0x000fce00000010ff */
.L_x_947:
        /* <DEDUP_REMOVED lines=11> */
[----:B------:R-:W-:Y:S02]  /*58b0*/  MOV R30, R4 ;  /* 0x00000004001e7202 */ /* 0x000fe40000000f00 */
        /* <DEDUP_REMOVED lines=31> */
.L_x_933:
[----:B------:R-:W0:Y:S08]  /*5ab0*/  S2UR UR4, SR_CTAID.X ;  /* 0x00000000000479c3 */ /* 0x000e300000002500 */
        /* <DEDUP_REMOVED lines=16> */
.L_x_953:
        /* <DEDUP_REMOVED lines=12> */
.L_x_2803:


//--------------------- .text._ZN10layer_norm31ln_parallel_residual_bwd_kernelINS_13Kernel_traitsIf13__nv_bfloat16fS2_fjLj2048ELj1ELj1ELj4ELj16ENS_18Kernel_traits_baseILj2048EfS2_fS2_fjLj128EEEEELb0ELb0ELb0EEEvNS_9BwdParamsE --------------------------
	.section	.text._ZN10layer_norm31ln_parallel_residual_bwd_kernelINS_13Kernel_traitsIf13__nv_bfloat16fS2_fjLj2048ELj1ELj1ELj4ELj16ENS_18Kernel_traits_baseILj2048EfS2_fS2_fjLj128EEEEELb0ELb0ELb0EEEvNS_9BwdParamsE,"ax",@progbits
	.align	128
        .global         _ZN10layer_norm31ln_parallel_residual_bwd_kernelINS_13Kernel_traitsIf13__nv_bfloat16fS2_fjLj2048ELj1ELj1ELj4ELj16ENS_18Kernel_traits_baseILj2048EfS2_fS2_fjLj128EEEEELb0ELb0ELb0EEEvNS_9BwdParamsE
        .type           _ZN10layer_norm31ln_parallel_residual_bwd_kernelINS_13Kernel_traitsIf13__nv_bfloat16fS2_fjLj2048ELj1ELj1ELj4ELj16ENS_18Kernel_traits_baseILj2048EfS2_fS2_fjLj128EEEEELb0ELb0ELb0EEEvNS_9BwdParamsE,@function
        .size           _ZN10layer_norm31ln_parallel_residual_bwd_kernelINS_13Kernel_traitsIf13__nv_bfloat16fS2_fjLj2048ELj1ELj1ELj4ELj16ENS_18Kernel_traits_baseILj2048EfS2_fS2_fjLj128EEEEELb0ELb0ELb0EEEvNS_9BwdParamsE,(.L_x_2804 - _ZN10layer_norm31ln_parallel_residual_bwd_kernelINS_13Kernel_traitsIf13__nv_bfloat16fS2_fjLj2048ELj1ELj1ELj4ELj16ENS_18Kernel_traits_baseILj2048EfS2_fS2_fjLj128EEEEELb0ELb0ELb0EEEvNS_9BwdParamsE)
        .other          _ZN10layer_norm31ln_parallel_residual_bwd_kernelINS_13Kernel_traitsIf13__nv_bfloat16fS2_fjLj2048ELj1ELj1ELj4ELj16ENS_18Kernel_traits_baseILj2048EfS2_fS2_fjLj128EEEEELb0ELb0ELb0EEEvNS_9BwdParamsE,@"STO_CUDA_ENTRY STV_DEFAULT"
_ZN10layer_norm31ln_parallel_residual_bwd_kernelINS_13Kernel_traitsIf13__nv_bfloat16fS2_fjLj2048ELj1ELj1ELj4ELj16ENS_18Kernel_traits_baseILj2048EfS2_fS2_fjLj128EEEEELb0ELb0ELb0EEEvNS_9BwdParamsE:
.text._ZN10layer_norm31ln_parallel_residual_bwd_kernelINS_13Kernel_traitsIf13__nv_bfloat16fS2_fjLj2048ELj1ELj1ELj4ELj16ENS_18Kernel_traits_baseILj2048EfS2_fS2_fjLj128EEEEELb0ELb0ELb0EEEvNS_9BwdParamsE:
        /* <DEDUP_REMOVED lines=109> */
.L_x_981:
        /* <DEDUP_REMOVED lines=24> */
[----:B0-----:R-:W-:-:S05]  /*0850*/  IMAD.WIDE.U32 R164, R2, 0x20, R164 ;  /* 0x0000002002a47825 */ /* 0x001fca00078e00a4 */
[----:B------:R-:W4:Y:S01]  /*0860*/  LDG.E.128 R156, desc[UR20][R164.64] ;  /* 0x00000014a49c7981 */ /* 0x000f22000c1e1d00 */
[----:B--2---:R-:W-:-:S03]  /*0870*/  IMAD.WIDE.U32 R128, R2, 0x10, R128 ;  /* 0x0000001002807825 */ /* 0x004fc600078e0080 */
[----:B------:R0:W2:Y:S04]  /*0880*/  LDG.E.128 R152, desc[UR20][R164.64+0x10] ;  /* 0x00001014a4987981 */ /* 0x0000a8000c1e1d00 */
[----:B------:R-:W2:Y:S01]  /*0890*/  LDG.E.128 R128, desc[UR20][R128.64] ;  /* 0x0000001480807981 */ /* 0x000ea2000c1e1d00 */
[----:B---3--:R-:W-:-:S06]  /*08a0*/  IMAD.WIDE.U32 R132, R2, 0x10, R132 ;  /* 0x0000001002847825 */ /* 0x008fcc00078e0084 */
[----:B------:R-:W3:Y:S01]  /*08b0*/  LDG.E.128 R132, desc[UR20][R132.64] ;  /* 0x0000001484847981 */ /* 0x000ee2000c1e1d00 */
[----:B----4-:R-:W-:-:S04]  /*08c0*/  ISETP.NE.U32.AND P0, PT, RZ, UR24, PT ;  /* 0x00000018ff007c0c */ /* 0x010fc8000bf05070 */
[----:B------:R-:W-:-:S13]  /*08d0*/  ISETP.NE.AND.EX P0, PT, RZ, UR25, PT, P0 ;  /* 0x00000019ff007c0c */ /* 0x000fda000bf05300 */
[----:B------:R-:W4:Y:S02]  /*08e0*/  @P0 LDC.64 R162, c[0x0][0x438] ;  /* 0x00010e00ffa20b82 */ /* 0x000f240000000a00 */
[----:B----4-:R-:W-:-:S05]  /*08f0*/  @P0 IMAD.WIDE.U32 R162, R2, 0x20, R162 ;  /* 0x0000002002a20825 */ /* 0x010fca00078e00a2 */
[----:B------:R-:W5:Y:S04]  /*0900*/  @P0 LDG.E.128 R8, desc[UR20][R162.64] ;  /* 0x00000014a2080981 */ /* 0x000f68000c1e1d00 */
[----:B------:R4:W5:Y:S01]  /*0910*/  @P0 LDG.E.128 R4, desc[UR20][R162.64+0x10] ;  /* 0x00001014a2040981 */ /* 0x000962000c1e1d00 */
[C-C-:B------:R-:W-:Y:S01]  /*0920*/  FADD.FTZ R3, -R160.reuse, R156.reuse ;  /* 0x0000009ca0037221 */ /* 0x140fe20000010100 */
[C---:B------:R-:W-:Y:S01]  /*0930*/  FADD.FTZ R161, -R160.reuse, R157 ;  /* 0x0000009da0a17221 */ /* 0x040fe20000010100 */
[----:B------:R-:W-:Y:S01]  /*0940*/  FADD.FTZ R166, -R160, R159 ;  /* 0x0000009fa0a67221 */ /* 0x000fe20000010100 */
[C---:B--2---:R-:W-:Y:S02]  /*0950*/  PRMT R156, R128.reuse, 0x7632, R156 ;  /* 0x00007632809c7816 */ /* 0x044fe4000000009c */
[----:B------:R-:W-:-:S02]  /*0960*/  SHF.L.U32 R157, R128, 0x10, RZ ;  /* 0x00000010809d7819 */ /* 0x000fc400000006ff */
[C---:B------:R-:W-:Y:S02]  /*0970*/  PRMT R159, R129.reuse, 0x7632, R159 ;  /* 0x00007632819f7816 */ /* 0x040fe4000000009f */
[----:B---3--:R-:W-:Y:S02]  /*0980*/  PRMT R128, R132, 0x7632, R128 ;  /* 0x0000763284807816 */ /* 0x008fe40000000080 */
[----:B0-----:R-:W-:Y:S02]  /*0990*/  SHF.L.U32 R165, R129, 0x10, RZ ;  /* 0x0000001081a57819 */ /* 0x001fe400000006ff */
[----:B------:R-:W-:Y:S02]  /*09a0*/  SHF.L.U32 R128, R128, 0x10, RZ ;  /* 0x0000001080807819 */ /* 0x000fe400000006ff */
[----:B------:R-:W-:Y:S02]  /*09b0*/  SHF.L.U32 R129, R132, 0x10, RZ ;  /* 0x0000001084817819 */ /* 0x000fe400000006ff */
[----:B------:R-:W-:-:S02]  /*09c0*/  PRMT R132, R133, 0x7632, R132 ;  /* 0x0000763285847816 */ /* 0x000fc40000000084 */
[C---:B------:R-:W-:Y:S02]  /*09d0*/  PRMT R164, R130.reuse, 0x7632, R164 ;  /* 0x0000763282a47816 */ /* 0x040fe400000000a4 */
[----:B------:R-:W-:Y:S01]  /*09e0*/  SHF.L.U32 R167, R130, 0x10, RZ ;  /* 0x0000001082a77819 */ /* 0x000fe200000006ff */
[----:B-----5:R-:W-:Y:S01]  /*09f0*/  FMUL.FTZ R130, R97, R128 ;  /* 0x0000008061827220 */ /* 0x020fe20000410000 */
[C---:B------:R-:W-:Y:S02]  /*0a00*/  PRMT R172, R135.reuse, 0x7632, R172 ;  /* 0x0000763287ac7816 */ /* 0x040fe400000000ac */
[----:B------:R-:W-:Y:S01]  /*0a10*/  SHF.L.U32 R173, R135, 0x10, RZ ;  /* 0x0000001087ad7819 */ /* 0x000fe200000006ff */
[----:B------:R-:W-:Y:S01]  /*0a20*/  FADD.FTZ R135, -R160, R152 ;  /* 0x00000098a0877221 */ /* 0x000fe20000010100 */
[----:B------:R-:W-:Y:S01]  /*0a30*/  SHF.L.U32 R156, R156, 0x10, RZ ;  /* 0x000000109c9c7819 */ /* 0x000fe200000006ff */
[----:B------:R-:W-:Y:S01]  /*0a40*/  FMUL.FTZ R152, R161, UR14 ;  /* 0x0000000ea1987c20 */ /* 0x000fe20008410000 */
[----:B------:R-:W-:Y:S01]  /*0a50*/  SHF.L.U32 R132, R132, 0x10, RZ ;  /* 0x0000001084847819 */ /* 0x000fe200000006ff */
[----:B------:R-:W-:Y:S01]  /*0a60*/  FADD.FTZ R168, -R160, R153 ;  /* 0x00000099a0a87221 */ /* 0x000fe20000010100 */
[----:B------:R-:W-:Y:S01]  /*0a70*/  PRMT R170, R131, 0x7632, R170 ;  /* 0x0000763283aa7816 */ /* 0x000fe200000000aa */
[-C--:B------:R-:W-:Y:S01]  /*0a80*/  FFMA.FTZ R153, R105, R156.reuse, R130 ;  /* 0x0000009c69997223 */ /* 0x080fe20000010082 */
[----:B------:R-:W-:Y:S01]  /*0a90*/  SHF.L.U32 R171, R131, 0x10, RZ ;  /* 0x0000001083ab7819 */ /* 0x000fe200000006ff */
[----:B------:R-:W-:Y:S01]  /*0aa0*/  FMUL.FTZ R3, R3, UR14 ;  /* 0x0000000e03037c20 */ /* 0x000fe20008410000 */
[----:B----4-:R-:W-:Y:S01]  /*0ab0*/  PRMT R162, R134, 0x7632, R162 ;  /* 0x0000763286a27816 */ /* 0x010fe200000000a2 */
[----:B------:R-:W-:Y:S01]  /*0ac0*/  FMUL.FTZ R131, R96, R129 ;  /* 0x0000008160837220 */ /* 0x000fe20000410000 */
[----:B------:R-:W-:Y:S01]  /*0ad0*/  SHF.L.U32 R163, R134, 0x10, RZ ;  /* 0x0000001086a37819 */ /* 0x000fe200000006ff */
[----:B------:R-:W-:Y:S01]  /*0ae0*/  FFMA.FTZ R73, R152, R156, R73 ;  /* 0x0000009c98497223 */ /* 0x000fe20000010049 */
[----:B------:R-:W-:Y:S01]  /*0af0*/  FADD.FTZ R57, R57, R156 ;  /* 0x0000009c39397221 */ /* 0x000fe20000010000 */
[----:B------:R-:W-:Y:S01]  /*0b00*/  SHF.L.U32 R130, R159, 0x10, RZ ;  /* 0x000000109f827819 */ /* 0x000fe200000006ff */
[----:B------:R-:W-:Y:S01]  /*0b10*/  FMUL.FTZ R156, R166, UR14 ;  /* 0x0000000ea69c7c20 */ /* 0x000fe20008410000 */
[----:B------:R-:W-:Y:S01]  /*0b20*/  FMUL.FTZ R134, R99, R132 ;  /* 0x0000008463867220 */ /* 0x000fe20000410000 */
[----:B------:R-:W-:Y:S01]  /*0b30*/  FADD.FTZ R169, -R160, R154 ;  /* 0x0000009aa0a97221 */ /* 0x000fe20000010100 */
[----:B------:R-:W-:Y:S01]  /*0b40*/  FADD.FTZ R56, R56, R157 ;  /* 0x0000009d38387221 */ /* 0x000fe20000010000 */
[-C--:B------:R-:W-:Y:S01]  /*0b50*/  FFMA.FTZ R154, R104, R157.reuse, R131 ;  /* 0x0000009d689a7223 */ /* 0x080fe20000010083 */
[----:B------:R-:W-:Y:S01]  /*0b60*/  FFMA.FTZ R72, R3, R157, R72 ;  /* 0x0000009d03487223 */ /* 0x000fe20000010048 */
[----:B------:R-:W-:Y:S01]  /*0b70*/  SHF.L.U32 R133, R133, 0x10, RZ ;  /* 0x0000001085857819 */ /* 0x000fe200000006ff */
[-C--:B------:R-:W-:Y:S01]  /*0b80*/  FFMA.FTZ R75, R156, R130.reuse, R75 ;  /* 0x000000829c4b7223 */ /* 0x080fe2000001004b */
[----:B------:R-:W-:Y:S01]  /*0b90*/  FFMA.FTZ R157, R107, R130, R134 ;  /* 0x000000826b9d7223 */ /* 0x000fe20000010086 */
[----:B------:R-:W-:Y:S01]  /*0ba0*/  FADD.FTZ R59, R59, R130 ;  /* 0x000000823b3b7221 */ /* 0x000fe20000010000 */
[----:B------:R-:W-:Y:S01]  /*0bb0*/  SHF.L.U32 R130, R162, 0x10, RZ ;  /* 0x00000010a2827819 */ /* 0x000fe200000006ff */
[----:B------:R-:W-:Y:S01]  /*0bc0*/  FADD.FTZ R158, -R160, R158 ;  /* 0x0000009ea09e7221 */ /* 0x000fe20000010100 */
[----:B------:R-:W-:Y:S01]  /*0bd0*/  FFMA.FTZ R41, R152, R128, R41 ;  /* 0x0000008098297223 */ /* 0x000fe20000010029 */
[----:B------:R-:W-:Y:S01]  /*0be0*/  FADD.FTZ R25, R25, R128 ;  /* 0x0000008019197221 */ /* 0x000fe20000010000 */
[----:B------:R-:W-:Y:S01]  /*0bf0*/  FMUL.FTZ R131, R98, R133 ;  /* 0x0000008562837220 */ /* 0x000fe20000410000 */
[----:B------:R-:W-:Y:S01]  /*0c00*/  FFMA.FTZ R43, R156, R132, R43 ;  /* 0x000000849c2b7223 */ /* 0x000fe2000001002b */
[----:B------:R-:W-:Y:S01]  /*0c10*/  FADD.FTZ R27, R27, R132 ;  /* 0x000000841b1b7221 */ /* 0x000fe20000010000 */
[----:B------:R-:W-:Y:S01]  /*0c20*/  SHF.L.U32 R128, R164, 0x10, RZ ;  /* 0x00000010a4807819 */ /* 0x000fe200000006ff */
[----:B------:R-:W-:Y:S01]  /*0c30*/  FADD.FTZ R24, R24, R129 ;  /* 0x0000008118187221 */ /* 0x000fe20000010000 */
[----:B------:R-:W-:Y:S01]  /*0c40*/  FFMA.FTZ R40, R3, R129, R40 ;  /* 0x0000008103287223 */ /* 0x000fe20000010028 */
[----:B------:R-:W-:Y:S01]  /*0c50*/  FMUL.FTZ R162, R168, UR14 ;  /* 0x0000000ea8a27c20 */ /* 0x000fe20008410000 */
[----:B------:R-:W-:Y:S01]  /*0c60*/  FMUL.FTZ R132, R93, R130 ;  /* 0x000000825d847220 */ /* 0x000fe20000410000 */
[----:B------:R-:W-:Y:S01]  /*0c70*/  FADD.FTZ R174, -R160, R155 ;  /* 0x0000009ba0ae7221 */ /* 0x000fe20000010100 */
[----:B------:R-:W-:Y:S01]  /*0c80*/  FMUL.FTZ R129, R92, R163 ;  /* 0x000000a35c817220 */ /* 0x000fe20000410000 */
[----:B------:R-:W-:Y:S01]  /*0c90*/  FMUL.FTZ R155, R158, UR14 ;  /* 0x0000000e9e9b7c20 */ /* 0x000fe20008410000 */
[----:B------:R-:W-:Y:S01]  /*0ca0*/  FFMA.FTZ R158, R106, R165, R131 ;  /* 0x000000a56a9e7223 */ /* 0x000fe20000010083 */
[----:B------:R-:W-:Y:S01]  /*0cb0*/  FADD.FTZ R53, R53, R128 ;  /* 0x0000008035357221 */ /* 0x000fe20000010000 */
[-C--:B------:R-:W-:Y:S01]  /*0cc0*/  FFMA.FTZ R161, R101, R128.reuse, R132 ;  /* 0x0000008065a17223 */ /* 0x080fe20000010084 */
[----:B------:R-:W-:Y:S01]  /*0cd0*/  FFMA.FTZ R69, R162, R128, R69 ;  /* 0x00000080a2457223 */ /* 0x000fe20000010045 */
[----:B------:R-:W-:Y:S01]  /*0ce0*/  FMUL.FTZ R131, R94, R173 ;  /* 0x000000ad5e837220 */ /* 0x000fe20000410000 */
[----:B------:R-:W-:Y:S01]  /*0cf0*/  FFMA.FTZ R164, R100, R167, R129 ;  /* 0x000000a764a47223 */ /* 0x000fe20000010081 */
[----:B------:R-:W-:Y:S01]  /*0d00*/  FADD.FTZ R128, RZ, R154 ;  /* 0x0000009aff807221 */ /* 0x000fe20000010000 */
[----:B------:R-:W-:Y:S01]  /*0d10*/  FFMA.FTZ R129, R3, R154, RZ ;  /* 0x0000009a03817223 */ /* 0x000fe200000100ff */
[----:B------:R-:W-:-:S02]  /*0d20*/  FFMA.FTZ R166, R102, R171, R131 ;  /* 0x000000ab66a67223 */ /* 0x000fc40000010083 */
[----:B------:R-:W-:Y:S01]  /*0d30*/  FADD.FTZ R131, R128, R153 ;  /* 0x0000009980837221 */ /* 0x000fe20000010000 */
[----:B------:R-:W-:Y:S01]  /*0d40*/  FFMA.FTZ R128, R152, R153, R129 ;  /* 0x0000009998807223 */ /* 0x000fe20000010081 */
[----:B------:R-:W-:Y:S01]  /*0d50*/  FADD.FTZ R21, R21, R130 ;  /* 0x0000008215157221 */ /* 0x000fe20000010000 */
[----:B------:R-:W-:Y:S01]  /*0d60*/  FFMA.FTZ R37, R162, R130, R37 ;  /* 0x00000082a2257223 */ /* 0x000fe20000010025 */
[----:B------:R-:W-:Y:S01]  /*0d70*/  FADD.FTZ R130, R131, R158 ;  /* 0x0000009e83827221 */ /* 0x000fe20000010000 */
[----:B------:R-:W-:Y:S01]  /*0d80*/  FFMA.FTZ R129, R155, R158, R128 ;  /* 0x0000009e9b817223 */ /* 0x000fe20000010080 */
[----:B------:R-:W-:Y:S02]  /*0d90*/  FMUL.FTZ R159, R135, UR14 ;  /* 0x0000000e879f7c20 */ /* 0x000fe40008410000 */
[----:B------:R-:W-:Y:S01]  /*0da0*/  FADD.FTZ R131, R130, R157 ;  /* 0x0000009d82837221 */ /* 0x000fe20000010000 */
[----:B------:R-:W-:Y:S01]  /*0db0*/  FFMA.FTZ R128, R156, R157, R129 ;  /* 0x0000009d9c807223 */ /* 0x000fe20000010081 */
[----:B------:R-:W-:-:S02]  /*0dc0*/  SHF.L.U32 R172, R172, 0x10, RZ ;  /* 0x00000010acac7819 */ /* 0x000fc400000006ff */
[----:B------:R-:W-:Y:S01]  /*0dd0*/  FADD.FTZ R130, R131, R164 ;  /* 0x000000a483827221 */ /* 0x000fe20000010000 */
[C---:B------:R-:W-:Y:S01]  /*0de0*/  FFMA.FTZ R129, R159.reuse, R164, R128 ;  /* 0x000000a49f817223 */ /* 0x040fe20000010080 */
[----:B------:R-:W-:Y:S01]  /*0df0*/  SHF.L.U32 R170, R170, 0x10, RZ ;  /* 0x00000010aaaa7819 */ /* 0x000fe200000006ff */
[----:B------:R-:W-:Y:S01]  /*0e00*/  FADD.FTZ R20, R20, R163 ;  /* 0x000000a314147221 */ /* 0x000fe20000010000 */
[----:B------:R-:W-:Y:S01]  /*0e10*/  FFMA.FTZ R36, R159, R163, R36 ;  /* 0x000000a39f247223 */ /* 0x000fe20000010024 */
[----:B------:R-:W-:Y:S01]  /*0e20*/  FMUL.FTZ R168, R174, UR14 ;  /* 0x0000000eaea87c20 */ /* 0x000fe20008410000 */
[----:B------:R-:W-:Y:S01]  /*0e30*/  FMUL.FTZ R132, R95, R172 ;  /* 0x000000ac5f847220 */ /* 0x000fe20000410000 */
[----:B------:R-:W-:Y:S01]  /*0e40*/  FMUL.FTZ R163, R169, UR14 ;  /* 0x0000000ea9a37c20 */ /* 0x000fe20008410000 */
[----:B------:R-:W-:Y:S01]  /*0e50*/  FADD.FTZ R131, R130, R161 ;  /* 0x000000a182837221 */ /* 0x000fe20000010000 */
[----:B------:R-:W-:Y:S01]  /*0e60*/  FFMA.FTZ R129, R162, R161, R129 ;  /* 0x000000a1a2817223 */ /* 0x000fe20000010081 */
[----:B------:R-:W-:Y:S01]  /*0e70*/  FADD.FTZ R58, R58, R165 ;  /* 0x000000a53a3a7221 */ /* 0x000fe20000010000 */
[----:B------:R-:W-:Y:S01]  /*0e80*/  FFMA.FTZ R74, R155, R165, R74 ;  /* 0x000000a59b4a7223 */ /* 0x000fe2000001004a */
[----:B------:R-:W-:Y:S01]  /*0e90*/  FADD.FTZ R55, R55, R170 ;  /* 0x000000aa37377221 */ /* 0x000fe20000010000 */
[-C--:B------:R-:W-:Y:S01]  /*0ea0*/  FFMA.FTZ R165, R103, R170.reuse, R132 ;  /* 0x000000aa67a57223 */ /* 0x080fe20000010084 */
        /* <DEDUP_REMOVED lines=16> */
.L_x_956:
[----:B-1--4-:R-:W-:Y:S05]  /*0fb0*/  BSYNC.RECONVERGENT B0 ;  /* 0x0000000000007941 */ /* 0x012fea0003800200 */
.L_x_955:
        /* <DEDUP_REMOVED lines=14> */
[----:B------:R-:W0:Y:S02]  /*10a0*/  @P0 LDC.64 R144, c[0x0][0x438] ;  /* 0x00010e00ff900b82 */ /* 0x000e240000000a00 */
[----:B0-----:R-:W-:-:S05]  /*10b0*/  @P0 IMAD.WIDE.U32 R144, R169, 0x20, R144 ;  /* 0x00000020a9900825 */ /* 0x001fca00078e0090 */
[----:B------:R-:W5:Y:S04]  /*10c0*/  @P0 LDG.E.128 R108, desc[UR20][R144.64] ;  /* 0x00000014906c0981 */ /* 0x000f68000c1e1d00 */
[----:B------:R0:W5:Y:S01]  /*10d0*/  @P0 LDG.E.128 R112, desc[UR20][R144.64+0x10] ;  /* 0x0000101490700981 */ /* 0x000162000c1e1d00 */
[C---:B---3--:R-:W-:Y:S02]  /*10e0*/  PRMT R148, R128.reuse, 0x7632, R148 ;  /* 0x0000763280947816 */ /* 0x048fe40000000094 */
[----:B------:R-:W-:Y:S02]  /*10f0*/  SHF.L.U32 R149, R128, 0x10, RZ ;  /* 0x0000001080957819 */ /* 0x000fe400000006ff */
[C---:B------:R-:W-:Y:S02]  /*1100*/  PRMT R150, R129.reuse, 0x7632, R150 ;  /* 0x0000763281967816 */ /* 0x040fe40000000096 */
[----:B------:R-:W-:Y:S01]  /*1110*/  SHF.L.U32 R151, R129, 0x10, RZ ;  /* 0x0000001081977819 */ /* 0x000fe200000006ff */
[----:B------:R-:W-:Y:S01]  /*1120*/  FADD.FTZ R48, R48, R149 ;  /* 0x0000009530307221 */ /* 0x000fe20000010000 */
[----:B----4-:R-:W-:-:S02]  /*1130*/  PRMT R128, R136, 0x7632, R128 ;  /* 0x0000763288807816 */ /* 0x010fc40000000080 */
[----:B0-----:R-:W-:Y:S01]  /*1140*/  PRMT R144, R137, 0x7632, R144 ;  /* 0x0000763289907816 */ /* 0x001fe20000000090 */
[----:B------:R-:W-:Y:S01]  /*1150*/  FADD.FTZ R50, R50, R151 ;  /* 0x0000009732327221 */ /* 0x000fe20000010000 */
[----:B------:R-:W-:Y:S02]  /*1160*/  SHF.L.U32 R128, R128, 0x10, RZ ;  /* 0x0000001080807819 */ /* 0x000fe400000006ff */
[----:B------:R-:W-:Y:S01]  /*1170*/  PRMT R171, R138, 0x7632, R171 ;  /* 0x000076328aab7816 */ /* 0x000fe200000000ab */
[C---:B--2---:R-:W-:Y:S01]  /*1180*/  FADD.FTZ R133, -R160.reuse, R133 ;  /* 0x00000085a0857221 */ /* 0x044fe20000010100 */
[----:B------:R-:W-:Y:S01]  /*1190*/  FADD.FTZ R132, -R160, R132 ;  /* 0x00000084a0847221 */ /* 0x000fe20000010100 */
[----:B------:R-:W-:Y:S01]  /*11a0*/  SHF.L.U32 R173, R138, 0x10, RZ ;  /* 0x000000108aad7819 */ /* 0x000fe200000006ff */
[----:B------:R-:W-:Y:S01]  /*11b0*/  FADD.FTZ R135, -R160, R135 ;  /* 0x00000087a0877221 */ /* 0x000fe20000010100 */
[C---:B------:R-:W-:Y:S01]  /*11c0*/  PRMT R147, R130.reuse, 0x7632, R147 ;  /* 0x0000763282937816 */ /* 0x040fe20000000093 */
[----:B------:R-:W-:Y:S01]  /*11d0*/  FMUL.FTZ R138, R133, UR14 ;  /* 0x0000000e858a7c20 */ /* 0x000fe20008410000 */
[----:B------:R-:W-:Y:S01]  /*11e0*/  SHF.L.U32 R169, R130, 0x10, RZ ;  /* 0x0000001082a97819 */ /* 0x000fe200000006ff */
[-C--:B-----5:R-:W-:Y:S01]  /*11f0*/  FMUL.FTZ R130, R81, R128.reuse ;  /* 0x0000008051827220 */ /* 0x0a0fe20000410000 */
[----:B------:R-:W-:Y:S01]  /*1200*/  SHF.L.U32 R148, R148, 0x10, RZ ;  /* 0x0000001094947819 */ /* 0x000fe200000006ff */
[----:B------:R-:W-:Y:S01]  /*1210*/  FADD.FTZ R17, R17, R128 ;  /* 0x0000008011117221 */ /* 0x000fe20000010000 */
[----:B------:R-:W-:Y:S01]  /*1220*/  SHF.L.U32 R144, R144, 0x10, RZ ;  /* 0x0000001090907819 */ /* 0x000fe200000006ff */
[----:B------:R-:W-:Y:S01]  /*1230*/  FFMA.FTZ R33, R138, R128, R33 ;  /* 0x000000808a217223 */ /* 0x000fe20000010021 */
[----:B------:R-:W-:Y:S01]  /*1240*/  SHF.L.U32 R129, R136, 0x10, RZ ;  /* 0x0000001088817819 */ /* 0x000fe200000006ff */
[----:B------:R-:W-:Y:S01]  /*1250*/  FADD.FTZ R146, -R160, R140 ;  /* 0x0000008ca0927221 */ /* 0x000fe20000010100 */
[----:B------:R-:W-:Y:S01]  /*1260*/  SHF.L.U32 R145, R137, 0x10, RZ ;  /* 0x0000001089917819 */ /* 0x000fe200000006ff */
[----:B------:R-:W-:Y:S01]  /*1270*/  FMUL.FTZ R137, R132, UR14 ;  /* 0x0000000e84897c20 */ /* 0x000fe20008410000 */
[----:B------:R-:W-:Y:S01]  /*1280*/  PRMT R176, R139, 0x7632, R176 ;  /* 0x000076328bb07816 */ /* 0x000fe200000000b0 */
[----:B------:R-:W-:Y:S01]  /*1290*/  FMUL.FTZ R128, R83, R144 ;  /* 0x0000009053807220 */ /* 0x000fe20000410000 */
[----:B------:R-:W-:Y:S01]  /*12a0*/  SHF.L.U32 R179, R139, 0x10, RZ ;  /* 0x000000108bb37819 */ /* 0x000fe200000006ff */
[----:B------:R-:W-:Y:S01]  /*12b0*/  FFMA.FTZ R139, R89, R148, R130 ;  /* 0x00000094598b7223 */ /* 0x000fe20000010082 */
[----:B------:R-:W-:Y:S01]  /*12c0*/  SHF.L.U32 R150, R150, 0x10, RZ ;  /* 0x0000001096967819 */ /* 0x000fe200000006ff */
[----:B------:R-:W-:Y:S01]  /*12d0*/  FADD.FTZ R134, -R160, R134 ;  /* 0x00000086a0867221 */ /* 0x000fe20000010100 */
[C---:B------:R-:W-:Y:S01]  /*12e0*/  PRMT R175, R131.reuse, 0x7632, R175 ;  /* 0x0000763283af7816 */ /* 0x040fe200000000af */
[----:B------:R-:W-:Y:S01]  /*12f0*/  FADD.FTZ R16, R16, R129 ;  /* 0x0000008110107221 */ /* 0x000fe20000010000 */
[----:B------:R-:W-:Y:S01]  /*1300*/  SHF.L.U32 R177, R131, 0x10, RZ ;  /* 0x0000001083b17819 */ /* 0x000fe200000006ff */
[-C--:B------:R-:W-:Y:S01]  /*1310*/  FMUL.FTZ R131, R80, R129.reuse ;  /* 0x0000008150837220 */ /* 0x080fe20000410000 */
[----:B------:R-:W-:Y:S01]  /*1320*/  FFMA.FTZ R32, R137, R129, R32 ;  /* 0x0000008189207223 */ /* 0x000fe20000010020 */
[----:B------:R-:W-:Y:S01]  /*1330*/  FMUL.FTZ R140, R135, UR14 ;  /* 0x0000000e878c7c20 */ /* 0x000fe20008410000 */
[----:B------:R-:W-:Y:S01]  /*1340*/  SHF.L.U32 R130, R171, 0x10, RZ ;  /* 0x00000010ab827819 */ /* 0x000fe200000006ff */
[C---:B------:R-:W-:Y:S01]  /*1350*/  FADD.FTZ R172, -R160.reuse, R141 ;  /* 0x0000008da0ac7221 */ /* 0x040fe20000010100 */
[----:B------:R-:W-:Y:S01]  /*1360*/  FADD.FTZ R174, -R160, R142 ;  /* 0x0000008ea0ae7221 */ /* 0x000fe20000010100 */
[----:B------:R-:W-:Y:S01]  /*1370*/  FMUL.FTZ R129, R82, R145 ;  /* 0x0000009152817220 */ /* 0x000fe20000410000 */
[----:B------:R-:W-:Y:S01]  /*1380*/  FADD.FTZ R160, -R160, R143 ;  /* 0x0000008fa0a07221 */ /* 0x000fe20000010100 */
[----:B------:R-:W-:Y:S01]  /*1390*/  FFMA.FTZ R143, R91, R150, R128 ;  /* 0x000000965b8f7223 */ /* 0x000fe20000010080 */
[----:B------:R-:W-:Y:S01]  /*13a0*/  FMUL.FTZ R141, R134, UR14 ;  /* 0x0000000e868d7c20 */ /* 0x000fe20008410000 */
[----:B------:R-:W-:Y:S01]  /*13b0*/  FADD.FTZ R19, R19, R144 ;  /* 0x0000009013137221 */ /* 0x000fe20000010000 */
[----:B------:R-:W-:Y:S01]  /*13c0*/  FFMA.FTZ R35, R140, R144, R35 ;  /* 0x000000908c237223 */ /* 0x000fe20000010023 */
[----:B------:R-:W-:Y:S01]  /*13d0*/  SHF.L.U32 R128, R147, 0x10, RZ ;  /* 0x0000001093807819 */ /* 0x000fe200000006ff */
[----:B------:R-:W-:Y:S01]  /*13e0*/  FFMA.FTZ R142, R90, R151, R129 ;  /* 0x000000975a8e7223 */ /* 0x000fe20000010081 */
[----:B------:R-:W-:Y:S01]  /*13f0*/  FMUL.FTZ R144, R172, UR14 ;  /* 0x0000000eac907c20 */ /* 0x000fe20008410000 */
[----:B------:R-:W-:Y:S01]  /*1400*/  FMUL.FTZ R132, R77, R130 ;  /* 0x000000824d847220 */ /* 0x000fe20000410000 */
[----:B------:R-:W-:Y:S01]  /*1410*/  FFMA.FTZ R136, R88, R149, R131 ;  /* 0x0000009558887223 */ /* 0x000fe20000010083 */
[----:B------:R-:W-:Y:S01]  /*1420*/  FMUL.FTZ R129, R76, R173 ;  /* 0x000000ad4c817220 */ /* 0x000fe20000410000 */
[----:B------:R-:W-:Y:S01]  /*1430*/  FADD.FTZ R18, R18, R145 ;  /* 0x0000009112127221 */ /* 0x000fe20000010000 */
[----:B------:R-:W-:Y:S01]  /*1440*/  FFMA.FTZ R34, R141, R145, R34 ;  /* 0x000000918d227223 */ /* 0x000fe20000010022 */
[----:B------:R-:W-:Y:S01]  /*1450*/  FMUL.FTZ R145, R146, UR14 ;  /* 0x0000000e92917c20 */ /* 0x000fe20008410000 */
[----:B------:R-:W-:Y:S01]  /*1460*/  FADD.FTZ R45, R45, R128 ;  /* 0x000000802d2d7221 */ /* 0x000fe20000010000 */
[-C--:B------:R-:W-:Y:S01]  /*1470*/  FFMA.FTZ R147, R85, R128.reuse, R132 ;  /* 0x0000008055937223 */ /* 0x080fe20000010084 */
        /* <DEDUP_REMOVED lines=14> */
[----:B------:R-:W-:Y:S01]  /*1560*/  SHF.L.U32 R176, R176, 0x10, RZ ;  /* 0x00000010b0b07819 */ /* 0x000fe200000006ff */
[----:B------:R-:W-:Y:S01]  /*1570*/  FFMA.FTZ R64, R137, R149, R64 ;  /* 0x0000009589407223 */ /* 0x000fe20000010040 */
[----:B------:R-:W-:Y:S01]  /*1580*/  FADD.FTZ R131, R130, R143 ;  /* 0x0000008f82837221 */ /* 0x000fe20000010000 */
[----:B------:R-:W-:Y:S01]  /*1590*/  FFMA.FTZ R128, R140, R143, R129 ;  /* 0x0000008f8c807223 */ /* 0x000fe20000010081 */
[----:B------:R-:W-:Y:S01]  /*15a0*/  SHF.L.U32 R132, R175, 0x10, RZ ;  /* 0x00000010af847819 */ /* 0x000fe200000006ff */
[----:B------:R-:W-:Y:S01]  /*15b0*/  FMUL.FTZ R149, R174, UR14 ;  /* 0x0000000eae957c20 */ /* 0x000fe20008410000 */
        /* <DEDUP_REMOVED lines=8> */
[----:B------:R-:W-:Y:S01]  /*1640*/  FMUL.FTZ R150, R160, UR14 ;  /* 0x0000000ea0967c20 */ /* 0x000fe20008410000 */
        /* <DEDUP_REMOVED lines=17> */
.L_x_958:
[----:B------:R-:W-:Y:S05]  /*1760*/  BSYNC.RECONVERGENT B0 ;  /* 0x0000000000007941 */ /* 0x000fea0003800200 */
.L_x_957:
        /* <DEDUP_REMOVED lines=32> */
.L_x_960:
[----:B------:R-:W-:Y:S05]  /*1970*/  BSYNC.RECONVERGENT B0 ;  /* 0x0000000000007941 */ /* 0x000fea0003800200 */
.L_x_959:
        /* <DEDUP_REMOVED lines=70> */
.L_x_965:
        /* <DEDUP_REMOVED lines=33> */
.L_x_964:
        /* <DEDUP_REMOVED lines=34> */
.L_x_967:
        /* <DEDUP_REMOVED lines=33> */
.L_x_963:
        /* <DEDUP_REMOVED lines=39> */
.L_x_969:
        /* <DEDUP_REMOVED lines=33> */
.L_x_968:
        /* <DEDUP_REMOVED lines=34> */
.L_x_970:
        /* <DEDUP_REMOVED lines=32> */
.L_x_966:
        /* <DEDUP_REMOVED lines=15> */
.L_x_962:
[----:B------:R-:W-:Y:S05]  /*2db0*/  BSYNC.RECONVERGENT B0 ;  /* 0x0000000000007941 */ /* 0x000fea0003800200 */
.L_x_961:
        /* <DEDUP_REMOVED lines=46> */
.L_x_975:
        /* <DEDUP_REMOVED lines=29> */
.L_x_974:
        /* <DEDUP_REMOVED lines=37> */
.L_x_977:
        /* <DEDUP_REMOVED lines=29> */
.L_x_973:
        /* <DEDUP_REMOVED lines=41> */
.L_x_979:
        /* <DEDUP_REMOVED lines=29> */
.L_x_978:
        /* <DEDUP_REMOVED lines=37> */
.L_x_980:
        /* <DEDUP_REMOVED lines=28> */
.L_x_976:
        /* <DEDUP_REMOVED lines=10> */
.L_x_972:
[----:B------:R-:W-:Y:S05]  /*3fa0*/  BSYNC.RECONVERGENT B0 ;  /* 0x0000000000007941 */ /* 0x000fea0003800200 */
.L_x_971:
[----:B------:R-:W-:Y:S01]  /*3fb0*/  UPLOP3.LUT UP1, UPT, UPT, UPT, UP1, 0x40, 0x4 ;  /* 0x000000000004789c */ /* 0x000fe20003f2e810 */
[----:B------:R-:W-:Y:S10]  /*3fc0*/  BRA.U !UP2, `(.L_x_981) ;  /* 0xffffffc50ac07547 */ /* 0x000ff4000b83ffff */
.L_x_954:
        /* <DEDUP_REMOVED lines=23> */
.L_x_983:
[----:B------:R-:W-:Y:S05]  /*4140*/  BSYNC.RECONVERGENT B0 ;  /* 0x0000000000007941 */ /* 0x000fea0003800200 */
.L_x_982:
        /* <DEDUP_REMOVED lines=18> */
.L_x_984:
        /* <DEDUP_REMOVED lines=9> */
.L_x_2804:


//--------------------- .text._ZN10layer_norm31ln_parallel_residual_bwd_kernelINS_13Kernel_traitsIf13__nv_bfloat16fS2_fjLj2048ELj1ELj1ELj4ELj16ENS_18Kernel_traits_baseILj2048EfS2_fS2_fjLj128EEEEELb0ELb0ELb1EEEvNS_9BwdParamsE --------------------------
	.section	.text._ZN10layer_norm31ln_parallel_residual_bwd_kernelINS_13Kernel_traitsIf13__nv_bfloat16fS2_fjLj2048ELj1ELj1ELj4ELj16ENS_18Kernel_traits_baseILj2048EfS2_fS2_fjLj128EEEEELb0ELb0ELb1EEEvNS_9BwdParamsE,"ax",@progbits
	.align	128
        .global         _ZN10layer_norm31ln_parallel_residual_bwd_kernelINS_13Kernel_traitsIf13__nv_bfloat16fS2_fjLj2048ELj1ELj1ELj4ELj16ENS_18Kernel_traits_baseILj2048EfS2_fS2_fjLj128EEEEELb0ELb0ELb1EEEvNS_9BwdParamsE
        .type           _ZN10layer_norm31ln_parallel_residual_bwd_kernelINS_13Kernel_traitsIf13__nv_bfloat16fS2_fjLj2048ELj1ELj1ELj4ELj16ENS_18Kernel_traits_baseILj2048EfS2_fS2_fjLj128EEEEELb0ELb0ELb1EEEvNS_9BwdParamsE,@function
        .size           _ZN10layer_norm31ln_parallel_residual_bwd_kernelINS_13Kernel_traitsIf13__nv_bfloat16fS2_fjLj2048ELj1ELj1ELj4ELj16ENS_18Kernel_traits_baseILj2048EfS2_fS2_fjLj128EEEEELb0ELb0ELb1EEEvNS_9BwdParamsE,(.L_x_2805 - _ZN10layer_norm31ln_parallel_residual_bwd_kernelINS_13Kernel_traitsIf13__nv_bfloat16fS2_fjLj2048ELj1ELj1ELj4ELj16ENS_18Kernel_traits_baseILj2048EfS2_fS2_fjLj128EEEEELb0ELb0ELb1EEEvNS_9BwdParamsE)
        .other          _ZN10layer_norm31ln_parallel_residual_bwd_kernelINS_13Kernel_traitsIf13__nv_bfloat16fS2_fjLj2048ELj1ELj1ELj4ELj16ENS_18Kernel_traits_baseILj2048EfS2_fS2_fjLj128EEEEELb0ELb0ELb1EEEvNS_9BwdParamsE,@"STO_CUDA_ENTRY STV_DEFAULT"
_ZN10layer_norm31ln_parallel_residual_bwd_kernelINS_13Kernel_traitsIf13__nv_bfloat16fS2_fjLj2048ELj1ELj1ELj4ELj16ENS_18Kernel_traits_baseILj2048EfS2_fS2_fjLj128EEEEELb0ELb0ELb1EEEvNS_9BwdParamsE:
.text._ZN10layer_norm31ln_parallel_residual_bwd_kernelINS_13Kernel_traitsIf13__nv_bfloat16fS2_fjLj2048ELj1ELj1ELj4ELj16ENS_18Kernel_traits_baseILj2048EfS2_fS2_fjLj128EEEEELb0ELb0ELb1EEEvNS_9BwdParamsE:
        /* <DEDUP_REMOVED lines=93> */
.L_x_1004:
[----:B------:R-:W1:Y:S01]  /*05d0*/  LDC.64 R100, c[0x0][0x430] ;  /* 0x00010c00ff647b82 */ /* 0x000e620000000a00 */
[----:B------:R-:W-:Y:S02]  /*05e0*/  UIMAD UR5, UR4, UR23, URZ ;  /* 0x00000017040572a4 */ /* 0x000fe4000f8e02ff */
[----:B--2---:R-:W-:Y:S02]  /*05f0*/  UIMAD.WIDE UR14, UR4, 0x4, UR18 ;  /* 0x00000004040e78a5 */ /* 0x004fe4000f8e0212 */
[----:B------:R-:W-:Y:S02]  /*0600*/  USHF.R.S32.HI UR6, URZ, 0x1f, UR5 ;  /* 0x0000001fff067899 */ /* 0x000fe40008011405 */
[----:B------:R-:W-:Y:S01]  /*0610*/  UIMAD.WIDE UR8, UR4, 0x4, UR16 ;  /* 0x00000004040878a5 */ /* 0x000fe2000f8e0210 */
[----:B------:R-:W2:Y:S01]  /*0620*/  LDC.64 R98, c[0x0][0x3a8] ;  /* 0x0000ea00ff627b82 */ /* 0x000ea20000000a00 */
[----:B------:R-:W-:Y:S01]  /*0630*/  ULEA.HI UR6, UR6, UR5, URZ, 0x3 ;  /* 0x0000000506067291 */ /* 0x000fe2000f8f18ff */
[----:B------:R-:W-:-:S02]  /*0640*/  MOV R152, UR14 ;  /* 0x0000000e00987c02 */ /* 0x000fc40008000f00 */
[----:B------:R-:W-:-:S03]  /*0650*/  MOV R153, UR15 ;  /* 0x0000000f00997c02 */ /* 0x000fc60008000f00 */
[----:B------:R-:W-:Y:S01]  /*0660*/  MOV R149, UR6 ;  /* 0x0000000600957c02 */ /* 0x000fe20008000f00 */
[----:B------:R-:W3:Y:S01]  /*0670*/  LDC.64 R96, c[0x0][0x428] ;  /* 0x00010a00ff607b82 */ /* 0x000ee20000000a00 */
[----:B------:R-:W-:Y:S01]  /*0680*/  MOV R150, UR8 ;  /* 0x0000000800967c02 */ /* 0x000fe20008000f00 */
[----:B------:R-:W4:Y:S01]  /*0690*/  LDG.E R152, desc[UR20][R152.64] ;  /* 0x0000001498987981 */ /* 0x000f22000c1e1900 */
[----:B------:R-:W-:Y:S02]  /*06a0*/  LEA.HI.SX32 R149, R149, R84, 0x1d ;  /* 0x0000005495957211 */ /* 0x000fe400078feaff */
[----:B------:R-:W-:-:S03]  /*06b0*/  MOV R151, UR9 ;  /* 0x0000000900977c02 */ /* 0x000fc60008000f00 */
[C---:B01----:R-:W-:Y:S02]  /*06c0*/  IMAD.WIDE.U32 R80, R149.reuse, 0x10, R100 ;  /* 0x0000001095507825 */ /* 0x043fe400078e0064 */
[----:B------:R-:W4:Y:S04]  /*06d0*/  LDG.E R150, desc[UR20][R150.64] ;  /* 0x0000001496967981 */ /* 0x000f28000c1e1900 */
[----:B------:R-:W4:Y:S01]  /*06e0*/  LDG.E.128 R80, desc[UR20][R80.64] ;  /* 0x0000001450507981 */ /* 0x000f22000c1e1d00 */
[----:B--2---:R-:W-:-:S05]  /*06f0*/  IMAD.WIDE.U32 R102, R149, 0x20, R98 ;  /* 0x0000002095667825 */ /* 0x004fca00078e0062 */
[----:B------:R-:W2:Y:S01]  /*0700*/  LDG.E.128 R92, desc[UR20][R102.64] ;  /* 0x00000014665c7981 */ /* 0x000ea2000c1e1d00 */
[----:B---3--:R-:W-:-:S03]  /*0710*/  IMAD.WIDE.U32 R84, R149, 0x10, R96 ;  /* 0x0000001095547825 */ /* 0x008fc600078e0060 */
[----:B------:R1:W3:Y:S04]  /*0720*/  LDG.E.128 R88, desc[UR20][R102.64+0x10] ;  /* 0x0000101466587981 */ /* 0x0002e8000c1e1d00 */
[----:B------:R-:W3:Y:S01]  /*0730*/  LDG.E.128 R84, desc[UR20][R84.64] ;  /* 0x0000001454547981 */ /* 0x000ee2000c1e1d00 */
[----:B0-----:R-:W-:Y:S02]  /*0740*/  ISETP.NE.AND P1, PT, RZ, UR22, PT ;  /* 0x00000016ff007c0c */ /* 0x001fe4000bf25270 */
[----:B----4-:R-:W-:Y:S02]  /*0750*/  R2UR UR9, R152 ;  /* 0x00000000980972ca */ /* 0x010fe400000e0000 */
[----:B------:R-:W-:Y:S02]  /*0760*/  FSEL R158, R150, RZ, !P1 ;  /* 0x000000ff969e7208 */ /* 0x000fe40004800000 */
[----:B------:R-:W-:-:S03]  /*0770*/  SHF.L.U32 R150, R80, 0x10, RZ ;  /* 0x0000001050967819 */ /* 0x000fc600000006ff */
[----:B--2---:R-:W-:Y:S02]  /*0780*/  FADD.FTZ R92, -R158, R92 ;  /* 0x0000005c9e5c7221 */ /* 0x004fe40000010100 */
[----:B-----5:R-:W-:-:S04]  /*0790*/  FMUL.FTZ R155, R32, R150 ;  /* 0x00000096209b7220 */ /* 0x020fc80000410000 */
[----:B------:R-:W-:Y:S01]  /*07a0*/  FMUL.FTZ R151, R92, UR9 ;  /* 0x000000095c977c20 */ /* 0x000fe20008410000 */
[----:B------:R-:W-:Y:S02]  /*07b0*/  SHF.L.U32 R92, R81, 0x10, RZ ;  /* 0x00000010515c7819 */ /* 0x000fe400000006ff */
[----:B---3--:R-:W-:Y:S01]  /*07c0*/  SHF.L.U32 R153, R84, 0x10, RZ ;  /* 0x0000001054997819 */ /* 0x008fe200000006ff */
[----:B------:R-:W-:Y:S01]  /*07d0*/  FADD.FTZ R145, R150, R145 ;  /* 0x0000009196917221 */ /* 0x000fe20000010000 */
[----:B------:R-:W-:Y:S01]  /*07e0*/  FFMA.FTZ R146, R151, R150, R146 ;  /* 0x0000009697927223 */ /* 0x000fe20000010092 */
[----:B-1----:R-:W-:Y:S02]  /*07f0*/  SHF.L.U32 R103, R85, 0x10, RZ ;  /* 0x0000001055677819 */ /* 0x002fe400000006ff */
[----:B------:R-:W-:Y:S01]  /*0800*/  FFMA.FTZ R150, R48, R153, R155 ;  /* 0x0000009930967223 */ /* 0x000fe2000001009b */
[----:B------:R-:W-:Y:S01]  /*0810*/  FMUL.FTZ R155, R34, R92 ;  /* 0x0000005c229b7220 */ /* 0x000fe20000410000 */
[----:B------:R-:W-:Y:S01]  /*0820*/  PRMT R80, R80, 0x7632, R80 ;  /* 0x0000763250507816 */ /* 0x000fe20000000050 */
[----:B------:R-:W-:-:S02]  /*0830*/  FADD.FTZ R93, -R158, R93 ;  /* 0x0000005d9e5d7221 */ /* 0x000fc40000010100 */
[----:B------:R-:W-:Y:S01]  /*0840*/  FFMA.FTZ R152, R50, R103, R155 ;  /* 0x0000006732987223 */ /* 0x000fe2000001009b */
[----:B------:R-:W-:Y:S01]  /*0850*/  SHF.L.U32 R80, R80, 0x10, RZ ;  /* 0x0000001050507819 */ /* 0x000fe200000006ff */
[----:B------:R-:W-:Y:S01]  /*0860*/  FMUL.FTZ R155, R93, UR9 ;  /* 0x000000095d9b7c20 */ /* 0x000fe20008410000 */
[----:B------:R-:W-:Y:S01]  /*0870*/  PRMT R81, R81, 0x7632, R81 ;  /* 0x0000763251517816 */ /* 0x000fe20000000051 */
[----:B------:R-:W-:Y:S01]  /*0880*/  FADD.FTZ R95, -R158, R95 ;  /* 0x0000005f9e5f7221 */ /* 0x000fe20000010100 */
[----:B------:R-:W-:Y:S01]  /*0890*/  PRMT R85, R85, 0x7632, R85 ;  /* 0x0000763255557816 */ /* 0x000fe20000000055 */
[-C--:B------:R-:W-:Y:S01]  /*08a0*/  FFMA.FTZ R142, R155, R80.reuse, R142 ;  /* 0x000000509b8e7223 */ /* 0x080fe2000001008e */
[----:B------:R-:W-:Y:S01]  /*08b0*/  FADD.FTZ R141, R80, R141 ;  /* 0x0000008d508d7221 */ /* 0x000fe20000010000 */
[----:B------:R-:W-:Y:S01]  /*08c0*/  FMUL.FTZ R156, R33, R80 ;  /* 0x00000050219c7220 */ /* 0x000fe20000410000 */
[----:B------:R-:W-:Y:S01]  /*08d0*/  SHF.L.U32 R80, R81, 0x10, RZ ;  /* 0x0000001051507819 */ /* 0x000fe200000006ff */
[----:B------:R-:W-:Y:S01]  /*08e0*/  FMUL.FTZ R157, R95, UR9 ;  /* 0x000000095f9d7c20 */ /* 0x000fe20008410000 */
[----:B------:R-:W-:Y:S01]  /*08f0*/  FADD.FTZ R94, -R158, R94 ;  /* 0x0000005e9e5e7221 */ /* 0x000fe20000010100 */
[----:B------:R-:W-:-:S02]  /*0900*/  SHF.L.U32 R154, R85, 0x10, RZ ;  /* 0x00000010559a7819 */ /* 0x000fc400000006ff */
[-C--:B------:R-:W-:Y:S01]  /*0910*/  FFMA.FTZ R134, R157, R80.reuse, R134 ;  /* 0x000000509d867223 */ /* 0x080fe20000010086 */
[----:B------:R-:W-:Y:S01]  /*0920*/  FADD.FTZ R133, R80, R133 ;  /* 0x0000008550857221 */ /* 0x000fe20000010000 */
[----:B------:R-:W-:Y:S01]  /*0930*/  FMUL.FTZ R80, R35, R80 ;  /* 0x0000005023507220 */ /* 0x000fe20000410000 */
[----:B------:R-:W-:Y:S01]  /*0940*/  IADD3 R85, PT, PT, R149, 0x80, RZ ;  /* 0x0000008095557810 */ /* 0x000fe20007ffe0ff */
[----:B------:R-:W-:Y:S01]  /*0950*/  FADD.FTZ R147, R153, R147 ;  /* 0x0000009399937221 */ /* 0x000fe20000010000 */
[----:B------:R-:W-:Y:S01]  /*0960*/  FFMA.FTZ R148, R151, R153, R148 ;  /* 0x0000009997947223 */ /* 0x000fe20000010094 */
[----:B------:R-:W-:Y:S01]  /*0970*/  FMUL.FTZ R153, R94, UR9 ;  /* 0x000000095e997c20 */ /* 0x000fe20008410000 */
[-C--:B------:R-:W-:Y:S01]  /*0980*/  FFMA.FTZ R136, R157, R154.reuse, R136 ;  /* 0x0000009a9d887223 */ /* 0x080fe20000010088 */
[----:B------:R-:W-:Y:S01]  /*0990*/  FADD.FTZ R135, R154, R135 ;  /* 0x000000879a877221 */ /* 0x000fe20000010000 */
[----:B------:R-:W-:Y:S01]  /*09a0*/  FFMA.FTZ R154, R51, R154, R80 ;  /* 0x0000009a339a7223 */ /* 0x000fe20000010050 */
[----:B------:R-:W-:-:S04]  /*09b0*/  IMAD.WIDE.U32 R80, R85, 0x20, R98 ;  /* 0x0000002055507825 */ /* 0x000fc800078e0062 */
[----:B------:R-:W-:Y:S01]  /*09c0*/  FADD.FTZ R137, R92, R137 ;  /* 0x000000895c897221 */ /* 0x000fe20000010000 */
[----:B------:R-:W-:Y:S01]  /*09d0*/  FFMA.FTZ R138, R153, R92, R138 ;  /* 0x0000005c998a7223 */ /* 0x000fe2000001008a */
[----:B------:R-:W-:Y:S01]  /*09e0*/  IMAD.WIDE.U32 R92, R85, 0x10, R100 ;  /* 0x00000010555c7825 */ /* 0x000fe200078e0064 */
[----:B------:R-:W-:-:S03]  /*09f0*/  PRMT R84, R84, 0x7632, R84 ;  /* 0x0000763254547816 */ /* 0x000fc60000000054 */
[----:B------:R-:W-:Y:S02]  /*0a00*/  IMAD.WIDE.U32 R100, R85, 0x10, R96 ;  /* 0x0000001055647825 */ /* 0x000fe400078e0060 */
[----:B------:R-:W2:Y:S01]  /*0a10*/  LDG.E.128 R96, desc[UR20][R80.64] ;  /* 0x0000001450607981 */ /* 0x000ea2000c1e1d00 */
[----:B------:R-:W-:-:S03]  /*0a20*/  SHF.L.U32 R84, R84, 0x10, RZ ;  /* 0x0000001054547819 */ /* 0x000fc600000006ff */
[----:B------:R-:W3:Y:S01]  /*0a30*/  LDG.E.128 R92, desc[UR20][R92.64] ;  /* 0x000000145c5c7981 */ /* 0x000ee2000c1e1d00 */
[----:B------:R-:W-:Y:S01]  /*0a40*/  FADD.FTZ R139, R103, R139 ;  /* 0x0000008b678b7221 */ /* 0x000fe20000010000 */
[----:B------:R-:W-:Y:S01]  /*0a50*/  FFMA.FTZ R140, R153, R103, R140 ;  /* 0x00000067998c7223 */ /* 0x000fe2000001008c */
[----:B------:R-:W-:Y:S01]  /*0a60*/  SHF.L.U32 R161, R82, 0x10, RZ ;  /* 0x0000001052a17819 */ /* 0x000fe200000006ff */
[----:B------:R-:W4:Y:S01]  /*0a70*/  LDG.E.128 R100, desc[UR20][R100.64] ;  /* 0x0000001464647981 */ /* 0x000f22000c1e1d00 */
[----:B------:R-:W-:Y:S01]  /*0a80*/  FADD.FTZ R88, -R158, R88 ;  /* 0x000000589e587221 */ /* 0x000fe20000010100 */
[----:B------:R-:W-:Y:S01]  /*0a90*/  PRMT R82, R82, 0x7632, R82 ;  /* 0x0000763252527816 */ /* 0x000fe20000000052 */
[-C--:B------:R-:W-:Y:S01]  /*0aa0*/  FFMA.FTZ R144, R155, R84.reuse, R144 ;  /* 0x000000549b907223 */ /* 0x080fe20000010090 */
[----:B------:R-:W-:Y:S01]  /*0ab0*/  FADD.FTZ R143, R84, R143 ;  /* 0x0000008f548f7221 */ /* 0x000fe20000010000 */
[----:B------:R-:W-:Y:S01]  /*0ac0*/  FFMA.FTZ R156, R49, R84, R156 ;  /* 0x00000054319c7223 */ /* 0x000fe2000001009c */
[----:B------:R-:W-:Y:S01]  /*0ad0*/  SHF.L.U32 R84, R86, 0x10, RZ ;  /* 0x0000001056547819 */ /* 0x000fe200000006ff */
[----:B------:R-:W-:Y:S01]  /*0ae0*/  FMUL.FTZ R159, R88, UR9 ;  /* 0x00000009589f7c20 */ /* 0x000fe20008410000 */
[----:B------:R-:W-:Y:S01]  /*0af0*/  PRMT R86, R86, 0x7632, R86 ;  /* 0x0000763256567816 */ /* 0x000fe20000000056 */
[-C--:B------:R-:W-:Y:S01]  /*0b00*/  FMUL.FTZ R163, R28, R161.reuse ;  /* 0x000000a11ca37220 */ /* 0x080fe20000410000 */
[----:B------:R-:W-:Y:S01]  /*0b10*/  FADD.FTZ R89, -R158, R89 ;  /* 0x000000599e597221 */ /* 0x000fe20000010100 */
[----:B------:R-:W-:Y:S01]  /*0b20*/  SHF.L.U32 R82, R82, 0x10, RZ ;  /* 0x0000001052527819 */ /* 0x000fe200000006ff */
[----:B------:R-:W-:Y:S01]  /*0b30*/  FADD.FTZ R131, R84, R131 ;  /* 0x0000008354837221 */ /* 0x000fe20000010000 */
[----:B------:R-:W-:Y:S01]  /*0b40*/  SHF.L.U32 R86, R86, 0x10, RZ ;  /* 0x0000001056567819 */ /* 0x000fe200000006ff */
[-C--:B------:R-:W-:Y:S01]  /*0b50*/  FFMA.FTZ R132, R159, R84.reuse, R132 ;  /* 0x000000549f847223 */ /* 0x080fe20000010084 */
[----:B------:R-:W-:Y:S01]  /*0b60*/  FFMA.FTZ R88, R44, R84, R163 ;  /* 0x000000542c587223 */ /* 0x000fe200000100a3 */
[----:B------:R-:W-:Y:S01]  /*0b70*/  FMUL.FTZ R89, R89, UR9 ;  /* 0x0000000959597c20 */ /* 0x000fe20008410000 */
[----:B------:R-:W-:Y:S01]  /*0b80*/  FMUL.FTZ R84, R29, R82 ;  /* 0x000000521d547220 */ /* 0x000fe20000410000 */
[----:B------:R-:W-:Y:S01]  /*0b90*/  FADD.FTZ R127, R86, R127 ;  /* 0x0000007f567f7221 */ /* 0x000fe20000010000 */
[----:B------:R-:W-:Y:S01]  /*0ba0*/  SHF.L.U32 R163, R83, 0x10, RZ ;  /* 0x0000001053a37819 */ /* 0x000fe200000006ff */
[-C--:B------:R-:W-:Y:S01]  /*0bb0*/  FFMA.FTZ R128, R89, R86.reuse, R128 ;  /* 0x0000005659807223 */ /* 0x080fe20000010080 */
[----:B------:R-:W-:Y:S01]  /*0bc0*/  FFMA.FTZ R86, R45, R86, R84 ;  /* 0x000000562d567223 */ /* 0x000fe20000010054 */
[----:B------:R-:W-:Y:S01]  /*0bd0*/  FADD.FTZ R90, -R158, R90 ;  /* 0x0000005a9e5a7221 */ /* 0x000fe20000010100 */
[----:B------:R-:W-:Y:S01]  /*0be0*/  PRMT R84, R83, 0x7632, R84 ;  /* 0x0000763253547816 */ /* 0x000fe20000000054 */
[----:B------:R-:W-:Y:S01]  /*0bf0*/  FADD.FTZ R125, R82, R125 ;  /* 0x0000007d527d7221 */ /* 0x000fe20000010000 */
[----:B------:R-:W-:Y:S01]  /*0c00*/  FFMA.FTZ R126, R89, R82, R126 ;  /* 0x00000052597e7223 */ /* 0x000fe2000001007e */
[----:B------:R-:W-:Y:S01]  /*0c10*/  FADD.FTZ R129, R161, R129 ;  /* 0x00000081a1817221 */ /* 0x000fe20000010000 */
[----:B------:R-:W-:Y:S01]  /*0c20*/  FFMA.FTZ R130, R159, R161, R130 ;  /* 0x000000a19f827223 */ /* 0x000fe20000010082 */
[C---:B------:R-:W-:Y:S01]  /*0c30*/  SHF.L.U32 R82, R87.reuse, 0x10, RZ ;  /* 0x0000001057527819 */ /* 0x040fe200000006ff */
[----:B------:R-:W-:Y:S01]  /*0c40*/  FMUL.FTZ R161, R90, UR9 ;  /* 0x000000095aa17c20 */ /* 0x000fe20008410000 */
[----:B------:R-:W-:Y:S01]  /*0c50*/  FMUL.FTZ R165, R30, R163 ;  /* 0x000000a31ea57220 */ /* 0x000fe20000410000 */
[----:B------:R-:W-:Y:S01]  /*0c60*/  PRMT R87, R87, 0x7632, R87 ;  /* 0x0000763257577816 */ /* 0x000fe20000000057 */
[----:B------:R-:W-:Y:S01]  /*0c70*/  FADD.FTZ R91, -R158, R91 ;  /* 0x0000005b9e5b7221 */ /* 0x000fe20000010100 */
[----:B------:R-:W-:Y:S01]  /*0c80*/  SHF.L.U32 R84, R84, 0x10, RZ ;  /* 0x0000001054547819 */ /* 0x000fe200000006ff */
[----:B------:R-:W-:Y:S01]  /*0c90*/  FADD.FTZ R123, R82, R123 ;  /* 0x0000007b527b7221 */ /* 0x000fe20000010000 */
[-C--:B------:R-:W-:Y:S01]  /*0ca0*/  FFMA.FTZ R124, R161, R82.reuse, R124 ;  /* 0x00000052a17c7223 */ /* 0x080fe2000001007c */
[----:B------:R-:W-:Y:S01]  /*0cb0*/  FFMA.FTZ R90, R46, R82, R165 ;  /* 0x000000522e5a7223 */ /* 0x000fe200000100a5 */
[----:B------:R-:W-:Y:S01]  /*0cc0*/  SHF.L.U32 R160, R87, 0x10, RZ ;  /* 0x0000001057a07819 */ /* 0x000fe200000006ff */
[----:B------:R-:W-:Y:S01]  /*0cd0*/  FMUL.FTZ R165, R91, UR9 ;  /* 0x000000095ba57c20 */ /* 0x000fe20008410000 */
[----:B------:R-:W-:-:S03]  /*0ce0*/  FMUL.FTZ R82, R31, R84 ;  /* 0x000000541f527220 */ /* 0x000fc60000410000 */
[----:B------:R-:W-:Y:S01]  /*0cf0*/  FADD.FTZ R119, R160, R119 ;  /* 0x00000077a0777221 */ /* 0x000fe20000010000 */
[-C--:B------:R-:W-:Y:S01]  /*0d00*/  FFMA.FTZ R120, R165, R160.reuse, R120 ;  /* 0x000000a0a5787223 */ /* 0x080fe20000010078 */
[----:B------:R-:W-:Y:S02]  /*0d10*/  FFMA.FTZ R160, R47, R160, R82 ;  /* 0x000000a02fa07223 */ /* 0x000fe40000010052 */
[----:B------:R-:W4:Y:S01]  /*0d20*/  LDG.E.128 R80, desc[UR20][R80.64+0x10] ;  /* 0x0000101450507981 */ /* 0x000f22000c1e1d00 */
[----:B------:R-:W-:Y:S01]  /*0d30*/  FADD.FTZ R121, R163, R121 ;  /* 0x00000079a3797221 */ /* 0x000fe20000010000 */
[----:B------:R-:W-:Y:S01]  /*0d40*/  FFMA.FTZ R122, R161, R163, R122 ;  /* 0x000000a3a17a7223 */ /* 0x000fe2000001007a */
[----:B------:R-:W-:Y:S01]  /*0d50*/  FADD.FTZ R117, R84, R117 ;  /* 0x0000007554757221 */ /* 0x000fe20000010000 */
[----:B------:R-:W-:Y:S01]  /*0d60*/  FFMA.FTZ R118, R165, R84, R118 ;  /* 0x00000054a5767223 */ /* 0x000fe20000010076 */
[----:B------:R-:W-:-:S04]  /*0d70*/  ISETP.NE.U32.AND P0, PT, RZ, UR24, PT ;  /* 0x00000018ff007c0c */ /* 0x000fc8000bf05070 */
[----:B------:R-:W-:Y:S01]  /*0d80*/  ISETP.NE.AND.EX P0, PT, RZ, UR25, PT, P0 ;  /* 0x00000019ff007c0c */ /* 0x000fe2000bf05300 */
[----:B--2---:R-:W-:Y:S01]  /*0d90*/  FADD.FTZ R91, -R158, R96 ;  /* 0x000000609e5b7221 */ /* 0x004fe20000010100 */
[----:B---3--:R-:W-:-:S03]  /*0da0*/  SHF.L.U32 R163, R92, 0x10, RZ ;  /* 0x000000105ca37819 */ /* 0x008fc600000006ff */
[----:B------:R-:W-:Y:S01]  /*0db0*/  FMUL.FTZ R91, R91, UR9 ;  /* 0x000000095b5b7c20 */ /* 0x000fe20008410000 */
[----:B----4-:R-:W-:Y:S01]  /*0dc0*/  SHF.L.U32 R87, R100, 0x10, RZ ;  /* 0x0000001064577819 */ /* 0x010fe200000006ff */
[----:B------:R-:W-:Y:S02]  /*0dd0*/  FADD.FTZ R8, R163, R8 ;  /* 0x00000008a3087221 */ /* 0x000fe40000010000 */
[-C--:B------:R-:W-:Y:S01]  /*0de0*/  FFMA.FTZ R16, R91, R163.reuse, R16 ;  /* 0x000000a35b107223 */ /* 0x080fe20000010010 */
[----:B------:R-:W-:Y:S01]  /*0df0*/  FMUL.FTZ R163, R24, R163 ;  /* 0x000000a318a37220 */ /* 0x000fe20000410000 */
[----:B------:R-:W-:Y:S01]  /*0e00*/  FADD.FTZ R98, -R158, R98 ;  /* 0x000000629e627221 */ /* 0x000fe20000010100 */
[----:B------:R-:W-:Y:S01]  /*0e10*/  PRMT R92, R92, 0x7632, R92 ;  /* 0x000076325c5c7816 */ /* 0x000fe2000000005c */
[----:B------:R-:W-:Y:S01]  /*0e20*/  FADD.FTZ R97, -R158, R97 ;  /* 0x000000619e617221 */ /* 0x000fe20000010100 */
[----:B------:R-:W-:Y:S01]  /*0e30*/  FADD.FTZ R108, R87, R108 ;  /* 0x0000006c576c7221 */ /* 0x000fe20000010000 */
[-C--:B------:R-:W-:Y:S01]  /*0e40*/  FFMA.FTZ R116, R91, R87.reuse, R116 ;  /* 0x000000575b747223 */ /* 0x080fe20000010074 */
[----:B------:R-:W-:Y:S01]  /*0e50*/  FFMA.FTZ R87, R40, R87, R163 ;  /* 0x0000005728577223 */ /* 0x000fe200000100a3 */
[----:B------:R-:W-:Y:S01]  /*0e60*/  FMUL.FTZ R163, R98, UR9 ;  /* 0x0000000962a37c20 */ /* 0x000fe20008410000 */
[----:B------:R-:W-:Y:S01]  /*0e70*/  SHF.L.U32 R92, R92, 0x10, RZ ;  /* 0x000000105c5c7819 */ /* 0x000fe200000006ff */
[----:B------:R-:W-:Y:S01]  /*0e80*/  FMUL.FTZ R98, R97, UR9 ;  /* 0x0000000961627c20 */ /* 0x000fe20008410000 */
[----:B------:R-:W-:-:S02]  /*0e90*/  PRMT R100, R100, 0x7632, R100 ;  /* 0x0000763264647816 */ /* 0x000fc40000000064 */
[----:B------:R-:W-:Y:S01]  /*0ea0*/  SHF.L.U32 R84, R93, 0x10, RZ ;  /* 0x000000105d547819 */ /* 0x000fe200000006ff */
[-C--:B------:R-:W-:Y:S01]  /*0eb0*/  FFMA.FTZ R15, R98, R92.reuse, R15 ;  /* 0x0000005c620f7223 */ /* 0x080fe2000001000f */
[----:B------:R-:W-:Y:S01]  /*0ec0*/  SHF.L.U32 R100, R100, 0x10, RZ ;  /* 0x0000001064647819 */ /* 0x000fe200000006ff */
[----:B------:R-:W-:Y:S01]  /*0ed0*/  FADD.FTZ R7, R92, R7 ;  /* 0x000000075c077221 */ /* 0x000fe20000010000 */
[----:B------:R-:W-:Y:S01]  /*0ee0*/  FMUL.FTZ R92, R25, R92 ;  /* 0x0000005c195c7220 */ /* 0x000fe20000410000 */
[----:B------:R-:W-:Y:S01]  /*0ef0*/  PRMT R93, R93, 0x7632, R93 ;  /* 0x000076325d5d7816 */ /* 0x000fe2000000005d */
[----:B------:R-:W-:Y:S01]  /*0f00*/  FADD.FTZ R99, -R158, R99 ;  /* 0x000000639e637221 */ /* 0x000fe20000010100 */
[----:B------:R-:W-:Y:S01]  /*0f10*/  SHF.L.U32 R96, R101, 0x10, RZ ;  /* 0x0000001065607819 */ /* 0x000fe200000006ff */
[----:B------:R-:W-:Y:S01]  /*0f20*/  FADD.FTZ R6, R84, R6 ;  /* 0x0000000654067221 */ /* 0x000fe20000010000 */
[-C--:B------:R-:W-:Y:S01]  /*0f30*/  FFMA.FTZ R14, R163, R84.reuse, R14 ;  /* 0x00000054a30e7223 */ /* 0x080fe2000001000e */
[----:B------:R-:W-:Y:S01]  /*0f40*/  FMUL.FTZ R84, R26, R84 ;  /* 0x000000541a547220 */ /* 0x000fe20000410000 */
[-C--:B------:R-:W-:Y:S01]  /*0f50*/  FFMA.FTZ R115, R98, R100.reuse, R115 ;  /* 0x0000006462737223 */ /* 0x080fe20000010073 */
[----:B------:R-:W-:Y:S01]  /*0f60*/  FADD.FTZ R107, R100, R107 ;  /* 0x0000006b646b7221 */ /* 0x000fe20000010000 */
[----:B------:R-:W-:Y:S01]  /*0f70*/  FFMA.FTZ R92, R41, R100, R92 ;  /* 0x00000064295c7223 */ /* 0x000fe2000001005c */
[----:B------:R-:W-:Y:S01]  /*0f80*/  SHF.L.U32 R162, R93, 0x10, RZ ;  /* 0x000000105da27819 */ /* 0x000fe200000006ff */
[----:B------:R-:W-:Y:S01]  /*0f90*/  FMUL.FTZ R100, R99, UR9 ;  /* 0x0000000963647c20 */ /* 0x000fe20008410000 */
[----:B------:R-:W-:Y:S01]  /*0fa0*/  PRMT R101, R101, 0x7632, R101 ;  /* 0x0000763265657816 */ /* 0x000fe20000000065 */
[----:B------:R-:W-:Y:S01]  /*0fb0*/  FADD.FTZ R106, R96, R106 ;  /* 0x0000006a606a7221 */ /* 0x000fe20000010000 */
[-C--:B------:R-:W-:Y:S01]  /*0fc0*/  FFMA.FTZ R114, R163, R96.reuse, R114 ;  /* 0x00000060a3727223 */ /* 0x080fe20000010072 */
[----:B------:R-:W-:Y:S01]  /*0fd0*/  FFMA.FTZ R96, R42, R96, R84 ;  /* 0x000000602a607223 */ /* 0x000fe20000010054 */
[----:B------:R-:W-:Y:S01]  /*0fe0*/  SHF.L.U32 R84, R101, 0x10, RZ ;  /* 0x0000001065547819 */ /* 0x000fe200000006ff */
[-C--:B------:R-:W-:Y:S01]  /*0ff0*/  FFMA.FTZ R13, R100, R162.reuse, R13 ;  /* 0x000000a2640d7223 */ /* 0x080fe2000001000d */
[----:B------:R-:W-:Y:S01]  /*1000*/  FADD.FTZ R5, R162, R5 ;  /* 0x00000005a2057221 */ /* 0x000fe20000010000 */
[----:B------:R-:W-:-:S02]  /*1010*/  FMUL.FTZ R162, R27, R162 ;  /* 0x000000a21ba27220 */ /* 0x000fc40000410000 */
[-C--:B------:R-:W-:Y:S01]  /*1020*/  FFMA.FTZ R113, R100, R84.reuse, R113 ;  /* 0x0000005464717223 */ /* 0x080fe20000010071 */
[----:B------:R-:W-:Y:S01]  /*1030*/  FADD.FTZ R105, R84, R105 ;  /* 0x0000006954697221 */ /* 0x000fe20000010000 */
[----:B------:R-:W-:Y:S01]  /*1040*/  FFMA.FTZ R93, R43, R84, R162 ;  /* 0x000000542b5d7223 */ /* 0x000fe200000100a2 */
[C---:B------:R-:W-:Y:S02]  /*1050*/  SHF.L.U32 R84, R94.reuse, 0x10, RZ ;  /* 0x000000105e547819 */ /* 0x040fe400000006ff */
[----:B------:R-:W-:Y:S01]  /*1060*/  PRMT R94, R94, 0x7632, R94 ;  /* 0x000076325e5e7816 */ /* 0x000fe2000000005e */
[C---:B------:R-:W-:Y:S01]  /*1070*/  FADD.FTZ R81, -R158.reuse, R81 ;  /* 0x000000519e517221 */ /* 0x040fe20000010100 */
[----:B------:R-:W-:Y:S01]  /*1080*/  FADD.FTZ R80, -R158, R80 ;  /* 0x000000509e507221 */ /* 0x000fe20000010100 */
[----:B------:R-:W-:Y:S01]  /*1090*/  SHF.L.U32 R101, R102, 0x10, RZ ;  /* 0x0000001066657819 */ /* 0x000fe200000006ff */
[C---:B------:R-:W-:Y:S01]  /*10a0*/  FADD.FTZ R82, -R158.reuse, R82 ;  /* 0x000000529e527221 */ /* 0x040fe20000010100 */
[----:B------:R-:W-:Y:S01]  /*10b0*/  FADD.FTZ R83, -R158, R83 ;  /* 0x000000539e537221 */ /* 0x000fe20000010100 */
[----:B------:R-:W-:Y:S01]  /*10c0*/  PRMT R102, R102, 0x7632, R102 ;  /* 0x0000763266667816 */ /* 0x000fe20000000066 */
[----:B------:R-:W-:Y:S01]  /*10d0*/  FMUL.FTZ R158, R81, UR9 ;  /* 0x00000009519e7c20 */ /* 0x000fe20008410000 */
[----:B------:R-:W-:Y:S01]  /*10e0*/  SHF.L.U32 R94, R94, 0x10, RZ ;  /* 0x000000105e5e7819 */ /* 0x000fe200000006ff */
[----:B------:R-:W-:Y:S01]  /*10f0*/  FMUL.FTZ R99, R80, UR9 ;  /* 0x0000000950637c20 */ /* 0x000fe20008410000 */
[----:B------:R-:W-:Y:S01]  /*1100*/  FMUL.FTZ R97, R20, R84 ;  /* 0x0000005414617220 */ /* 0x000fe20000410000 */
[----:B------:R-:W-:-:S02]  /*1110*/  SHF.L.U32 R80, R95, 0x10, RZ ;  /* 0x000000105f507819 */ /* 0x000fc400000006ff */
[----:B------:R-:W-:Y:S01]  /*1120*/  SHF.L.U32 R102, R102, 0x10, RZ ;  /* 0x0000001066667819 */ /* 0x000fe200000006ff */
[----:B------:R-:W-:Y:S01]  /*1130*/  FADD.FTZ R3, R94, R3 ;  /* 0x000000035e037221 */ /* 0x000fe20000010000 */
[----:B------:R-:W-:Y:S01]  /*1140*/  PRMT R95, R95, 0x7632, R95 ;  /* 0x000076325f5f7816 */ /* 0x000fe2000000005f */
[-C--:B------:R-:W-:Y:S01]  /*1150*/  FFMA.FTZ R11, R158, R94.reuse, R11 ;  /* 0x0000005e9e0b7223 */ /* 0x080fe2000001000b */
[-C--:B------:R-:W-:Y:S01]  /*1160*/  FFMA.FTZ R97, R36, R101.reuse, R97 ;  /* 0x0000006524617223 */ /* 0x080fe20000010061 */
[----:B------:R-:W-:Y:S01]  /*1170*/  FFMA.FTZ R112, R99, R101, R112 ;  /* 0x0000006563707223 */ /* 0x000fe20000010070 */
[----:B------:R-:W-:Y:S01]  /*1180*/  FADD.FTZ R104, R101, R104 ;  /* 0x0000006865687221 */ /* 0x000fe20000010000 */
[----:B------:R-:W-:Y:S01]  /*1190*/  FMUL.FTZ R94, R21, R94 ;  /* 0x0000005e155e7220 */ /* 0x000fe20000410000 */
[----:B------:R-:W-:Y:S01]  /*11a0*/  FMUL.FTZ R101, R82, UR9 ;  /* 0x0000000952657c20 */ /* 0x000fe20008410000 */
[C---:B------:R-:W-:Y:S01]  /*11b0*/  SHF.L.U32 R81, R103.reuse, 0x10, RZ ;  /* 0x0000001067517819 */ /* 0x040fe200000006ff */
[----:B------:R-:W-:Y:S01]  /*11c0*/  FADD.FTZ R19, R102, R19 ;  /* 0x0000001366137221 */ /* 0x000fe20000010000 */
[----:B------:R-:W-:Y:S01]  /*11d0*/  PRMT R103, R103, 0x7632, R103 ;  /* 0x0000763267677816 */ /* 0x000fe20000000067 */
[-C--:B------:R-:W-:Y:S01]  /*11e0*/  FFMA.FTZ R111, R158, R102.reuse, R111 ;  /* 0x000000669e6f7223 */ /* 0x080fe2000001006f */
[----:B------:R-:W-:Y:S01]  /*11f0*/  SHF.L.U32 R95, R95, 0x10, RZ ;  /* 0x000000105f5f7819 */ /* 0x000fe200000006ff */
[----:B------:R-:W-:Y:S01]  /*1200*/  FFMA.FTZ R102, R37, R102, R94 ;  /* 0x0000006625667223 */ /* 0x000fe2000001005e */
[-C--:B------:R-:W-:Y:S01]  /*1210*/  FMUL.FTZ R94, R22, R80.reuse ;  /* 0x00000050165e7220 */ /* 0x080fe20000410000 */
[----:B------:R-:W-:Y:S01]  /*1220*/  FFMA.FTZ R10, R101, R80, R10 ;  /* 0x00000050650a7223 */ /* 0x000fe2000001000a */
[----:B------:R-:W-:Y:S01]  /*1230*/  FADD.FTZ R2, R80, R2 ;  /* 0x0000000250027221 */ /* 0x000fe20000010000 */
[----:B------:R-:W-:Y:S01]  /*1240*/  FMUL.FTZ R162, R83, UR9 ;  /* 0x0000000953a27c20 */ /* 0x000fe20008410000 */
[----:B------:R-:W-:Y:S01]  /*1250*/  SHF.L.U32 R80, R103, 0x10, RZ ;  /* 0x0000001067507819 */ /* 0x000fe200000006ff */
[-C--:B------:R-:W-:Y:S01]  /*1260*/  FMUL.FTZ R82, R23, R95.reuse ;  /* 0x0000005f17527220 */ /* 0x080fe20000410000 */
[----:B------:R-:W-:Y:S01]  /*1270*/  FADD.FTZ R0, R95, R0 ;  /* 0x000000005f007221 */ /* 0x000fe20000010000 */
[----:B------:R-:W-:Y:S01]  /*1280*/  FFMA.FTZ R9, R162, R95, R9 ;  /* 0x0000005fa2097223 */ /* 0x000fe20000010009 */
[-C--:B------:R-:W-:Y:S01]  /*1290*/  FFMA.FTZ R94, R38, R81.reuse, R94 ;  /* 0x00000051265e7223 */ /* 0x080fe2000001005e */
[----:B------:R-:W-:Y:S01]  /*12a0*/  FFMA.FTZ R110, R101, R81, R110 ;  /* 0x00000051656e7223 */ /* 0x000fe2000001006e */
[----:B------:R-:W-:Y:S01]  /*12b0*/  FADD.FTZ R18, R81, R18 ;  /* 0x0000001251127221 */ /* 0x000fe20000010000 */
[----:B------:R-:W-:Y:S01]  /*12c0*/  FADD.FTZ R17, R80, R17 ;  /* 0x0000001150117221 */ /* 0x000fe20000010000 */
[-C--:B------:R-:W-:Y:S01]  /*12d0*/  FFMA.FTZ R109, R162, R80.reuse, R109 ;  /* 0x00000050a26d7223 */ /* 0x080fe2000001006d */
[----:B------:R-:W-:-:S02]  /*12e0*/  FFMA.FTZ R95, R39, R80, R82 ;  /* 0x00000050275f7223 */ /* 0x000fc40000010052 */
[----:B------:R-:W0:Y:S01]  /*12f0*/  @P0 LDC.64 R80, c[0x0][0x438] ;  /* 0x00010e00ff500b82 */ /* 0x000e220000000a00 */
[----:B------:R-:W-:-:S04]  /*1300*/  FADD.FTZ R103, RZ, R150 ;  /* 0x00000096ff677221 */ /* 0x000fc80000010000 */
[----:B------:R-:W-:-:S04]  /*1310*/  FADD.FTZ R103, R156, R103 ;  /* 0x000000679c677221 */ /* 0x000fc80000010000 */
[----:B------:R-:W-:-:S04]  /*1320*/  FADD.FTZ R103, R152, R103 ;  /* 0x0000006798677221 */ /* 0x000fc80000010000 */
[----:B------:R-:W-:-:S04]  /*1330*/  FADD.FTZ R103, R154, R103 ;  /* 0x000000679a677221 */ /* 0x000fc80000010000 */
[----:B------:R-:W-:-:S04]  /*1340*/  FADD.FTZ R103, R88, R103 ;  /* 0x0000006758677221 */ /* 0x000fc80000010000 */
[----:B------:R-:W-:Y:S01]  /*1350*/  FADD.FTZ R103, R86, R103 ;  /* 0x0000006756677221 */ /* 0x000fe20000010000 */
[----:B0-----:R-:W-:Y:S02]  /*1360*/  @P0 IMAD.WIDE.U32 R82, R149, 0x20, R80 ;  /* 0x0000002095520825 */ /* 0x001fe400078e0050 */
[----:B------:R-:W0:Y:S02]  /*1370*/  @P0 LDC.64 R80, c[0x0][0x438] ;  /* 0x00010e00ff500b82 */ /* 0x000e240000000a00 */
[----:B------:R-:W-:Y:S01]  /*1380*/  FADD.FTZ R103, R90, R103 ;  /* 0x000000675a677221 */ /* 0x000fe20000010000 */
[----:B------:R-:W5:Y:S04]  /*1390*/  @P0 LDG.E.128 R52, desc[UR20][R82.64] ;  /* 0x0000001452340981 */ /* 0x000f68000c1e1d00 */
[----:B------:R1:W5:Y:S02]  /*13a0*/  @P0 LDG.E.128 R56, desc[UR20][R82.64+0x10] ;  /* 0x0000101452380981 */ /* 0x000364000c1e1d00 */
[----:B-1----:R-:W-:-:S04]  /*13b0*/  FADD.FTZ R82, R160, R103 ;  /* 0x00000067a0527221 */ /* 0x002fc80000010000 */
[----:B------:R-:W-:Y:S01]  /*13c0*/  FADD.FTZ R83, R87, R82 ;  /* 0x0000005257537221 */ /* 0x000fe20000010000 */
[----:B------:R-:W-:-:S04]  /*13d0*/  FFMA.FTZ R82, R151, R150, RZ ;  /* 0x0000009697527223 */ /* 0x000fc800000100ff */
[----:B------:R-:W-:Y:S01]  /*13e0*/  FFMA.FTZ R82, R155, R156, R82 ;  /* 0x0000009c9b527223 */ /* 0x000fe20000010052 */
[----:B0-----:R-:W-:-:S04]  /*13f0*/  @P0 IMAD.WIDE.U32 R80, R85, 0x20, R80 ;  /* 0x0000002055500825 */ /* 0x001fc800078e0050 */
[----:B------:R-:W-:Y:S01]  /*1400*/  FFMA.FTZ R82, R153, R152, R82 ;  /* 0x0000009899527223 */ /* 0x000fe20000010052 */
[----:B------:R-:W-:Y:S01]  /*1410*/  FADD.FTZ R83, R83, R92 ;  /* 0x0000005c53537221 */ /* 0x000fe20000010000 */
[----:B------:R-:W5:Y:S02]  /*1420*/  @P0 LDG.E.128 R60, desc[UR20][R80.64] ;  /* 0x00000014503c0981 */ /* 0x000f64000c1e1d00 */
[----:B------:R-:W-:Y:S02]  /*1430*/  FFMA.FTZ R82, R157, R154, R82 ;  /* 0x0000009a9d527223 */ /* 0x000fe40000010052 */
[----:B------:R0:W5:Y:S02]  /*1440*/  @P0 LDG.E.128 R64, desc[UR20][R80.64+0x10] ;  /* 0x0000101450400981 */ /* 0x000164000c1e1d00 */
[----:B------:R-:W-:Y:S01]  /*1450*/  FFMA.FTZ R82, R159, R88, R82 ;  /* 0x000000589f527223 */ /* 0x000fe20000010052 */
[----:B0-----:R-:W-:-:S03]  /*1460*/  FADD.FTZ R80, R83, R96 ;  /* 0x0000006053507221 */ /* 0x001fc60000010000 */
[----:B------:R-:W-:Y:S01]  /*1470*/  FFMA.FTZ R82, R89, R86, R82 ;  /* 0x0000005659527223 */ /* 0x000fe20000010052 */
[----:B------:R-:W-:-:S03]  /*1480*/  FADD.FTZ R80, R80, R93 ;  /* 0x0000005d50507221 */ /* 0x000fc60000010000 */
[----:B------:R-:W-:Y:S01]  /*1490*/  FFMA.FTZ R82, R161, R90, R82 ;  /* 0x0000005aa1527223 */ /* 0x000fe20000010052 */
[----:B------:R-:W-:-:S03]  /*14a0*/  FADD.FTZ R81, R80, R97 ;  /* 0x0000006150517221 */ /* 0x000fc60000010000 */
[----:B------:R-:W-:Y:S01]  /*14b0*/  FFMA.FTZ R82, R165, R160, R82 ;  /* 0x000000a0a5527223 */ /* 0x000fe20000010052 */
[----:B------:R-:W-:-:S04]  /*14c0*/  FADD.FTZ R81, R81, R102 ;  /* 0x0000006651517221 */ /* 0x000fc80000010000 */
        /* <DEDUP_REMOVED lines=9> */
[----:B------:R-:W-:-:S04]  /*1560*/  FFMA.FTZ R81, R101, R94, R82 ;  /* 0x0000005e65517223 */ /* 0x000fc80000010052 */
[----:B------:R-:W-:Y:S01]  /*1570*/  FFMA.FTZ R81, R162, R95, R81 ;  /* 0x0000005fa2517223 */ /* 0x000fe20000010051 */
[----:B0-----:R-:W-:-:S04]  /*1580*/  FADD.FTZ R80, R83, R80 ;  /* 0x0000005053507221 */ /* 0x001fc80000010000 */
[----:B------:R-:W0:Y:S04]  /*1590*/  SHFL.DOWN PT, R82, R81, 0x10, 0x1f ;  /* 0x0a001f0051527f89 */ /* 0x000e2800000e0000 */
[----:B------:R-:W1:Y:S01]  /*15a0*/  SHFL.DOWN PT, R83, R80, 0x8, 0x1f ;  /* 0x09001f0050537f89 */ /* 0x000e6200000e0000 */
[----:B------:R-:W-:Y:S01]  /*15b0*/  FFMA.FTZ R12, R99, R84, R12 ;  /* 0x00000054630c7223 */ /* 0x000fe2000001000c */
[----:B------:R-:W-:Y:S01]  /*15c0*/  FADD.FTZ R4, R84, R4 ;  /* 0x0000000454047221 */ /* 0x000fe20000010000 */
[----:B0-----:R-:W-:Y:S01]  /*15d0*/  FADD.FTZ R82, R81, R82 ;  /* 0x0000005251527221 */ /* 0x001fe20000010000 */
[----:B-1----:R-:W-:-:S04]  /*15e0*/  FADD.FTZ R84, R80, R83 ;  /* 0x0000005350547221 */ /* 0x002fc80000010000 */
[----:B------:R-:W0:Y:S04]  /*15f0*/  SHFL.DOWN PT, R83, R82, 0x8, 0x1f ;  /* 0x09001f0052537f89 */ /* 0x000e2800000e0000 */
[----:B------:R-:W1:Y:S01]  /*1600*/  SHFL.DOWN PT, R103, R84, 0x4, 0x1f ;  /* 0x08801f0054677f89 */ /* 0x000e6200000e0000 */
[----:B0-----:R-:W-:-:S05]  /*1610*/  FADD.FTZ R83, R82, R83 ;  /* 0x0000005352537221 */ /* 0x001fca0000010000 */
[----:B------:R-:W0:Y:S01]  /*1620*/  SHFL.DOWN PT, R164, R83, 0x4, 0x1f ;  /* 0x08801f0053a47f89 */ /* 0x000e2200000e0000 */
[----:B-1----:R-:W-:-:S05]  /*1630*/  FADD.FTZ R103, R84, R103 ;  /* 0x0000006754677221 */ /* 0x002fca0000010000 */
        /* <DEDUP_REMOVED lines=21> */
.L_x_987:
[----:B------:R-:W-:Y:S05]  /*1790*/  BSYNC.RECONVERGENT B0 ;  /* 0x0000000000007941 */ /* 0x000fea0003800200 */
.L_x_986:
        /* <DEDUP_REMOVED lines=66> */
.L_x_990:
        /* <DEDUP_REMOVED lines=33> */
.L_x_989:
        /* <DEDUP_REMOVED lines=34> */
.L_x_992:
        /* <DEDUP_REMOVED lines=33> */
.L_x_988:
        /* <DEDUP_REMOVED lines=39> */
.L_x_994:
        /* <DEDUP_REMOVED lines=33> */
.L_x_993:
        /* <DEDUP_REMOVED lines=34> */
.L_x_995:
        /* <DEDUP_REMOVED lines=32> */
.L_x_991:
        /* <DEDUP_REMOVED lines=50> */
.L_x_998:
        /* <DEDUP_REMOVED lines=29> */
.L_x_997:
        /* <DEDUP_REMOVED lines=34> */
.L_x_1000:
        /* <DEDUP_REMOVED lines=29> */
.L_x_996:
        /* <DEDUP_REMOVED lines=35> */
.L_x_1002:
        /* <DEDUP_REMOVED lines=29> */
.L_x_1001:
        /* <DEDUP_REMOVED lines=34> */
.L_x_1003:
        /* <DEDUP_REMOVED lines=28> */
.L_x_999:
        /* <DEDUP_REMOVED lines=15> */
[----:B-----5:R-:W-:Y:S02]  /*3c50*/  MOV R53, R107 ;  /* 0x0000006b00357202 */ /* 0x020fe40000000f00 */
        /* <DEDUP_REMOVED lines=55> */
.L_x_985:
        /* <DEDUP_REMOVED lines=29> */
.L_x_1005:
        /* <DEDUP_REMOVED lines=14> */
.L_x_2805:


//--------------------- .text._ZN10layer_norm31ln_parallel_residual_bwd_kernelINS_13Kernel_traitsIf13__nv_bfloat16fS2_fjLj2048ELj1ELj1ELj4ELj16ENS_18Kernel_traits_baseILj2048EfS2_fS2_fjLj128EEEEELb0ELb1ELb0EEEvNS_9BwdParamsE --------------------------
	.section	.text._ZN10layer_norm31ln_parallel_residual_bwd_kernelINS_13Kernel_traitsIf13__nv_bfloat16fS2_fjLj2048ELj1ELj1ELj4ELj16ENS_18Kernel_traits_baseILj2048EfS2_fS2_fjLj128EEEEELb0ELb1ELb0EEEvNS_9BwdParamsE,"ax",@progbits
	.align	128
        .global         _ZN10layer_norm31ln_parallel_residual_bwd_kernelINS_13Kernel_traitsIf13__nv_bfloat16fS2_fjLj2048ELj1ELj1ELj4ELj16ENS_18Kernel_traits_baseILj2048EfS2_fS2_fjLj128EEEEELb0ELb1ELb0EEEvNS_9BwdParamsE
        .type           _ZN10layer_norm31ln_parallel_residual_bwd_kernelINS_13Kernel_traitsIf13__nv_bfloat16fS2_fjLj2048ELj1ELj1ELj4ELj16ENS_18Kernel_traits_baseILj2048EfS2_fS2_fjLj128EEEEELb0ELb1ELb0EEEvNS_9BwdParamsE,@function
        .size           _ZN10layer_norm31ln_parallel_residual_bwd_kernelINS_13Kernel_traitsIf13__nv_bfloat16fS2_fjLj2048ELj1ELj1ELj4ELj16ENS_18Kernel_traits_baseILj2048EfS2_fS2_fjLj128EEEEELb0ELb1ELb0EEEvNS_9BwdParamsE,(.L_x_2806 - _ZN10layer_norm31ln_parallel_residual_bwd_kernelINS_13Kernel_traitsIf13__nv_bfloat16fS2_fjLj2048ELj1ELj1ELj4ELj16ENS_18Kernel_traits_baseILj2048EfS2_fS2_fjLj128EEEEELb0ELb1ELb0EEEvNS_9BwdParamsE)
        .other          _ZN10layer_norm31ln_parallel_residual_bwd_kernelINS_13Kernel_traitsIf13__nv_bfloat16fS2_fjLj2048ELj1ELj1ELj4ELj16ENS_18Kernel_traits_baseILj2048EfS2_fS2_fjLj128EEEEELb0ELb1ELb0EEEvNS_9BwdParamsE,@"STO_CUDA_ENTRY STV_DEFAULT"
_ZN10layer_norm31ln_parallel_residual_bwd_kernelINS_13Kernel_traitsIf13__nv_bfloat16fS2_fjLj2048ELj1ELj1ELj4ELj16ENS_18Kernel_traits_baseILj2048EfS2_fS2_fjLj128EEEEELb0ELb1ELb0EEEvNS_9BwdParamsE:
.text._ZN10layer_norm31ln_parallel_residual_bwd_kernelINS_13Kernel_traitsIf13__nv_bfloat16fS2_fjLj2048ELj1ELj1ELj4ELj16ENS_18Kernel_traits_baseILj2048EfS2_fS2_fjLj128EEEEELb0ELb1ELb0EEEvNS_9BwdParamsE:
        /* <DEDUP_REMOVED lines=69> */
.L_x_1033:
[----:B0-----:R-:W-:Y:S02]  /*0450*/  UIMAD.WIDE UR18, UR9, 0x4, UR14 ;  /* 0x00000004091278a5 */ /* 0x001fe4000f8e020e */
[----:B------:R-:W-:-:S04]  /*0460*/  UIMAD.WIDE UR4, UR9, 0x4, UR12 ;  /* 0x00000004090478a5 */ /* 0x000fc8000f8e020c */
[----:B-1----:R-:W-:Y:S02]  /*0470*/  MOV R88, UR18 ;  /* 0x0000001200587c02 */ /* 0x002fe40008000f00 */
        /* <DEDUP_REMOVED lines=26> */
[----:B------:R-:W-:-:S13]  /*0620*/  ISETP.NE.AND.EX P0, PT, RZ, UR25, PT, P0 ;  /* 0x00000019ff007c0c */ /* 0x000fda000bf05300 */
[----:B------:R-:W0:Y:S02]  /*0630*/  @P0 LDC.64 R108, c[0x0][0x438] ;  /* 0x00010e00ff6c0b82 */ /* 0x000e240000000a00 */
[----:B0-----:R-:W-:-:S05]  /*0640*/  @P0 IMAD.WIDE.U32 R108, R0, 0x20, R108 ;  /* 0x00000020006c0825 */ /* 0x001fca00078e006c */
[----:B------:R-:W5:Y:S04]  /*0650*/  @P0 LDG.E.128 R24, desc[UR20][R108.64] ;  /* 0x000000146c180981 */ /* 0x000f68000c1e1d00 */
[----:B------:R0:W5:Y:S01]  /*0660*/  @P0 LDG.E.128 R20, desc[UR20][R108.64+0x10] ;  /* 0x000010146c140981 */ /* 0x000162000c1e1d00 */
[C---:B---3--:R-:W-:Y:S01]  /*0670*/  FADD.FTZ R119, -R118.reuse, R88 ;  /* 0x0000005876777221 */ /* 0x048fe20000010100 */
[----:B------:R-:W-:-:S03]  /*0680*/  FADD.FTZ R115, -R118, R90 ;  /* 0x0000005a76737221 */ /* 0x000fc60000010100 */
[----:B------:R-:W-:Y:S01]  /*0690*/  FMUL.FTZ R119, R119, UR18 ;  /* 0x0000001277777c20 */ /* 0x000fe20008410000 */
[----:B--2---:R-:W-:Y:S01]  /*06a0*/  FADD.FTZ R96, -R118, R96 ;  /* 0x0000006076607221 */ /* 0x004fe20000010100 */
[C---:B------:R-:W-:Y:S02]  /*06b0*/  SHF.L.U32 R117, R92.reuse, 0x10, RZ ;  /* 0x000000105c757819 */ /* 0x040fe400000006ff */
[----:B------:R-:W-:Y:S01]  /*06c0*/  PRMT R90, R92, 0x7632, R90 ;  /* 0x000076325c5a7816 */ /* 0x000fe2000000005a */
[C---:B------:R-:W-:Y:S01]  /*06d0*/  FADD.FTZ R116, -R118.reuse, R89 ;  /* 0x0000005976747221 */ /* 0x040fe20000010100 */
[----:B------:R-:W-:Y:S01]  /*06e0*/  FADD.FTZ R112, -R118, R91 ;  /* 0x0000005b76707221 */ /* 0x000fe20000010100 */
[----:B------:R-:W-:Y:S01]  /*06f0*/  PRMT R88, R94, 0x7632, R88 ;  /* 0x000076325e587816 */ /* 0x000fe20000000058 */
[----:B------:R-:W-:Y:S01]  /*0700*/  FADD.FTZ R40, R40, R117 ;  /* 0x0000007528287221 */ /* 0x000fe20000010000 */
[----:B------:R-:W-:Y:S01]  /*0710*/  SHF.L.U32 R91, R94, 0x10, RZ ;  /* 0x000000105e5b7819 */ /* 0x000fe200000006ff */
[-C--:B------:R-:W-:Y:S01]  /*0720*/  FFMA.FTZ R56, R119, R117.reuse, R56 ;  /* 0x0000007577387223 */ /* 0x080fe20000010038 */
[----:B------:R-:W-:Y:S01]  /*0730*/  PRMT R89, R95, 0x7632, R89 ;  /* 0x000076325f597816 */ /* 0x000fe20000000059 */
[----:B------:R-:W-:Y:S01]  /*0740*/  FADD.FTZ R94, -R118, R97 ;  /* 0x00000061765e7221 */ /* 0x000fe20000010100 */
[----:B------:R-:W-:Y:S01]  /*0750*/  SHF.L.U32 R90, R90, 0x10, RZ ;  /* 0x000000105a5a7819 */ /* 0x000fe200000006ff */
[----:B-----5:R-:W-:Y:S01]  /*0760*/  FMUL.FTZ R117, R64, R117 ;  /* 0x0000007540757220 */ /* 0x020fe20000410000 */
[----:B------:R-:W-:Y:S01]  /*0770*/  FMUL.FTZ R111, R96, UR18 ;  /* 0x00000012606f7c20 */ /* 0x000fe20008410000 */
[----:B------:R-:W-:Y:S01]  /*0780*/  FADD.FTZ R97, -R118, R98 ;  /* 0x0000006276617221 */ /* 0x000fe20000010100 */
[C---:B------:R-:W-:Y:S01]  /*0790*/  PRMT R92, R93.reuse, 0x7632, R92 ;  /* 0x000076325d5c7816 */ /* 0x040fe2000000005c */
[----:B------:R-:W-:Y:S01]  /*07a0*/  FMUL.FTZ R116, R116, UR18 ;  /* 0x0000001274747c20 */ /* 0x000fe20008410000 */
[----:B------:R-:W-:Y:S01]  /*07b0*/  SHF.L.U32 R98, R88, 0x10, RZ ;  /* 0x0000001058627819 */ /* 0x000fe200000006ff */
[----:B------:R-:W-:Y:S01]  /*07c0*/  FADD.FTZ R36, R36, R91 ;  /* 0x0000005b24247221 */ /* 0x000fe20000010000 */
[----:B------:R-:W-:Y:S01]  /*07d0*/  SHF.L.U32 R93, R93, 0x10, RZ ;  /* 0x000000105d5d7819 */ /* 0x000fe200000006ff */
[-C--:B------:R-:W-:Y:S01]  /*07e0*/  FFMA.FTZ R52, R111, R91.reuse, R52 ;  /* 0x0000005b6f347223 */ /* 0x080fe20000010034 */
[----:B------:R-:W-:Y:S01]  /*07f0*/  SHF.L.U32 R88, R89, 0x10, RZ ;  /* 0x0000001059587819 */ /* 0x000fe200000006ff */
[----:B0-----:R-:W-:Y:S01]  /*0800*/  FMUL.FTZ R109, R60, R91 ;  /* 0x0000005b3c6d7220 */ /* 0x001fe20000410000 */
[-C--:B------:R-:W-:Y:S01]  /*0810*/  FMUL.FTZ R114, R65, R90.reuse ;  /* 0x0000005a41727220 */ /* 0x080fe20000410000 */
[----:B------:R-:W-:Y:S01]  /*0820*/  FADD.FTZ R89, RZ, R117 ;  /* 0x00000075ff597221 */ /* 0x000fe20000010000 */
[----:B------:R-:W-:Y:S01]  /*0830*/  FFMA.FTZ R91, R119, R117, RZ ;  /* 0x00000075775b7223 */ /* 0x000fe200000100ff */
[----:B------:R-:W-:Y:S01]  /*0840*/  SHF.L.U32 R110, R92, 0x10, RZ ;  /* 0x000000105c6e7819 */ /* 0x000fe200000006ff */
[----:B------:R-:W-:Y:S01]  /*0850*/  FMUL.FTZ R112, R112, UR18 ;  /* 0x0000001270707c20 */ /* 0x000fe20008410000 */
[----:B------:R-:W-:Y:S01]  /*0860*/  FFMA.FTZ R57, R116, R90, R57 ;  /* 0x0000005a74397223 */ /* 0x000fe20000010039 */
[----:B------:R-:W-:Y:S01]  /*0870*/  FADD.FTZ R41, R41, R90 ;  /* 0x0000005a29297221 */ /* 0x000fe20000010000 */
[----:B------:R-:W-:Y:S01]  /*0880*/  FMUL.FTZ R113, R66, R93 ;  /* 0x0000005d42717220 */ /* 0x000fe20000410000 */
[----:B------:R-:W-:Y:S01]  /*0890*/  FADD.FTZ R90, R89, R114 ;  /* 0x00000072595a7221 */ /* 0x000fe20000010000 */
[----:B------:R-:W-:Y:S01]  /*08a0*/  FMUL.FTZ R115, R115, UR18 ;  /* 0x0000001273737c20 */ /* 0x000fe20008410000 */
[----:B------:R-:W-:Y:S01]  /*08b0*/  FFMA.FTZ R92, R116, R114, R91 ;  /* 0x00000072745c7223 */ /* 0x000fe2000001005b */
[-C--:B------:R-:W-:Y:S01]  /*08c0*/  FFMA.FTZ R59, R112, R110.reuse, R59 ;  /* 0x0000006e703b7223 */ /* 0x080fe2000001003b */
[----:B------:R-:W-:Y:S01]  /*08d0*/  FADD.FTZ R43, R43, R110 ;  /* 0x0000006e2b2b7221 */ /* 0x000fe20000010000 */
[----:B------:R-:W-:Y:S01]  /*08e0*/  FMUL.FTZ R110, R67, R110 ;  /* 0x0000006e436e7220 */ /* 0x000fe20000410000 */
[----:B------:R-:W-:Y:S01]  /*08f0*/  FADD.FTZ R89, R90, R113 ;  /* 0x000000715a597221 */ /* 0x000fe20000010000 */
[----:B------:R-:W-:-:S03]  /*0900*/  FFMA.FTZ R91, R115, R113, R92 ;  /* 0x00000071735b7223 */ /* 0x000fc6000001005c */
[----:B------:R-:W-:Y:S01]  /*0910*/  FADD.FTZ R90, R89, R110 ;  /* 0x0000006e595a7221 */ /* 0x000fe20000010000 */
[----:B------:R-:W-:Y:S01]  /*0920*/  FFMA.FTZ R92, R112, R110, R91 ;  /* 0x0000006e705c7223 */ /* 0x000fe2000001005b */
[----:B------:R-:W-:Y:S01]  /*0930*/  SHF.L.U32 R95, R95, 0x10, RZ ;  /* 0x000000105f5f7819 */ /* 0x000fe200000006ff */
[----:B------:R-:W-:Y:S01]  /*0940*/  FADD.FTZ R108, -R118, R99 ;  /* 0x00000063766c7221 */ /* 0x000fe20000010100 */
[----:B------:R-:W-:Y:S01]  /*0950*/  FMUL.FTZ R96, R94, UR18 ;  /* 0x000000125e607c20 */ /* 0x000fe20008410000 */
[-C--:B------:R-:W-:Y:S01]  /*0960*/  FMUL.FTZ R99, R61, R98.reuse ;  /* 0x000000623d637220 */ /* 0x080fe20000410000 */
[----:B------:R-:W-:Y:S01]  /*0970*/  FADD.FTZ R90, R90, R109 ;  /* 0x0000006d5a5a7221 */ /* 0x000fe20000010000 */
[----:B------:R-:W-:Y:S01]  /*0980*/  FFMA.FTZ R89, R111, R109, R92 ;  /* 0x0000006d6f597223 */ /* 0x000fe2000001005c */
        /* <DEDUP_REMOVED lines=9> */
[C---:B------:R-:W-:Y:S01]  /*0a20*/  FFMA.FTZ R90, R97.reuse, R98, R90 ;  /* 0x00000062615a7223 */ /* 0x040fe2000001005a */
[----:B------:R-:W-:Y:S01]  /*0a30*/  FADD.FTZ R38, R38, R95 ;  /* 0x0000005f26267221 */ /* 0x000fe20000010000 */
[----:B------:R-:W-:Y:S01]  /*0a40*/  FFMA.FTZ R54, R97, R95, R54 ;  /* 0x0000005f61367223 */ /* 0x000fe20000010036 */
[----:B------:R-:W-:Y:S01]  /*0a50*/  FADD.FTZ R42, R42, R93 ;  /* 0x0000005d2a2a7221 */ /* 0x000fe20000010000 */
[----:B------:R-:W-:Y:S01]  /*0a60*/  FFMA.FTZ R58, R115, R93, R58 ;  /* 0x0000005d733a7223 */ /* 0x000fe2000001003a */
[----:B------:R-:W-:Y:S01]  /*0a70*/  FADD.FTZ R95, R92, R107 ;  /* 0x0000006b5c5f7221 */ /* 0x000fe20000010000 */
[----:B------:R-:W-:Y:S01]  /*0a80*/  FADD.FTZ R39, R39, R88 ;  /* 0x0000005827277221 */ /* 0x000fe20000010000 */
[C---:B------:R-:W-:Y:S01]  /*0a90*/  FFMA.FTZ R55, R108.reuse, R88, R55 ;  /* 0x000000586c377223 */ /* 0x040fe20000010037 */
[----:B------:R-:W-:Y:S01]  /*0aa0*/  FFMA.FTZ R92, R108, R107, R90 ;  /* 0x0000006b6c5c7223 */ /* 0x000fe2000001005a */
[----:B------:R-:W-:-:S07]  /*0ab0*/  IADD3 R93, PT, PT, R0, 0x80, RZ ;  /* 0x00000080005d7810 */ /* 0x000fce0007ffe0ff */
.L_x_1008:
[----:B-1--4-:R-:W-:Y:S05]  /*0ac0*/  BSYNC.RECONVERGENT B0 ;  /* 0x0000000000007941 */ /* 0x012fea0003800200 */
.L_x_1007:
[----:B------:R-:W-:Y:S04]  /*0ad0*/  BSSY.RECONVERGENT B0, `(.L_x_1009) ;  /* 0x0000053000007945 */ /* 0x000fe80003800200 */
[----:B------:R-:W-:Y:S05]  /*0ae0*/  @!P1 BRA `(.L_x_1010) ;  /* 0x0000000400449947 */ /* 0x000fea0003800000 */
[----:B------:R-:W0:Y:S08]  /*0af0*/  LDC.64 R102, c[0x0][0x3a8] ;  /* 0x0000ea00ff667b82 */ /* 0x000e300000000a00 */
[----:B------:R-:W1:Y:S01]  /*0b00*/  LDC.64 R88, c[0x0][0x428] ;  /* 0x00010a00ff587b82 */ /* 0x000e620000000a00 */
[----:B0-----:R-:W-:-:S05]  /*0b10*/  IMAD.WIDE.U32 R102, R93, 0x20, R102 ;  /* 0x000000205d667825 */ /* 0x001fca00078e0066 */
[----:B------:R-:W2:Y:S01]  /*0b20*/  LDG.E.128 R4, desc[UR20][R102.64] ;  /* 0x0000001466047981 */ /* 0x000ea2000c1e1d00 */
[----:B-1----:R-:W-:-:S03]  /*0b30*/  IMAD.WIDE.U32 R88, R93, 0x10, R88 ;  /* 0x000000105d587825 */ /* 0x002fc600078e0058 */
[----:B------:R-:W3:Y:S04]  /*0b40*/  LDG.E.128 R8, desc[UR20][R102.64+0x10] ;  /* 0x0000101466087981 */ /* 0x000ee8000c1e1d00 */
[----:B------:R-:W4:Y:S01]  /*0b50*/  LDG.E.128 R88, desc[UR20][R88.64] ;  /* 0x0000001458587981 */ /* 0x000f22000c1e1d00 */
[----:B------:R-:W-:-:S04]  /*0b60*/  ISETP.NE.U32.AND P0, PT, RZ, UR24, PT ;  /* 0x00000018ff007c0c */ /* 0x000fc8000bf05070 */
[----:B------:R-:W-:-:S13]  /*0b70*/  ISETP.NE.AND.EX P0, PT, RZ, UR25, PT, P0 ;  /* 0x00000019ff007c0c */ /* 0x000fda000bf05300 */
[----:B------:R-:W0:Y:S02]  /*0b80*/  @P0 LDC.64 R100, c[0x0][0x438] ;  /* 0x00010e00ff640b82 */ /* 0x000e240000000a00 */
[----:B0-----:R-:W-:-:S05]  /*0b90*/  @P0 IMAD.WIDE.U32 R100, R93, 0x20, R100 ;  /* 0x000000205d640825 */ /* 0x001fca00078e0064 */
[----:B------:R-:W5:Y:S04]  /*0ba0*/  @P0 LDG.E.128 R16, desc[UR20][R100.64] ;  /* 0x0000001464100981 */ /* 0x000f68000c1e1d00 */
[----:B------:R0:W5:Y:S01]  /*0bb0*/  @P0 LDG.E.128 R12, desc[UR20][R100.64+0x10] ;  /* 0x00001014640c0981 */ /* 0x000162000c1e1d00 */
[C---:B--2---:R-:W-:Y:S01]  /*0bc0*/  FADD.FTZ R3, -R118.reuse, R4 ;  /* 0x0000000476037221 */ /* 0x044fe20000010100 */
[C---:B------:R-:W-:Y:S01]  /*0bd0*/  FADD.FTZ R4, -R118.reuse, R5 ;  /* 0x0000000576047221 */ /* 0x040fe20000010100 */
[C---:B------:R-:W-:Y:S01]  /*0be0*/  FADD.FTZ R5, -R118.reuse, R6 ;  /* 0x0000000676057221 */ /* 0x040fe20000010100 */
[C---:B------:R-:W-:Y:S01]  /*0bf0*/  FADD.FTZ R6, -R118.reuse, R7 ;  /* 0x0000000776067221 */ /* 0x040fe20000010100 */
[C---:B---3--:R-:W-:Y:S01]  /*0c00*/  FADD.FTZ R7, -R118.reuse, R8 ;  /* 0x0000000876077221 */ /* 0x048fe20000010100 */
[C---:B------:R-:W-:Y:S01]  /*0c10*/  FADD.FTZ R8, -R118.reuse, R9 ;  /* 0x0000000976087221 */ /* 0x040fe20000010100 */
[C-C-:B------:R-:W-:Y:S01]  /*0c20*/  FADD.FTZ R9, -R118.reuse, R10.reuse ;  /* 0x0000000a76097221 */ /* 0x140fe20000010100 */
[----:B------:R-:W-:Y:S01]  /*0c30*/  FADD.FTZ R106, -R118, R11 ;  /* 0x0000000b766a7221 */ /* 0x000fe20000010100 */
[----:B------:R-:W-:Y:S01]  /*0c40*/  FMUL.FTZ R3, R3, UR18 ;  /* 0x0000001203037c20 */ /* 0x000fe20008410000 */
[C---:B----4-:R-:W-:Y:S01]  /*0c50*/  PRMT R10, R88.reuse, 0x7632, R10 ;  /* 0x00007632580a7816 */ /* 0x050fe2000000000a */
[----:B------:R-:W-:Y:S01]  /*0c60*/  FMUL.FTZ R5, R5, UR18 ;  /* 0x0000001205057c20 */ /* 0x000fe20008410000 */
[----:B------:R-:W-:Y:S01]  /*0c70*/  SHF.L.U32 R11, R88, 0x10, RZ ;  /* 0x00000010580b7819 */ /* 0x000fe200000006ff */
[----:B------:R-:W-:Y:S01]  /*0c80*/  FMUL.FTZ R4, R4, UR18 ;  /* 0x0000001204047c20 */ /* 0x000fe20008410000 */
[C---:B------:R-:W-:Y:S01]  /*0c90*/  PRMT R93, R89.reuse, 0x7632, R93 ;  /* 0x00007632595d7816 */ /* 0x040fe2000000005d */
[----:B------:R-:W-:Y:S01]  /*0ca0*/  FMUL.FTZ R6, R6, UR18 ;  /* 0x0000001206067c20 */ /* 0x000fe20008410000 */
[----:B------:R-:W-:Y:S01]  /*0cb0*/  SHF.L.U32 R89, R89, 0x10, RZ ;  /* 0x0000001059597819 */ /* 0x000fe200000006ff */
[----:B------:R-:W-:Y:S01]  /*0cc0*/  FADD.FTZ R32, R32, R11 ;  /* 0x0000000b20207221 */ /* 0x000fe20000010000 */
[----:B------:R-:W-:Y:S01]  /*0cd0*/  SHF.L.U32 R94, R10, 0x10, RZ ;  /* 0x000000100a5e7819 */ /* 0x000fe200000006ff */
[-C--:B-----5:R-:W-:Y:S01]  /*0ce0*/  FMUL.FTZ R10, R72, R11.reuse ;  /* 0x0000000b480a7220 */ /* 0x0a0fe20000410000 */
[C---:B0-----:R-:W-:Y:S01]  /*0cf0*/  PRMT R101, R90.reuse, 0x7632, R101 ;  /* 0x000076325a657816 */ /* 0x041fe20000000065 */
[----:B------:R-:W-:Y:S01]  /*0d00*/  FFMA.FTZ R48, R3, R11, R48 ;  /* 0x0000000b03307223 */ /* 0x000fe20000010030 */
[----:B------:R-:W-:Y:S01]  /*0d10*/  SHF.L.U32 R103, R90, 0x10, RZ ;  /* 0x000000105a677819 */ /* 0x000fe200000006ff */
[----:B------:R-:W-:Y:S01]  /*0d20*/  FADD.FTZ R34, R34, R89 ;  /* 0x0000005922227221 */ /* 0x000fe20000010000 */
[-C--:B------:R-:W-:Y:S01]  /*0d30*/  FFMA.FTZ R50, R5, R89.reuse, R50 ;  /* 0x0000005905327223 */ /* 0x080fe20000010032 */
[----:B------:R-:W-:Y:S01]  /*0d40*/  FMUL.FTZ R100, R74, R89 ;  /* 0x000000594a647220 */ /* 0x000fe20000410000 */
[----:B------:R-:W-:Y:S01]  /*0d50*/  FADD.FTZ R90, R95, R10 ;  /* 0x0000000a5f5a7221 */ /* 0x000fe20000010000 */
[----:B------:R-:W-:Y:S01]  /*0d60*/  FMUL.FTZ R11, R73, R94 ;  /* 0x0000005e490b7220 */ /* 0x000fe20000410000 */
[----:B------:R-:W-:Y:S01]  /*0d70*/  FFMA.FTZ R89, R3, R10, R92 ;  /* 0x0000000a03597223 */ /* 0x000fe2000001005c */
[----:B------:R-:W-:Y:S01]  /*0d80*/  SHF.L.U32 R104, R93, 0x10, RZ ;  /* 0x000000105d687819 */ /* 0x000fe200000006ff */
[----:B------:R-:W-:Y:S01]  /*0d90*/  FMUL.FTZ R7, R7, UR18 ;  /* 0x0000001207077c20 */ /* 0x000fe20008410000 */
[----:B------:R-:W-:Y:S01]  /*0da0*/  FADD.FTZ R93, R90, R11 ;  /* 0x0000000b5a5d7221 */ /* 0x000fe20000010000 */
[----:B------:R-:W-:Y:S01]  /*0db0*/  FFMA.FTZ R90, R4, R11, R89 ;  /* 0x0000000b045a7223 */ /* 0x000fe20000010059 */
[----:B------:R-:W-:Y:S01]  /*0dc0*/  SHF.L.U32 R118, R101, 0x10, RZ ;  /* 0x0000001065767819 */ /* 0x000fe200000006ff */
[----:B------:R-:W-:Y:S01]  /*0dd0*/  FMUL.FTZ R101, R75, R104 ;  /* 0x000000684b657220 */ /* 0x000fe20000410000 */
[----:B------:R-:W-:Y:S01]  /*0de0*/  FADD.FTZ R92, R93, R100 ;  /* 0x000000645d5c7221 */ /* 0x000fe20000010000 */
[----:B------:R-:W-:Y:S01]  /*0df0*/  FFMA.FTZ R89, R5, R100, R90 ;  /* 0x0000006405597223 */ /* 0x000fe2000001005a */
[----:B------:R-:W-:Y:S01]  /*0e00*/  FMUL.FTZ R102, R68, R103 ;  /* 0x0000006744667220 */ /* 0x000fe20000410000 */
[C---:B------:R-:W-:Y:S01]  /*0e10*/  PRMT R88, R91.reuse, 0x7632, R88 ;  /* 0x000076325b587816 */ /* 0x040fe20000000058 */
[----:B------:R-:W-:Y:S01]  /*0e20*/  FADD.FTZ R93, R92, R101 ;  /* 0x000000655c5d7221 */ /* 0x000fe20000010000 */
[----:B------:R-:W-:Y:S01]  /*0e30*/  FFMA.FTZ R90, R6, R101, R89 ;  /* 0x00000065065a7223 */ /* 0x000fe20000010059 */
[----:B------:R-:W-:Y:S01]  /*0e40*/  SHF.L.U32 R91, R91, 0x10, RZ ;  /* 0x000000105b5b7819 */ /* 0x000fe200000006ff */
[----:B------:R-:W-:Y:S01]  /*0e50*/  FMUL.FTZ R9, R9, UR18 ;  /* 0x0000001209097c20 */ /* 0x000fe20008410000 */
[----:B------:R-:W-:Y:S01]  /*0e60*/  FADD.FTZ R28, R28, R103 ;  /* 0x000000671c1c7221 */ /* 0x000fe20000010000 */
[----:B------:R-:W-:Y:S01]  /*0e70*/  FFMA.FTZ R44, R7, R103, R44 ;  /* 0x00000067072c7223 */ /* 0x000fe2000001002c */
[----:B------:R-:W-:Y:S01]  /*0e80*/  FMUL.FTZ R103, R69, R118 ;  /* 0x0000007645677220 */ /* 0x000fe20000410000 */
[----:B------:R-:W-:Y:S01]  /*0e90*/  FADD.FTZ R92, R93, R102 ;  /* 0x000000665d5c7221 */ /* 0x000fe20000010000 */
[----:B------:R-:W-:Y:S01]  /*0ea0*/  FMUL.FTZ R8, R8, UR18 ;  /* 0x0000001208087c20 */ /* 0x000fe20008410000 */
[----:B------:R-:W-:Y:S01]  /*0eb0*/  FFMA.FTZ R89, R7, R102, R90 ;  /* 0x0000006607597223 */ /* 0x000fe2000001005a */
[----:B------:R-:W-:Y:S01]  /*0ec0*/  FFMA.FTZ R51, R6, R104, R51 ;  /* 0x0000006806337223 */ /* 0x000fe20000010033 */
[----:B------:R-:W-:Y:S01]  /*0ed0*/  FADD.FTZ R35, R35, R104 ;  /* 0x0000006823237221 */ /* 0x000fe20000010000 */
[----:B------:R-:W-:Y:S01]  /*0ee0*/  SHF.L.U32 R88, R88, 0x10, RZ ;  /* 0x0000001058587819 */ /* 0x000fe200000006ff */
[----:B------:R-:W-:Y:S01]  /*0ef0*/  FADD.FTZ R30, R30, R91 ;  /* 0x0000005b1e1e7221 */ /* 0x000fe20000010000 */
[-C--:B------:R-:W-:Y:S01]  /*0f00*/  FFMA.FTZ R46, R9, R91.reuse, R46 ;  /* 0x0000005b092e7223 */ /* 0x080fe2000001002e */
[----:B------:R-:W-:Y:S01]  /*0f10*/  FMUL.FTZ R104, R70, R91 ;  /* 0x0000005b46687220 */ /* 0x000fe20000410000 */
[----:B------:R-:W-:Y:S01]  /*0f20*/  FADD.FTZ R91, R92, R103 ;  /* 0x000000675c5b7221 */ /* 0x000fe20000010000 */
[----:B------:R-:W-:Y:S01]  /*0f30*/  FFMA.FTZ R90, R8, R103, R89 ;  /* 0x00000067085a7223 */ /* 0x000fe20000010059 */
[----:B------:R-:W-:Y:S01]  /*0f40*/  FMUL.FTZ R105, R71, R88 ;  /* 0x0000005847697220 */ /* 0x000fe20000410000 */
[----:B------:R-:W-:Y:S01]  /*0f50*/  FMUL.FTZ R106, R106, UR18 ;  /* 0x000000126a6a7c20 */ /* 0x000fe20008410000 */
[----:B------:R-:W-:Y:S01]  /*0f60*/  FADD.FTZ R92, R91, R104 ;  /* 0x000000685b5c7221 */ /* 0x000fe20000010000 */
[----:B------:R-:W-:Y:S01]  /*0f70*/  FFMA.FTZ R90, R9, R104, R90 ;  /* 0x00000068095a7223 */ /* 0x000fe2000001005a */
[----:B------:R-:W-:Y:S01]  /*0f80*/  FFMA.FTZ R49, R4, R94, R49 ;  /* 0x0000005e04317223 */ /* 0x000fe20000010031 */
[----:B------:R-:W-:Y:S01]  /*0f90*/  FADD.FTZ R33, R33, R94 ;  /* 0x0000005e21217221 */ /* 0x000fe20000010000 */
[----:B------:R-:W-:Y:S01]  /*0fa0*/  FADD.FTZ R95, R92, R105 ;  /* 0x000000695c5f7221 */ /* 0x000fe20000010000 */
[----:B------:R-:W-:Y:S01]  /*0fb0*/  FFMA.FTZ R45, R8, R118, R45 ;  /* 0x00000076082d7223 */ /* 0x000fe2000001002d */
[----:B------:R-:W-:Y:S01]  /*0fc0*/  FADD.FTZ R29, R29, R118 ;  /* 0x000000761d1d7221 */ /* 0x000fe20000010000 */
[C---:B------:R-:W-:Y:S01]  /*0fd0*/  FFMA.FTZ R47, R106.reuse, R88, R47 ;  /* 0x000000586a2f7223 */ /* 0x040fe2000001002f */
[----:B------:R-:W-:Y:S01]  /*0fe0*/  FADD.FTZ R31, R31, R88 ;  /* 0x000000581f1f7221 */ /* 0x000fe20000010000 */
[----:B------:R-:W-:-:S07]  /*0ff0*/  FFMA.FTZ R92, R106, R105, R90 ;  /* 0x000000696a5c7223 */ /* 0x000fce000001005a */
.L_x_1010:
[----:B------:R-:W-:Y:S05]  /*1000*/  BSYNC.RECONVERGENT B0 ;  /* 0x0000000000007941 */ /* 0x000fea0003800200 */
.L_x_1009:
        /* <DEDUP_REMOVED lines=32> */
.L_x_1012:
[----:B------:R-:W-:Y:S05]  /*1210*/  BSYNC.RECONVERGENT B0 ;  /* 0x0000000000007941 */ /* 0x000fea0003800200 */
.L_x_1011:
        /* <DEDUP_REMOVED lines=55> */
[----:B------:R-:W-:Y:S01]  /*1590*/  F2FP.BF16.F32.PACK_AB R88, R89, R88 ;  /* 0x000000585958723e */ /* 0x000fe200000010ff */
[----:B------:R-:W-:Y:S01]  /*15a0*/  FFMA.FTZ R89, R112, UR19, R92 ;  /* 0x0000001370597c23 */ /* 0x000fe2000801005c */
[----:B------:R-:W-:Y:S01]  /*15b0*/  FMUL.FTZ R94, R94, UR18 ;  /* 0x000000125e5e7c20 */ /* 0x000fe20008410000 */
[----:B------:R-:W-:-:S02]  /*15c0*/  FMUL.FTZ R122, R122, UR18 ;  /* 0x000000127a7a7c20 */ /* 0x000fc40008410000 */
[----:B------:R-:W-:Y:S01]  /*15d0*/  FADD.FTZ R91, R110, -R89 ;  /* 0x800000596e5b7221 */ /* 0x000fe20000010000 */
[----:B------:R-:W-:-:S04]  /*15e0*/  FFMA.FTZ R89, R97, UR19, R92 ;  /* 0x0000001361597c23 */ /* 0x000fc8000801005c */
[----:B------:R-:W-:Y:S01]  /*15f0*/  FADD.FTZ R93, R98, -R89 ;  /* 0x80000059625d7221 */ /* 0x000fe20000010000 */
        /* <DEDUP_REMOVED lines=8> */
.L_x_1017:
        /* <DEDUP_REMOVED lines=33> */
.L_x_1016:
        /* <DEDUP_REMOVED lines=34> */
.L_x_1019:
        /* <DEDUP_REMOVED lines=33> */
.L_x_1015:
        /* <DEDUP_REMOVED lines=18> */
[----:B------:R-:W-:Y:S01]  /*1de0*/  FFMA.FTZ R88, R89, UR18, R24 ;  /* 0x0000001259587c23 */ /* 0x000fe20008010018 */
[----:B------:R-:W-:Y:S01]  /*1df0*/  FFMA.FTZ R89, R90, UR18, R25 ;  /* 0x000000125a597c23 */ /* 0x000fe20008010019 */
[----:B------:R-:W-:Y:S01]  /*1e00*/  FFMA.FTZ R90, R115, UR19, R92 ;  /* 0x00000013735a7c23 */ /* 0x000fe2000801005c */
[----:B------:R-:W-:Y:S01]  /*1e10*/  FADD.FTZ R93, R98, -R93 ;  /* 0x8000005d625d7221 */ /* 0x000fe20000010000 */
[----:B------:R-:W-:-:S02]  /*1e20*/  FADD.FTZ R120, R107, -R120 ;  /* 0x800000786b787221 */ /* 0x000fc40000010000 */
[----:B------:R-:W-:Y:S01]  /*1e30*/  F2FP.BF16.F32.PACK_AB R88, R89, R88 ;  /* 0x000000585958723e */ /* 0x000fe200000010ff */
[----:B------:R-:W-:Y:S01]  /*1e40*/  FADD.FTZ R89, R113, -R90 ;  /* 0x8000005a71597221 */ /* 0x000fe20000010000 */
[----:B------:R-:W-:Y:S01]  /*1e50*/  FADD.FTZ R90, R110, -R91 ;  /* 0x8000005b6e5a7221 */ /* 0x000fe20000010000 */
[----:B------:R-:W-:Y:S01]  /*1e60*/  FADD.FTZ R91, R109, -R94 ;  /* 0x8000005e6d5b7221 */ /* 0x000fe20000010000 */
[----:B------:R-:W-:Y:S01]  /*1e70*/  FFMA.FTZ R94, R96, UR19, R92 ;  /* 0x00000013605e7c23 */ /* 0x000fe2000801005c */
[----:B------:R-:W-:Y:S01]  /*1e80*/  FFMA.FTZ R89, R89, UR18, R26 ;  /* 0x0000001259597c23 */ /* 0x000fe2000801001a */
[----:B------:R-:W-:Y:S01]  /*1e90*/  FFMA.FTZ R90, R90, UR18, R27 ;  /* 0x000000125a5a7c23 */ /* 0x000fe2000801001b */
[----:B------:R-:W-:Y:S01]  /*1ea0*/  FFMA.FTZ R91, R91, UR18, R20 ;  /* 0x000000125b5b7c23 */ /* 0x000fe20008010014 */
[----:B------:R-:W-:Y:S01]  /*1eb0*/  FADD.FTZ R94, R99, -R94 ;  /* 0x8000005e635e7221 */ /* 0x000fe20000010000 */
[----:B------:R-:W-:Y:S01]  /*1ec0*/  FFMA.FTZ R93, R93, UR18, R22 ;  /* 0x000000125d5d7c23 */ /* 0x000fe20008010016 */
[----:B------:R-:W-:Y:S01]  /*1ed0*/  FFMA.FTZ R120, R120, UR18, R23 ;  /* 0x0000001278787c23 */ /* 0x000fe20008010017 */
[----:B------:R-:W-:Y:S01]  /*1ee0*/  F2FP.BF16.F32.PACK_AB R89, R90, R89 ;  /* 0x000000595a59723e */ /* 0x000fe200000010ff */
[----:B------:R-:W-:-:S05]  /*1ef0*/  FFMA.FTZ R94, R94, UR18, R21 ;  /* 0x000000125e5e7c23 */ /* 0x000fca0008010015 */
[----:B------:R-:W-:Y:S02]  /*1f00*/  F2FP.BF16.F32.PACK_AB R90, R94, R91 ;  /* 0x0000005b5e5a723e */ /* 0x000fe400000010ff */
[----:B------:R-:W-:Y:S01]  /*1f10*/  F2FP.BF16.F32.PACK_AB R91, R120, R93 ;  /* 0x0000005d785b723e */ /* 0x000fe200000010ff */
[----:B------:R-:W-:Y:S06]  /*1f20*/  BRA `(.L_x_1018) ;  /* 0x00000004008c7947 */ /* 0x000fec0003800000 */
.L_x_1021:
        /* <DEDUP_REMOVED lines=11> */
[----:B------:R-:W-:-:S03]  /*1fe0*/  FADD.FTZ R90, R99, -R90 ;  /* 0x8000005a635a7221 */ /* 0x000fc60000010000 */
[----:B------:R-:W-:Y:S01]  /*1ff0*/  F2FP.BF16.F32.PACK_AB R91, R78, R77 ;  /* 0x0000004d4e5b723e */ /* 0x000fe200000010ff */
[----:B------:R-:W-:Y:S01]  /*2000*/  FFMA.FTZ R78, R115, UR19, R92 ;  /* 0x00000013734e7c23 */ /* 0x000fe2000801005c */
        /* <DEDUP_REMOVED lines=10> */
[----:B------:R-:W-:-:S04]  /*20b0*/  FFMA.FTZ R76, R76, UR18, R25 ;  /* 0x000000124c4c7c23 */ /* 0x000fc80008010019 */
        /* <DEDUP_REMOVED lines=8> */
.L_x_1020:
        /* <DEDUP_REMOVED lines=34> */
.L_x_1022:
        /* <DEDUP_REMOVED lines=32> */
.L_x_1018:
[----:B------:R-:W-:Y:S01]  /*2560*/  ISETP.NE.U32.AND P0, PT, RZ, UR4, PT ;  /* 0x00000004ff007c0c */ /* 0x000fe2000bf05070 */
[----:B------:R-:W0:Y:S01]  /*2570*/  LDC.64 R120, c[0x0][0x468] ;  /* 0x00011a00ff787b82 */ /* 0x000e220000000a00 */
[----:B------:R-:W-:Y:S02]  /*2580*/  ISETP.NE.U32.AND P4, PT, RZ, UR7, PT ;  /* 0x00000007ff007c0c */ /* 0x000fe4000bf85070 */
[----:B------:R-:W-:Y:S02]  /*2590*/  ISETP.NE.AND.EX P0, PT, RZ, UR5, PT, P0 ;  /* 0x00000005ff007c0c */ /* 0x000fe4000bf05300 */
[----:B------:R-:W-:-:S11]  /*25a0*/  ISETP.NE.AND.EX P4, PT, RZ, UR8, PT, P4 ;  /* 0x00000008ff007c0c */ /* 0x000fd6000bf85340 */
[----:B------:R-:W1:Y:S01]  /*25b0*/  @P0 LDC.64 R94, c[0x0][0x478] ;  /* 0x00011e00ff5e0b82 */ /* 0x000e620000000a00 */
[----:B0-----:R-:W-:-:S04]  /*25c0*/  IMAD.WIDE.U32 R120, R0, 0x10, R120 ;  /* 0x0000001000787825 */ /* 0x001fc800078e0078 */
[----:B-1----:R-:W-:-:S03]  /*25d0*/  @P0 IMAD.WIDE.U32 R122, R0, 0x20, R94 ;  /* 0x00000020007a0825 */ /* 0x002fc600078e005e */
[----:B------:R-:W0:Y:S02]  /*25e0*/  @P4 LDC.64 R94, c[0x0][0x470] ;  /* 0x00011c00ff5e4b82 */ /* 0x000e240000000a00 */
[----:B------:R1:W-:Y:S04]  /*25f0*/  @P0 STG.E.128 desc[UR20][R122.64], R84 ;  /* 0x000000547a000986 */ /* 0x0003e8000c101d14 */
[----:B------:R1:W-:Y:S04]  /*2600*/  @P0 STG.E.128 desc[UR20][R122.64+0x10], R80 ;  /* 0x000010507a000986 */ /* 0x0003e8000c101d14 */
[----:B------:R1:W-:Y:S01]  /*2610*/  STG.E.128 desc[UR20][R120.64], R88 ;  /* 0x0000005878007986 */ /* 0x0003e2000c101d14 */
[C---:B0-----:R-:W-:Y:S01]  /*2620*/  @P4 IMAD.WIDE.U32 R94, R0.reuse, 0x10, R94 ;  /* 0x00000010005e4825 */ /* 0x041fe200078e005e */
[----:B------:R-:W-:-:S04]  /*2630*/  IADD3 R0, PT, PT, R0, 0x80, RZ ;  /* 0x0000008000007810 */ /* 0x000fc80007ffe0ff */
[----:B------:R1:W-:Y:S03]  /*2640*/  @P4 STG.E.128 desc[UR20][R94.64], R76 ;  /* 0x0000004c5e004986 */ /* 0x0003e6000c101d14 */
.L_x_1014:
[----:B------:R-:W-:Y:S05]  /*2650*/  BSYNC.RECONVERGENT B0 ;  /* 0x0000000000007941 */ /* 0x000fea0003800200 */
.L_x_1013:
        /* <DEDUP_REMOVED lines=13> */
[--C-:B-1----:R-:W-:Y:S01]  /*2730*/  FFMA.FTZ R82, R106, UR19, R92.reuse ;  /* 0x000000136a527c23 */ /* 0x102fe2000801005c */
        /* <DEDUP_REMOVED lines=32> */
.L_x_1027:
        /* <DEDUP_REMOVED lines=29> */
.L_x_1026:
[----:B-1----:R-:W0:Y:S02]  /*2b10*/  LDC.64 R88, c[0x0][0x470] ;  /* 0x00011c00ff587b82 */ /* 0x002e240000000a00 */
        /* <DEDUP_REMOVED lines=12> */
[----:B------:R-:W-:Y:S01]  /*2be0*/  FFMA.FTZ R91, R77, UR18, R14 ;  /* 0x000000124d5b7c23 */ /* 0x000fe2000801000e */
[--C-:B------:R-:W-:Y:S01]  /*2bf0*/  FFMA.FTZ R77, R3, UR19, R92.reuse ;  /* 0x00000013034d7c23 */ /* 0x100fe2000801005c */
[----:B------:R-:W-:Y:S01]  /*2c00*/  FFMA.FTZ R76, R4, UR19, R92 ;  /* 0x00000013044c7c23 */ /* 0x000fe2000801005c */
[----:B------:R-:W-:Y:S01]  /*2c10*/  FFMA.FTZ R89, R89, UR18, R12 ;  /* 0x0000001259597c23 */ /* 0x000fe2000801000c */
[----:B------:R-:W-:Y:S01]  /*2c20*/  FFMA.FTZ R79, R79, UR18, R18 ;  /* 0x000000124f4f7c23 */ /* 0x000fe20008010012 */
[----:B------:R-:W-:Y:S01]  /*2c30*/  F2FP.BF16.F32.PACK_AB R91, R78, R91 ;  /* 0x0000005b4e5b723e */ /* 0x000fe200000010ff */
        /* <DEDUP_REMOVED lines=8> */
[----:B------:R-:W-:Y:S01]  /*2cc0*/  FFMA.FTZ R78, R78, UR18, R19 ;  /* 0x000000124e4e7c23 */ /* 0x000fe20008010013 */
[----:B------:R-:W-:-:S03]  /*2cd0*/  FFMA.FTZ R90, R92, UR18, R13 ;  /* 0x000000125c5a7c23 */ /* 0x000fc6000801000d */
        /* <DEDUP_REMOVED lines=8> */
.L_x_1029:
        /* <DEDUP_REMOVED lines=18> */
[----:B------:R-:W-:Y:S01]  /*2e80*/  FFMA.FTZ R91, R91, UR18, R12 ;  /* 0x000000125b5b7c23 */ /* 0x000fe2000801000c */
        /* <DEDUP_REMOVED lines=8> */
[----:B------:R-:W-:Y:S01]  /*2f10*/  F2FP.BF16.F32.PACK_AB R91, R120, R93 ;  /* 0x0000005d785b723e */ /* 0x000fe200000010ff */
[----:B------:R-:W-:Y:S06]  /*2f20*/  BRA `(.L_x_1028) ;  /* 0x00000008001c7947 */ /* 0x000fec0003800000 */
.L_x_1025:
[----:B-1----:R-:W0:Y:S02]  /*2f30*/  LDC.64 R88, c[0x0][0x478] ;  /* 0x00011e00ff587b82 */ /* 0x002e240000000a00 */
        /* <DEDUP_REMOVED lines=40> */
.L_x_1031:
        /* <DEDUP_REMOVED lines=29> */
.L_x_1030:
        /* <DEDUP_REMOVED lines=14> */
[--C-:B------:R-:W-:Y:S01]  /*3470*/  FFMA.FTZ R77, R3, UR19, R92.reuse ;  /* 0x00000013034d7c23 */ /* 0x100fe2000801005c */
[--C-:B------:R-:W-:Y:S01]  /*3480*/  FFMA.FTZ R76, R4, UR19, R92.reuse ;  /* 0x00000013044c7c23 */ /* 0x100fe2000801005c */
[----:B------:R-:W-:Y:S01]  /*3490*/  FMUL.FTZ R89, R89, UR18 ;  /* 0x0000001259597c20 */ /* 0x000fe20008410000 */
[----:B------:R-:W-:Y:S01]  /*34a0*/  FMUL.FTZ R79, R79, UR18 ;  /* 0x000000124f4f7c20 */ /* 0x000fe20008410000 */
[----:B------:R-:W-:Y:S01]  /*34b0*/  F2FP.BF16.F32.PACK_AB R91, R78, R91 ;  /* 0x0000005b4e5b723e */ /* 0x000fe200000010ff */
        /* <DEDUP_REMOVED lines=9> */
[----:B------:R-:W-:-:S03]  /*3550*/  FMUL.FTZ R90, R92, UR18 ;  /* 0x000000125c5a7c20 */ /* 0x000fc60008410000 */
        /* <DEDUP_REMOVED lines=8> */
.L_x_1032:
        /* <DEDUP_REMOVED lines=28> */
.L_x_1028:
        /* <DEDUP_REMOVED lines=10> */
.L_x_1024:
[----:B------:R-:W-:Y:S05]  /*3840*/  BSYNC.RECONVERGENT B0 ;  /* 0x0000000000007941 */ /* 0x000fea0003800200 */
.L_x_1023:
[----:B------:R-:W-:Y:S01]  /*3850*/  UPLOP3.LUT UP1, UPT, UPT, UPT, UP1, 0x40, 0x4 ;  /* 0x000000000004789c */ /* 0x000fe20003f2e810 */
[----:B------:R-:W-:Y:S10]  /*3860*/  BRA.U !UP2, `(.L_x_1033) ;  /* 0xffffffc90af87547 */ /* 0x000ff4000b83ffff */
.L_x_1006:
[----:B------:R-:W2:Y:S08]  /*3870*/  S2UR UR4, SR_CTAID.X ;  /* 0x00000000000479c3 */ /* 0x000eb00000002500 */
[----:B------:R-:W3:Y:S08]  /*3880*/  LDC.64 R2, c[0x0][0x440] ;  /* 0x00011000ff027b82 */ /* 0x000ef00000000a00 */
[----:B------:R-:W4:Y:S01]  /*3890*/  LDC.64 R4, c[0x0][0x448] ;  /* 0x00011200ff047b82 */ /* 0x000f220000000a00 */
[----:B--2---:R-:W-:-:S06]  /*38a0*/  UIMAD UR4, UR4, UR6, URZ ;  /* 0x00000006040472a4 */ /* 0x004fcc000f8e02ff */
[----:B------:R-:W-:-:S04]  /*38b0*/  MOV R7, UR4 ;  /* 0x0000000400077c02 */ /* 0x000fc80008000f00 */
[----:B------:R-:W-:-:S05]  /*38c0*/  LEA.HI R7, R7, R118, RZ, 0x1d ;  /* 0x0000007607077211 */ /* 0x000fca00078fe8ff */
[----:B---3--:R-:W-:-:S04]  /*38d0*/  @P2 IMAD.WIDE.U32 R2, R7, 0x20, R2 ;  /* 0x0000002007022825 */ /* 0x008fc800078e0002 */
[----:B----4-:R-:W-:Y:S01]  /*38e0*/  @P2 IMAD.WIDE.U32 R4, R7, 0x20, R4 ;  /* 0x0000002007042825 */ /* 0x010fe200078e0004 */
[----:B------:R2:W-:Y:S04]  /*38f0*/  @P2 STG.E.128 desc[UR20][R2.64], R40 ;  /* 0x0000002802002986 */ /* 0x0005e8000c101d14 */
[----:B------:R2:W-:Y:S04]  /*3900*/  @P2 STG.E.128 desc[UR20][R2.64+0x10], R36 ;  /* 0x0000102402002986 */ /* 0x0005e8000c101d14 */
[----:B------:R2:W-:Y:S04]  /*3910*/  @P2 STG.E.128 desc[UR20][R4.64], R56 ;  /* 0x0000003804002986 */ /* 0x0005e8000c101d14 */
[----:B------:R2:W-:Y:S01]  /*3920*/  @P2 STG.E.128 desc[UR20][R4.64+0x10], R52 ;  /* 0x0000103404002986 */ /* 0x0005e2000c101d14 */
[----:B------:R-:W-:Y:S05]  /*3930*/  @!P1 EXIT ;  /* 0x000000000000994d */ /* 0x000fea0003800000 */
[----:B--2---:R-:W2:Y:S01]  /*3940*/  LDC.64 R2, c[0x0][0x440] ;  /* 0x00011000ff027b82 */ /* 0x004ea20000000a00 */
[----:B------:R-:W-:-:S07]  /*3950*/  @P2 IADD3 R7, PT, PT, R7, 0x80, RZ ;  /* 0x0000008007072810 */ /* 0x000fce0007ffe0ff */
[----:B------:R-:W3:Y:S01]  /*3960*/  LDC.64 R4, c[0x0][0x448] ;  /* 0x00011200ff047b82 */ /* 0x000ee20000000a00 */
[----:B--2---:R-:W-:-:S05]  /*3970*/  IMAD.WIDE.U32 R2, R7, 0x20, R2 ;  /* 0x0000002007027825 */ /* 0x004fca00078e0002 */
[----:B------:R-:W-:Y:S01]  /*3980*/  STG.E.128 desc[UR20][R2.64], R32 ;  /* 0x0000002002007986 */ /* 0x000fe2000c101d14 */
[----:B---3--:R-:W-:-:S03]  /*3990*/  IMAD.WIDE.U32 R4, R7, 0x20, R4 ;  /* 0x0000002007047825 */ /* 0x008fc600078e0004 */
[----:B------:R-:W-:Y:S04]  /*39a0*/  STG.E.128 desc[UR20][R2.64+0x10], R28 ;  /* 0x0000101c02007986 */ /* 0x000fe8000c101d14 */
[----:B------:R-:W-:Y:S04]  /*39b0*/  STG.E.128 desc[UR20][R4.64], R48 ;  /* 0x0000003004007986 */ /* 0x000fe8000c101d14 */
[----:B------:R-:W-:Y:S01]  /*39c0*/  STG.E.128 desc[UR20][R4.64+0x10], R44 ;  /* 0x0000102c04007986 */ /* 0x000fe2000c101d14 */
[----:B------:R-:W-:Y:S05]  /*39d0*/  EXIT ;  /* 0x000000000000794d */ /* 0x000fea0003800000 */
.L_x_1034:
        /* <DEDUP_REMOVED lines=10> */
.L_x_2806:


//--------------------- .text._ZN10layer_norm31ln_parallel_residual_bwd_kernelINS_13Kernel_traitsIf13__nv_bfloat16fS2_fjLj2048ELj1ELj1ELj4ELj16ENS_18Kernel_traits_baseILj2048EfS2_fS2_fjLj128EEEEELb0ELb1ELb1EEEvNS_9BwdParamsE --------------------------
	.section	.text._ZN10layer_norm31ln_parallel_residual_bwd_kernelINS_13Kernel_traitsIf13__nv_bfloat16fS2_fjLj2048ELj1ELj1ELj4ELj16ENS_18Kernel_traits_baseILj2048EfS2_fS2_fjLj128EEEEELb0ELb1ELb1EEEvNS_9BwdParamsE,"ax",@progbits
	.align	128
        .global         _ZN10layer_norm31ln_parallel_residual_bwd_kernelINS_13Kernel_traitsIf13__nv_bfloat16fS2_fjLj2048ELj1ELj1ELj4ELj16ENS_18Kernel_traits_baseILj2048EfS2_fS2_fjLj128EEEEELb0ELb1ELb1EEEvNS_9BwdParamsE
        .type           _ZN10layer_norm31ln_parallel_residual_bwd_kernelINS_13Kernel_traitsIf13__nv_bfloat16fS2_fjLj2048ELj1ELj1ELj4ELj16ENS_18Kernel_traits_baseILj2048EfS2_fS2_fjLj128EEEEELb0ELb1ELb1EEEvNS_9BwdParamsE,@function
        .size           _ZN10layer_norm31ln_parallel_residual_bwd_kernelINS_13Kernel_traitsIf13__nv_bfloat16fS2_fjLj2048ELj1ELj1ELj4ELj16ENS_18Kernel_traits_baseILj2048EfS2_fS2_fjLj128EEEEELb0ELb1ELb1EEEvNS_9BwdParamsE,(.L_x_2807 - _ZN10layer_norm31ln_parallel_residual_bwd_kernelINS_13Kernel_traitsIf13__nv_bfloat16fS2_fjLj2048ELj1ELj1ELj4ELj16ENS_18Kernel_traits_baseILj2048EfS2_fS2_fjLj128EEEEELb0ELb1ELb1EEEvNS_9BwdParamsE)
        .other          _ZN10layer_norm31ln_parallel_residual_bwd_kernelINS_13Kernel_traitsIf13__nv_bfloat16fS2_fjLj2048ELj1ELj1ELj4ELj16ENS_18Kernel_traits_baseILj2048EfS2_fS2_fjLj128EEEEELb0ELb1ELb1EEEvNS_9BwdParamsE,@"STO_CUDA_ENTRY STV_DEFAULT"
_ZN10layer_norm31ln_parallel_residual_bwd_kernelINS_13Kernel_traitsIf13__nv_bfloat16fS2_fjLj2048ELj1ELj1ELj4ELj16ENS_18Kernel_traits_baseILj2048EfS2_fS2_fjLj128EEEEELb0ELb1ELb1EEEvNS_9BwdParamsE:
.text._ZN10layer_norm31ln_parallel_residual_bwd_kernelINS_13Kernel_traitsIf13__nv_bfloat16fS2_fjLj2048ELj1ELj1ELj4ELj16ENS_18Kernel_traits_baseILj2048EfS2_fS2_fjLj128EEEEELb0ELb1ELb1EEEvNS_9BwdParamsE:
        /* <DEDUP_REMOVED lines=23> */
[----:B------:R-:W0:Y:S01]  /*0170*/  LDCU.64 UR4, c[0x0][0x438] ;  /* 0x00008700ff0477ac */ /* 0x000e220008000a00 */
[----:B------:R-:W1:Y:S01]  /*0180*/  LDC.64 R2, c[0x0][0x3d0] ;  /* 0x0000f400ff027b82 */ /* 0x000e620000000a00 */
[----:B------:R-:W-:Y:S02]  /*0190*/  HFMA2 R12, -RZ, RZ, 0, 0 ;  /* 0x00000000ff0c7431 */ /* 0x000fe400000001ff */
[----:B------:R-:W-:Y:S01]  /*01a0*/  HFMA2 R104, -RZ, RZ, 0, 0 ;  /* 0x00000000ff687431 */ /* 0x000fe200000001ff */
[----:B------:R-:W-:Y:S02]  /*01b0*/  CS2R R10, SRZ ;  /* 0x00000000000a7805 */ /* 0x000fe4000001ff00 */
[----:B------:R-:W-:Y:S02]  /*01c0*/  CS2R R8, SRZ ;  /* 0x0000000000087805 */ /* 0x000fe4000001ff00 */
[----:B------:R-:W-:Y:S02]  /*01d0*/  CS2R R6, SRZ ;  /* 0x0000000000067805 */ /* 0x000fe4000001ff00 */
[----:B------:R-:W-:-:S02]  /*01e0*/  CS2R R4, SRZ ;  /* 0x0000000000047805 */ /* 0x000fc4000001ff00 */
[----:B------:R-:W-:Y:S02]  /*01f0*/  MOV R0, RZ ;  /* 0x000000ff00007202 */ /* 0x000fe40000000f00 */
[----:B------:R-:W-:Y:S02]  /*0200*/  CS2R R96, SRZ ;  /* 0x0000000000607805 */ /* 0x000fe4000001ff00 */
[----:B------:R-:W-:Y:S02]  /*0210*/  CS2R R100, SRZ ;  /* 0x0000000000647805 */ /* 0x000fe4000001ff00 */
[----:B------:R-:W-:Y:S02]  /*0220*/  CS2R R102, SRZ ;  /* 0x0000000000667805 */ /* 0x000fe4000001ff00 */
[----:B------:R-:W-:Y:S02]  /*0230*/  CS2R R14, SRZ ;  /* 0x00000000000e7805 */ /* 0x000fe4000001ff00 */
[----:B------:R-:W-:-:S02]  /*0240*/  CS2R R84, SRZ ;  /* 0x0000000000547805 */ /* 0x000fc4000001ff00 */
[----:B------:R-:W-:Y:S02]  /*0250*/  CS2R R86, SRZ ;  /* 0x0000000000567805 */ /* 0x000fe4000001ff00 */
[----:B------:R-:W-:Y:S01]  /*0260*/  CS2R R88, SRZ ;  /* 0x0000000000587805 */ /* 0x000fe2000001ff00 */
[----:B------:R-:W-:Y:S02]  /*0270*/  UPLOP3.LUT UP1, UPT, UPT, UPT, UPT, 0x40, 0x4 ;  /* 0x000000000004789c */ /* 0x000fe40003f2e870 */
[----:B0-----:R-:W-:Y:S01]  /*0280*/  UISETP.NE.U32.AND UP0, UPT, UR4, URZ, UPT ;  /* 0x000000ff0400728c */ /* 0x001fe2000bf05070 */
[----:B------:R-:W0:Y:S01]  /*0290*/  LDCU.U8 UR4, c[0x0][0x410] ;  /* 0x00008200ff0477ac */ /* 0x000e220008000000 */
[----:B-1----:R-:W-:Y:S02]  /*02a0*/  IMAD.WIDE.U32 R2, R13, 0x20, R2 ;  /* 0x000000200d027825 */ /* 0x002fe400078e0002 */
[----:B------:R-:W-:Y:S01]  /*02b0*/  UISETP.NE.AND.EX UP0, UPT, UR5, URZ, UPT, UP0 ;  /* 0x000000ff0500728c */ /* 0x000fe2000bf05300 */
[----:B------:R-:W-:-:S02]  /*02c0*/  CS2R R90, SRZ ;  /* 0x00000000005a7805 */ /* 0x000fc4000001ff00 */
[----:B------:R-:W-:Y:S02]  /*02d0*/  CS2R R92, SRZ ;  /* 0x00000000005c7805 */ /* 0x000fe4000001ff00 */
[----:B------:R-:W-:Y:S01]  /*02e0*/  MOV R107, RZ ;  /* 0x000000ff006b7202 */ /* 0x000fe20000000f00 */
[----:B--2---:R-:W5:Y:S01]  /*02f0*/  LDG.E.128 R28, desc[UR10][R2.64] ;  /* 0x0000000a021c7981 */ /* 0x004f62000c1e1d00 */
[----:B------:R-:W-:Y:S01]  /*0300*/  MOV R106, UR12 ;  /* 0x0000000c006a7c02 */ /* 0x000fe20008000f00 */
[----:B------:R-:W1:Y:S01]  /*0310*/  LDCU UR13, c[0x0][0x388] ;  /* 0x00007100ff0d77ac */ /* 0x000e620008000800 */
[----:B------:R-:W-:Y:S01]  /*0320*/  PLOP3.LUT P0, PT, PT, PT, UP0, 0x80, 0x8 ;  /* 0x000000000008781c */ /* 0x000fe20003f0f008 */
[----:B------:R-:W5:Y:S01]  /*0330*/  LDG.E.128 R24, desc[UR10][R2.64+0x10] ;  /* 0x0000100a02187981 */ /* 0x000f62000c1e1d00 */
[----:B------:R-:W2:Y:S03]  /*0340*/  LDCU UR14, c[0x0][0x400] ;  /* 0x00008000ff0e77ac */ /* 0x000ea60008000800 */
[----:B------:R-:W5:Y:S01]  /*0350*/  LDG.E.128 R20, desc[UR10][R2.64+0x1000] ;  /* 0x0010000a02147981 */ /* 0x000f62000c1e1d00 */
[----:B0-----:R-:W-:-:S03]  /*0360*/  UISETP.NE.AND UP2, UPT, UR4, URZ, UPT ;  /* 0x000000ff0400728c */ /* 0x001fc6000bf45270 */
[----:B------:R0:W5:Y:S01]  /*0370*/  LDG.E.128 R16, desc[UR10][R2.64+0x1010] ;  /* 0x0010100a02107981 */ /* 0x000162000c1e1d00 */
[----:B------:R-:W3:Y:S02]  /*0380*/  LDCU.64 UR6, c[0x0][0x470] ;  /* 0x00008e00ff0677ac */ /* 0x000ee40008000a00 */
[----:B------:R-:W-:Y:S01]  /*0390*/  PLOP3.LUT P3, PT, PT, PT, UP2, 0x80, 0x8 ;  /* 0x000000000008781c */ /* 0x000fe20003f6f028 */
[----:B------:R-:W4:Y:S01]  /*03a0*/  LDCU.64 UR8, c[0x0][0x478] ;  /* 0x00008f00ff0877ac */ /* 0x000f220008000a00 */
[----:B01----:R-:W-:-:S11]  /*03b0*/  CS2R R2, SRZ ;  /* 0x0000000000027805 */ /* 0x003fd6000001ff00 */
.L_x_1054:
        /* <DEDUP_REMOVED lines=16> */
[----:B------:R-:W2:Y:S03]  /*04c0*/  LDG.E.128 R72, desc[UR10][R118.64+0x10] ;  /* 0x0000100a76487981 */ /* 0x000ea6000c1e1d00 */
[----:B------:R-:W-:Y:S01]  /*04d0*/  IMAD.WIDE.U32 R80, R105, 0x10, R80 ;  /* 0x0000001069507825 */ /* 0x000fe200078e0050 */
[----:B------:R1:W2:Y:S03]  /*04e0*/  LDG.E.128 R64, desc[UR10][R98.64+0x10] ;  /* 0x0000100a62407981 */ /* 0x0002a6000c1e1d00 */
[----:B---3--:R-:W-:Y:S01]  /*04f0*/  IMAD.WIDE R114, R106, 0x4, R94 ;  /* 0x000000046a727825 */ /* 0x008fe200078e025e */
[----:B------:R-:W3:Y:S01]  /*0500*/  LDG.E.128 R76, desc[UR10][R76.64] ;  /* 0x0000000a4c4c7981 */ /* 0x000ee2000c1e1d00 */
[----:B------:R-:W0:Y:S03]  /*0510*/  LDC.64 R94, c[0x0][0x438] ;  /* 0x00010e00ff5e7b82 */ /* 0x000e260000000a00 */
[----:B------:R-:W3:Y:S04]  /*0520*/  LDG.E.128 R68, desc[UR10][R118.64] ;  /* 0x0000000a76447981 */ /* 0x000ee8000c1e1d00 */
[----:B------:R-:W3:Y:S01]  /*0530*/  LDG.E.128 R80, desc[UR10][R80.64] ;  /* 0x0000000a50507981 */ /* 0x000ee2000c1e1d00 */
[----:B-1----:R-:W1:Y:S03]  /*0540*/  LDC.64 R98, c[0x0][0x380] ;  /* 0x0000e000ff627b82 */ /* 0x002e660000000a00 */
[----:B------:R-:W3:Y:S01]  /*0550*/  LDG.E R109, desc[UR10][R114.64] ;  /* 0x0000000a726d7981 */ /* 0x000ee2000c1e1900 */
[----:B0-----:R-:W-:-:S05]  /*0560*/  @P0 IMAD.WIDE.U32 R112, R108, 0x20, R110 ;  /* 0x000000206c700825 */ /* 0x001fca00078e006e */
[----:B-----5:R-:W5:Y:S04]  /*0570*/  @P0 LDG.E.128 R32, desc[UR10][R112.64] ;  /* 0x0000000a70200981 */ /* 0x020f68000c1e1d00 */
[----:B------:R0:W5:Y:S01]  /*0580*/  @P0 LDG.E.128 R36, desc[UR10][R112.64+0x10] ;  /* 0x0000100a70240981 */ /* 0x000162000c1e1d00 */
[----:B------:R-:W-:-:S04]  /*0590*/  ISETP.NE.U32.AND P1, PT, R94, RZ, PT ;  /* 0x000000ff5e00720c */ /* 0x000fc80003f25070 */
[----:B------:R-:W-:Y:S02]  /*05a0*/  ISETP.NE.AND.EX P0, PT, R95, RZ, PT, P1 ;  /* 0x000000ff5f00720c */ /* 0x000fe40003f05310 */
[----:B-1----:R-:W-:-:S04]  /*05b0*/  IADD3 R106, PT, PT, R106, R98, RZ ;  /* 0x000000626a6a7210 */ /* 0x002fc80007ffe0ff */
[----:B------:R-:W-:-:S07]  /*05c0*/  ISETP.GE.AND P4, PT, R106, R99, PT ;  /* 0x000000636a00720c */ /* 0x000fce0003f86270 */
[----:B------:R-:W1:Y:S02]  /*05d0*/  @P0 LDC.64 R122, c[0x0][0x438] ;  /* 0x00010e00ff7a0b82 */ /* 0x000e640000000a00 */
[----:B-1----:R-:W-:-:S05]  /*05e0*/  @P0 IMAD.WIDE.U32 R122, R105, 0x20, R122 ;  /* 0x00000020697a0825 */ /* 0x002fca00078e007a */
[----:B------:R-:W5:Y:S04]  /*05f0*/  @P0 LDG.E.128 R40, desc[UR10][R122.64] ;  /* 0x0000000a7a280981 */ /* 0x000f68000c1e1d00 */
[----:B------:R1:W5:Y:S01]  /*0600*/  @P0 LDG.E.128 R44, desc[UR10][R122.64+0x10] ;  /* 0x0000100a7a2c0981 */ /* 0x000362000c1e1d00 */
[----:B----4-:R-:W-:-:S05]  /*0610*/  FSEL R111, R116, RZ, !P3 ;  /* 0x000000ff746f7208 */ /* 0x010fca0005800000 */
[C---:B------:R-:W-:Y:S01]  /*0620*/  FADD.FTZ R120, -R111.reuse, R62 ;  /* 0x0000003e6f787221 */ /* 0x040fe20000010100 */
[C---:B------:R-:W-:Y:S01]  /*0630*/  FADD.FTZ R99, -R111.reuse, R61 ;  /* 0x0000003d6f637221 */ /* 0x040fe20000010100 */
[C---:B--2---:R-:W-:Y:S01]  /*0640*/  FADD.FTZ R62, -R111.reuse, R74 ;  /* 0x0000004a6f3e7221 */ /* 0x044fe20000010100 */
[C---:B------:R-:W-:Y:S01]  /*0650*/  FADD.FTZ R124, -R111.reuse, R73 ;  /* 0x000000496f7c7221 */ /* 0x040fe20000010100 */
[C---:B------:R-:W-:Y:S01]  /*0660*/  FADD.FTZ R61, -R111.reuse, R72 ;  /* 0x000000486f3d7221 */ /* 0x040fe20000010100 */
[C---:B------:R-:W-:Y:S01]  /*0670*/  FADD.FTZ R110, -R111.reuse, R64 ;  /* 0x000000406f6e7221 */ /* 0x040fe20000010100 */
[C---:B0-----:R-:W-:Y:S01]  /*0680*/  FADD.FTZ R112, -R111.reuse, R66 ;  /* 0x000000426f707221 */ /* 0x041fe20000010100 */
[C---:B---3--:R-:W-:Y:S02]  /*0690*/  PRMT R74, R76.reuse, 0x7632, R74 ;  /* 0x000076324c4a7816 */ /* 0x048fe4000000004a */
[----:B------:R-:W-:Y:S01]  /*06a0*/  SHF.L.U32 R113, R76, 0x10, RZ ;  /* 0x000000104c717819 */ /* 0x000fe200000006ff */
[C---:B------:R-:W-:Y:S01]  /*06b0*/  FADD.FTZ R64, -R111.reuse, R68 ;  /* 0x000000446f407221 */ /* 0x040fe20000010100 */
[C---:B------:R-:W-:Y:S01]  /*06c0*/  FADD.FTZ R66, -R111.reuse, R69 ;  /* 0x000000456f427221 */ /* 0x040fe20000010100 */
[----:B------:R-:W-:Y:S01]  /*06d0*/  FADD.FTZ R68, -R111, R71 ;  /* 0x000000476f447221 */ /* 0x000fe20000010100 */
[----:B------:R-:W-:-:S02]  /*06e0*/  SHF.L.U32 R74, R74, 0x10, RZ ;  /* 0x000000104a4a7819 */ /* 0x000fc400000006ff */
[C---:B------:R-:W-:Y:S02]  /*06f0*/  PRMT R69, R80.reuse, 0x7632, R69 ;  /* 0x0000763250457816 */ /* 0x040fe40000000045 */
[----:B------:R-:W-:Y:S01]  /*0700*/  SHF.L.U32 R73, R80, 0x10, RZ ;  /* 0x0000001050497819 */ /* 0x000fe200000006ff */
[----:B------:R-:W-:Y:S01]  /*0710*/  FMUL.FTZ R80, R109, R99 ;  /* 0x000000636d507220 */ /* 0x000fe20000410000 */
[----:B------:R-:W-:Y:S01]  /*0720*/  PRMT R71, R81, 0x7632, R71 ;  /* 0x0000763251477816 */ /* 0x000fe20000000047 */
[----:B------:R-:W-:Y:S01]  /*0730*/  FADD.FTZ R118, -R111, R60 ;  /* 0x0000003c6f767221 */ /* 0x000fe20000010100 */
[----:B------:R-:W-:Y:S01]  /*0740*/  SHF.L.U32 R72, R81, 0x10, RZ ;  /* 0x0000001051487819 */ /* 0x000fe200000006ff */
[----:B------:R-:W-:Y:S01]  /*0750*/  FMUL.FTZ R81, R28, R113 ;  /* 0x000000711c517220 */ /* 0x000fe20000410000 */
[--C-:B------:R-:W-:Y:S01]  /*0760*/  FADD.FTZ R60, -R111, R75.reuse ;  /* 0x0000004b6f3c7221 */ /* 0x100fe20000010100 */
[C---:B------:R-:W-:Y:S01]  /*0770*/  PRMT R75, R77.reuse, 0x7632, R75 ;  /* 0x000076324d4b7816 */ /* 0x040fe2000000004b */
[-C--:B------:R-:W-:Y:S01]  /*0780*/  FFMA.FTZ R103, R80, R74.reuse, R103 ;  /* 0x0000004a50677223 */ /* 0x080fe20000010067 */
[----:B------:R-:W-:Y:S01]  /*0790*/  SHF.L.U32 R77, R77, 0x10, RZ ;  /* 0x000000104d4d7819 */ /* 0x000fe200000006ff */
[----:B------:R-:W-:Y:S01]  /*07a0*/  FADD.FTZ R102, R74, R102 ;  /* 0x000000664a667221 */ /* 0x000fe20000010000 */
[----:B------:R-:W-:Y:S01]  /*07b0*/  FMUL.FTZ R119, R29, R74 ;  /* 0x0000004a1d777220 */ /* 0x000fe20000410000 */
[----:B------:R-:W-:Y:S01]  /*07c0*/  FADD.FTZ R74, RZ, R81 ;  /* 0x00000051ff4a7221 */ /* 0x000fe20000010000 */
[----:B------:R-:W-:Y:S01]  /*07d0*/  SHF.L.U32 R75, R75, 0x10, RZ ;  /* 0x000000104b4b7819 */ /* 0x000fe200000006ff */
[----:B------:R-:W-:Y:S01]  /*07e0*/  FMUL.FTZ R99, R30, R77 ;  /* 0x0000004d1e637220 */ /* 0x000fe20000410000 */
[----:B------:R-:W-:Y:S01]  /*07f0*/  FADD.FTZ R98, -R111, R63 ;  /* 0x0000003f6f627221 */ /* 0x000fe20000010100 */
[----:B------:R-:W-:Y:S01]  /*0800*/  FADD.FTZ R74, R119, R74 ;  /* 0x0000004a774a7221 */ /* 0x000fe20000010000 */
[C---:B------:R-:W-:Y:S01]  /*0810*/  FADD.FTZ R114, -R111.reuse, R65 ;  /* 0x000000416f727221 */ /* 0x040fe20000010100 */
[C-C-:B------:R-:W-:Y:S01]  /*0820*/  FADD.FTZ R116, -R111.reuse, R67.reuse ;  /* 0x000000436f747221 */ /* 0x140fe20000010100 */
[----:B------:R-:W-:Y:S01]  /*0830*/  FADD.FTZ R70, -R111, R70 ;  /* 0x000000466f467221 */ /* 0x000fe20000010100 */
[C---:B------:R-:W-:Y:S01]  /*0840*/  SHF.L.U32 R111, R78.reuse, 0x10, RZ ;  /* 0x000000104e6f7819 */ /* 0x040fe200000006ff */
[----:B------:R-:W-:Y:S01]  /*0850*/  FMUL.FTZ R110, R109, R110 ;  /* 0x0000006e6d6e7220 */ /* 0x000fe20000410000 */
[----:B------:R-:W-:Y:S01]  /*0860*/  PRMT R67, R78, 0x7632, R67 ;  /* 0x000076324e437816 */ /* 0x000fe20000000043 */
[----:B------:R-:W-:Y:S01]  /*0870*/  FMUL.FTZ R121, R31, R75 ;  /* 0x0000004b1f797220 */ /* 0x000fe20000410000 */
[----:B------:R-:W-:Y:S01]  /*0880*/  FADD.FTZ R74, R99, R74 ;  /* 0x0000004a634a7221 */ /* 0x000fe20000010000 */
[----:B------:R-:W-:Y:S01]  /*0890*/  PRMT R65, R79, 0x7632, R65 ;  /* 0x000076324f417816 */ /* 0x000fe20000000041 */
[----:B------:R-:W-:Y:S01]  /*08a0*/  FMUL.FTZ R98, R109, R98 ;  /* 0x000000626d627220 */ /* 0x000fe20000410000 */
[----:B------:R-:W-:Y:S01]  /*08b0*/  SHF.L.U32 R67, R67, 0x10, RZ ;  /* 0x0000001043437819 */ /* 0x000fe200000006ff */
[----:B------:R-:W-:Y:S01]  /*08c0*/  FADD.FTZ R0, R111, R0 ;  /* 0x000000006f007221 */ /* 0x000fe20000010000 */
[-C--:B------:R-:W-:Y:S01]  /*08d0*/  FFMA.FTZ R93, R110, R111.reuse, R93 ;  /* 0x0000006f6e5d7223 */ /* 0x080fe2000001005d */
[----:B------:R-:W-:Y:S01]  /*08e0*/  FMUL.FTZ R111, R24, R111 ;  /* 0x0000006f186f7220 */ /* 0x000fe20000410000 */
[----:B------:R-:W-:Y:S01]  /*08f0*/  FADD.FTZ R74, R121, R74 ;  /* 0x0000004a794a7221 */ /* 0x000fe20000010000 */
[----:B------:R-:W-:Y:S01]  /*0900*/  SHF.L.U32 R65, R65, 0x10, RZ ;  /* 0x0000001041417819 */ /* 0x000fe200000006ff */
[----:B------:R-:W-:Y:S01]  /*0910*/  FMUL.FTZ R115, R109, R114 ;  /* 0x000000726d737220 */ /* 0x000fe20000410000 */
[----:B------:R-:W-:Y:S01]  /*0920*/  SHF.L.U32 R79, R79, 0x10, RZ ;  /* 0x000000104f4f7819 */ /* 0x000fe200000006ff */
[C---:B------:R-:W-:Y:S01]  /*0930*/  FMUL.FTZ R118, R109.reuse, R118 ;  /* 0x000000766d767220 */ /* 0x040fe20000410000 */
[----:B------:R-:W-:Y:S01]  /*0940*/  FMUL.FTZ R117, R109, R116 ;  /* 0x000000746d757220 */ /* 0x000fe20000410000 */
[----:B------:R-:W-:Y:S01]  /*0950*/  FFMA.FTZ R97, R98, R75, R97 ;  /* 0x0000004b62617223 */ /* 0x000fe20000010061 */
[----:B------:R-:W-:Y:S01]  /*0960*/  FADD.FTZ R96, R75, R96 ;  /* 0x000000604b607221 */ /* 0x000fe20000010000 */
[-C--:B------:R-:W-:Y:S01]  /*0970*/  FMUL.FTZ R114, R25, R67.reuse ;  /* 0x0000004319727220 */ /* 0x080fe20000410000 */
[----:B------:R-:W-:Y:S01]  /*0980*/  FADD.FTZ R75, R111, R74 ;  /* 0x0000004a6f4b7221 */ /* 0x000fe20000010000 */
[----:B------:R-:W-:Y:S01]  /*0990*/  FADD.FTZ R2, R67, R2 ;  /* 0x0000000243027221 */ /* 0x000fe20000010000 */
[----:B------:R-:W-:Y:S01]  /*09a0*/  FFMA.FTZ R92, R115, R67, R92 ;  /* 0x00000043735c7223 */ /* 0x000fe2000001005c */
[----:B------:R-:W-:Y:S01]  /*09b0*/  FADD.FTZ R104, R113, R104 ;  /* 0x0000006871687221 */ /* 0x000fe20000010000 */
[----:B------:R-:W-:Y:S01]  /*09c0*/  FFMA.FTZ R107, R118, R113, R107 ;  /* 0x00000071766b7223 */ /* 0x000fe2000001006b */
[----:B------:R-:W-:Y:S01]  /*09d0*/  FADD.FTZ R4, R65, R4 ;  /* 0x0000000441047221 */ /* 0x000fe20000010000 */
[-C--:B------:R-:W-:Y:S01]  /*09e0*/  FFMA.FTZ R90, R117, R65.reuse, R90 ;  /* 0x00000041755a7223 */ /* 0x080fe2000001005a */
[----:B------:R-:W-:Y:S01]  /*09f0*/  FMUL.FTZ R116, R27, R65 ;  /* 0x000000411b747220 */ /* 0x000fe20000410000 */
[C---:B------:R-:W-:Y:S01]  /*0a00*/  FMUL.FTZ R64, R109.reuse, R64 ;  /* 0x000000406d407220 */ /* 0x040fe20000410000 */
[C---:B------:R-:W-:Y:S01]  /*0a10*/  FMUL.FTZ R67, R109.reuse, R68 ;  /* 0x000000446d437220 */ /* 0x040fe20000410000 */
[----:B------:R-:W-:Y:S01]  /*0a20*/  FMUL.FTZ R113, R26, R79 ;  /* 0x0000004f1a717220 */ /* 0x000fe20000410000 */
[C---:B------:R-:W-:Y:S01]  /*0a30*/  FMUL.FTZ R65, R109.reuse, R66 ;  /* 0x000000426d417220 */ /* 0x040fe20000410000 */
[----:B------:R-:W-:Y:S01]  /*0a40*/  FADD.FTZ R68, R114, R75 ;  /* 0x0000004b72447221 */ /* 0x000fe20000010000 */
[----:B------:R-:W-:Y:S01]  /*0a50*/  FMUL.FTZ R66, R109, R70 ;  /* 0x000000466d427220 */ /* 0x000fe20000410000 */
[----:B------:R-:W-:Y:S01]  /*0a60*/  SHF.L.U32 R76, R69, 0x10, RZ ;  /* 0x00000010454c7819 */ /* 0x000fe200000006ff */
[----:B------:R-:W-:Y:S01]  /*0a70*/  FADD.FTZ R5, R73, R5 ;  /* 0x0000000549057221 */ /* 0x000fe20000010000 */
[----:B------:R-:W-:Y:S01]  /*0a80*/  SHF.L.U32 R70, R71, 0x10, RZ ;  /* 0x0000001047467819 */ /* 0x000fe200000006ff */
[-C--:B------:R-:W-:Y:S01]  /*0a90*/  FFMA.FTZ R89, R64, R73.reuse, R89 ;  /* 0x0000004940597223 */ /* 0x080fe20000010059 */
[----:B------:R-:W-:Y:S01]  /*0aa0*/  FMUL.FTZ R69, R20, R73 ;  /* 0x0000004914457220 */ /* 0x000fe20000410000 */
[----:B------:R-:W-:Y:S01]  /*0ab0*/  FFMA.FTZ R71, R118, R81, RZ ;  /* 0x0000005176477223 */ /* 0x000fe200000100ff */
[----:B------:R-:W-:Y:S01]  /*0ac0*/  FADD.FTZ R73, R113, R68 ;  /* 0x0000004471497221 */ /* 0x000fe20000010000 */
[----:B-1----:R-:W-:-:S02]  /*0ad0*/  PRMT R122, R82, 0x7632, R122 ;  /* 0x00007632527a7816 */ /* 0x002fc4000000007a */
[----:B------:R-:W-:Y:S01]  /*0ae0*/  SHF.L.U32 R63, R82, 0x10, RZ ;  /* 0x00000010523f7819 */ /* 0x000fe200000006ff */
[----:B------:R-:W-:Y:S01]  /*0af0*/  FMUL.FTZ R82, R109, R120 ;  /* 0x000000786d527220 */ /* 0x000fe20000410000 */
[----:B------:R-:W-:Y:S01]  /*0b00*/  FFMA.FTZ R71, R80, R119, R71 ;  /* 0x0000007750477223 */ /* 0x000fe20000010047 */
[----:B------:R-:W-:Y:S01]  /*0b10*/  FADD.FTZ R74, R116, R73 ;  /* 0x00000049744a7221 */ /* 0x000fe20000010000 */
[----:B------:R-:W-:Y:S02]  /*0b20*/  FMUL.FTZ R68, R21, R76 ;  /* 0x0000004c15447220 */ /* 0x000fe40000410000 */
[----:B------:R-:W-:Y:S01]  /*0b30*/  FFMA.FTZ R73, R82, R99, R71 ;  /* 0x0000006352497223 */ /* 0x000fe20000010047 */
[----:B------:R-:W-:Y:S01]  /*0b40*/  FADD.FTZ R75, R69, R74 ;  /* 0x0000004a454b7221 */ /* 0x000fe20000010000 */
[-C--:B------:R-:W-:Y:S02]  /*0b50*/  FMUL.FTZ R71, R22, R72.reuse ;  /* 0x0000004816477220 */ /* 0x080fe40000410000 */
[----:B------:R-:W-:Y:S01]  /*0b60*/  FFMA.FTZ R73, R98, R121, R73 ;  /* 0x0000007962497223 */ /* 0x000fe20000010049 */
[----:B------:R-:W-:Y:S01]  /*0b70*/  FADD.FTZ R74, R75, R68 ;  /* 0x000000444b4a7221 */ /* 0x000fe20000010000 */
[----:B------:R-:W-:Y:S01]  /*0b80*/  FADD.FTZ R7, R72, R7 ;  /* 0x0000000748077221 */ /* 0x000fe20000010000 */
[----:B------:R-:W-:Y:S01]  /*0b90*/  FFMA.FTZ R87, R66, R72, R87 ;  /* 0x0000004842577223 */ /* 0x000fe20000010057 */
[-C--:B------:R-:W-:Y:S01]  /*0ba0*/  FFMA.FTZ R86, R67, R70.reuse, R86 ;  /* 0x0000004643567223 */ /* 0x080fe20000010056 */
[----:B------:R-:W-:Y:S01]  /*0bb0*/  FADD.FTZ R8, R70, R8 ;  /* 0x0000000846087221 */ /* 0x000fe20000010000 */
[----:B------:R-:W-:Y:S01]  /*0bc0*/  FFMA.FTZ R72, R110, R111, R73 ;  /* 0x0000006f6e487223 */ /* 0x000fe20000010049 */
[----:B------:R-:W-:Y:S01]  /*0bd0*/  FMUL.FTZ R70, R23, R70 ;  /* 0x0000004617467220 */ /* 0x000fe20000410000 */
[----:B------:R-:W-:Y:S01]  /*0be0*/  FADD.FTZ R75, R74, R71 ;  /* 0x000000474a4b7221 */ /* 0x000fe20000010000 */
[----:B------:R-:W-:Y:S01]  /*0bf0*/  FMUL.FTZ R112, R109, R112 ;  /* 0x000000706d707220 */ /* 0x000fe20000410000 */
[----:B------:R-:W-:Y:S01]  /*0c00*/  SHF.L.U32 R122, R122, 0x10, RZ ;  /* 0x000000107a7a7819 */ /* 0x000fe200000006ff */
[----:B------:R-:W-:Y:S01]  /*0c10*/  FFMA.FTZ R73, R115, R114, R72 ;  /* 0x0000007273497223 */ /* 0x000fe20000010048 */
[----:B------:R-:W-:Y:S01]  /*0c20*/  FADD.FTZ R75, R75, R70 ;  /* 0x000000464b4b7221 */ /* 0x000fe20000010000 */
[----:B------:R-:W-:Y:S01]  /*0c30*/  FMUL.FTZ R72, R16, R63 ;  /* 0x0000003f10487220 */ /* 0x000fe20000410000 */
[----:B------:R-:W-:Y:S01]  /*0c40*/  FADD.FTZ R100, R77, R100 ;  /* 0x000000644d647221 */ /* 0x000fe20000010000 */
[----:B------:R-:W-:Y:S01]  /*0c50*/  FFMA.FTZ R101, R82, R77, R101 ;  /* 0x0000004d52657223 */ /* 0x000fe20000010065 */
[----:B------:R-:W-:Y:S01]  /*0c60*/  PRMT R77, R83, 0x7632, R77 ;  /* 0x00007632534d7816 */ /* 0x000fe2000000004d */
[----:B------:R-:W-:Y:S01]  /*0c70*/  FFMA.FTZ R88, R65, R76, R88 ;  /* 0x0000004c41587223 */ /* 0x000fe20000010058 */
[----:B------:R-:W-:Y:S01]  /*0c80*/  FADD.FTZ R6, R76, R6 ;  /* 0x000000064c067221 */ /* 0x000fe20000010000 */
[----:B------:R-:W-:Y:S01]  /*0c90*/  SHF.L.U32 R120, R83, 0x10, RZ ;  /* 0x0000001053787819 */ /* 0x000fe200000006ff */
[----:B------:R-:W-:Y:S01]  /*0ca0*/  FFMA.FTZ R74, R112, R113, R73 ;  /* 0x00000071704a7223 */ /* 0x000fe20000010049 */
[----:B------:R-:W-:Y:S01]  /*0cb0*/  FADD.FTZ R76, R75, R72 ;  /* 0x000000484b4c7221 */ /* 0x000fe20000010000 */
[----:B------:R-:W-:Y:S01]  /*0cc0*/  FMUL.FTZ R73, R17, R122 ;  /* 0x0000007a11497220 */ /* 0x000fe20000410000 */
[----:B------:R-:W-:Y:S01]  /*0cd0*/  SHF.L.U32 R83, R77, 0x10, RZ ;  /* 0x000000104d537819 */ /* 0x000fe200000006ff */
[----:B------:R-:W-:Y:S01]  /*0ce0*/  FFMA.FTZ R77, R117, R116, R74 ;  /* 0x00000074754d7223 */ /* 0x000fe2000001004a */
[----:B------:R-:W-:Y:S01]  /*0cf0*/  FMUL.FTZ R74, R18, R120 ;  /* 0x00000078124a7220 */ /* 0x000fe20000410000 */
[----:B------:R-:W-:Y:S01]  /*0d00*/  FADD.FTZ R75, R76, R73 ;  /* 0x000000494c4b7221 */ /* 0x000fe20000010000 */
[----:B------:R-:W-:Y:S01]  /*0d10*/  FADD.FTZ R3, R79, R3 ;  /* 0x000000034f037221 */ /* 0x000fe20000010000 */
[----:B------:R-:W-:-:S02]  /*0d20*/  FFMA.FTZ R91, R112, R79, R91 ;  /* 0x0000004f705b7223 */ /* 0x000fc4000001005b */
[----:B------:R-:W-:Y:S01]  /*0d30*/  FADD.FTZ R79, R75, R74 ;  /* 0x0000004a4b4f7221 */ /* 0x000fe20000010000 */
[----:B------:R-:W-:Y:S01]  /*0d40*/  FMUL.FTZ R75, R19, R83 ;  /* 0x00000053134b7220 */ /* 0x000fe20000410000 */
[----:B------:R-:W-:Y:S01]  /*0d50*/  FFMA.FTZ R78, R64, R69, R77 ;  /* 0x00000045404e7223 */ /* 0x000fe2000001004d */
[----:B------:R-:W-:Y:S02]  /*0d60*/  FMUL.FTZ R76, R109, R61 ;  /* 0x0000003d6d4c7220 */ /* 0x000fe40000410000 */
[----:B------:R-:W-:Y:S01]  /*0d70*/  FADD.FTZ R61, R79, R75 ;  /* 0x0000004b4f3d7221 */ /* 0x000fe20000010000 */
[----:B------:R-:W-:Y:S01]  /*0d80*/  FFMA.FTZ R77, R65, R68, R78 ;  /* 0x00000044414d7223 */ /* 0x000fe2000001004e */
[----:B------:R-:W-:Y:S01]  /*0d90*/  FADD.FTZ R9, R63, R9 ;  /* 0x000000093f097221 */ /* 0x000fe20000010000 */
[----:B------:R-:W-:Y:S02]  /*0da0*/  FFMA.FTZ R85, R76, R63, R85 ;  /* 0x0000003f4c557223 */ /* 0x000fe40000010055 */
[----:B------:R-:W-:Y:S01]  /*0db0*/  FFMA.FTZ R78, R66, R71, R77 ;  /* 0x00000047424e7223 */ /* 0x000fe2000001004d */
[----:B------:R-:W0:Y:S03]  /*0dc0*/  SHFL.DOWN PT, R63, R61, 0x10, 0x1f ;  /* 0x0a001f003d3f7f89 */ /* 0x000e2600000e0000 */
        /* <DEDUP_REMOVED lines=39> */
.L_x_1037:
[----:B------:R-:W-:Y:S05]  /*1040*/  BSYNC.RECONVERGENT B0 ;  /* 0x0000000000007941 */ /* 0x000fea0003800200 */
.L_x_1036:
        /* <DEDUP_REMOVED lines=69> */
.L_x_1040:
        /* <DEDUP_REMOVED lines=33> */
.L_x_1039:
        /* <DEDUP_REMOVED lines=32> */
.L_x_1042:
        /* <DEDUP_REMOVED lines=33> */
.L_x_1038:
        /* <DEDUP_REMOVED lines=37> */
.L_x_1044:
        /* <DEDUP_REMOVED lines=33> */
.L_x_1043:
        /* <DEDUP_REMOVED lines=32> */
.L_x_1045:
        /* <DEDUP_REMOVED lines=32> */
.L_x_1041:
        /* <DEDUP_REMOVED lines=50> */
.L_x_1048:
        /* <DEDUP_REMOVED lines=29> */
.L_x_1047:
        /* <DEDUP_REMOVED lines=34> */
.L_x_1050:
        /* <DEDUP_REMOVED lines=29> */
.L_x_1046:
        /* <DEDUP_REMOVED lines=35> */
.L_x_1052:
        /* <DEDUP_REMOVED lines=29> */
.L_x_1051:
        /* <DEDUP_REMOVED lines=34> */
.L_x_1053:
        /* <DEDUP_REMOVED lines=28> */
.L_x_1049:
        /* <DEDUP_REMOVED lines=11> */
[----:B------:R-:W-:Y:S02]  /*3490*/  MOV R31, R4 ;  /* 0x00000004001f7202 */ /* 0x000fe40000000f00 */
[----:B-----5:R-:W-:Y:S02]  /*34a0*/  MOV R36, R5 ;  /* 0x0000000500247202 */ /* 0x020fe40000000f00 */
        /* <DEDUP_REMOVED lines=30> */
.L_x_1035:
[----:B------:R-:W1:Y:S08]  /*3690*/  LDC R0, c[0x0][0x388] ;  /* 0x0000e200ff007b82 */ /* 0x000e700000000800 */
[----:B------:R-:W3:Y:S08]  /*36a0*/  LDC.64 R2, c[0x0][0x440] ;  /* 0x00011000ff027b82 */ /* 0x000ef00000000a00 */
[----:B------:R-:W4:Y:S01]  /*36b0*/  LDC.64 R8, c[0x0][0x448] ;  /* 0x00011200ff087b82 */ /* 0x000f220000000a00 */
[----:B-1----:R-:W-:-:S05]  /*36c0*/  IMAD R0, R0, UR12, RZ ;  /* 0x0000000c00007c24 */ /* 0x002fca000f8e02ff */
[----:B------:R-:W-:-:S05]  /*36d0*/  LEA.HI R13, R0, R13, RZ, 0x1d ;  /* 0x0000000d000d7211 */ /* 0x000fca00078fe8ff */
[----:B---3--:R-:W-:-:S05]  /*36e0*/  IMAD.WIDE.U32 R2, R13, 0x20, R2 ;  /* 0x000000200d027825 */ /* 0x008fca00078e0002 */
[----:B--2---:R-:W-:Y:S01]  /*36f0*/  STG.E.128 desc[UR10][R2.64], R20 ;  /* 0x0000001402007986 */ /* 0x004fe2000c101d0a */
[----:B----4-:R-:W-:-:S03]  /*3700*/  IMAD.WIDE.U32 R8, R13, 0x20, R8 ;  /* 0x000000200d087825 */ /* 0x010fc600078e0008 */
        /* <DEDUP_REMOVED lines=8> */
.L_x_1055:
        /* <DEDUP_REMOVED lines=15> */
.L_x_2807:


//--------------------- .text._ZN10layer_norm31ln_parallel_residual_bwd_kernelINS_13Kernel_traitsIf13__nv_bfloat16fS2_fjLj2048ELj1ELj1ELj4ELj16ENS_18Kernel_traits_baseILj2048EfS2_fS2_fjLj128EEEEELb1ELb0ELb0EEEvNS_9BwdParamsE --------------------------
	.section	.text._ZN10layer_norm31ln_parallel_residual_bwd_kernelINS_13Kernel_traitsIf13__nv_bfloat16fS2_fjLj2048ELj1ELj1ELj4ELj16ENS_18Kernel_traits_baseILj2048EfS2_fS2_fjLj128EEEEELb1ELb0ELb0EEEvNS_9BwdParamsE,"ax",@progbits
	.align	128
        .global         _ZN10layer_norm31ln_parallel_residual_bwd_kernelINS_13Kernel_traitsIf13__nv_bfloat16fS2_fjLj2048ELj1ELj1ELj4ELj16ENS_18Kernel_traits_baseILj2048EfS2_fS2_fjLj128EEEEELb1ELb0ELb0EEEvNS_9BwdParamsE
        .type           _ZN10layer_norm31ln_parallel_residual_bwd_kernelINS_13Kernel_traitsIf13__nv_bfloat16fS2_fjLj2048ELj1ELj1ELj4ELj16ENS_18Kernel_traits_baseILj2048EfS2_fS2_fjLj128EEEEELb1ELb0ELb0EEEvNS_9BwdParamsE,@function
        .size           _ZN10layer_norm31ln_parallel_residual_bwd_kernelINS_13Kernel_traitsIf13__nv_bfloat16fS2_fjLj2048ELj1ELj1ELj4ELj16ENS_18Kernel_traits_baseILj2048EfS2_fS2_fjLj128EEEEELb1ELb0ELb0EEEvNS_9BwdParamsE,(.L_x_2808 - _ZN10layer_norm31ln_parallel_residual_bwd_kernelINS_13Kernel_traitsIf13__nv_bfloat16fS2_fjLj2048ELj1ELj1ELj4ELj16ENS_18Kernel_traits_baseILj2048EfS2_fS2_fjLj128EEEEELb1ELb0ELb0EEEvNS_9BwdParamsE)
        .other          _ZN10layer_norm31ln_parallel_residual_bwd_kernelINS_13Kernel_traitsIf13__nv_bfloat16fS2_fjLj2048ELj1ELj1ELj4ELj16ENS_18Kernel_traits_baseILj2048EfS2_fS2_fjLj128EEEEELb1ELb0ELb0EEEvNS_9BwdParamsE,@"STO_CUDA_ENTRY STV_DEFAULT"
_ZN10layer_norm31ln_parallel_residual_bwd_kernelINS_13Kernel_traitsIf13__nv_bfloat16fS2_fjLj2048ELj1ELj1ELj4ELj16ENS_18Kernel_traits_baseILj2048EfS2_fS2_fjLj128EEEEELb1ELb0ELb0EEEvNS_9BwdParamsE:
.text._ZN10layer_norm31ln_parallel_residual_bwd_kernelINS_13Kernel_traitsIf13__nv_bfloat16fS2_fjLj2048ELj1ELj1ELj4ELj16ENS_18Kernel_traits_baseILj2048EfS2_fS2_fjLj128EEEEELb1ELb0ELb0EEEvNS_9BwdParamsE:
        /* <DEDUP_REMOVED lines=25> */
[----:B------:R1:W5:Y:S04]  /*0190*/  @P1 LDG.E.128 R100, desc[UR10][R6.64+0x10] ;  /* 0x0000100a06641981 */ /* 0x000368000c1e1d00 */
[----:B------:R1:W5:Y:S04]  /*01a0*/  @P2 LDG.E.128 R96, desc[UR10][R8.64] ;  /* 0x0000000a08602981 */ /* 0x000368000c1e1d00 */
[----:B------:R1:W5:Y:S04]  /*01b0*/  @P2 LDG.E.128 R92, desc[UR10][R8.64+0x10] ;  /* 0x0000100a085c2981 */ /* 0x000368000c1e1d00 */
        /* <DEDUP_REMOVED lines=75> */
[----:B------:R-:W1:Y:S01]  /*0670*/  LDCU UR9, c[0x0][0x400] ;  /* 0x00008000ff0977ac */ /* 0x000e620008000800 */
[----:B------:R-:W2:Y:S01]  /*0680*/  LDCU.64 UR6, c[0x0][0x478] ;  /* 0x00008f00ff0677ac */ /* 0x000ea20008000a00 */
[----:B------:R-:W3:Y:S01]  /*0690*/  LDCU.64 UR16, c[0x0][0x438] ;  /* 0x00008700ff1077ac */ /* 0x000ee20008000a00 */
[----:B------:R-:W4:Y:S06]  /*06a0*/  LDCU.64 UR12, c[0x0][0x470] ;  /* 0x00008e00ff0c77ac */ /* 0x000f2c0008000a00 */
.L_x_1083:
        /* <DEDUP_REMOVED lines=22> */
[----:B----4-:R-:W-:-:S06]  /*0810*/  ISETP.NE.U32.AND P1, PT, RZ, UR12, PT ;  /* 0x0000000cff007c0c */ /* 0x010fcc000bf25070 */
[----:B------:R-:W0:Y:S01]  /*0820*/  LDC.64 R170, c[0x0][0x3b0] ;  /* 0x0000ec00ffaa7b82 */ /* 0x000e220000000a00 */
[----:B------:R-:W3:Y:S01]  /*0830*/  LDG.E.128 R128, desc[UR10][R136.64] ;  /* 0x0000000a88807981 */ /* 0x000ee2000c1e1d00 */
[----:B-1----:R-:W-:-:S03]  /*0840*/  IMAD.WIDE.U32 R140, R148, 0x10, R140 ;  /* 0x00000010948c7825 */ /* 0x002fc600078e008c */
[----:B------:R-:W4:Y:S04]  /*0850*/  LDG.E.128 R144, desc[UR10][R136.64+0x10] ;  /* 0x0000100a88907981 */ /* 0x000f28000c1e1d00 */
[----:B------:R-:W4:Y:S01]  /*0860*/  LDG.E.128 R140, desc[UR10][R140.64] ;  /* 0x0000000a8c8c7981 */ /* 0x000f22000c1e1d00 */
[----:B--2---:R-:W-:-:S06]  /*0870*/  IMAD.WIDE.U32 R132, R148, 0x10, R132 ;  /* 0x0000001094847825 */ /* 0x004fcc00078e0084 */
[----:B------:R-:W2:Y:S01]  /*0880*/  LDG.E.128 R132, desc[UR10][R132.64] ;  /* 0x0000000a84847981 */ /* 0x000ea2000c1e1d00 */
[----:B------:R-:W-:Y:S02]  /*0890*/  ISETP.NE.U32.AND P0, PT, RZ, UR16, PT ;  /* 0x00000010ff007c0c */ /* 0x000fe4000bf05070 */
[----:B------:R-:W-:Y:S02]  /*08a0*/  ISETP.NE.AND.EX P1, PT, RZ, UR13, PT, P1 ;  /* 0x0000000dff007c0c */ /* 0x000fe4000bf25310 */
[----:B------:R-:W-:-:S11]  /*08b0*/  ISETP.NE.AND.EX P0, PT, RZ, UR17, PT, P0 ;  /* 0x00000011ff007c0c */ /* 0x000fd6000bf05300 */
[----:B------:R-:W1:Y:S08]  /*08c0*/  @P1 LDC.64 R172, c[0x0][0x3b8] ;  /* 0x0000ee00ffac1b82 */ /* 0x000e700000000a00 */
[----:B------:R-:W1:Y:S01]  /*08d0*/  @P0 LDC.64 R168, c[0x0][0x438] ;  /* 0x00010e00ffa80b82 */ /* 0x000e620000000a00 */
[----:B0-----:R-:W-:-:S05]  /*08e0*/  IMAD.WIDE.U32 R170, R148, 0x8, R170 ;  /* 0x0000000894aa7825 */ /* 0x001fca00078e00aa */
[----:B------:R-:W5:Y:S01]  /*08f0*/  LDG.E.64 R136, desc[UR10][R170.64] ;  /* 0x0000000aaa887981 */ /* 0x000f62000c1e1b00 */
[----:B-1----:R-:W-:-:S05]  /*0900*/  @P1 IMAD.WIDE.U32 R172, R148, 0x8, R172 ;  /* 0x0000000894ac1825 */ /* 0x002fca00078e00ac */
[----:B------:R0:W5:Y:S01]  /*0910*/  @P1 LDG.E.64 R180, desc[UR10][R172.64] ;  /* 0x0000000aacb41981 */ /* 0x000162000c1e1b00 */
[----:B------:R-:W-:-:S05]  /*0920*/  @P0 IMAD.WIDE.U32 R168, R148, 0x20, R168 ;  /* 0x0000002094a80825 */ /* 0x000fca00078e00a8 */
[----:B------:R-:W5:Y:S04]  /*0930*/  @P0 LDG.E.128 R16, desc[UR10][R168.64] ;  /* 0x0000000aa8100981 */ /* 0x000f68000c1e1d00 */
[----:B------:R1:W5:Y:S01]  /*0940*/  @P0 LDG.E.128 R12, desc[UR10][R168.64+0x10] ;  /* 0x0000100aa80c0981 */ /* 0x000362000c1e1d00 */
[----:B------:R-:W-:Y:S01]  /*0950*/  IADD3 R189, PT, PT, R148, 0x80, RZ ;  /* 0x0000008094bd7810 */ /* 0x000fe20007ffe0ff */
[C---:B---3--:R-:W-:Y:S01]  /*0960*/  FADD.FTZ R174, -R186.reuse, R130 ;  /* 0x00000082baae7221 */ /* 0x048fe20000010100 */
[C---:B------:R-:W-:Y:S01]  /*0970*/  FADD.FTZ R128, -R186.reuse, R128 ;  /* 0x00000080ba807221 */ /* 0x040fe20000010100 */
[----:B------:R-:W-:Y:S01]  /*0980*/  FADD.FTZ R166, -R186, R129 ;  /* 0x00000081baa67221 */ /* 0x000fe20000010100 */
[----:B----4-:R-:W-:Y:S01]  /*0990*/  PRMT R130, R140, 0x7632, R130 ;  /* 0x000076328c827816 */ /* 0x010fe20000000082 */
[----:B------:R-:W-:-:S03]  /*09a0*/  FADD.FTZ R176, -R186, R131 ;  /* 0x00000083bab07221 */ /* 0x000fc60000010100 */
[----:B------:R-:W-:Y:S01]  /*09b0*/  SHF.L.U32 R130, R130, 0x10, RZ ;  /* 0x0000001082827819 */ /* 0x000fe200000006ff */
[----:B-----5:R-:W-:Y:S01]  /*09c0*/  FMUL.FTZ R3, R151, R128 ;  /* 0x0000008097037220 */ /* 0x020fe20000410000 */
[----:B--2---:R-:W-:Y:S02]  /*09d0*/  PRMT R129, R132, 0x7632, R129 ;  /* 0x0000763284817816 */ /* 0x004fe40000000081 */
[C---:B------:R-:W-:Y:S02]  /*09e0*/  PRMT R177, R134.reuse, 0x7632, R177 ;  /* 0x0000763286b17816 */ /* 0x040fe400000000b1 */
[----:B------:R-:W-:Y:S02]  /*09f0*/  SHF.L.U32 R179, R134, 0x10, RZ ;  /* 0x0000001086b37819 */ /* 0x000fe400000006ff */
[----:B------:R-:W-:Y:S01]  /*0a00*/  PRMT R134, R141, 0x7632, R134 ;  /* 0x000076328d867816 */ /* 0x000fe20000000086 */
[----:B------:R-:W-:Y:S01]  /*0a10*/  FMUL.FTZ R166, R151, R166 ;  /* 0x000000a697a67220 */ /* 0x000fe20000410000 */
[----:B------:R-:W-:Y:S01]  /*0a20*/  SHF.L.U32 R131, R132, 0x10, RZ ;  /* 0x0000001084837819 */ /* 0x000fe200000006ff */
[----:B------:R-:W-:Y:S01]  /*0a30*/  FMUL.FTZ R132, R105, R130 ;  /* 0x0000008269847220 */ /* 0x000fe20000410000 */
[----:B------:R-:W-:-:S02]  /*0a40*/  SHF.L.U32 R128, R129, 0x10, RZ ;  /* 0x0000001081807819 */ /* 0x000fc400000006ff */
[----:B------:R-:W-:Y:S02]  /*0a50*/  SHF.L.U32 R141, R141, 0x10, RZ ;  /* 0x000000108d8d7819 */ /* 0x000fe400000006ff */
[C---:B------:R-:W-:Y:S02]  /*0a60*/  PRMT R175, R133.reuse, 0x7632, R175 ;  /* 0x0000763285af7816 */ /* 0x040fe400000000af */
[----:B0-----:R-:W-:Y:S02]  /*0a70*/  SHF.L.U32 R173, R133, 0x10, RZ ;  /* 0x0000001085ad7819 */ /* 0x001fe400000006ff */
[----:B------:R-:W-:Y:S02]  /*0a80*/  SHF.L.U32 R134, R134, 0x10, RZ ;  /* 0x0000001086867819 */ /* 0x000fe400000006ff */
[----:B------:R-:W-:Y:S01]  /*0a90*/  SHF.L.U32 R133, R140, 0x10, RZ ;  /* 0x000000108c857819 */ /* 0x000fe200000006ff */
[-C--:B------:R-:W-:Y:S01]  /*0aa0*/  FFMA.FTZ R81, R166, R128.reuse, R81 ;  /* 0x00000080a6517223 */ /* 0x080fe20000010051 */
[----:B------:R-:W-:Y:S01]  /*0ab0*/  PRMT R140, R142, 0x7632, R140 ;  /* 0x000076328e8c7816 */ /* 0x000fe2000000008c */
[----:B-1----:R-:W-:Y:S01]  /*0ac0*/  FFMA.FTZ R169, R113, R128, R132 ;  /* 0x0000008071a97223 */ /* 0x002fe20000010084 */
[----:B------:R-:W-:Y:S01]  /*0ad0*/  FADD.FTZ R65, R65, R128 ;  /* 0x0000008041417221 */ /* 0x000fe20000010000 */
[----:B------:R-:W-:Y:S01]  /*0ae0*/  FMUL.FTZ R171, R151, R174 ;  /* 0x000000ae97ab7220 */ /* 0x000fe20000410000 */
[----:B------:R-:W-:Y:S01]  /*0af0*/  FMUL.FTZ R129, R106, R141 ;  /* 0x0000008d6a817220 */ /* 0x000fe20000410000 */
[----:B------:R-:W-:Y:S01]  /*0b00*/  SHF.L.U32 R128, R175, 0x10, RZ ;  /* 0x00000010af807819 */ /* 0x000fe200000006ff */
[----:B------:R-:W-:Y:S01]  /*0b10*/  FMUL.FTZ R170, R151, R176 ;  /* 0x000000b097aa7220 */ /* 0x000fe20000410000 */
[----:B------:R-:W-:Y:S01]  /*0b20*/  FMUL.FTZ R132, R107, R134 ;  /* 0x000000866b847220 */ /* 0x000fe20000410000 */
[----:B------:R-:W-:Y:S01]  /*0b30*/  SHF.L.U32 R185, R142, 0x10, RZ ;  /* 0x000000108eb97819 */ /* 0x000fe200000006ff */
[----:B------:R-:W-:Y:S01]  /*0b40*/  FADD.FTZ R142, -R186, R145 ;  /* 0x00000091ba8e7221 */ /* 0x000fe20000010100 */
[----:B------:R-:W-:Y:S01]  /*0b50*/  SHF.L.U32 R140, R140, 0x10, RZ ;  /* 0x000000108c8c7819 */ /* 0x000fe200000006ff */
[----:B------:R-:W-:Y:S01]  /*0b60*/  FADD.FTZ R66, R66, R173 ;  /* 0x000000ad42427221 */ /* 0x000fe20000010000 */
[C---:B------:R-:W-:Y:S01]  /*0b70*/  PRMT R184, R135.reuse, 0x7632, R184 ;  /* 0x0000763287b87816 */ /* 0x040fe200000000b8 */
[----:B------:R-:W-:Y:S01]  /*0b80*/  FFMA.FTZ R172, R114, R173, R129 ;  /* 0x000000ad72ac7223 */ /* 0x000fe20000010081 */
[----:B------:R-:W-:Y:S01]  /*0b90*/  SHF.L.U32 R187, R135, 0x10, RZ ;  /* 0x0000001087bb7819 */ /* 0x000fe200000006ff */
[----:B------:R-:W-:Y:S01]  /*0ba0*/  FMUL.FTZ R135, R104, R133 ;  /* 0x0000008568877220 */ /* 0x000fe20000410000 */
[----:B------:R-:W-:Y:S01]  /*0bb0*/  FFMA.FTZ R82, R171, R173, R82 ;  /* 0x000000adab527223 */ /* 0x000fe20000010052 */
[----:B------:R-:W-:Y:S01]  /*0bc0*/  PRMT R188, R143, 0x7632, R188 ;  /* 0x000076328fbc7816 */ /* 0x000fe200000000bc */
[-C--:B------:R-:W-:Y:S01]  /*0bd0*/  FFMA.FTZ R83, R170, R128.reuse, R83 ;  /* 0x00000080aa537223 */ /* 0x080fe20000010053 */
[----:B------:R-:W-:Y:S01]  /*0be0*/  FFMA.FTZ R173, R115, R128, R132 ;  /* 0x0000008073ad7223 */ /* 0x000fe20000010084 */
[----:B------:R-:W-:Y:S01]  /*0bf0*/  FADD.FTZ R67, R67, R128 ;  /* 0x0000008043437221 */ /* 0x000fe20000010000 */
[----:B------:R-:W-:Y:S01]  /*0c00*/  SHF.L.U32 R143, R143, 0x10, RZ ;  /* 0x000000108f8f7819 */ /* 0x000fe200000006ff */
[----:B------:R-:W-:Y:S01]  /*0c10*/  FFMA.FTZ R49, R166, R130, R49 ;  /* 0x00000082a6317223 */ /* 0x000fe20000010031 */
[----:B------:R-:W-:Y:S01]  /*0c20*/  FADD.FTZ R33, R33, R130 ;  /* 0x0000008221217221 */ /* 0x000fe20000010000 */
[----:B------:R-:W-:Y:S01]  /*0c30*/  SHF.L.U32 R128, R177, 0x10, RZ ;  /* 0x00000010b1807819 */ /* 0x000fe200000006ff */
[----:B------:R-:W-:Y:S01]  /*0c40*/  FMUL.FTZ R174, R151, R142 ;  /* 0x0000008e97ae7220 */ /* 0x000fe20000410000 */
[----:B------:R-:W-:Y:S01]  /*0c50*/  FMUL.FTZ R130, R101, R140 ;  /* 0x0000008c65827220 */ /* 0x000fe20000410000 */
[----:B------:R-:W-:Y:S01]  /*0c60*/  FFMA.FTZ R168, R112, R131, R135 ;  /* 0x0000008370a87223 */ /* 0x000fe20000010087 */
[----:B------:R-:W-:Y:S01]  /*0c70*/  FMUL.FTZ R129, R100, R185 ;  /* 0x000000b964817220 */ /* 0x000fe20000410000 */
[----:B------:R-:W-:Y:S01]  /*0c80*/  FADD.FTZ R64, R64, R131 ;  /* 0x0000008340407221 */ /* 0x000fe20000010000 */
        /* <DEDUP_REMOVED lines=11> */
[----:B------:R-:W-:Y:S02]  /*0d40*/  FADD.FTZ R144, -R186, R144 ;  /* 0x00000090ba907221 */ /* 0x000fe40000010100 */
[----:B------:R-:W-:Y:S01]  /*0d50*/  FADD.FTZ R130, R131, R172 ;  /* 0x000000ac83827221 */ /* 0x000fe20000010000 */
[----:B------:R-:W-:Y:S01]  /*0d60*/  FFMA.FTZ R129, R171, R172, R128 ;  /* 0x000000acab817223 */ /* 0x000fe20000010080 */
[----:B------:R-:W-:Y:S02]  /*0d70*/  FMUL.FTZ R175, R151, R144 ;  /* 0x0000009097af7220 */ /* 0x000fe40000410000 */
[----:B------:R-:W-:Y:S01]  /*0d80*/  FADD.FTZ R131, R130, R173 ;  /* 0x000000ad82837221 */ /* 0x000fe20000010000 */
[C---:B------:R-:W-:Y:S01]  /*0d90*/  FFMA.FTZ R128, R170.reuse, R173, R129 ;  /* 0x000000adaa807223 */ /* 0x040fe20000010081 */
[----:B------:R-:W-:Y:S01]  /*0da0*/  FFMA.FTZ R51, R170, R134, R51 ;  /* 0x00000086aa337223 */ /* 0x000fe20000010033 */
[----:B------:R-:W-:Y:S01]  /*0db0*/  FADD.FTZ R35, R35, R134 ;  /* 0x0000008623237221 */ /* 0x000fe20000010000 */
[----:B------:R-:W-:Y:S01]  /*0dc0*/  SHF.L.U32 R134, R188, 0x10, RZ ;  /* 0x00000010bc867819 */ /* 0x000fe200000006ff */
[----:B------:R-:W-:Y:S01]  /*0dd0*/  FADD.FTZ R146, -R186, R146 ;  /* 0x00000092ba927221 */ /* 0x000fe20000010100 */
[----:B------:R-:W-:Y:S01]  /*0de0*/  FADD.FTZ R130, R131, R176 ;  /* 0x000000b083827221 */ /* 0x000fe20000010000 */
[C---:B------:R-:W-:Y:S01]  /*0df0*/  FFMA.FTZ R129, R175.reuse, R176, R128 ;  /* 0x000000b0af817223 */ /* 0x040fe20000010080 */
[----:B------:R-:W-:Y:S01]  /*0e00*/  FADD.FTZ R60, R60, R179 ;  /* 0x000000b33c3c7221 */ /* 0x000fe20000010000 */
[----:B------:R-:W-:Y:S01]  /*0e10*/  FFMA.FTZ R76, R175, R179, R76 ;  /* 0x000000b3af4c7223 */ /* 0x000fe2000001004c */
[----:B------:R-:W-:Y:S01]  /*0e20*/  FADD.FTZ R29, R29, R140 ;  /* 0x0000008c1d1d7221 */ /* 0x000fe20000010000 */
[----:B------:R-:W-:Y:S01]  /*0e30*/  FFMA.FTZ R45, R174, R140, R45 ;  /* 0x0000008cae2d7223 */ /* 0x000fe2000001002d */
[----:B------:R-:W-:Y:S01]  /*0e40*/  SHF.L.U32 R132, R184, 0x10, RZ ;  /* 0x00000010b8847819 */ /* 0x000fe200000006ff */
[----:B------:R-:W-:Y:S01]  /*0e50*/  FADD.FTZ R190, -R186, R147 ;  /* 0x00000093babe7221 */ /* 0x000fe20000010100 */
[----:B------:R-:W-:Y:S01]  /*0e60*/  FMUL.FTZ R179, R151, R146 ;  /* 0x0000009297b37220 */ /* 0x000fe20000410000 */
        /* <DEDUP_REMOVED lines=23> */
.L_x_1058:
[----:B----4-:R-:W-:Y:S05]  /*0fe0*/  BSYNC.RECONVERGENT B0 ;  /* 0x0000000000007941 */ /* 0x010fea0003800200 */
.L_x_1057:
        /* <DEDUP_REMOVED lines=14> */
[----:B------:R-:W-:Y:S01]  /*10d0*/  ISETP.NE.AND.EX P0, PT, RZ, UR17, PT, P0 ;  /* 0x00000011ff007c0c */ /* 0x000fe2000bf05300 */
[----:B0-----:R-:W-:Y:S01]  /*10e0*/  IMAD.WIDE.U32 R154, R189, 0x8, R154 ;  /* 0x00000008bd9a7825 */ /* 0x001fe200078e009a */
[----:B------:R-:W-:-:S04]  /*10f0*/  ISETP.NE.U32.AND P1, PT, RZ, UR12, PT ;  /* 0x0000000cff007c0c */ /* 0x000fc8000bf25070 */
[----:B------:R-:W-:Y:S01]  /*1100*/  ISETP.NE.AND.EX P1, PT, RZ, UR13, PT, P1 ;  /* 0x0000000dff007c0c */ /* 0x000fe2000bf25310 */
[----:B------:R-:W5:Y:S06]  /*1110*/  LDG.E.64 R138, desc[UR10][R154.64] ;  /* 0x0000000a9a8a7981 */ /* 0x000f6c000c1e1b00 */
[----:B------:R-:W0:Y:S08]  /*1120*/  @P0 LDC.64 R152, c[0x0][0x438] ;  /* 0x00010e00ff980b82 */ /* 0x000e300000000a00 */
[----:B------:R-:W1:Y:S01]  /*1130*/  @P1 LDC.64 R156, c[0x0][0x3b8] ;  /* 0x0000ee00ff9c1b82 */ /* 0x000e620000000a00 */
[----:B0-----:R-:W-:-:S05]  /*1140*/  @P0 IMAD.WIDE.U32 R152, R189, 0x20, R152 ;  /* 0x00000020bd980825 */ /* 0x001fca00078e0098 */
[----:B------:R-:W5:Y:S01]  /*1150*/  @P0 LDG.E.128 R8, desc[UR10][R152.64] ;  /* 0x0000000a98080981 */ /* 0x000f62000c1e1d00 */
[----:B-1----:R-:W-:-:S03]  /*1160*/  @P1 IMAD.WIDE.U32 R156, R189, 0x8, R156 ;  /* 0x00000008bd9c1825 */ /* 0x002fc600078e009c */
[----:B------:R0:W5:Y:S04]  /*1170*/  @P0 LDG.E.128 R4, desc[UR10][R152.64+0x10] ;  /* 0x0000100a98040981 */ /* 0x000168000c1e1d00 */
[----:B------:R1:W5:Y:S01]  /*1180*/  @P1 LDG.E.64 R182, desc[UR10][R156.64] ;  /* 0x0000000a9cb61981 */ /* 0x000362000c1e1b00 */
[C---:B---3--:R-:W-:Y:S02]  /*1190*/  PRMT R158, R128.reuse, 0x7632, R158 ;  /* 0x00007632809e7816 */ /* 0x048fe4000000009e */
[----:B------:R-:W-:Y:S02]  /*11a0*/  SHF.L.U32 R159, R128, 0x10, RZ ;  /* 0x00000010809f7819 */ /* 0x000fe400000006ff */
[C---:B------:R-:W-:Y:S02]  /*11b0*/  PRMT R160, R129.reuse, 0x7632, R160 ;  /* 0x0000763281a07816 */ /* 0x040fe400000000a0 */
[----:B------:R-:W-:-:S02]  /*11c0*/  SHF.L.U32 R161, R129, 0x10, RZ ;  /* 0x0000001081a17819 */ /* 0x000fc400000006ff */
[C---:B----4-:R-:W-:Y:S02]  /*11d0*/  PRMT R128, R132.reuse, 0x7632, R128 ;  /* 0x0000763284807816 */ /* 0x050fe40000000080 */
[----:B------:R-:W-:Y:S02]  /*11e0*/  SHF.L.U32 R129, R132, 0x10, RZ ;  /* 0x0000001084817819 */ /* 0x000fe400000006ff */
[C---:B------:R-:W-:Y:S01]  /*11f0*/  PRMT R132, R133.reuse, 0x7632, R132 ;  /* 0x0000763285847816 */ /* 0x040fe20000000084 */
[C---:B--2---:R-:W-:Y:S01]  /*1200*/  FADD.FTZ R140, -R186.reuse, R140 ;  /* 0x0000008cba8c7221 */ /* 0x044fe20000010100 */
[C---:B0-----:R-:W-:Y:S01]  /*1210*/  FADD.FTZ R152, -R186.reuse, R141 ;  /* 0x0000008dba987221 */ /* 0x041fe20000010100 */
[----:B------:R-:W-:Y:S01]  /*1220*/  SHF.L.U32 R133, R133, 0x10, RZ ;  /* 0x0000001085857819 */ /* 0x000fe200000006ff */
[----:B------:R-:W-:Y:S01]  /*1230*/  FADD.FTZ R142, -R186, R142 ;  /* 0x0000008eba8e7221 */ /* 0x000fe20000010100 */
[C---:B-----5:R-:W-:Y:S01]  /*1240*/  FMUL.FTZ R153, R151.reuse, R140 ;  /* 0x0000008c97997220 */ /* 0x060fe20000410000 */
[----:B------:R-:W-:Y:S01]  /*1250*/  SHF.L.U32 R128, R128, 0x10, RZ ;  /* 0x0000001080807819 */ /* 0x000fe200000006ff */
[----:B------:R-:W-:Y:S01]  /*1260*/  FMUL.FTZ R152, R151, R152 ;  /* 0x0000009897987220 */ /* 0x000fe20000410000 */
[----:B------:R-:W-:-:S02]  /*1270*/  SHF.L.U32 R132, R132, 0x10, RZ ;  /* 0x0000001084847819 */ /* 0x000fc400000006ff */
[----:B------:R-:W-:Y:S01]  /*1280*/  PRMT R164, R134, 0x7632, R164 ;  /* 0x0000763286a47816 */ /* 0x000fe200000000a4 */
[----:B------:R-:W-:Y:S01]  /*1290*/  FADD.FTZ R24, R24, R129 ;  /* 0x0000008118187221 */ /* 0x000fe20000010000 */
[----:B------:R-:W-:Y:S01]  /*12a0*/  PRMT R167, R131, 0x7632, R167 ;  /* 0x0000763283a77816 */ /* 0x000fe200000000a7 */
[-C--:B------:R-:W-:Y:S01]  /*12b0*/  FFMA.FTZ R40, R153, R129.reuse, R40 ;  /* 0x0000008199287223 */ /* 0x080fe20000010028 */
[----:B------:R-:W-:Y:S01]  /*12c0*/  SHF.L.U32 R189, R131, 0x10, RZ ;  /* 0x0000001083bd7819 */ /* 0x000fe200000006ff */
[----:B------:R-:W-:Y:S01]  /*12d0*/  FMUL.FTZ R131, R88, R129 ;  /* 0x0000008158837220 */ /* 0x000fe20000410000 */
[----:B------:R-:W-:Y:S01]  /*12e0*/  PRMT R162, R130, 0x7632, R162 ;  /* 0x0000763282a27816 */ /* 0x000fe200000000a2 */
[----:B------:R-:W-:Y:S01]  /*12f0*/  FADD.FTZ R154, -R186, R143 ;  /* 0x0000008fba9a7221 */ /* 0x000fe20000010100 */
[----:B------:R-:W-:Y:S01]  /*1300*/  SHF.L.U32 R163, R130, 0x10, RZ ;  /* 0x0000001082a37819 */ /* 0x000fe200000006ff */
[-C--:B------:R-:W-:Y:S01]  /*1310*/  FMUL.FTZ R130, R89, R128.reuse ;  /* 0x0000008059827220 */ /* 0x080fe20000410000 */
[----:B------:R-:W-:Y:S01]  /*1320*/  SHF.L.U32 R165, R134, 0x10, RZ ;  /* 0x0000001086a57819 */ /* 0x000fe200000006ff */
[----:B------:R-:W-:Y:S01]  /*1330*/  FADD.FTZ R25, R25, R128 ;  /* 0x0000008019197221 */ /* 0x000fe20000010000 */
[----:B------:R-:W-:Y:S01]  /*1340*/  FFMA.FTZ R41, R152, R128, R41 ;  /* 0x0000008098297223 */ /* 0x000fe20000010029 */
[----:B------:R-:W-:Y:S01]  /*1350*/  SHF.L.U32 R160, R160, 0x10, RZ ;  /* 0x00000010a0a07819 */ /* 0x000fe200000006ff */
[----:B------:R-:W-:Y:S01]  /*1360*/  FMUL.FTZ R129, R90, R133 ;  /* 0x000000855a817220 */ /* 0x000fe20000410000 */
[----:B-1----:R-:W-:Y:S01]  /*1370*/  FMUL.FTZ R157, R151, R142 ;  /* 0x0000008e979d7220 */ /* 0x002fe20000410000 */
[----:B------:R-:W-:Y:S01]  /*1380*/  FADD.FTZ R144, -R186, R144 ;  /* 0x00000090ba907221 */ /* 0x000fe20000010100 */
[----:B------:R-:W-:Y:S01]  /*1390*/  FMUL.FTZ R128, R91, R132 ;  /* 0x000000845b807220 */ /* 0x000fe20000410000 */
[----:B------:R-:W-:Y:S01]  /*13a0*/  SHF.L.U32 R164, R164, 0x10, RZ ;  /* 0x00000010a4a47819 */ /* 0x000fe200000006ff */
[----:B------:R-:W-:Y:S01]  /*13b0*/  FADD.FTZ R56, R56, R159 ;  /* 0x0000009f38387221 */ /* 0x000fe20000010000 */
[----:B------:R-:W-:Y:S01]  /*13c0*/  SHF.L.U32 R158, R158, 0x10, RZ ;  /* 0x000000109e9e7819 */ /* 0x000fe200000006ff */
[-C--:B------:R-:W-:Y:S01]  /*13d0*/  FFMA.FTZ R150, R96, R159.reuse, R131 ;  /* 0x0000009f60967223 */ /* 0x080fe20000010083 */
[----:B------:R-:W-:Y:S01]  /*13e0*/  PRMT R190, R135, 0x7632, R190 ;  /* 0x0000763287be7816 */ /* 0x000fe200000000be */
[----:B------:R-:W-:Y:S01]  /*13f0*/  FFMA.FTZ R72, R153, R159, R72 ;  /* 0x0000009f99487223 */ /* 0x000fe20000010048 */
[----:B------:R-:W-:Y:S01]  /*1400*/  FMUL.FTZ R154, R151, R154 ;  /* 0x0000009a979a7220 */ /* 0x000fe20000410000 */
[----:B------:R-:W-:Y:S01]  /*1410*/  FADD.FTZ R58, R58, R161 ;  /* 0x000000a13a3a7221 */ /* 0x000fe20000010000 */
[-C--:B------:R-:W-:Y:S01]  /*1420*/  FFMA.FTZ R156, R98, R161.reuse, R129 ;  /* 0x000000a1629c7223 */ /* 0x080fe20000010081 */
[----:B------:R-:W-:Y:S01]  /*1430*/  FFMA.FTZ R74, R157, R161, R74 ;  /* 0x000000a19d4a7223 */ /* 0x000fe2000001004a */
[----:B------:R-:W-:Y:S01]  /*1440*/  SHF.L.U32 R135, R135, 0x10, RZ ;  /* 0x0000001087877819 */ /* 0x000fe200000006ff */
[----:B------:R-:W-:Y:S01]  /*1450*/  FADD.FTZ R134, -R186, R145 ;  /* 0x00000091ba867221 */ /* 0x000fe20000010100 */
[----:B------:R-:W-:Y:S01]  /*1460*/  FFMA.FTZ R159, R99, R160, R128 ;  /* 0x000000a0639f7223 */ /* 0x000fe20000010080 */
[----:B------:R-:W-:Y:S01]  /*1470*/  SHF.L.U32 R162, R162, 0x10, RZ ;  /* 0x00000010a2a27819 */ /* 0x000fe200000006ff */
[----:B------:R-:W-:Y:S01]  /*1480*/  FMUL.FTZ R129, R84, R165 ;  /* 0x000000a554817220 */ /* 0x000fe20000410000 */
[----:B------:R-:W-:Y:S01]  /*1490*/  FMUL.FTZ R161, R151, R144 ;  /* 0x0000009097a17220 */ /* 0x000fe20000410000 */
[----:B------:R-:W-:Y:S01]  /*14a0*/  FMUL.FTZ R128, R85, R164 ;  /* 0x000000a455807220 */ /* 0x000fe20000410000 */
[----:B------:R-:W-:Y:S01]  /*14b0*/  FADD.FTZ R57, R57, R158 ;  /* 0x0000009e39397221 */ /* 0x000fe20000010000 */
[-C--:B------:R-:W-:Y:S01]  /*14c0*/  FFMA.FTZ R155, R97, R158.reuse, R130 ;  /* 0x0000009e619b7223 */ /* 0x080fe20000010082 */
[----:B------:R-:W-:Y:S01]  /*14d0*/  FFMA.FTZ R73, R152, R158, R73 ;  /* 0x0000009e98497223 */ /* 0x000fe20000010049 */
[----:B------:R-:W-:Y:S01]  /*14e0*/  FADD.FTZ R59, R59, R160 ;  /* 0x000000a03b3b7221 */ /* 0x000fe20000010000 */
[----:B------:R-:W-:Y:S01]  /*14f0*/  FFMA.FTZ R75, R154, R160, R75 ;  /* 0x000000a09a4b7223 */ /* 0x000fe2000001004b */
[----:B------:R-:W-:Y:S01]  /*1500*/  FMUL.FTZ R158, R151, R134 ;  /* 0x00000086979e7220 */ /* 0x000fe20000410000 */
[----:B------:R-:W-:Y:S01]  /*1510*/  FADD.FTZ R52, R52, R163 ;  /* 0x000000a334347221 */ /* 0x000fe20000010000 */
[-C--:B------:R-:W-:Y:S01]  /*1520*/  FFMA.FTZ R160, R92, R163.reuse, R129 ;  /* 0x000000a35ca07223 */ /* 0x080fe20000010081 */
[----:B------:R-:W-:Y:S01]  /*1530*/  FFMA.FTZ R68, R161, R163, R68 ;  /* 0x000000a3a1447223 */ /* 0x000fe20000010044 */
[----:B------:R-:W-:Y:S01]  /*1540*/  FFMA.FTZ R163, R93, R162, R128 ;  /* 0x000000a25da37223 */ /* 0x000fe20000010080 */
[----:B------:R-:W-:Y:S01]  /*1550*/  FMUL.FTZ R131, R86, R135 ;  /* 0x0000008756837220 */ /* 0x000fe20000410000 */
[----:B------:R-:W-:Y:S01]  /*1560*/  FADD.FTZ R128, R187, R150 ;  /* 0x00000096bb807221 */ /* 0x000fe20000010000 */
[----:B------:R-:W-:Y:S01]  /*1570*/  FFMA.FTZ R129, R153, R150, R188 ;  /* 0x0000009699817223 */ /* 0x000fe200000100bc */
[----:B------:R-:W-:Y:S01]  /*1580*/  FADD.FTZ R53, R53, R162 ;  /* 0x000000a235357221 */ /* 0x000fe20000010000 */
[----:B------:R-:W-:Y:S01]  /*1590*/  FFMA.FTZ R69, R158, R162, R69 ;  /* 0x000000a29e457223 */ /* 0x000fe20000010045 */
[----:B------:R-:W-:Y:S01]  /*15a0*/  FFMA.FTZ R162, R94, R189, R131 ;  /* 0x000000bd5ea27223 */ /* 0x000fe20000010083 */
[----:B------:R-:W-:Y:S01]  /*15b0*/  FADD.FTZ R131, R128, R155 ;  /* 0x0000009b80837221 */ /* 0x000fe20000010000 */
[----:B------:R-:W-:-:S03]  /*15c0*/  FFMA.FTZ R128, R152, R155, R129 ;  /* 0x0000009b98807223 */ /* 0x000fc60000010081 */
[----:B------:R-:W-:Y:S01]  /*15d0*/  FADD.FTZ R130, R131, R156 ;  /* 0x0000009c83827221 */ /* 0x000fe20000010000 */
[----:B------:R-:W-:-:S03]  /*15e0*/  FFMA.FTZ R129, R157, R156, R128 ;  /* 0x0000009c9d817223 */ /* 0x000fc60000010080 */
[----:B------:R-:W-:Y:S01]  /*15f0*/  FADD.FTZ R131, R130, R159 ;  /* 0x0000009f82837221 */ /* 0x000fe20000010000 */
[----:B------:R-:W-:Y:S01]  /*1600*/  FFMA.FTZ R128, R154, R159, R129 ;  /* 0x0000009f9a807223 */ /* 0x000fe20000010081 */
[----:B------:R-:W-:Y:S01]  /*1610*/  SHF.L.U32 R190, R190, 0x10, RZ ;  /* 0x00000010bebe7819 */ /* 0x000fe200000006ff */
[----:B------:R-:W-:Y:S01]  /*1620*/  FADD.FTZ R146, -R186, R146 ;  /* 0x00000092ba927221 */ /* 0x000fe20000010100 */
[----:B------:R-:W-:Y:S01]  /*1630*/  FADD.FTZ R130, R131, R160 ;  /* 0x000000a083827221 */ /* 0x000fe20000010000 */
[----:B------:R-:W-:Y:S01]  /*1640*/  FFMA.FTZ R129, R161, R160, R128 ;  /* 0x000000a0a1817223 */ /* 0x000fe20000010080 */
        /* <DEDUP_REMOVED lines=28> */
.L_x_1060:
[----:B------:R-:W-:Y:S05]  /*1810*/  BSYNC.RECONVERGENT B0 ;  /* 0x0000000000007941 */ /* 0x000fea0003800200 */
.L_x_1059:
        /* <DEDUP_REMOVED lines=32> */
.L_x_1062:
[----:B------:R-:W-:Y:S05]  /*1a20*/  BSYNC.RECONVERGENT B0 ;  /* 0x0000000000007941 */ /* 0x000fea0003800200 */
.L_x_1061:
        /* <DEDUP_REMOVED lines=63> */
[-C--:B------:R-:W-:Y:S01]  /*1e20*/  FFMA.FTZ R128, R166, R132.reuse, R133 ;  /* 0x00000084a6807223 */ /* 0x080fe20000010085 */
        /* <DEDUP_REMOVED lines=30> */
.L_x_1067:
        /* <DEDUP_REMOVED lines=22> */
[-C--:B------:R-:W-:Y:S01]  /*2170*/  FFMA.FTZ R118, R166, R132.reuse, R133 ;  /* 0x00000084a6767223 */ /* 0x080fe20000010085 */
[----:B------:R-:W-:Y:S01]  /*2180*/  FADD.FTZ R142, R176, -R119 ;  /* 0x80000077b08e7221 */ /* 0x000fe20000010000 */
[----:B------:R-:W-:Y:S01]  /*2190*/  FADD.FTZ R120, R172, -R117 ;  /* 0x80000075ac787221 */ /* 0x000fe20000010000 */
[----:B------:R-:W-:Y:S01]  /*21a0*/  FFMA.FTZ R134, R170, R132, R133 ;  /* 0x00000084aa867223 */ /* 0x000fe20000010085 */
        /* <DEDUP_REMOVED lines=28> */
.L_x_1066:
        /* <DEDUP_REMOVED lines=59> */
.L_x_1069:
        /* <DEDUP_REMOVED lines=22> */
[-CC-:B------:R-:W-:Y:S01]  /*2880*/  FFMA.FTZ R118, R166, R132.reuse, R133.reuse ;  /* 0x00000084a6767223 */ /* 0x180fe20000010085 */
        /* <DEDUP_REMOVED lines=31> */
.L_x_1065:
        /* <DEDUP_REMOVED lines=14> */
[----:B------:R-:W-:Y:S01]  /*2b60*/  FFMA.FTZ R125, R175, R132, R133 ;  /* 0x00000084af7d7223 */ /* 0x000fe20000010085 */
        /* <DEDUP_REMOVED lines=30> */
[-CC-:B------:R-:W-:Y:S01]  /*2d50*/  FFMA.FTZ R124, R166, R132.reuse, R133.reuse ;  /* 0x00000084a67c7223 */ /* 0x180fe20000010085 */
        /* <DEDUP_REMOVED lines=37> */
.L_x_1071:
[-CC-:B------:R-:W-:Y:S01]  /*2fb0*/  FFMA.FTZ R117, R179, R132.reuse, R133.reuse ;  /* 0x00000084b3757223 */ /* 0x180fe20000010085 */
[-CC-:B------:R-:W-:Y:S01]  /*2fc0*/  FFMA.FTZ R120, R184, R132.reuse, R133.reuse ;  /* 0x00000084b8787223 */ /* 0x180fe20000010085 */
[----:B------:R-:W-:Y:S01]  /*2fd0*/  LOP3.LUT P0, RZ, R137, 0xff0000, RZ, 0xc0, !PT ;  /* 0x00ff000089ff7812 */ /* 0x000fe2000780c0ff */
[-C--:B------:R-:W-:Y:S01]  /*2fe0*/  FFMA.FTZ R116, R174, R132.reuse, R133 ;  /* 0x00000084ae747223 */ /* 0x080fe20000010085 */
[----:B------:R-:W-:Y:S01]  /*2ff0*/  FADD.FTZ R122, R178, -R117 ;  /* 0x80000075b27a7221 */ /* 0x000fe20000010000 */
[----:B------:R-:W-:Y:S01]  /*3000*/  FFMA.FTZ R117, R175, R132, R133 ;  /* 0x00000084af757223 */ /* 0x000fe20000010085 */
[----:B------:R-:W-:Y:S01]  /*3010*/  FADD.FTZ R124, R185, -R120 ;  /* 0x80000078b97c7221 */ /* 0x000fe20000010000 */
[----:B------:R-:W-:Y:S01]  /*3020*/  FADD.FTZ R116, R177, -R116 ;  /* 0x80000074b1747221 */ /* 0x000fe20000010000 */
[C---:B-----5:R-:W-:Y:S01]  /*3030*/  FMUL.FTZ R122, R151.reuse, R122 ;  /* 0x0000007a977a7220 */ /* 0x060fe20000410000 */
[----:B------:R-:W-:Y:S01]  /*3040*/  FADD.FTZ R120, R176, -R117 ;  /* 0x80000075b0787221 */ /* 0x000fe20000010000 */
[----:B------:R-:W-:Y:S01]  /*3050*/  FMUL.FTZ R123, R151, R124 ;  /* 0x0000007c977b7220 */ /* 0x000fe20000410000 */
[----:B------:R-:W-:Y:S01]  /*3060*/  LOP3.LUT P6, RZ, R181, 0xff0000, RZ, 0xc0, !PT ;  /* 0x00ff0000b5ff7812 */ /* 0x000fe200078cc0ff */
[----:B------:R-:W-:Y:S01]  /*3070*/  FMUL.FTZ R118, R122, UR14 ;  /* 0x0000000e7a767c20 */ /* 0x000fe20008410000 */
[----:B------:R-:W-:Y:S01]  /*3080*/  ISETP.GE.U32.AND P5, PT, R136, RZ, PT ;  /* 0x000000ff8800720c */ /* 0x000fe20003fa6070 */
[C---:B------:R-:W-:Y:S01]  /*3090*/  FMUL.FTZ R120, R151.reuse, R120 ;  /* 0x0000007897787220 */ /* 0x040fe20000410000 */
[----:B------:R-:W-:Y:S01]  /*30a0*/  FMUL.FTZ R121, R151, R116 ;  /* 0x0000007497797220 */ /* 0x000fe20000410000 */
[----:B------:R-:W-:Y:S01]  /*30b0*/  FMUL.FTZ R117, R123, UR14 ;  /* 0x0000000e7b757c20 */ /* 0x000fe20008410000 */
[----:B------:R-:W-:Y:S01]  /*30c0*/  FSEL R131, R118, RZ, P0 ;  /* 0x000000ff76837208 */ /* 0x000fe20000000000 */
[----:B------:R-:W-:Y:S01]  /*30d0*/  FMUL.FTZ R116, R120, UR14 ;  /* 0x0000000e78747c20 */ /* 0x000fe20008410000 */
[----:B------:R-:W-:Y:S01]  /*30e0*/  ISETP.GE.U32.AND P0, PT, R180, RZ, PT ;  /* 0x000000ffb400720c */ /* 0x000fe20003f06070 */
[----:B------:R-:W-:Y:S01]  /*30f0*/  FMUL.FTZ R119, R121, UR14 ;  /* 0x0000000e79777c20 */ /* 0x000fe20008410000 */
[----:B------:R-:W-:-:S02]  /*3100*/  FSEL R127, R118, RZ, P6 ;  /* 0x000000ff767f7208 */ /* 0x000fc40003000000 */
[----:B------:R-:W-:Y:S02]  /*3110*/  ISETP.GE.U32.AND.EX P5, PT, R137, 0x1000000, PT, P5 ;  /* 0x010000008900780c */ /* 0x000fe40003fa6150 */
[C---:B------:R-:W-:Y:S02]  /*3120*/  ISETP.GE.U32.AND.EX P0, PT, R181.reuse, 0x1000000, PT, P0 ;  /* 0x01000000b500780c */ /* 0x040fe40003f06100 */
[----:B------:R-:W-:Y:S02]  /*3130*/  LOP3.LUT P6, RZ, R181, 0xff, RZ, 0xc0, !PT ;  /* 0x000000ffb5ff7812 */ /* 0x000fe400078cc0ff */
[C---:B------:R-:W-:Y:S02]  /*3140*/  FSEL R118, R117.reuse, RZ, P5 ;  /* 0x000000ff75767208 */ /* 0x040fe40002800000 */
[----:B------:R-:W-:Y:S01]  /*3150*/  FSEL R124, R117, RZ, P0 ;  /* 0x000000ff757c7208 */ /* 0x000fe20000000000 */
[----:B------:R-:W-:Y:S01]  /*3160*/  FFMA.FTZ R117, R171, R132, R133 ;  /* 0x00000084ab757223 */ /* 0x000fe20000010085 */
[----:B------:R-:W-:-:S02]  /*3170*/  FSEL R126, R116, RZ, P6 ;  /* 0x000000ff747e7208 */ /* 0x000fc40003000000 */
[----:B------:R-:W-:Y:S02]  /*3180*/  LOP3.LUT P6, RZ, R137, 0xff, RZ, 0xc0, !PT ;  /* 0x000000ff89ff7812 */ /* 0x000fe400078cc0ff */
[----:B------:R-:W-:Y:S02]  /*3190*/  LOP3.LUT P5, RZ, R181, 0xff00, RZ, 0xc0, !PT ;  /* 0x0000ff00b5ff7812 */ /* 0x000fe400078ac0ff */
[----:B------:R-:W-:Y:S01]  /*31a0*/  F2FP.BF16.F32.PACK_AB R131, R118, R131 ;  /* 0x000000837683723e */ /* 0x000fe200000010ff */
[----:B------:R-:W-:Y:S01]  /*31b0*/  FADD.FTZ R118, R172, -R117 ;  /* 0x80000075ac767221 */ /* 0x000fe20000010000 */
[----:B------:R-:W-:Y:S01]  /*31c0*/  F2FP.BF16.F32.PACK_AB R127, R124, R127 ;  /* 0x0000007f7c7f723e */ /* 0x000fe200000010ff */
[-CC-:B------:R-:W-:Y:S01]  /*31d0*/  FFMA.FTZ R124, R170, R132.reuse, R133.reuse ;  /* 0x00000084aa7c7223 */ /* 0x180fe20000010085 */
[----:B------:R-:W-:Y:S01]  /*31e0*/  FSEL R130, R116, RZ, P6 ;  /* 0x000000ff74827208 */ /* 0x000fe20003000000 */
[--C-:B------:R-:W-:Y:S01]  /*31f0*/  FFMA.FTZ R116, R166, R132, R133.reuse ;  /* 0x00000084a6747223 */ /* 0x100fe20000010085 */
        /* <DEDUP_REMOVED lines=38> */
.L_x_1070:
        /* <DEDUP_REMOVED lines=11> */
[----:B------:R-:W-:Y:S01]  /*3510*/  ISETP.GE.U32.AND P5, PT, R136, RZ, PT ;  /* 0x000000ff8800720c */ /* 0x000fe20003fa6070 */
[----:B------:R-:W-:Y:S01]  /*3520*/  FADD.FTZ R124, R177, -R124 ;  /* 0x8000007cb17c7221 */ /* 0x000fe20000010000 */
        /* <DEDUP_REMOVED lines=9> */
[----:B------:R-:W-:Y:S01]  /*35c0*/  FADD.FTZ R125, R176, -R125 ;  /* 0x8000007db07d7221 */ /* 0x000fe20000010000 */
[----:B------:R-:W-:Y:S01]  /*35d0*/  FSEL R131, R127, RZ, P0 ;  /* 0x000000ff7f837208 */ /* 0x000fe20000000000 */
[----:B------:R-:W-:Y:S01]  /*35e0*/  FFMA.FTZ R129, R171, R132, R133 ;  /* 0x00000084ab817223 */ /* 0x000fe20000010085 */
[----:B------:R-:W-:Y:S01]  /*35f0*/  ISETP.GE.U32.AND P0, PT, R180, RZ, PT ;  /* 0x000000ffb400720c */ /* 0x000fe20003f06070 */
[----:B------:R-:W-:Y:S01]  /*3600*/  FFMA.FTZ R125, R151, R125, R12 ;  /* 0x0000007d977d7223 */ /* 0x000fe2000001000c */
[----:B------:R-:W-:Y:S01]  /*3610*/  FSEL R127, R127, RZ, P6 ;  /* 0x000000ff7f7f7208 */ /* 0x000fe20003000000 */
[----:B------:R-:W-:Y:S01]  /*3620*/  FADD.FTZ R129, R172, -R129 ;  /* 0x80000081ac817221 */ /* 0x000fe20000010000 */
[----:B------:R-:W-:Y:S01]  /*3630*/  ISETP.GE.U32.AND.EX P0, PT, R181, 0x1000000, PT, P0 ;  /* 0x01000000b500780c */ /* 0x000fe20003f06100 */
[----:B------:R-:W-:Y:S01]  /*3640*/  FMUL.FTZ R130, R125, UR14 ;  /* 0x0000000e7d827c20 */ /* 0x000fe20008410000 */
[----:B------:R-:W-:Y:S01]  /*3650*/  LOP3.LUT P6, RZ, R181, 0xff, RZ, 0xc0, !PT ;  /* 0x000000ffb5ff7812 */ /* 0x000fe200078cc0ff */
[----:B------:R-:W-:Y:S01]  /*3660*/  FFMA.FTZ R129, R151, R129, R18 ;  /* 0x0000008197817223 */ /* 0x000fe20000010012 */
[----:B------:R-:W-:-:S02]  /*3670*/  FSEL R128, R126, RZ, P5 ;  /* 0x000000ff7e807208 */ /* 0x000fc40002800000 */
[----:B------:R-:W-:Y:S01]  /*3680*/  FSEL R124, R126, RZ, P0 ;  /* 0x000000ff7e7c7208 */ /* 0x000fe20000000000 */
[----:B------:R-:W-:Y:S01]  /*3690*/  FMUL.FTZ R129, R129, UR14 ;  /* 0x0000000e81817c20 */ /* 0x000fe20008410000 */
[----:B------:R-:W-:Y:S02]  /*36a0*/  LOP3.LUT P5, RZ, R181, 0xff00, RZ, 0xc0, !PT ;  /* 0x0000ff00b5ff7812 */ /* 0x000fe400078ac0ff */
[----:B------:R-:W-:Y:S02]  /*36b0*/  FSEL R126, R130, RZ, P6 ;  /* 0x000000ff827e7208 */ /* 0x000fe40003000000 */
[----:B------:R-:W-:Y:S01]  /*36c0*/  F2FP.BF16.F32.PACK_AB R131, R128, R131 ;  /* 0x000000838083723e */ /* 0x000fe200000010ff */
[-CC-:B------:R-:W-:Y:S01]  /*36d0*/  FFMA.FTZ R128, R170, R132.reuse, R133.reuse ;  /* 0x00000084aa807223 */ /* 0x180fe20000010085 */
        /* <DEDUP_REMOVED lines=40> */
.L_x_1072:
[-CC-:B------:R-:W-:Y:S01]  /*3960*/  FFMA.FTZ R117, R179, R132.reuse, R133.reuse ;  /* 0x00000084b3757223 */ /* 0x180fe20000010085 */
[-CC-:B------:R-:W-:Y:S01]  /*3970*/  FFMA.FTZ R120, R184, R132.reuse, R133.reuse ;  /* 0x00000084b8787223 */ /* 0x180fe20000010085 */
[----:B------:R-:W-:Y:S01]  /*3980*/  LOP3.LUT P0, RZ, R137, 0xff0000, RZ, 0xc0, !PT ;  /* 0x00ff000089ff7812 */ /* 0x000fe2000780c0ff */
[-C--:B------:R-:W-:Y:S01]  /*3990*/  FFMA.FTZ R116, R174, R132.reuse, R133 ;  /* 0x00000084ae747223 */ /* 0x080fe20000010085 */
[----:B------:R-:W-:Y:S01]  /*39a0*/  FADD.FTZ R117, R178, -R117 ;  /* 0x80000075b2757221 */ /* 0x000fe20000010000 */
[----:B------:R-:W-:Y:S01]  /*39b0*/  FADD.FTZ R120, R185, -R120 ;  /* 0x80000078b9787221 */ /* 0x000fe20000010000 */
[----:B------:R-:W-:Y:S01]  /*39c0*/  LOP3.LUT P6, RZ, R181, 0xff0000, RZ, 0xc0, !PT ;  /* 0x00ff0000b5ff7812 */ /* 0x000fe200078cc0ff */
[----:B------:R-:W-:Y:S01]  /*39d0*/  FADD.FTZ R116, R177, -R116 ;  /* 0x80000074b1747221 */ /* 0x000fe20000010000 */
[----:B-----5:R-:W-:Y:S01]  /*39e0*/  FFMA.FTZ R122, R151, R117, R14 ;  /* 0x00000075977a7223 */ /* 0x020fe2000001000e */
[----:B------:R-:W-:Y:S01]  /*39f0*/  FFMA.FTZ R117, R175, R132, R133 ;  /* 0x00000084af757223 */ /* 0x000fe20000010085 */
[C---:B------:R-:W-:Y:S01]  /*3a00*/  FFMA.FTZ R123, R151.reuse, R120, R15 ;  /* 0x00000078977b7223 */ /* 0x040fe2000001000f */
[----:B------:R-:W-:Y:S01]  /*3a10*/  ISETP.GE.U32.AND P5, PT, R136, RZ, PT ;  /* 0x000000ff8800720c */ /* 0x000fe20003fa6070 */
[----:B------:R-:W-:Y:S01]  /*3a20*/  FMUL.FTZ R118, R122, UR14 ;  /* 0x0000000e7a767c20 */ /* 0x000fe20008410000 */
[----:B------:R-:W-:Y:S01]  /*3a30*/  FADD.FTZ R117, R176, -R117 ;  /* 0x80000075b0757221 */ /* 0x000fe20000010000 */
[----:B------:R-:W-:Y:S01]  /*3a40*/  FFMA.FTZ R121, R151, R116, R13 ;  /* 0x0000007497797223 */ /* 0x000fe2000001000d */
[----:B------:R-:W-:-:S02]  /*3a50*/  ISETP.GE.U32.AND.EX P5, PT, R137, 0x1000000, PT, P5 ;  /* 0x010000008900780c */ /* 0x000fc40003fa6150 */
[----:B------:R-:W-:Y:S01]  /*3a60*/  FSEL R131, R118, RZ, P0 ;  /* 0x000000ff76837208 */ /* 0x000fe20000000000 */
[----:B------:R-:W-:Y:S01]  /*3a70*/  FFMA.FTZ R120, R151, R117, R12 ;  /* 0x0000007597787223 */ /* 0x000fe2000001000c */
[----:B------:R-:W-:Y:S01]  /*3a80*/  ISETP.GE.U32.AND P0, PT, R180, RZ, PT ;  /* 0x000000ffb400720c */ /* 0x000fe20003f06070 */
[----:B------:R-:W-:Y:S01]  /*3a90*/  FMUL.FTZ R117, R123, UR14 ;  /* 0x0000000e7b757c20 */ /* 0x000fe20008410000 */
[----:B------:R-:W-:Y:S01]  /*3aa0*/  FSEL R127, R118, RZ, P6 ;  /* 0x000000ff767f7208 */ /* 0x000fe20003000000 */
[----:B------:R-:W-:Y:S01]  /*3ab0*/  FMUL.FTZ R116, R120, UR14 ;  /* 0x0000000e78747c20 */ /* 0x000fe20008410000 */
[----:B------:R-:W-:Y:S01]  /*3ac0*/  ISETP.GE.U32.AND.EX P0, PT, R181, 0x1000000, PT, P0 ;  /* 0x01000000b500780c */ /* 0x000fe20003f06100 */
[----:B------:R-:W-:Y:S01]  /*3ad0*/  FMUL.FTZ R119, R121, UR14 ;  /* 0x0000000e79777c20 */ /* 0x000fe20008410000 */
[----:B------:R-:W-:Y:S02]  /*3ae0*/  LOP3.LUT P6, RZ, R181, 0xff, RZ, 0xc0, !PT ;  /* 0x000000ffb5ff7812 */ /* 0x000fe400078cc0ff */
[----:B------:R-:W-:-:S02]  /*3af0*/  FSEL R118, R117, RZ, P5 ;  /* 0x000000ff75767208 */ /* 0x000fc40002800000 */
[----:B------:R-:W-:Y:S01]  /*3b00*/  FSEL R124, R117, RZ, P0 ;  /* 0x000000ff757c7208 */ /* 0x000fe20000000000 */
[-C--:B------:R-:W-:Y:S01]  /*3b10*/  FFMA.FTZ R117, R171, R132.reuse, R133 ;  /* 0x00000084ab757223 */ /* 0x080fe20000010085 */
[----:B------:R-:W-:Y:S02]  /*3b20*/  FSEL R126, R116, RZ, P6 ;  /* 0x000000ff747e7208 */ /* 0x000fe40003000000 */
[----:B------:R-:W-:Y:S01]  /*3b30*/  LOP3.LUT P6, RZ, R137, 0xff, RZ, 0xc0, !PT ;  /* 0x000000ff89ff7812 */ /* 0x000fe200078cc0ff */
[----:B------:R-:W-:Y:S01]  /*3b40*/  FADD.FTZ R117, R172, -R117 ;  /* 0x80000075ac757221 */ /* 0x000fe20000010000 */
[----:B------:R-:W-:Y:S02]  /*3b50*/  LOP3.LUT P5, RZ, R181, 0xff00, RZ, 0xc0, !PT ;  /* 0x0000ff00b5ff7812 */ /* 0x000fe400078ac0ff */
[----:B------:R-:W-:Y:S01]  /*3b60*/  F2FP.BF16.F32.PACK_AB R127, R124, R127 ;  /* 0x0000007f7c7f723e */ /* 0x000fe200000010ff */
[-CC-:B------:R-:W-:Y:S01]  /*3b70*/  FFMA.FTZ R124, R170, R132.reuse, R133.reuse ;  /* 0x00000084aa7c7223 */ /* 0x180fe20000010085 */
[----:B------:R-:W-:Y:S01]  /*3b80*/  FSEL R130, R116, RZ, P6 ;  /* 0x000000ff74827208 */ /* 0x000fe20003000000 */
[-CC-:B------:R-:W-:Y:S01]  /*3b90*/  FFMA.FTZ R116, R166, R132.reuse, R133.reuse ;  /* 0x00000084a6747223 */ /* 0x180fe20000010085 */
        /* <DEDUP_REMOVED lines=38> */
.L_x_1068:
        /* <DEDUP_REMOVED lines=15> */
.L_x_1064:
[----:B------:R-:W-:Y:S05]  /*3ef0*/  BSYNC.RECONVERGENT B0 ;  /* 0x0000000000007941 */ /* 0x000fea0003800200 */
.L_x_1063:
        /* <DEDUP_REMOVED lines=87> */
.L_x_1077:
        /* <DEDUP_REMOVED lines=39> */
[----:B------:R-:W-:Y:S01]  /*46e0*/  FFMA.FTZ R124, R152, R132, R133 ;  /* 0x00000084987c7223 */ /* 0x000fe20000010085 */
        /* <DEDUP_REMOVED lines=35> */
.L_x_1076:
        /* <DEDUP_REMOVED lines=79> */
.L_x_1079:
[-CC-:B------:R-:W-:Y:S01]  /*4e10*/  FFMA.FTZ R125, R165, R132.reuse, R133.reuse ;  /* 0x00000084a57d7223 */ /* 0x180fe20000010085 */
[----:B------:R-:W-:Y:S01]  /*4e20*/  LOP3.LUT P6, RZ, R139, 0xff0000, RZ, 0xc0, !PT ;  /* 0x00ff00008bff7812 */ /* 0x000fe200078cc0ff */
[-C--:B------:R-:W-:Y:S02]  /*4e30*/  FFMA.FTZ R126, R164, R132.reuse, R133 ;  /* 0x00000084a47e7223 */ /* 0x080fe40000010085 */
        /* <DEDUP_REMOVED lines=72> */
.L_x_1075:
        /* <DEDUP_REMOVED lines=61> */
.L_x_1081:
        /* <DEDUP_REMOVED lines=9> */
[-C--:B------:R-:W-:Y:S01]  /*5720*/  FFMA.FTZ R129, R157, R132.reuse, R133 ;  /* 0x000000849d817223 */ /* 0x080fe20000010085 */
        /* <DEDUP_REMOVED lines=15> */
[----:B------:R-:W-:Y:S01]  /*5820*/  FADD.FTZ R128, R155, -R128 ;  /* 0x800000809b807221 */ /* 0x000fe20000010000 */
[----:B------:R-:W-:Y:S01]  /*5830*/  FFMA.FTZ R129, R151, R129, R10 ;  /* 0x0000008197817223 */ /* 0x000fe2000001000a */
[----:B------:R-:W-:Y:S01]  /*5840*/  FSEL R143, R132, RZ, P6 ;  /* 0x000000ff848f7208 */ /* 0x000fe20003000000 */
[----:B------:R-:W-:Y:S01]  /*5850*/  FMUL.FTZ R132, R134, UR14 ;  /* 0x0000000e86847c20 */ /* 0x000fe20008410000 */
        /* <DEDUP_REMOVED lines=8> */
[----:B------:R-:W-:Y:S01]  /*58e0*/  FMUL.FTZ R128, R128, UR14 ;  /* 0x0000000e80807c20 */ /* 0x000fe20008410000 */
[----:B------:R-:W-:Y:S01]  /*58f0*/  FFMA.FTZ R133, R151, R133, R8 ;  /* 0x0000008597857223 */ /* 0x000fe20000010008 */
[----:B------:R-:W-:-:S02]  /*5900*/  FSEL R141, R132, RZ, P6 ;  /* 0x000000ff848d7208 */ /* 0x000fc40003000000 */
        /* <DEDUP_REMOVED lines=14> */
.L_x_1080:
        /* <DEDUP_REMOVED lines=22> */
[--C-:B------:R-:W-:Y:S01]  /*5b50*/  FFMA.FTZ R128, R154, R132, R133.reuse ;  /* 0x000000849a807223 */ /* 0x100fe20000010085 */
        /* <DEDUP_REMOVED lines=35> */
.L_x_1082:
        /* <DEDUP_REMOVED lines=8> */
[C---:B-----5:R-:W-:Y:S01]  /*5e10*/  FMUL.FTZ R128, R151.reuse, R128 ;  /* 0x0000008097807220 */ /* 0x060fe20000410000 */
[----:B------:R-:W-:Y:S01]  /*5e20*/  FMUL.FTZ R144, R151, R144 ;  /* 0x0000009097907220 */ /* 0x000fe20000410000 */
[----:B------:R-:W-:Y:S01]  /*5e30*/  FADD.FTZ R142, R163, -R142 ;  /* 0x8000008ea38e7221 */ /* 0x000fe20000010000 */
[----:B------:R-:W-:Y:S01]  /*5e40*/  FMUL.FTZ R131, R151, R130 ;  /* 0x0000008297837220 */ /* 0x000fe20000410000 */
[----:B------:R-:W-:Y:S01]  /*5e50*/  FMUL.FTZ R135, R128, UR14 ;  /* 0x0000000e80877c20 */ /* 0x000fe20008410000 */
[----:B------:R-:W-:Y:S01]  /*5e60*/  FMUL.FTZ R144, R144, UR14 ;  /* 0x0000000e90907c20 */ /* 0x000fe20008410000 */
[----:B------:R-:W-:Y:S01]  /*5e70*/  FFMA.FTZ R129, R157, R132, R133 ;  /* 0x000000849d817223 */ /* 0x000fe20000010085 */
[----:B------:R-:W-:Y:S01]  /*5e80*/  FMUL.FTZ R131, R131, UR14 ;  /* 0x0000000e83837c20 */ /* 0x000fe20008410000 */
[----:B------:R-:W-:Y:S01]  /*5e90*/  FMUL.FTZ R142, R151, R142 ;  /* 0x0000008e978e7220 */ /* 0x000fe20000410000 */
[----:B------:R-:W-:Y:S01]  /*5ea0*/  FSEL R141, R135, RZ, P6 ;  /* 0x000000ff878d7208 */ /* 0x000fe20003000000 */
[----:B------:R-:W-:Y:S01]  /*5eb0*/  FADD.FTZ R130, R156, -R129 ;  /* 0x800000819c827221 */ /* 0x000fe20000010000 */
[----:B------:R-:W-:Y:S01]  /*5ec0*/  ISETP.GE.U32.AND P6, PT, R138, RZ, PT ;  /* 0x000000ff8a00720c */ /* 0x000fe20003fc6070 */
[-CC-:B------:R-:W-:Y:S01]  /*5ed0*/  FFMA.FTZ R134, R154, R132.reuse, R133.reuse ;  /* 0x000000849a867223 */ /* 0x180fe20000010085 */
[-CC-:B------:R-:W-:Y:S01]  /*5ee0*/  FFMA.FTZ R128, R152, R132.reuse, R133.reuse ;  /* 0x0000008498807223 */ /* 0x180fe20000010085 */
[----:B------:R-:W-:Y:S01]  /*5ef0*/  FFMA.FTZ R133, R153, R132, R133 ;  /* 0x0000008499857223 */ /* 0x000fe20000010085 */
        /* <DEDUP_REMOVED lines=30> */
.L_x_1078:
        /* <DEDUP_REMOVED lines=10> */
.L_x_1074:
[----:B------:R-:W-:Y:S05]  /*6180*/  BSYNC.RECONVERGENT B0 ;  /* 0x0000000000007941 */ /* 0x000fea0003800200 */
.L_x_1073:
[----:B------:R-:W-:Y:S01]  /*6190*/  UPLOP3.LUT UP1, UPT, UPT, UPT, UP1, 0x40, 0x4 ;  /* 0x000000000004789c */ /* 0x000fe20003f2e810 */
[----:B------:R-:W-:Y:S10]  /*61a0*/  @!P4 BRA `(.L_x_1083) ;  /* 0xffffffa40040c947 */ /* 0x000ff4000383ffff */
.L_x_1056:
        /* <DEDUP_REMOVED lines=22> */
.L_x_1085:
[----:B------:R-:W-:Y:S05]  /*6310*/  BSYNC.RECONVERGENT B0 ;  /* 0x0000000000007941 */ /* 0x000fea0003800200 */
.L_x_1084:
        /* <DEDUP_REMOVED lines=18> */
.L_x_1086:
        /* <DEDUP_REMOVED lines=12> */
.L_x_2808:


//--------------------- .text._ZN10layer_norm31ln_parallel_residual_bwd_kernelINS_13Kernel_traitsIf13__nv_bfloat16fS2_fjLj2048ELj1ELj1ELj4ELj16ENS_18Kernel_traits_baseILj2048EfS2_fS2_fjLj128EEEEELb1ELb0ELb1EEEvNS_9BwdParamsE --------------------------
	.section	.text._ZN10layer_norm31ln_parallel_residual_bwd_kernelINS_13Kernel_traitsIf13__nv_bfloat16fS2_fjLj2048ELj1ELj1ELj4ELj16ENS_18Kernel_traits_baseILj2048EfS2_fS2_fjLj128EEEEELb1ELb0ELb1EEEvNS_9BwdParamsE,"ax",@progbits
	.align	128
        .global         _ZN10layer_norm31ln_parallel_residual_bwd_kernelINS_13Kernel_traitsIf13__nv_bfloat16fS2_fjLj2048ELj1ELj1ELj4ELj16ENS_18Kernel_traits_baseILj2048EfS2_fS2_fjLj128EEEEELb1ELb0ELb1EEEvNS_9BwdParamsE
        .type           _ZN10layer_norm31ln_parallel_residual_bwd_kernelINS_13Kernel_traitsIf13__nv_bfloat16fS2_fjLj2048ELj1ELj1ELj4ELj16ENS_18Kernel_traits_baseILj2048EfS2_fS2_fjLj128EEEEELb1ELb0ELb1EEEvNS_9BwdParamsE,@function
        .size           _ZN10layer_norm31ln_parallel_residual_bwd_kernelINS_13Kernel_traitsIf13__nv_bfloat16fS2_fjLj2048ELj1ELj1ELj4ELj16ENS_18Kernel_traits_baseILj2048EfS2_fS2_fjLj128EEEEELb1ELb0ELb1EEEvNS_9BwdParamsE,(.L_x_2809 - _ZN10layer_norm31ln_parallel_residual_bwd_kernelINS_13Kernel_traitsIf13__nv_bfloat16fS2_fjLj2048ELj1ELj1ELj4ELj16ENS_18Kernel_traits_baseILj2048EfS2_fS2_fjLj128EEEEELb1ELb0ELb1EEEvNS_9BwdParamsE)
        .other          _ZN10layer_norm31ln_parallel_residual_bwd_kernelINS_13Kernel_traitsIf13__nv_bfloat16fS2_fjLj2048ELj1ELj1ELj4ELj16ENS_18Kernel_traits_baseILj2048EfS2_fS2_fjLj128EEEEELb1ELb0ELb1EEEvNS_9BwdParamsE,@"STO_CUDA_ENTRY STV_DEFAULT"
_ZN10layer_norm31ln_parallel_residual_bwd_kernelINS_13Kernel_traitsIf13__nv_bfloat16fS2_fjLj2048ELj1ELj1ELj4ELj16ENS_18Kernel_traits_baseILj2048EfS2_fS2_fjLj128EEEEELb1ELb0ELb1EEEvNS_9BwdParamsE:
.text._ZN10layer_norm31ln_parallel_residual_bwd_kernelINS_13Kernel_traitsIf13__nv_bfloat16fS2_fjLj2048ELj1ELj1ELj4ELj16ENS_18Kernel_traits_baseILj2048EfS2_fS2_fjLj128EEEEELb1ELb0ELb1EEEvNS_9BwdParamsE:
        /* <DEDUP_REMOVED lines=42> */
[----:B------:R-:W-:-:S02]  /*02a0*/  MOV R166, UR4 ;  /* 0x0000000400a67c02 */ /* 0x000fc40008000f00 */
        /* <DEDUP_REMOVED lines=36> */
[----:B------:R-:W-:Y:S01]  /*04f0*/  CS2R R102, SRZ ;  /* 0x0000000000667805 */ /* 0x000fe2000001ff00 */
[----:B------:R-:W-:Y:S01]  /*0500*/  UPLOP3.LUT UP1, UPT, UPT, UPT, UPT, 0x40, 0x4 ;  /* 0x000000000004789c */ /* 0x000fe20003f2e870 */
[----:B------:R0:W5:Y:S01]  /*0510*/  LDG.E.128 R12, desc[UR10][R36.64+0x10] ;  /* 0x0000100a240c7981 */ /* 0x000162000c1e1d00 */
[----:B------:R-:W1:Y:S03]  /*0520*/  LDCU UR6, c[0x0][0x408] ;  /* 0x00008100ff0677ac */ /* 0x000e660008000800 */
[----:B------:R0:W5:Y:S01]  /*0530*/  LDG.E.128 R8, desc[UR10][R36.64+0x1000] ;  /* 0x0010000a24087981 */ /* 0x000162000c1e1d00 */
[----:B------:R-:W2:Y:S03]  /*0540*/  LDCU UR13, c[0x0][0x388] ;  /* 0x00007100ff0d77ac */ /* 0x000ea60008000800 */
[----:B------:R0:W5:Y:S01]  /*0550*/  LDG.E.128 R4, desc[UR10][R36.64+0x1010] ;  /* 0x0010100a24047981 */ /* 0x000162000c1e1d00 */
[----:B------:R-:W-:-:S02]  /*0560*/  CS2R R100, SRZ ;  /* 0x0000000000647805 */ /* 0x000fc4000001ff00 */
[----:B------:R-:W-:Y:S01]  /*0570*/  MOV R167, RZ ;  /* 0x000000ff00a77202 */ /* 0x000fe20000000f00 */
[----:B------:R-:W3:Y:S01]  /*0580*/  LDCU.U8 UR12, c[0x0][0x410] ;  /* 0x00008200ff0c77ac */ /* 0x000ee20008000000 */
[----:B------:R-:W4:Y:S01]  /*0590*/  LDCU UR18, c[0x0][0x400] ;  /* 0x00008000ff1277ac */ /* 0x000f220008000800 */
[----:B------:R-:W0:Y:S01]  /*05a0*/  LDCU.64 UR8, c[0x0][0x478] ;  /* 0x00008f00ff0877ac */ /* 0x000e220008000a00 */
[----:B------:R-:W0:Y:S01]  /*05b0*/  LDCU.64 UR14, c[0x0][0x438] ;  /* 0x00008700ff0e77ac */ /* 0x000e220008000a00 */
[----:B------:R-:W0:Y:S02]  /*05c0*/  LDCU.64 UR16, c[0x0][0x470] ;  /* 0x00008e00ff1077ac */ /* 0x000e240008000a00 */
.L_x_1106:
[----:B------:R-:W1:Y:S01]  /*05d0*/  LDC.64 R80, c[0x0][0x3c0] ;  /* 0x0000f000ff507b82 */ /* 0x000e620000000a00 */
[----:B--2---:R-:W-:-:S05]  /*05e0*/  IMAD R0, R166, UR13, RZ ;  /* 0x0000000da6007c24 */ /* 0x004fca000f8e02ff */
[----:B0-----:R-:W-:Y:S02]  /*05f0*/  SHF.R.S32.HI R65, RZ, 0x1f, R0 ;  /* 0x0000001fff417819 */ /* 0x001fe40000011400 */
[----:B------:R-:W2:Y:S02]  /*0600*/  LDC.64 R88, c[0x0][0x430] ;  /* 0x00010c00ff587b82 */ /* 0x000ea40000000a00 */
[----:B------:R-:W-:-:S04]  /*0610*/  LEA.HI R65, R65, R0, RZ, 0x3 ;  /* 0x0000000041417211 */ /* 0x000fc800078f18ff */
[----:B------:R-:W-:Y:S02]  /*0620*/  LEA.HI.SX32 R168, R65, R74, 0x1d ;  /* 0x0000004a41a87211 */ /* 0x000fe400078feaff */
[----:B------:R-:W3:Y:S08]  /*0630*/  LDC.64 R98, c[0x0][0x3a8] ;  /* 0x0000ea00ff627b82 */ /* 0x000ef00000000a00 */
[----:B------:R-:W4:Y:S01]  /*0640*/  LDC.64 R84, c[0x0][0x428] ;  /* 0x00010a00ff547b82 */ /* 0x000f220000000a00 */
[----:B-1----:R-:W-:-:S07]  /*0650*/  IMAD.WIDE R80, R166, 0x4, R80 ;  /* 0x00000004a6507825 */ /* 0x002fce00078e0250 */
[----:B------:R-:W1:Y:S01]  /*0660*/  LDC.64 R170, c[0x0][0x3c8] ;  /* 0x0000f200ffaa7b82 */ /* 0x000e620000000a00 */
[C---:B--2---:R-:W-:Y:S01]  /*0670*/  IMAD.WIDE.U32 R72, R168.reuse, 0x10, R88 ;  /* 0x00000010a8487825 */ /* 0x044fe200078e0058 */
[C---:B------:R-:W-:Y:S01]  /*0680*/  IADD3 R163, PT, PT, R168.reuse, 0x80, RZ ;  /* 0x00000080a8a37810 */ /* 0x040fe20007ffe0ff */
[----:B------:R-:W2:Y:S04]  /*0690*/  LDG.E R0, desc[UR10][R80.64] ;  /* 0x0000000a50007981 */ /* 0x000ea8000c1e1900 */
[----:B------:R-:W2:Y:S01]  /*06a0*/  LDG.E.128 R72, desc[UR10][R72.64] ;  /* 0x0000000a48487981 */ /* 0x000ea2000c1e1d00 */
[----:B---3--:R-:W-:-:S04]  /*06b0*/  IMAD.WIDE.U32 R96, R168, 0x20, R98 ;  /* 0x00000020a8607825 */ /* 0x008fc800078e0062 */
[----:B------:R-:W-:Y:S01]  /*06c0*/  IMAD.WIDE.U32 R98, R163, 0x20, R98 ;  /* 0x00000020a3627825 */ /* 0x000fe200078e0062 */
[----:B------:R-:W3:Y:S03]  /*06d0*/  LDG.E.128 R64, desc[UR10][R96.64] ;  /* 0x0000000a60407981 */ /* 0x000ee6000c1e1d00 */
[----:B----4-:R-:W-:Y:S01]  /*06e0*/  IMAD.WIDE.U32 R68, R168, 0x10, R84 ;  /* 0x00000010a8447825 */ /* 0x010fe200078e0054 */
[----:B------:R4:W3:Y:S04]  /*06f0*/  LDG.E.128 R76, desc[UR10][R96.64+0x10] ;  /* 0x0000100a604c7981 */ /* 0x0008e8000c1e1d00 */
[----:B------:R-:W3:Y:S01]  /*0700*/  LDG.E.128 R80, desc[UR10][R98.64] ;  /* 0x0000000a62507981 */ /* 0x000ee2000c1e1d00 */
[----:B-1----:R-:W-:-:S03]  /*0710*/  IMAD.WIDE R170, R166, 0x4, R170 ;  /* 0x00000004a6aa7825 */ /* 0x002fc600078e02aa */
[----:B------:R-:W3:Y:S01]  /*0720*/  LDG.E.128 R68, desc[UR10][R68.64] ;  /* 0x0000000a44447981 */ /* 0x000ee2000c1e1d00 */
[----:B----4-:R-:W1:Y:S03]  /*0730*/  LDC.64 R96, c[0x0][0x3b0] ;  /* 0x0000ec00ff607b82 */ /* 0x010e660000000a00 */
[----:B------:R1:W4:Y:S01]  /*0740*/  LDG.E.128 R92, desc[UR10][R98.64+0x10] ;  /* 0x0000100a625c7981 */ /* 0x000322000c1e1d00 */
[----:B------:R-:W-:-:S03]  /*0750*/  IMAD.WIDE.U32 R84, R163, 0x10, R84 ;  /* 0x00000010a3547825 */ /* 0x000fc600078e0054 */
[----:B------:R-:W4:Y:S01]  /*0760*/  LDG.E R170, desc[UR10][R170.64] ;  /* 0x0000000aaaaa7981 */ /* 0x000f22000c1e1900 */
[----:B------:R-:W-:-:S03]  /*0770*/  IMAD.WIDE.U32 R88, R163, 0x10, R88 ;  /* 0x00000010a3587825 */ /* 0x000fc600078e0058 */
[----:B------:R-:W4:Y:S04]  /*0780*/  LDG.E.128 R84, desc[UR10][R84.64] ;  /* 0x0000000a54547981 */ /* 0x000f28000c1e1d00 */
[----:B------:R-:W4:Y:S01]  /*0790*/  LDG.E.128 R88, desc[UR10][R88.64] ;  /* 0x0000000a58587981 */ /* 0x000f22000c1e1d00 */
[----:B-1----:R-:W-:-:S04]  /*07a0*/  IMAD.WIDE.U32 R98, R168, 0x8, R96 ;  /* 0x00000008a8627825 */ /* 0x002fc800078e0060 */
[----:B------:R-:W-:Y:S02]  /*07b0*/  IMAD.WIDE.U32 R96, R163, 0x8, R96 ;  /* 0x00000008a3607825 */ /* 0x000fe400078e0060 */
[----:B-----5:R-:W5:Y:S04]  /*07c0*/  LDG.E.64 R98, desc[UR10][R98.64] ;  /* 0x0000000a62627981 */ /* 0x020f68000c1e1b00 */
[----:B------:R-:W5:Y:S01]  /*07d0*/  LDG.E.64 R96, desc[UR10][R96.64] ;  /* 0x0000000a60607981 */ /* 0x000f62000c1e1b00 */
[----:B0-----:R-:W-:-:S04]  /*07e0*/  ISETP.NE.U32.AND P0, PT, RZ, UR16, PT ;  /* 0x00000010ff007c0c */ /* 0x001fc8000bf05070 */
[----:B------:R-:W-:Y:S02]  /*07f0*/  ISETP.NE.AND.EX P0, PT, RZ, UR17, PT, P0 ;  /* 0x00000011ff007c0c */ /* 0x000fe4000bf05300 */
[----:B------:R-:W-:-:S04]  /*0800*/  ISETP.NE.U32.AND P1, PT, RZ, UR14, PT ;  /* 0x0000000eff007c0c */ /* 0x000fc8000bf25070 */
[----:B------:R-:W-:-:S07]  /*0810*/  ISETP.NE.AND.EX P1, PT, RZ, UR15, PT, P1 ;  /* 0x0000000fff007c0c */ /* 0x000fce000bf25310 */
[----:B------:R-:W0:Y:S08]  /*0820*/  @P0 LDC.64 R174, c[0x0][0x3b8] ;  /* 0x0000ee00ffae0b82 */ /* 0x000e300000000a00 */
[----:B------:R-:W1:Y:S08]  /*0830*/  @P0 LDC.64 R178, c[0x0][0x3b8] ;  /* 0x0000ee00ffb20b82 */ /* 0x000e700000000a00 */
[----:B------:R-:W1:Y:S08]  /*0840*/  @P1 LDC.64 R172, c[0x0][0x438] ;  /* 0x00010e00ffac1b82 */ /* 0x000e700000000a00 */
[----:B------:R-:W1:Y:S01]  /*0850*/  @P1 LDC.64 R176, c[0x0][0x438] ;  /* 0x00010e00ffb01b82 */ /* 0x000e620000000a00 */
[----:B------:R-:W-:Y:S01]  /*0860*/  ISETP.NE.AND P4, PT, RZ, UR12, PT ;  /* 0x0000000cff007c0c */ /* 0x000fe2000bf85270 */
[----:B0-----:R-:W-:-:S05]  /*0870*/  @P0 IMAD.WIDE.U32 R174, R168, 0x8, R174 ;  /* 0x00000008a8ae0825 */ /* 0x001fca00078e00ae */
[----:B------:R0:W5:Y:S01]  /*0880*/  @P0 LDG.E.64 R164, desc[UR10][R174.64] ;  /* 0x0000000aaea40981 */ /* 0x000162000c1e1b00 */
[----:B-1----:R-:W-:-:S05]  /*0890*/  @P0 IMAD.WIDE.U32 R178, R163, 0x8, R178 ;  /* 0x00000008a3b20825 */ /* 0x002fca00078e00b2 */
[----:B------:R1:W5:Y:S01]  /*08a0*/  @P0 LDG.E.64 R2, desc[UR10][R178.64] ;  /* 0x0000000ab2020981 */ /* 0x000362000c1e1b00 */
[----:B------:R-:W-:-:S05]  /*08b0*/  @P1 IMAD.WIDE.U32 R172, R168, 0x20, R172 ;  /* 0x00000020a8ac1825 */ /* 0x000fca00078e00ac */
[----:B------:R-:W5:Y:S01]  /*08c0*/  @P1 LDG.E.128 R36, desc[UR10][R172.64] ;  /* 0x0000000aac241981 */ /* 0x000f62000c1e1d00 */
[----:B------:R-:W-:-:S03]  /*08d0*/  @P1 IMAD.WIDE.U32 R176, R163, 0x20, R176 ;  /* 0x00000020a3b01825 */ /* 0x000fc600078e00b0 */
[----:B------:R-:W5:Y:S04]  /*08e0*/  @P1 LDG.E.128 R40, desc[UR10][R172.64+0x10] ;  /* 0x0000100aac281981 */ /* 0x000f68000c1e1d00 */
[----:B------:R-:W5:Y:S04]  /*08f0*/  @P1 LDG.E.128 R44, desc[UR10][R176.64] ;  /* 0x0000000ab02c1981 */ /* 0x000f68000c1e1d00 */
[----:B------:R4:W5:Y:S01]  /*0900*/  @P1 LDG.E.128 R48, desc[UR10][R176.64+0x10] ;  /* 0x0000100ab0301981 */ /* 0x000962000c1e1d00 */
[----:B--2---:R-:W-:Y:S02]  /*0910*/  FSEL R0, R0, RZ, !P4 ;  /* 0x000000ff00007208 */ /* 0x004fe40006000000 */
[----:B0-----:R-:W-:-:S02]  /*0920*/  PRMT R174, R72, 0x7632, R174 ;  /* 0x0000763248ae7816 */ /* 0x001fc400000000ae */
[----:B------:R-:W-:Y:S01]  /*0930*/  SHF.L.U32 R171, R72, 0x10, RZ ;  /* 0x0000001048ab7819 */ /* 0x000fe200000006ff */
[C---:B---3--:R-:W-:Y:S01]  /*0940*/  FADD.FTZ R175, -R0.reuse, R64 ;  /* 0x0000004000af7221 */ /* 0x048fe20000010100 */
[C---:B-1----:R-:W-:Y:S01]  /*0950*/  FADD.FTZ R179, -R0.reuse, R65 ;  /* 0x0000004100b37221 */ /* 0x042fe20000010100 */
        /* <DEDUP_REMOVED lines=10> */
[----:B------:R-:W-:-:S02]  /*0a00*/  PRMT R66, R68, 0x7632, R66 ;  /* 0x0000763244427816 */ /* 0x000fc40000000042 */
[----:B------:R-:W-:Y:S01]  /*0a10*/  PRMT R64, R69, 0x7632, R64 ;  /* 0x0000763245407816 */ /* 0x000fe20000000040 */
[C---:B----4-:R-:W-:Y:S01]  /*0a20*/  FADD.FTZ R191, -R0.reuse, R92 ;  /* 0x0000005c00bf7221 */ /* 0x050fe20000010100 */
[C---:B------:R-:W-:Y:S01]  /*0a30*/  FADD.FTZ R185, -R0.reuse, R93 ;  /* 0x0000005d00b97221 */ /* 0x040fe20000010100 */
[C---:B------:R-:W-:Y:S01]  /*0a40*/  FADD.FTZ R181, -R0.reuse, R94 ;  /* 0x0000005e00b57221 */ /* 0x040fe20000010100 */
[----:B------:R-:W-:Y:S01]  /*0a50*/  FADD.FTZ R65, -R0, R95 ;  /* 0x0000005f00417221 */ /* 0x000fe20000010100 */
[----:B------:R-:W-:Y:S01]  /*0a60*/  SHF.L.U32 R174, R174, 0x10, RZ ;  /* 0x00000010aeae7819 */ /* 0x000fe200000006ff */
[----:B------:R-:W-:Y:S01]  /*0a70*/  FMUL.FTZ R0, R170, R175 ;  /* 0x000000afaa007220 */ /* 0x000fe20000410000 */
[----:B------:R-:W-:Y:S01]  /*0a80*/  SHF.L.U32 R67, R68, 0x10, RZ ;  /* 0x0000001044437819 */ /* 0x000fe200000006ff */
[----:B------:R-:W-:Y:S01]  /*0a90*/  FMUL.FTZ R175, R16, R171 ;  /* 0x000000ab10af7220 */ /* 0x000fe20000410000 */
[C---:B------:R-:W-:Y:S02]  /*0aa0*/  PRMT R68, R70.reuse, 0x7632, R68 ;  /* 0x0000763246447816 */ /* 0x040fe40000000044 */
[----:B------:R-:W-:-:S02]  /*0ab0*/  SHF.L.U32 R169, R70, 0x10, RZ ;  /* 0x0000001046a97819 */ /* 0x000fc400000006ff */
[----:B------:R-:W-:Y:S02]  /*0ac0*/  SHF.L.U32 R66, R66, 0x10, RZ ;  /* 0x0000001042427819 */ /* 0x000fe400000006ff */
[----:B------:R-:W-:Y:S01]  /*0ad0*/  SHF.L.U32 R70, R64, 0x10, RZ ;  /* 0x0000001040467819 */ /* 0x000fe200000006ff */
[----:B------:R-:W-:Y:S01]  /*0ae0*/  FMUL.FTZ R64, R17, R174 ;  /* 0x000000ae11407220 */ /* 0x000fe20000410000 */
[----:B------:R-:W-:Y:S01]  /*0af0*/  PRMT R177, R71, 0x7632, R177 ;  /* 0x0000763247b17816 */ /* 0x000fe200000000b1 */
[----:B------:R-:W-:Y:S01]  /*0b00*/  FFMA.FTZ R175, R32, R67, R175 ;  /* 0x0000004320af7223 */ /* 0x000fe200000100af */
[C---:B------:R-:W-:Y:S02]  /*0b10*/  PRMT R176, R73.reuse, 0x7632, R176 ;  /* 0x0000763249b07816 */ /* 0x040fe400000000b0 */
[----:B------:R-:W-:Y:S01]  /*0b20*/  SHF.L.U32 R173, R73, 0x10, RZ ;  /* 0x0000001049ad7819 */ /* 0x000fe200000006ff */
[----:B------:R-:W-:Y:S01]  /*0b30*/  FMUL.FTZ R80, R170, R187 ;  /* 0x000000bbaa507220 */ /* 0x000fe20000410000 */
[C---:B------:R-:W-:Y:S01]  /*0b40*/  PRMT R172, R74.reuse, 0x7632, R172 ;  /* 0x000076324aac7816 */ /* 0x040fe200000000ac */
[----:B------:R-:W-:Y:S01]  /*0b50*/  FFMA.FTZ R187, R33, R66, R64 ;  /* 0x0000004221bb7223 */ /* 0x000fe20000010040 */
[----:B------:R-:W-:Y:S01]  /*0b60*/  SHF.L.U32 R73, R74, 0x10, RZ ;  /* 0x000000104a497819 */ /* 0x000fe200000006ff */
[----:B------:R-:W-:Y:S01]  /*0b70*/  FADD.FTZ R64, RZ, R175 ;  /* 0x000000afff407221 */ /* 0x000fe20000010000 */
[----:B------:R-:W-:-:S02]  /*0b80*/  SHF.L.U32 R69, R69, 0x10, RZ ;  /* 0x0000001045457819 */ /* 0x000fc400000006ff */
[----:B------:R-:W-:Y:S02]  /*0b90*/  PRMT R74, R75, 0x7632, R74 ;  /* 0x000076324b4a7816 */ /* 0x000fe4000000004a */
[C---:B------:R-:W-:Y:S02]  /*0ba0*/  PRMT R180, R86.reuse, 0x7632, R180 ;  /* 0x0000763256b47816 */ /* 0x040fe400000000b4 */
[----:B------:R-:W-:Y:S01]  /*0bb0*/  SHF.L.U32 R79, R86, 0x10, RZ ;  /* 0x00000010564f7819 */ /* 0x000fe200000006ff */
[----:B------:R-:W-:Y:S01]  /*0bc0*/  FMUL.FTZ R86, R170, R189 ;  /* 0x000000bdaa567220 */ /* 0x000fe20000410000 */
[----:B------:R-:W-:Y:S01]  /*0bd0*/  SHF.L.U32 R72, R177, 0x10, RZ ;  /* 0x00000010b1487819 */ /* 0x000fe200000006ff */
[----:B------:R-:W-:Y:S01]  /*0be0*/  FMUL.FTZ R177, R18, R173 ;  /* 0x000000ad12b17220 */ /* 0x000fe20000410000 */
[----:B------:R-:W-:Y:S01]  /*0bf0*/  SHF.L.U32 R176, R176, 0x10, RZ ;  /* 0x00000010b0b07819 */ /* 0x000fe200000006ff */
[----:B------:R-:W-:Y:S01]  /*0c00*/  FMUL.FTZ R76, R170, R179 ;  /* 0x000000b3aa4c7220 */ /* 0x000fe20000410000 */
[----:B------:R-:W-:Y:S01]  /*0c10*/  FFMA.FTZ R189, R0, R175, RZ ;  /* 0x000000af00bd7223 */ /* 0x000fe200000100ff */
[----:B------:R-:W-:Y:S01]  /*0c20*/  PRMT R188, R88, 0x7632, R188 ;  /* 0x0000763258bc7816 */ /* 0x000fe200000000bc */
[----:B------:R-:W-:Y:S01]  /*0c30*/  FFMA.FTZ R177, R34, R69, R177 ;  /* 0x0000004522b17223 */ /* 0x000fe200000100b1 */
[----:B------:R-:W-:Y:S01]  /*0c40*/  SHF.L.U32 R81, R88, 0x10, RZ ;  /* 0x0000001058517819 */ /* 0x000fe200000006ff */
[----:B------:R-:W-:Y:S01]  /*0c50*/  FMUL.FTZ R88, R170, R193 ;  /* 0x000000c1aa587220 */ /* 0x000fe20000410000 */
[----:B------:R-:W-:Y:S01]  /*0c60*/  SHF.L.U32 R92, R74, 0x10, RZ ;  /* 0x000000104a5c7819 */ /* 0x000fe200000006ff */
        /* <DEDUP_REMOVED lines=8> */
[----:B------:R-:W-:Y:S01]  /*0cf0*/  FFMA.FTZ R193, R78, R177, R193 ;  /* 0x000000b14ec17223 */ /* 0x000fe200000100c1 */
[----:B------:R-:W-:Y:S01]  /*0d00*/  SHF.L.U32 R75, R75, 0x10, RZ ;  /* 0x000000104b4b7819 */ /* 0x000fe200000006ff */
[----:B------:R-:W-:Y:S01]  /*0d10*/  FMUL.FTZ R94, R170, R197 ;  /* 0x000000c5aa5e7220 */ /* 0x000fe20000410000 */
[----:B------:R-:W-:Y:S01]  /*0d20*/  SHF.L.U32 R68, R68, 0x10, RZ ;  /* 0x0000001044447819 */ /* 0x000fe200000006ff */
[----:B------:R-:W-:Y:S01]  /*0d30*/  FFMA.FTZ R179, R28, R169, R179 ;  /* 0x000000a91cb37223 */ /* 0x000fe200000100b3 */
[----:B------:R-:W-:Y:S01]  /*0d40*/  FMUL.FTZ R186, R13, R172 ;  /* 0x000000ac0dba7220 */ /* 0x000fe20000410000 */
[----:B------:R-:W-:Y:S01]  /*0d50*/  FADD.FTZ R64, R189, R64 ;  /* 0x00000040bd407221 */ /* 0x000fe20000010000 */
[----:B------:R-:W-:Y:S01]  /*0d60*/  FFMA.FTZ R197, R80, R189, R193 ;  /* 0x000000bd50c57223 */ /* 0x000fe200000100c1 */
[----:B------:R-:W-:-:S02]  /*0d70*/  PRMT R192, R90, 0x7632, R192 ;  /* 0x000076325ac07816 */ /* 0x000fc400000000c0 */
[----:B------:R-:W-:Y:S01]  /*0d80*/  SHF.L.U32 R83, R90, 0x10, RZ ;  /* 0x000000105a537819 */ /* 0x000fe200000006ff */
[----:B------:R-:W-:Y:S01]  /*0d90*/  FMUL.FTZ R90, R170, R195 ;  /* 0x000000c3aa5a7220 */ /* 0x000fe20000410000 */
[----:B------:R-:W-:Y:S01]  /*0da0*/  SHF.L.U32 R71, R71, 0x10, RZ ;  /* 0x0000001047477819 */ /* 0x000fe200000006ff */
[----:B------:R-:W-:Y:S01]  /*0db0*/  FMUL.FTZ R183, R14, R75 ;  /* 0x0000004b0eb77220 */ /* 0x000fe20000410000 */
[----:B------:R-:W-:Y:S01]  /*0dc0*/  FFMA.FTZ R195, R29, R68, R186 ;  /* 0x000000441dc37223 */ /* 0x000fe200000100ba */
[----:B------:R-:W-:Y:S01]  /*0dd0*/  FADD.FTZ R64, R179, R64 ;  /* 0x00000040b3407221 */ /* 0x000fe20000010000 */
[----:B------:R-:W-:Y:S01]  /*0de0*/  FFMA.FTZ R197, R86, R179, R197 ;  /* 0x000000b356c57223 */ /* 0x000fe200000100c5 */
[----:B------:R-:W-:Y:S01]  /*0df0*/  FFMA.FTZ R183, R30, R71, R183 ;  /* 0x000000471eb77223 */ /* 0x000fe200000100b7 */
[----:B------:R-:W-:Y:S01]  /*0e00*/  FMUL.FTZ R196, R15, R92 ;  /* 0x0000005c0fc47220 */ /* 0x000fe20000410000 */
[----:B------:R-:W-:Y:S01]  /*0e10*/  FMUL.FTZ R93, R170, R199 ;  /* 0x000000c7aa5d7220 */ /* 0x000fe20000410000 */
[----:B------:R-:W-:Y:S01]  /*0e20*/  FADD.FTZ R64, R195, R64 ;  /* 0x00000040c3407221 */ /* 0x000fe20000010000 */
[----:B------:R-:W-:Y:S01]  /*0e30*/  FFMA.FTZ R199, R88, R195, R197 ;  /* 0x000000c358c77223 */ /* 0x000fe200000100c5 */
[----:B------:R-:W-:Y:S01]  /*0e40*/  PRMT R178, R84, 0x7632, R178 ;  /* 0x0000763254b27816 */ /* 0x000fe200000000b2 */
[----:B------:R-:W-:Y:S01]  /*0e50*/  FMUL.FTZ R82, R170, R201 ;  /* 0x000000c9aa527220 */ /* 0x000fe20000410000 */
[----:B------:R-:W-:Y:S01]  /*0e60*/  SHF.L.U32 R77, R84, 0x10, RZ ;  /* 0x00000010544d7819 */ /* 0x000fe200000006ff */
[----:B------:R-:W-:Y:S01]  /*0e70*/  FMUL.FTZ R193, R8, R81 ;  /* 0x0000005108c17220 */ /* 0x000fe20000410000 */
[----:B------:R-:W-:Y:S01]  /*0e80*/  SHF.L.U32 R188, R188, 0x10, RZ ;  /* 0x00000010bcbc7819 */ /* 0x000fe200000006ff */
[----:B------:R-:W-:Y:S01]  /*0e90*/  FFMA.FTZ R197, R31, R72, R196 ;  /* 0x000000481fc57223 */ /* 0x000fe200000100c4 */
[----:B------:R-:W-:Y:S01]  /*0ea0*/  FADD.FTZ R64, R183, R64 ;  /* 0x00000040b7407221 */ /* 0x000fe20000010000 */
[----:B------:R-:W-:Y:S01]  /*0eb0*/  FFMA.FTZ R201, R90, R183, R199 ;  /* 0x000000b75ac97223 */ /* 0x000fe200000100c7 */
[C---:B------:R-:W-:Y:S01]  /*0ec0*/  PRMT R190, R89.reuse, 0x7632, R190 ;  /* 0x0000763259be7816 */ /* 0x040fe200000000be */
[----:B------:R-:W-:Y:S01]  /*0ed0*/  FFMA.FTZ R186, R24, R77, R193 ;  /* 0x0000004d18ba7223 */ /* 0x000fe200000100c1 */
[----:B------:R-:W-:Y:S01]  /*0ee0*/  SHF.L.U32 R89, R89, 0x10, RZ ;  /* 0x0000001059597819 */ /* 0x000fe200000006ff */
[----:B------:R-:W-:Y:S01]  /*0ef0*/  FMUL.FTZ R196, R9, R188 ;  /* 0x000000bc09c47220 */ /* 0x000fe20000410000 */
[----:B------:R-:W-:Y:S01]  /*0f00*/  SHF.L.U32 R178, R178, 0x10, RZ ;  /* 0x00000010b2b27819 */ /* 0x000fe200000006ff */
[----:B------:R-:W-:Y:S01]  /*0f10*/  FADD.FTZ R199, R197, R64 ;  /* 0x00000040c5c77221 */ /* 0x000fe20000010000 */
[----:B------:R-:W-:Y:S01]  /*0f20*/  FFMA.FTZ R74, R94, R197, R201 ;  /* 0x000000c55e4a7223 */ /* 0x000fe200000100c9 */
[C---:B------:R-:W-:Y:S01]  /*0f30*/  PRMT R182, R85.reuse, 0x7632, R182 ;  /* 0x0000763255b67816 */ /* 0x040fe200000000b6 */
[----:B------:R-:W-:Y:S01]  /*0f40*/  FMUL.FTZ R95, R170, R203 ;  /* 0x000000cbaa5f7220 */ /* 0x000fe20000410000 */
[----:B------:R-:W-:Y:S01]  /*0f50*/  SHF.L.U32 R190, R190, 0x10, RZ ;  /* 0x00000010bebe7819 */ /* 0x000fe200000006ff */
[----:B------:R-:W-:Y:S01]  /*0f60*/  FMUL.FTZ R203, R10, R89 ;  /* 0x000000590acb7220 */ /* 0x000fe20000410000 */
[----:B------:R-:W-:Y:S01]  /*0f70*/  SHF.L.U32 R85, R85, 0x10, RZ ;  /* 0x0000001055557819 */ /* 0x000fe200000006ff */
[----:B------:R-:W-:Y:S01]  /*0f80*/  FFMA.FTZ R193, R25, R178, R196 ;  /* 0x000000b219c17223 */ /* 0x000fe200000100c4 */
[----:B------:R-:W-:Y:S01]  /*0f90*/  FADD.FTZ R64, R186, R199 ;  /* 0x000000c7ba407221 */ /* 0x000fe20000010000 */
[----:B------:R-:W-:Y:S01]  /*0fa0*/  FFMA.FTZ R199, R93, R186, R74 ;  /* 0x000000ba5dc77223 */ /* 0x000fe2000001004a */
[----:B------:R-:W-:Y:S01]  /*0fb0*/  SHF.L.U32 R182, R182, 0x10, RZ ;  /* 0x00000010b6b67819 */ /* 0x000fe200000006ff */
[----:B------:R-:W-:Y:S01]  /*0fc0*/  FMUL.FTZ R74, R11, R190 ;  /* 0x000000be0b4a7220 */ /* 0x000fe20000410000 */
[----:B------:R-:W-:Y:S01]  /*0fd0*/  FFMA.FTZ R196, R26, R85, R203 ;  /* 0x000000551ac47223 */ /* 0x000fe200000100cb */
[----:B------:R-:W-:Y:S01]  /*0fe0*/  FADD.FTZ R201, R64, R193 ;  /* 0x000000c140c97221 */ /* 0x000fe20000010000 */
[----:B------:R-:W-:Y:S01]  /*0ff0*/  FFMA.FTZ R64, R82, R193, R199 ;  /* 0x000000c152407223 */ /* 0x000fe200000100c7 */
[C---:B------:R-:W-:Y:S01]  /*1000*/  FMUL.FTZ R198, R170.reuse, R185 ;  /* 0x000000b9aac67220 */ /* 0x040fe20000410000 */
[----:B------:R-:W-:Y:S01]  /*1010*/  FMUL.FTZ R84, R170, R205 ;  /* 0x000000cdaa547220 */ /* 0x000fe20000410000 */
[----:B------:R-:W-:Y:S01]  /*1020*/  SHF.L.U32 R192, R192, 0x10, RZ ;  /* 0x00000010c0c07819 */ /* 0x000fe200000006ff */
[----:B------:R-:W-:Y:S01]  /*1030*/  FFMA.FTZ R185, R27, R182, R74 ;  /* 0x000000b61bb97223 */ /* 0x000fe2000001004a */
[----:B------:R-:W-:Y:S01]  /*1040*/  FMUL.FTZ R205, R4, R83 ;  /* 0x0000005304cd7220 */ /* 0x000fe20000410000 */
        /* <DEDUP_REMOVED lines=8> */
[----:B------:R-:W-:Y:S01]  /*10d0*/  FMUL.FTZ R191, R170, R191 ;  /* 0x000000bfaabf7220 */ /* 0x000fe20000410000 */
[----:B------:R-:W-:Y:S01]  /*10e0*/  FFMA.FTZ R64, R84, R185, R199 ;  /* 0x000000b954407223 */ /* 0x000fe200000100c7 */
[C---:B------:R-:W-:Y:S01]  /*10f0*/  PRMT R184, R87.reuse, 0x7632, R184 ;  /* 0x0000763257b87816 */ /* 0x040fe200000000b8 */
[----:B------:R-:W-:Y:S01]  /*1100*/  FMUL.FTZ R207, R6, R91 ;  /* 0x0000005b06cf7220 */ /* 0x000fe20000410000 */
[----:B------:R-:W-:Y:S01]  /*1110*/  SHF.L.U32 R87, R87, 0x10, RZ ;  /* 0x0000001057577819 */ /* 0x000fe200000006ff */
[----:B------:R-:W-:Y:S01]  /*1120*/  FFMA.FTZ R199, R21, R180, R202 ;  /* 0x000000b415c77223 */ /* 0x000fe200000100ca */
[----:B------:R-:W-:Y:S01]  /*1130*/  SHF.L.U32 R194, R194, 0x10, RZ ;  /* 0x00000010c2c27819 */ /* 0x000fe200000006ff */
[----:B------:R-:W-:Y:S01]  /*1140*/  FADD.FTZ R74, R201, R200 ;  /* 0x000000c8c94a7221 */ /* 0x000fe20000010000 */
[----:B------:R-:W-:Y:S01]  /*1150*/  FFMA.FTZ R201, R191, R200, R64 ;  /* 0x000000c8bfc97223 */ /* 0x000fe20000010040 */
[----:B------:R-:W-:Y:S01]  /*1160*/  SHF.L.U32 R184, R184, 0x10, RZ ;  /* 0x00000010b8b87819 */ /* 0x000fe200000006ff */
        /* <DEDUP_REMOVED lines=43> */
.L_x_1089:
[----:B------:R-:W-:Y:S05]  /*1420*/  BSYNC.RECONVERGENT B0 ;  /* 0x0000000000007941 */ /* 0x000fea0003800200 */
.L_x_1088:
[----:B------:R-:W1:Y:S08]  /*1430*/  S2UR UR5, SR_CgaCtaId ;  /* 0x00000000000579c3 */ /* 0x000e700000008800 */
[----:B------:R-:W-:Y:S01]  /*1440*/  BAR.SYNC.DEFER_BLOCKING 0x0 ;  /* 0x0000000000007b1d */ /* 0x000fe20000010000 */
[----:B------:R-:W-:Y:S01]  /*1450*/  FADD.FTZ R162, R67, R162 ;  /* 0x000000a243a27221 */ /* 0x000fe20000010000 */
[----:B------:R-:W-:Y:S01]  /*1460*/  FFMA.FTZ R167, R0, R67, R167 ;  /* 0x0000004300a77223 */ /* 0x000fe200000100a7 */
[----:B------:R-:W-:Y:S01]  /*1470*/  FFMA.FTZ R159, R76, R66, R159 ;  /* 0x000000424c9f7223 */ /* 0x000fe2000001009f */
[----:B------:R-:W-:Y:S01]  /*1480*/  FADD.FTZ R158, R66, R158 ;  /* 0x0000009e429e7221 */ /* 0x000fe20000010000 */
[----:B------:R-:W-:Y:S01]  /*1490*/  FADD.FTZ R154, R69, R154 ;  /* 0x0000009a459a7221 */ /* 0x000fe20000010000 */
[----:B------:R-:W-:Y:S01]  /*14a0*/  UMOV UR4, 0x400 ;  /* 0x0000040000047882 */ /* 0x000fe20000000000 */
        /* <DEDUP_REMOVED lines=17> */
[----:B------:R-:W-:Y:S01]  /*15c0*/  FFMA.FTZ R104, R191, R79, R104 ;  /* 0x0000004fbf687223 */ /* 0x000fe20000010068 */
        /* <DEDUP_REMOVED lines=9> */
[----:B------:R-:W-:Y:S01]  /*1660*/  FADD.FTZ R152, R173, R152 ;  /* 0x00000098ad987221 */ /* 0x000fe20000010000 */
[----:B------:R-:W-:Y:S01]  /*1670*/  FFMA.FTZ R153, R78, R173, R153 ;  /* 0x000000ad4e997223 */ /* 0x000fe20000010099 */
        /* <DEDUP_REMOVED lines=10> */
[----:B------:R-:W-:Y:S01]  /*1720*/  FFMA.FTZ R133, R94, R92, R133 ;  /* 0x0000005c5e857223 */ /* 0x000fe20000010085 */
        /* <DEDUP_REMOVED lines=105> */
.L_x_1092:
[-CC-:B------:R-:W-:Y:S01]  /*1dc0*/  FFMA.FTZ R90, R90, R75.reuse, R79.reuse ;  /* 0x0000004b5a5a7223 */ /* 0x180fe2000001004f */
[-CC-:B------:R-:W-:Y:S01]  /*1dd0*/  FFMA.FTZ R94, R94, R75.reuse, R79.reuse ;  /* 0x0000004b5e5e7223 */ /* 0x180fe2000001004f */
[-CC-:B------:R-:W-:Y:S01]  /*1de0*/  FFMA.FTZ R0, R0, R75.reuse, R79.reuse ;  /* 0x0000004b00007223 */ /* 0x180fe2000001004f */
[--C-:B------:R-:W-:Y:S01]  /*1df0*/  FFMA.FTZ R78, R78, R75, R79.reuse ;  /* 0x0000004b4e4e7223 */ /* 0x100fe2000001004f */
        /* <DEDUP_REMOVED lines=50> */
.L_x_1091:
        /* <DEDUP_REMOVED lines=59> */
.L_x_1094:
[-CC-:B------:R-:W-:Y:S01]  /*24d0*/  FFMA.FTZ R94, R94, R75.reuse, R79.reuse ;  /* 0x0000004b5e5e7223 */ /* 0x180fe2000001004f */
[-CC-:B------:R-:W-:Y:S01]  /*24e0*/  FFMA.FTZ R90, R90, R75.reuse, R79.reuse ;  /* 0x0000004b5a5a7223 */ /* 0x180fe2000001004f */
[-CC-:B------:R-:W-:Y:S01]  /*24f0*/  FFMA.FTZ R0, R0, R75.reuse, R79.reuse ;  /* 0x0000004b00007223 */ /* 0x180fe2000001004f */
        /* <DEDUP_REMOVED lines=51> */
.L_x_1090:
        /* <DEDUP_REMOVED lines=11> */
[----:B-----5:R-:W-:Y:S01]  /*28e0*/  ISETP.GE.U32.AND P2, PT, R98, RZ, PT ;  /* 0x000000ff6200720c */ /* 0x020fe20003f46070 */
[----:B------:R-:W-:Y:S01]  /*28f0*/  FADD.FTZ R197, R197, -R94 ;  /* 0x8000005ec5c57221 */ /* 0x000fe20000010000 */
[----:B------:R-:W-:Y:S01]  /*2900*/  FADD.FTZ R179, R179, -R86 ;  /* 0x80000056b3b37221 */ /* 0x000fe20000010000 */
[----:B------:R-:W-:Y:S01]  /*2910*/  FADD.FTZ R183, R183, -R90 ;  /* 0x8000005ab7b77221 */ /* 0x000fe20000010000 */
[--C-:B------:R-:W-:Y:S01]  /*2920*/  FFMA.FTZ R78, R78, R75, R79.reuse ;  /* 0x0000004b4e4e7223 */ /* 0x100fe2000001004f */
[----:B------:R-:W-:Y:S01]  /*2930*/  FMUL.FTZ R197, R170, R197 ;  /* 0x000000c5aac57220 */ /* 0x000fe20000410000 */
[--C-:B------:R-:W-:Y:S01]  /*2940*/  FFMA.FTZ R88, R88, R75, R79.reuse ;  /* 0x0000004b58587223 */ /* 0x100fe2000001004f */
        /* <DEDUP_REMOVED lines=15> */
[-CC-:B------:R-:W-:Y:S01]  /*2a40*/  FFMA.FTZ R80, R80, R75.reuse, R79.reuse ;  /* 0x0000004b50507223 */ /* 0x180fe2000001004f */
        /* <DEDUP_REMOVED lines=49> */
.L_x_1096:
[-CC-:B------:R-:W-:Y:S01]  /*2d60*/  FFMA.FTZ R90, R90, R75.reuse, R79.reuse ;  /* 0x0000004b5a5a7223 */ /* 0x180fe2000001004f */
[-CC-:B------:R-:W-:Y:S01]  /*2d70*/  FFMA.FTZ R86, R86, R75.reuse, R79.reuse ;  /* 0x0000004b56567223 */ /* 0x180fe2000001004f */
[-CC-:B------:R-:W-:Y:S01]  /*2d80*/  FFMA.FTZ R94, R94, R75.reuse, R79.reuse ;  /* 0x0000004b5e5e7223 */ /* 0x180fe2000001004f */
[-CC-:B------:R-:W-:Y:S01]  /*2d90*/  FFMA.FTZ R78, R78, R75.reuse, R79.reuse ;  /* 0x0000004b4e4e7223 */ /* 0x180fe2000001004f */
[----:B------:R-:W-:Y:S01]  /*2da0*/  FADD.FTZ R183, R183, -R90 ;  /* 0x8000005ab7b77221 */ /* 0x000fe20000010000 */
[----:B------:R-:W-:Y:S01]  /*2db0*/  FADD.FTZ R179, R179, -R86 ;  /* 0x80000056b3b37221 */ /* 0x000fe20000010000 */
[----:B------:R-:W-:Y:S01]  /*2dc0*/  FADD.FTZ R59, R197, -R94 ;  /* 0x8000005ec53b7221 */ /* 0x000fe20000010000 */
[--C-:B------:R-:W-:Y:S01]  /*2dd0*/  FFMA.FTZ R88, R88, R75, R79.reuse ;  /* 0x0000004b58587223 */ /* 0x100fe2000001004f */
        /* <DEDUP_REMOVED lines=21> */
[-CC-:B------:R-:W-:Y:S01]  /*2f30*/  FFMA.FTZ R76, R76, R75.reuse, R79.reuse ;  /* 0x0000004b4c4c7223 */ /* 0x180fe2000001004f */
        /* <DEDUP_REMOVED lines=45> */
.L_x_1095:
        /* <DEDUP_REMOVED lines=12> */
[-C--:B------:R-:W-:Y:S01]  /*32d0*/  FFMA.FTZ R78, R78, R75.reuse, R79 ;  /* 0x0000004b4e4e7223 */ /* 0x080fe2000001004f */
        /* <DEDUP_REMOVED lines=67> */
.L_x_1097:
        /* <DEDUP_REMOVED lines=74> */
.L_x_1093:
        /* <DEDUP_REMOVED lines=44> */
[-CC-:B------:R-:W-:Y:S01]  /*3e70*/  FFMA.FTZ R82, R82, R75.reuse, R79.reuse ;  /* 0x0000004b52527223 */ /* 0x180fe2000001004f */
        /* <DEDUP_REMOVED lines=45> */
.L_x_1100:
[-CC-:B------:R-:W-:Y:S01]  /*4150*/  FFMA.FTZ R204, R204, R75.reuse, R79.reuse ;  /* 0x0000004bcccc7223 */ /* 0x180fe2000001004f */
[-CC-:B------:R-:W-:Y:S01]  /*4160*/  FFMA.FTZ R191, R191, R75.reuse, R79.reuse ;  /* 0x0000004bbfbf7223 */ /* 0x180fe2000001004f */
[-C--:B------:R-:W-:Y:S01]  /*4170*/  FFMA.FTZ R181, R181, R75.reuse, R79 ;  /* 0x0000004bb5b57223 */ /* 0x080fe2000001004f */
[----:B------:R-:W-:Y:S01]  /*4180*/  ISETP.GE.U32.AND P1, PT, R96, RZ, PT ;  /* 0x000000ff6000720c */ /* 0x000fe20003f26070 */
        /* <DEDUP_REMOVED lines=71> */
.L_x_1099:
        /* <DEDUP_REMOVED lines=76> */
.L_x_1102:
        /* <DEDUP_REMOVED lines=18> */
[-CC-:B------:R-:W-:Y:S01]  /*4be0*/  FFMA.FTZ R84, R84, R75.reuse, R79.reuse ;  /* 0x0000004b54547223 */ /* 0x180fe2000001004f */
[----:B------:R-:W-:Y:S01]  /*4bf0*/  LOP3.LUT P5, RZ, R97, 0xff, RZ, 0xc0, !PT ;  /* 0x000000ff61ff7812 */ /* 0x000fe200078ac0ff */
[----:B------:R-:W-:Y:S01]  /*4c00*/  FMUL.FTZ R181, R181, UR6 ;  /* 0x00000006b5b57c20 */ /* 0x000fe20008410000 */
[----:B------:R-:W-:Y:S01]  /*4c10*/  FMUL.FTZ R95, R95, UR6 ;  /* 0x000000065f5f7c20 */ /* 0x000fe20008410000 */
[----:B------:R-:W-:Y:S01]  /*4c20*/  FADD.FTZ R199, R199, -R198 ;  /* 0x800000c6c7c77221 */ /* 0x000fe20000010000 */
[----:B0-----:R-:W-:Y:S01]  /*4c30*/  FSEL R66, R191, RZ, P5 ;  /* 0x000000ffbf427208 */ /* 0x001fe20002800000 */
[-CC-:B------:R-:W-:Y:S01]  /*4c40*/  FFMA.FTZ R82, R82, R75.reuse, R79.reuse ;  /* 0x0000004b52527223 */ /* 0x180fe2000001004f */
        /* <DEDUP_REMOVED lines=50> */
.L_x_1098:
        /* <DEDUP_REMOVED lines=56> */
.L_x_1104:
        /* <DEDUP_REMOVED lines=54> */
.L_x_1103:
        /* <DEDUP_REMOVED lines=55> */
.L_x_1105:
        /* <DEDUP_REMOVED lines=53> */
.L_x_1101:
        /* <DEDUP_REMOVED lines=42> */
.L_x_1087:
        /* <DEDUP_REMOVED lines=29> */
.L_x_1107:
        /* <DEDUP_REMOVED lines=16> */
.L_x_2809:


//--------------------- .text._ZN10layer_norm22ln_bwd_finalize_kernelINS_22Kernel_traits_finalizeILj2048Ef13__nv_bfloat16fS2_fjLb0ELj1024ELj4ENS_18Kernel_traits_baseILj2048EfS2_fS2_fjLj1024EEEEELb0ELb0EEEvNS_9BwdParamsE --------------------------
	.section	.text._ZN10layer_norm22ln_bwd_finalize_kernelINS_22Kernel_traits_finalizeILj2048Ef13__nv_bfloat16fS2_fjLb0ELj1024ELj4ENS_18Kernel_traits_baseILj2048EfS2_fS2_fjLj1024EEEEELb0ELb0EEEvNS_9BwdParamsE,"ax",@progbits
	.align	128
        .global         _ZN10layer_norm22ln_bwd_finalize_kernelINS_22Kernel_traits_finalizeILj2048Ef13__nv_bfloat16fS2_fjLb0ELj1024ELj4ENS_18Kernel_traits_baseILj2048EfS2_fS2_fjLj1024EEEEELb0ELb0EEEvNS_9BwdParamsE
        .type           _ZN10layer_norm22ln_bwd_finalize_kernelINS_22Kernel_traits_finalizeILj2048Ef13__nv_bfloat16fS2_fjLb0ELj1024ELj4ENS_18Kernel_traits_baseILj2048EfS2_fS2_fjLj1024EEEEELb0ELb0EEEvNS_9BwdParamsE,@function
        .size           _ZN10layer_norm22ln_bwd_finalize_kernelINS_22Kernel_traits_finalizeILj2048Ef13__nv_bfloat16fS2_fjLb0ELj1024ELj4ENS_18Kernel_traits_baseILj2048EfS2_fS2_fjLj1024EEEEELb0ELb0EEEvNS_9BwdParamsE,(.L_x_2810 - _ZN10layer_norm22ln_bwd_finalize_kernelINS_22Kernel_traits_finalizeILj2048Ef13__nv_bfloat16fS2_fjLb0ELj1024ELj4ENS_18Kernel_traits_baseILj2048EfS2_fS2_fjLj1024EEEEELb0ELb0EEEvNS_9BwdParamsE)
        .other          _ZN10layer_norm22ln_bwd_finalize_kernelINS_22Kernel_traits_finalizeILj2048Ef13__nv_bfloat16fS2_fjLb0ELj1024ELj4ENS_18Kernel_traits_baseILj2048EfS2_fS2_fjLj1024EEEEELb0ELb0EEEvNS_9BwdParamsE,@"STO_CUDA_ENTRY STV_DEFAULT"
_ZN10layer_norm22ln_bwd_finalize_kernelINS_22Kernel_traits_finalizeILj2048Ef13__nv_bfloat16fS2_fjLb0ELj1024ELj4ENS_18Kernel_traits_baseILj2048EfS2_fS2_fjLj1024EEEEELb0ELb0EEEvNS_9BwdParamsE:
.text._ZN10layer_norm22ln_bwd_finalize_kernelINS_22Kernel_traits_finalizeILj2048Ef13__nv_bfloat16fS2_fjLb0ELj1024ELj4ENS_18Kernel_traits_baseILj2048EfS2_fS2_fjLj1024EEEEELb0ELb0EEEvNS_9BwdParamsE:
        /* <DEDUP_REMOVED lines=82> */
.L_x_1112:
        /* <DEDUP_REMOVED lines=118> */
.L_x_1111:
[----:B------:R-:W-:Y:S05]  /*0c80*/  BSYNC.RECONVERGENT B1 ;  /* 0x0000000000017941 */ /* 0x000fea0003800200 */
.L_x_1110:
        /* <DEDUP_REMOVED lines=75> */
.L_x_1114:
[----:B------:R-:W-:Y:S05]  /*1140*/  BSYNC.RECONVERGENT B1 ;  /* 0x0000000000017941 */ /* 0x000fea0003800200 */
.L_x_1113:
        /* <DEDUP_REMOVED lines=37> */
.L_x_1116:
[----:B------:R-:W-:Y:S05]  /*13a0*/  BSYNC.RECONVERGENT B1 ;  /* 0x0000000000017941 */ /* 0x000fea0003800200 */
.L_x_1115:
[----:B------:R-:W-:Y:S05]  /*13b0*/  @!P1 BRA `(.L_x_1109) ;  /* 0x0000000000409947 */ /* 0x000fea0003800000 */
[----:B------:R-:W0:Y:S01]  /*13c0*/  LDC.64 R6, c[0x0][0x440] ;  /* 0x00011000ff067b82 */ /* 0x000e220000000a00 */
[----:B------:R-:W-:Y:S01]  /*13d0*/  IMAD R59, R2, R56, R59 ;  /* 0x00000038023b7224 */ /* 0x000fe200078e023b */
[----:B------:R-:W-:Y:S02]  /*13e0*/  LOP3.LUT R8, R8, 0x1f, RZ, 0xc0, !PT ;  /* 0x0000001f08087812 */ /* 0x000fe400078ec0ff */
[----:B------:R-:W-:Y:S02]  /*13f0*/  IADD3 R9, PT, PT, -R9, RZ, RZ ;  /* 0x000000ff09097210 */ /* 0x000fe40007ffe1ff */
[----:B------:R-:W-:Y:S02]  /*1400*/  IADD3 R59, PT, PT, R8, R59, RZ ;  /* 0x0000003b083b7210 */ /* 0x000fe40007ffe0ff */
[----:B------:R-:W1:Y:S05]  /*1410*/  LDC.64 R10, c[0x0][0x448] ;  /* 0x00011200ff0a7b82 */ /* 0x000e6a0000000a00 */
.L_x_1117:
        /* <DEDUP_REMOVED lines=10> */
.L_x_1109:
[----:B------:R-:W-:Y:S05]  /*14c0*/  BSYNC.RECONVERGENT B0 ;  /* 0x0000000000007941 */ /* 0x000fea0003800200 */
.L_x_1108:
        /* <DEDUP_REMOVED lines=57> */
.L_x_1118:
        /* <DEDUP_REMOVED lines=10> */
.L_x_2810:


//--------------------- .text._ZN10layer_norm40ln_parallel_residual_bwd_finalize_kernelINS_22Kernel_traits_finalizeILj2048Ef13__nv_bfloat16fS2_fjLb0ELj1024ELj4ENS_18Kernel_traits_baseILj2048EfS2_fS2_fjLj1024EEEEELb0EEEvNS_9BwdParamsE --------------------------
	.section	.text._ZN10layer_norm40ln_parallel_residual_bwd_finalize_kernelINS_22Kernel_traits_finalizeILj2048Ef13__nv_bfloat16fS2_fjLb0ELj1024ELj4ENS_18Kernel_traits_baseILj2048EfS2_fS2_fjLj1024EEEEELb0EEEvNS_9BwdParamsE,"ax",@progbits
	.align	128
        .global         _ZN10layer_norm40ln_parallel_residual_bwd_finalize_kernelINS_22Kernel_traits_finalizeILj2048Ef13__nv_bfloat16fS2_fjLb0ELj1024ELj4ENS_18Kernel_traits_baseILj2048EfS2_fS2_fjLj1024EEEEELb0EEEvNS_9BwdParamsE
        .type           _ZN10layer_norm40ln_parallel_residual_bwd_finalize_kernelINS_22Kernel_traits_finalizeILj2048Ef13__nv_bfloat16fS2_fjLb0ELj1024ELj4ENS_18Kernel_traits_baseILj2048EfS2_fS2_fjLj1024EEEEELb0EEEvNS_9BwdParamsE,@function
        .size           _ZN10layer_norm40ln_parallel_residual_bwd_finalize_kernelINS_22Kernel_traits_finalizeILj2048Ef13__nv_bfloat16fS2_fjLb0ELj1024ELj4ENS_18Kernel_traits_baseILj2048EfS2_fS2_fjLj1024EEEEELb0EEEvNS_9BwdParamsE,(.L_x_2811 - _ZN10layer_norm40ln_parallel_residual_bwd_finalize_kernelINS_22Kernel_traits_finalizeILj2048Ef13__nv_bfloat16fS2_fjLb0ELj1024ELj4ENS_18Kernel_traits_baseILj2048EfS2_fS2_fjLj1024EEEEELb0EEEvNS_9BwdParamsE)
        .other          _ZN10layer_norm40ln_parallel_residual_bwd_finalize_kernelINS_22Kernel_traits_finalizeILj2048Ef13__nv_bfloat16fS2_fjLb0ELj1024ELj4ENS_18Kernel_traits_baseILj2048EfS2_fS2_fjLj1024EEEEELb0EEEvNS_9BwdParamsE,@"STO_CUDA_ENTRY STV_DEFAULT"
_ZN10layer_norm40ln_parallel_residual_bwd_finalize_kernelINS_22Kernel_traits_finalizeILj2048Ef13__nv_bfloat16fS2_fjLb0ELj1024ELj4ENS_18Kernel_traits_baseILj2048EfS2_fS2_fjLj1024EEEEELb0EEEvNS_9BwdParamsE:
.text._ZN10layer_norm40ln_parallel_residual_bwd_finalize_kernelINS_22Kernel_traits_finalizeILj2048Ef13__nv_bfloat16fS2_fjLb0ELj1024ELj4ENS_18Kernel_traits_baseILj2048EfS2_fS2_fjLj1024EEEEELb0EEEvNS_9BwdParamsE:
        /* <DEDUP_REMOVED lines=60> */
.L_x_1123:
        /* <DEDUP_REMOVED lines=112> */
.L_x_1122:
[----:B------:R-:W-:Y:S05]  /*0ac0*/  BSYNC.RECONVERGENT B1 ;  /* 0x0000000000017941 */ /* 0x000fea0003800200 */
.L_x_1121:
        /* <DEDUP_REMOVED lines=65> */
.L_x_1125:
[----:B------:R-:W-:Y:S05]  /*0ee0*/  BSYNC.RECONVERGENT B1 ;  /* 0x0000000000017941 */ /* 0x000fea0003800200 */
.L_x_1124:
        /* <DEDUP_REMOVED lines=36> */
.L_x_1127:
[----:B------:R-:W-:Y:S05]  /*1130*/  BSYNC.RECONVERGENT B1 ;  /* 0x0000000000017941 */ /* 0x000fea0003800200 */
.L_x_1126:
        /* <DEDUP_REMOVED lines=18> */
.L_x_1120:
[----:B------:R-:W-:Y:S05]  /*1260*/  BSYNC.RECONVERGENT B0 ;  /* 0x0000000000007941 */ /* 0x000fea0003800200 */
.L_x_1119:
        /* <DEDUP_REMOVED lines=90> */
.L_x_1128:
        /* <DEDUP_REMOVED lines=15> */
.L_x_2811:


//--------------------- .text._ZN10layer_norm31ln_parallel_residual_bwd_kernelINS_13Kernel_traitsIf13__nv_bfloat16fS2_fjLj2048ELj1ELj1ELj4ELj16ENS_18Kernel_traits_baseILj2048EfS2_fS2_fjLj128EEEEELb1ELb1ELb0EEEvNS_9BwdParamsE --------------------------
	.section	.text._ZN10layer_norm31ln_parallel_residual_bwd_kernelINS_13Kernel_traitsIf13__nv_bfloat16fS2_fjLj2048ELj1ELj1ELj4ELj16ENS_18Kernel_traits_baseILj2048EfS2_fS2_fjLj128EEEEELb1ELb1ELb0EEEvNS_9BwdParamsE,"ax",@progbits
	.align	128
        .global         _ZN10layer_norm31ln_parallel_residual_bwd_kernelINS_13Kernel_traitsIf13__nv_bfloat16fS2_fjLj2048ELj1ELj1ELj4ELj16ENS_18Kernel_traits_baseILj2048EfS2_fS2_fjLj128EEEEELb1ELb1ELb0EEEvNS_9BwdParamsE
        .type           _ZN10layer_norm31ln_parallel_residual_bwd_kernelINS_13Kernel_traitsIf13__nv_bfloat16fS2_fjLj2048ELj1ELj1ELj4ELj16ENS_18Kernel_traits_baseILj2048EfS2_fS2_fjLj128EEEEELb1ELb1ELb0EEEvNS_9BwdParamsE,@function
        .size           _ZN10layer_norm31ln_parallel_residual_bwd_kernelINS_13Kernel_traitsIf13__nv_bfloat16fS2_fjLj2048ELj1ELj1ELj4ELj16ENS_18Kernel_traits_baseILj2048EfS2_fS2_fjLj128EEEEELb1ELb1ELb0EEEvNS_9BwdParamsE,(.L_x_2812 - _ZN10layer_norm31ln_parallel_residual_bwd_kernelINS_13Kernel_traitsIf13__nv_bfloat16fS2_fjLj2048ELj1ELj1ELj4ELj16ENS_18Kernel_traits_baseILj2048EfS2_fS2_fjLj128EEEEELb1ELb1ELb0EEEvNS_9BwdParamsE)
        .other          _ZN10layer_norm31ln_parallel_residual_bwd_kernelINS_13Kernel_traitsIf13__nv_bfloat16fS2_fjLj2048ELj1ELj1ELj4ELj16ENS_18Kernel_traits_baseILj2048EfS2_fS2_fjLj128EEEEELb1ELb1ELb0EEEvNS_9BwdParamsE,@"STO_CUDA_ENTRY STV_DEFAULT"
_ZN10layer_norm31ln_parallel_residual_bwd_kernelINS_13Kernel_traitsIf13__nv_bfloat16fS2_fjLj2048ELj1ELj1ELj4ELj16ENS_18Kernel_traits_baseILj2048EfS2_fS2_fjLj128EEEEELb1ELb1ELb0EEEvNS_9BwdParamsE:
.text._ZN10layer_norm31ln_parallel_residual_bwd_kernelINS_13Kernel_traitsIf13__nv_bfloat16fS2_fjLj2048ELj1ELj1ELj4ELj16ENS_18Kernel_traits_baseILj2048EfS2_fS2_fjLj128EEEEELb1ELb1ELb0EEEvNS_9BwdParamsE:
        /* <DEDUP_REMOVED lines=16> */
[----:B------:R-:W-:-:S06]  /*0100*/  @P1 LOP3.LUT R3, R3, 0x80, RZ, 0xfc, !PT ;  /* 0x0000008003031812 */ /* 0x000fcc00078efcff */
[----:B------:R-:W0:Y:S01]  /*0110*/  S2UR UR4, SR_CTAID.X ;  /* 0x00000000000479c3 */ /* 0x000e220000002500 */
[----:B--2---:R-:W5:Y:S01]  /*0120*/  @P1 LDG.E.128 R72, desc[UR10][R4.64] ;  /* 0x0000000a04481981 */ /* 0x004f62000c1e1d00 */
[----:B-1----:R-:W-:-:S03]  /*0130*/  @P2 IMAD.WIDE.U32 R6, R3, 0x20, R6 ;  /* 0x0000002003062825 */ /* 0x002fc600078e0006 */
[----:B------:R0:W5:Y:S04]  /*0140*/  @P1 LDG.E.128 R68, desc[UR10][R4.64+0x10] ;  /* 0x0000100a04441981 */ /* 0x000168000c1e1d00 */
[----:B------:R1:W5:Y:S04]  /*0150*/  @P2 LDG.E.128 R64, desc[UR10][R6.64] ;  /* 0x0000000a06402981 */ /* 0x000368000c1e1d00 */
[----:B------:R1:W5:Y:S01]  /*0160*/  @P2 LDG.E.128 R60, desc[UR10][R6.64+0x10] ;  /* 0x0000100a063c2981 */ /* 0x000362000c1e1d00 */
[----:B0-----:R-:W-:-:S04]  /*0170*/  MOV R5, UR4 ;  /* 0x0000000400057c02 */ /* 0x001fc80008000f00 */
        /* <DEDUP_REMOVED lines=40> */
[----:B------:R-:W2:Y:S01]  /*0400*/  LDCU.64 UR6, c[0x0][0x478] ;  /* 0x00008f00ff0677ac */ /* 0x000ea20008000a00 */
[----:B------:R-:W3:Y:S01]  /*0410*/  LDCU.64 UR16, c[0x0][0x438] ;  /* 0x00008700ff1077ac */ /* 0x000ee20008000a00 */
[----:B------:R-:W4:Y:S09]  /*0420*/  LDCU.64 UR12, c[0x0][0x470] ;  /* 0x00008e00ff0c77ac */ /* 0x000f320008000a00 */
.L_x_1156:
        /* <DEDUP_REMOVED lines=21> */
[----:B0-----:R-:W-:-:S05]  /*0580*/  IMAD.WIDE.U32 R98, R4, 0x20, R98 ;  /* 0x0000002004627825 */ /* 0x001fca00078e0062 */
[----:B------:R-:W3:Y:S01]  /*0590*/  LDG.E.128 R8, desc[UR10][R98.64] ;  /* 0x0000000a62087981 */ /* 0x000ee2000c1e1d00 */
[----:B-1----:R-:W-:-:S03]  /*05a0*/  IMAD.WIDE.U32 R12, R4, 0x10, R12 ;  /* 0x00000010040c7825 */ /* 0x002fc600078e000c */
[----:B------:R3:W3:Y:S04]  /*05b0*/  LDG.E.128 R16, desc[UR10][R98.64+0x10] ;  /* 0x0000100a62107981 */ /* 0x0006e8000c1e1d00 */
[----:B------:R-:W3:Y:S01]  /*05c0*/  LDG.E.128 R12, desc[UR10][R12.64] ;  /* 0x0000000a0c0c7981 */ /* 0x000ee2000c1e1d00 */
[----:B--2---:R-:W-:-:S06]  /*05d0*/  IMAD.WIDE.U32 R116, R4, 0x8, R116 ;  /* 0x0000000804747825 */ /* 0x004fcc00078e0074 */
[----:B------:R-:W5:Y:S01]  /*05e0*/  LDG.E.64 R116, desc[UR10][R116.64] ;  /* 0x0000000a74747981 */ /* 0x000f62000c1e1b00 */
[----:B----4-:R-:W-:Y:S02]  /*05f0*/  ISETP.NE.U32.AND P1, PT, RZ, UR12, PT ;  /* 0x0000000cff007c0c */ /* 0x010fe4000bf25070 */
        /* <DEDUP_REMOVED lines=8> */
[----:B------:R-:W5:Y:S04]  /*0680*/  @P0 LDG.E.128 R24, desc[UR10][R96.64] ;  /* 0x0000000a60180981 */ /* 0x000f68000c1e1d00 */
[----:B------:R1:W5:Y:S01]  /*0690*/  @P0 LDG.E.128 R20, desc[UR10][R96.64+0x10] ;  /* 0x0000100a60140981 */ /* 0x000362000c1e1d00 */
[----:B------:R-:W-:Y:S01]  /*06a0*/  IADD3 R133, PT, PT, R4, 0x80, RZ ;  /* 0x0000008004857810 */ /* 0x000fe20007ffe0ff */
[C---:B---3--:R-:W-:Y:S01]  /*06b0*/  FADD.FTZ R98, -R128.reuse, R10 ;  /* 0x0000000a80627221 */ /* 0x048fe20000010100 */
[C---:B------:R-:W-:Y:S01]  /*06c0*/  FADD.FTZ R102, -R128.reuse, R11 ;  /* 0x0000000b80667221 */ /* 0x040fe20000010100 */
[C---:B------:R-:W-:Y:S01]  /*06d0*/  FADD.FTZ R6, -R128.reuse, R9 ;  /* 0x0000000980067221 */ /* 0x040fe20000010100 */
[C---:B------:R-:W-:Y:S01]  /*06e0*/  FADD.FTZ R8, -R128.reuse, R8 ;  /* 0x0000000880087221 */ /* 0x040fe20000010100 */
[----:B------:R-:W-:Y:S01]  /*06f0*/  FADD.FTZ R108, -R128, R18 ;  /* 0x00000012806c7221 */ /* 0x000fe20000010100 */
[----:B------:R-:W-:-:S02]  /*0700*/  PRMT R10, R12, 0x7632, R10 ;  /* 0x000076320c0a7816 */ /* 0x000fc4000000000a */
[----:B------:R-:W-:Y:S01]  /*0710*/  SHF.L.U32 R11, R12, 0x10, RZ ;  /* 0x000000100c0b7819 */ /* 0x000fe200000006ff */
[C---:B-----5:R-:W-:Y:S01]  /*0720*/  FMUL.FTZ R6, R7.reuse, R6 ;  /* 0x0000000607067220 */ /* 0x060fe20000410000 */
[----:B------:R-:W-:Y:S01]  /*0730*/  SHF.L.U32 R18, R10, 0x10, RZ ;  /* 0x000000100a127819 */ /* 0x000fe200000006ff */
[----:B------:R-:W-:Y:S02]  /*0740*/  FMUL.FTZ R3, R7, R8 ;  /* 0x0000000807037220 */ /* 0x000fe40000410000 */
[----:B------:R-:W-:Y:S01]  /*0750*/  FMUL.FTZ R10, R72, R11 ;  /* 0x0000000b480a7220 */ /* 0x000fe20000410000 */
[----:B------:R-:W-:Y:S01]  /*0760*/  PRMT R12, R13, 0x7632, R12 ;  /* 0x000076320d0c7816 */ /* 0x000fe2000000000c */
[-C--:B------:R-:W-:Y:S01]  /*0770*/  FFMA.FTZ R57, R6, R18.reuse, R57 ;  /* 0x0000001206397223 */ /* 0x080fe20000010039 */
[----:B0-----:R-:W-:Y:S01]  /*0780*/  PRMT R101, R15, 0x7632, R101 ;  /* 0x000076320f657816 */ /* 0x001fe20000000065 */
[----:B------:R-:W-:Y:S01]  /*0790*/  FADD.FTZ R41, R41, R18 ;  /* 0x0000001229297221 */ /* 0x000fe20000010000 */
[----:B------:R-:W-:Y:S01]  /*07a0*/  SHF.L.U32 R103, R15, 0x10, RZ ;  /* 0x000000100f677819 */ /* 0x000fe200000006ff */
[----:B------:R-:W-:Y:S01]  /*07b0*/  FMUL.FTZ R15, R73, R18 ;  /* 0x00000012490f7220 */ /* 0x000fe20000410000 */
[----:B------:R-:W-:Y:S01]  /*07c0*/  SHF.L.U32 R13, R13, 0x10, RZ ;  /* 0x000000100d0d7819 */ /* 0x000fe200000006ff */
[----:B------:R-:W-:Y:S01]  /*07d0*/  FADD.FTZ R100, -R128, R17 ;  /* 0x0000001180647221 */ /* 0x000fe20000010100 */
[----:B------:R-:W-:Y:S01]  /*07e0*/  FADD.FTZ R18, RZ, R10 ;  /* 0x0000000aff127221 */ /* 0x000fe20000010000 */
[----:B------:R-:W-:Y:S01]  /*07f0*/  FFMA.FTZ R17, R3, R10, RZ ;  /* 0x0000000a03117223 */ /* 0x000fe200000100ff */
[----:B-1----:R-:W-:Y:S01]  /*0800*/  SHF.L.U32 R96, R12, 0x10, RZ ;  /* 0x000000100c607819 */ /* 0x002fe200000006ff */
[C---:B------:R-:W-:Y:S01]  /*0810*/  FADD.FTZ R16, -R128.reuse, R16 ;  /* 0x0000001080107221 */ /* 0x040fe20000010100 */
[----:B------:R-:W-:Y:S01]  /*0820*/  FADD.FTZ R132, -R128, R19 ;  /* 0x0000001380847221 */ /* 0x000fe20000010100 */
[C---:B------:R-:W-:Y:S01]  /*0830*/  FMUL.FTZ R8, R7.reuse, R102 ;  /* 0x0000006607087220 */ /* 0x040fe20000410000 */
[----:B------:R-:W-:Y:S01]  /*0840*/  FMUL.FTZ R12, R74, R13 ;  /* 0x0000000d4a0c7220 */ /* 0x000fe20000410000 */
[----:B------:R-:W-:Y:S01]  /*0850*/  FADD.FTZ R19, R18, R15 ;  /* 0x0000000f12137221 */ /* 0x000fe20000010000 */
[----:B------:R-:W-:Y:S01]  /*0860*/  FMUL.FTZ R9, R7, R98 ;  /* 0x0000006207097220 */ /* 0x000fe20000410000 */
[----:B------:R-:W-:Y:S01]  /*0870*/  FFMA.FTZ R18, R6, R15, R17 ;  /* 0x0000000f06127223 */ /* 0x000fe20000010011 */
[----:B------:R-:W-:Y:S01]  /*0880*/  SHF.L.U32 R97, R14, 0x10, RZ ;  /* 0x000000100e617819 */ /* 0x000fe200000006ff */
[----:B------:R-:W-:Y:S01]  /*0890*/  FADD.FTZ R40, R40, R11 ;  /* 0x0000000b28287221 */ /* 0x000fe20000010000 */
[----:B------:R-:W-:Y:S01]  /*08a0*/  FFMA.FTZ R56, R3, R11, R56 ;  /* 0x0000000b03387223 */ /* 0x000fe20000010038 */
[----:B------:R-:W-:Y:S01]  /*08b0*/  PRMT R99, R14, 0x7632, R99 ;  /* 0x000076320e637816 */ /* 0x000fe20000000063 */
[----:B------:R-:W-:Y:S01]  /*08c0*/  FMUL.FTZ R11, R7, R16 ;  /* 0x00000010070b7220 */ /* 0x000fe20000410000 */
[-C--:B------:R-:W-:Y:S01]  /*08d0*/  FFMA.FTZ R59, R8, R96.reuse, R59 ;  /* 0x00000060083b7223 */ /* 0x080fe2000001003b */
[----:B------:R-:W-:Y:S01]  /*08e0*/  FADD.FTZ R43, R43, R96 ;  /* 0x000000602b2b7221 */ /* 0x000fe20000010000 */
[----:B------:R-:W-:Y:S01]  /*08f0*/  FMUL.FTZ R17, R75, R96 ;  /* 0x000000604b117220 */ /* 0x000fe20000410000 */
[----:B------:R-:W-:Y:S01]  /*0900*/  FADD.FTZ R96, R19, R12 ;  /* 0x0000000c13607221 */ /* 0x000fe20000010000 */
[----:B------:R-:W-:Y:S01]  /*0910*/  FFMA.FTZ R19, R9, R12, R18 ;  /* 0x0000000c09137223 */ /* 0x000fe20000010012 */
[----:B------:R-:W-:Y:S01]  /*0920*/  SHF.L.U32 R98, R99, 0x10, RZ ;  /* 0x0000001063627819 */ /* 0x000fe200000006ff */
[----:B------:R-:W-:Y:S01]  /*0930*/  FADD.FTZ R36, R36, R97 ;  /* 0x0000006124247221 */ /* 0x000fe20000010000 */
[-C--:B------:R-:W-:Y:S01]  /*0940*/  FFMA.FTZ R52, R11, R97.reuse, R52 ;  /* 0x000000610b347223 */ /* 0x080fe20000010034 */
[----:B------:R-:W-:Y:S01]  /*0950*/  FMUL.FTZ R14, R68, R97 ;  /* 0x00000061440e7220 */ /* 0x000fe20000410000 */
        /* <DEDUP_REMOVED lines=8> */
[----:B------:R-:W-:Y:S01]  /*09e0*/  SHF.L.U32 R102, R101, 0x10, RZ ;  /* 0x0000001065667819 */ /* 0x000fe200000006ff */
[----:B------:R-:W-:Y:S01]  /*09f0*/  FADD.FTZ R99, R96, R19 ;  /* 0x0000001360637221 */ /* 0x000fe20000010000 */
[----:B------:R-:W-:Y:S01]  /*0a00*/  FMUL.FTZ R13, R7, R108 ;  /* 0x0000006c070d7220 */ /* 0x000fe20000410000 */
[----:B------:R-:W-:Y:S01]  /*0a10*/  FMUL.FTZ R18, R70, R103 ;  /* 0x0000006746127220 */ /* 0x000fe20000410000 */
[C---:B------:R-:W-:Y:S01]  /*0a20*/  FFMA.FTZ R96, R16.reuse, R19, R97 ;  /* 0x0000001310607223 */ /* 0x040fe20000010061 */
[----:B------:R-:W-:Y:S01]  /*0a30*/  FADD.FTZ R37, R37, R98 ;  /* 0x0000006225257221 */ /* 0x000fe20000010000 */
[----:B------:R-:W-:Y:S01]  /*0a40*/  FFMA.FTZ R53, R16, R98, R53 ;  /* 0x0000006210357223 */ /* 0x000fe20000010035 */
[----:B------:R-:W-:Y:S01]  /*0a50*/  FMUL.FTZ R108, R7, R132 ;  /* 0x00000084076c7220 */ /* 0x000fe20000410000 */
        /* <DEDUP_REMOVED lines=8> */
[----:B------:R-:W-:-:S07]  /*0ae0*/  FFMA.FTZ R132, R108, R109, R96 ;  /* 0x0000006d6c847223 */ /* 0x000fce0000010060 */
.L_x_1131:
[----:B----4-:R-:W-:Y:S05]  /*0af0*/  BSYNC.RECONVERGENT B0 ;  /* 0x0000000000007941 */ /* 0x010fea0003800200 */
.L_x_1130:
        /* <DEDUP_REMOVED lines=21> */
[----:B------:R-:W5:Y:S04]  /*0c50*/  @P0 LDG.E.128 R76, desc[UR10][R110.64] ;  /* 0x0000000a6e4c0981 */ /* 0x000f68000c1e1d00 */
[----:B------:R1:W5:Y:S01]  /*0c60*/  @P0 LDG.E.128 R80, desc[UR10][R110.64+0x10] ;  /* 0x0000100a6e500981 */ /* 0x000362000c1e1d00 */
[C---:B---3--:R-:W-:Y:S01]  /*0c70*/  FADD.FTZ R122, -R128.reuse, R97 ;  /* 0x00000061807a7221 */ /* 0x048fe20000010100 */
[C---:B------:R-:W-:Y:S01]  /*0c80*/  FADD.FTZ R98, -R128.reuse, R98 ;  /* 0x0000006280627221 */ /* 0x040fe20000010100 */
[C---:B------:R-:W-:Y:S01]  /*0c90*/  FADD.FTZ R124, -R128.reuse, R99 ;  /* 0x00000063807c7221 */ /* 0x040fe20000010100 */
[C---:B------:R-:W-:Y:S01]  /*0ca0*/  FADD.FTZ R96, -R128.reuse, R96 ;  /* 0x0000006080607221 */ /* 0x040fe20000010100 */
[C---:B----4-:R-:W-:Y:S01]  /*0cb0*/  FADD.FTZ R126, -R128.reuse, R100 ;  /* 0x00000064807e7221 */ /* 0x050fe20000010100 */
[----:B------:R-:W-:Y:S01]  /*0cc0*/  FADD.FTZ R130, -R128, R101 ;  /* 0x0000006580827221 */ /* 0x000fe20000010100 */
[----:B------:R-:W-:-:S02]  /*0cd0*/  PRMT R97, R104, 0x7632, R97 ;  /* 0x0000763268617816 */ /* 0x000fc40000000061 */
[----:B------:R-:W-:Y:S02]  /*0ce0*/  SHF.L.U32 R99, R104, 0x10, RZ ;  /* 0x0000001068637819 */ /* 0x000fe400000006ff */
[C---:B------:R-:W-:Y:S02]  /*0cf0*/  PRMT R125, R107.reuse, 0x7632, R125 ;  /* 0x000076326b7d7816 */ /* 0x040fe4000000007d */
[----:B------:R-:W-:Y:S01]  /*0d00*/  SHF.L.U32 R131, R107, 0x10, RZ ;  /* 0x000000106b837819 */ /* 0x000fe200000006ff */
[----:B-----5:R-:W-:Y:S01]  /*0d10*/  FMUL.FTZ R107, R7, R98 ;  /* 0x00000062076b7220 */ /* 0x020fe20000410000 */
[----:B------:R-:W-:Y:S01]  /*0d20*/  SHF.L.U32 R98, R97, 0x10, RZ ;  /* 0x0000001061627819 */ /* 0x000fe200000006ff */
[-C--:B0-----:R-:W-:Y:S01]  /*0d30*/  FMUL.FTZ R120, R64, R99.reuse ;  /* 0x0000006340787220 */ /* 0x081fe20000410000 */
[C---:B------:R-:W-:Y:S02]  /*0d40*/  PRMT R100, R105.reuse, 0x7632, R100 ;  /* 0x0000763269647816 */ /* 0x040fe40000000064 */
[----:B------:R-:W-:Y:S01]  /*0d50*/  SHF.L.U32 R101, R105, 0x10, RZ ;  /* 0x0000001069657819 */ /* 0x000fe200000006ff */
[----:B------:R-:W-:Y:S01]  /*0d60*/  FMUL.FTZ R105, R7, R96 ;  /* 0x0000006007697220 */ /* 0x000fe20000410000 */
[----:B------:R-:W-:Y:S01]  /*0d70*/  FADD.FTZ R96, R129, R120 ;  /* 0x0000007881607221 */ /* 0x000fe20000010000 */
[----:B------:R-:W-:Y:S01]  /*0d80*/  FMUL.FTZ R123, R65, R98 ;  /* 0x00000062417b7220 */ /* 0x000fe20000410000 */
[----:B------:R-:W-:Y:S01]  /*0d90*/  FMUL.FTZ R104, R7, R122 ;  /* 0x0000007a07687220 */ /* 0x000fe20000410000 */
[C---:B------:R-:W-:Y:S01]  /*0da0*/  FFMA.FTZ R97, R105.reuse, R120, R132 ;  /* 0x0000007869617223 */ /* 0x040fe20000010084 */
[----:B------:R-:W-:Y:S01]  /*0db0*/  FADD.FTZ R32, R32, R99 ;  /* 0x0000006320207221 */ /* 0x000fe20000010000 */
[----:B------:R-:W-:Y:S01]  /*0dc0*/  FFMA.FTZ R48, R105, R99, R48 ;  /* 0x0000006369307223 */ /* 0x000fe20000010030 */
[----:B------:R-:W-:Y:S01]  /*0dd0*/  SHF.L.U32 R100, R100, 0x10, RZ ;  /* 0x0000001064647819 */ /* 0x000fe200000006ff */
[----:B------:R-:W-:Y:S01]  /*0de0*/  FADD.FTZ R99, R96, R123 ;  /* 0x0000007b60637221 */ /* 0x000fe20000010000 */
[----:B------:R-:W-:Y:S01]  /*0df0*/  FMUL.FTZ R122, R66, R101 ;  /* 0x00000065427a7220 */ /* 0x000fe20000410000 */
[----:B------:R-:W-:Y:S01]  /*0e00*/  FFMA.FTZ R96, R104, R123, R97 ;  /* 0x0000007b68607223 */ /* 0x000fe20000010061 */
[C-C-:B------:R-:W-:Y:S01]  /*0e10*/  FADD.FTZ R134, -R128.reuse, R102.reuse ;  /* 0x0000006680867221 */ /* 0x140fe20000010100 */
[----:B------:R-:W-:Y:S01]  /*0e20*/  FADD.FTZ R128, -R128, R103 ;  /* 0x0000006780807221 */ /* 0x000fe20000010100 */
[----:B------:R-:W-:Y:S01]  /*0e30*/  PRMT R102, R106, 0x7632, R102 ;  /* 0x000076326a667816 */ /* 0x000fe20000000066 */
[----:B------:R-:W-:Y:S01]  /*0e40*/  FFMA.FTZ R49, R104, R98, R49 ;  /* 0x0000006268317223 */ /* 0x000fe20000010031 */
[----:B------:R-:W-:Y:S01]  /*0e50*/  SHF.L.U32 R103, R106, 0x10, RZ ;  /* 0x000000106a677819 */ /* 0x000fe200000006ff */
[----:B------:R-:W-:Y:S01]  /*0e60*/  FADD.FTZ R33, R33, R98 ;  /* 0x0000006221217221 */ /* 0x000fe20000010000 */
[----:B------:R-:W-:Y:S01]  /*0e70*/  SHF.L.U32 R132, R125, 0x10, RZ ;  /* 0x000000107d847819 */ /* 0x000fe200000006ff */
[----:B------:R-:W-:Y:S01]  /*0e80*/  FMUL.FTZ R106, R7, R124 ;  /* 0x0000007c076a7220 */ /* 0x000fe20000410000 */
[----:B------:R-:W-:Y:S01]  /*0e90*/  FMUL.FTZ R125, R67, R100 ;  /* 0x00000064437d7220 */ /* 0x000fe20000410000 */
[----:B------:R-:W-:Y:S01]  /*0ea0*/  FADD.FTZ R98, R99, R122 ;  /* 0x0000007a63627221 */ /* 0x000fe20000010000 */
[----:B------:R-:W-:Y:S01]  /*0eb0*/  FFMA.FTZ R97, R107, R122, R96 ;  /* 0x0000007a6b617223 */ /* 0x000fe20000010060 */
[----:B------:R-:W-:Y:S01]  /*0ec0*/  SHF.L.U32 R102, R102, 0x10, RZ ;  /* 0x0000001066667819 */ /* 0x000fe200000006ff */
[C---:B-1----:R-:W-:Y:S01]  /*0ed0*/  FMUL.FTZ R111, R7.reuse, R126 ;  /* 0x0000007e076f7220 */ /* 0x042fe20000410000 */
[----:B------:R-:W-:Y:S01]  /*0ee0*/  FMUL.FTZ R124, R60, R103 ;  /* 0x000000673c7c7220 */ /* 0x000fe20000410000 */
[----:B------:R-:W-:Y:S01]  /*0ef0*/  FADD.FTZ R99, R98, R125 ;  /* 0x0000007d62637221 */ /* 0x000fe20000010000 */
[----:B------:R-:W-:Y:S01]  /*0f00*/  FFMA.FTZ R96, R106, R125, R97 ;  /* 0x0000007d6a607223 */ /* 0x000fe20000010061 */
[----:B------:R-:W-:Y:S01]  /*0f10*/  FMUL.FTZ R110, R7, R130 ;  /* 0x00000082076e7220 */ /* 0x000fe20000410000 */
        /* <DEDUP_REMOVED lines=25> */
.L_x_1133:
[----:B------:R-:W-:Y:S05]  /*10b0*/  BSYNC.RECONVERGENT B0 ;  /* 0x0000000000007941 */ /* 0x000fea0003800200 */
.L_x_1132:
        /* <DEDUP_REMOVED lines=32> */
.L_x_1135:
[----:B------:R-:W-:Y:S05]  /*12c0*/  BSYNC.RECONVERGENT B0 ;  /* 0x0000000000007941 */ /* 0x000fea0003800200 */
.L_x_1134:
        /* <DEDUP_REMOVED lines=94> */
.L_x_1140:
        /* <DEDUP_REMOVED lines=54> */
.L_x_1139:
        /* <DEDUP_REMOVED lines=59> */
.L_x_1142:
        /* <DEDUP_REMOVED lines=54> */
.L_x_1138:
        /* <DEDUP_REMOVED lines=83> */
.L_x_1144:
[-CC-:B------:R-:W-:Y:S01]  /*2850*/  FFMA.FTZ R85, R13, R133.reuse, R134.reuse ;  /* 0x000000850d557223 */ /* 0x180fe20000010086 */
[-CC-:B------:R-:W-:Y:S01]  /*2860*/  FFMA.FTZ R88, R108, R133.reuse, R134.reuse ;  /* 0x000000856c587223 */ /* 0x180fe20000010086 */
[----:B------:R-:W-:Y:S01]  /*2870*/  LOP3.LUT P0, RZ, R117, 0xff0000, RZ, 0xc0, !PT ;  /* 0x00ff000075ff7812 */ /* 0x000fe2000780c0ff */
[-CC-:B------:R-:W-:Y:S01]  /*2880*/  FFMA.FTZ R84, R16, R133.reuse, R134.reuse ;  /* 0x0000008510547223 */ /* 0x180fe20000010086 */
        /* <DEDUP_REMOVED lines=71> */
.L_x_1143:
        /* <DEDUP_REMOVED lines=18> */
[-CC-:B------:R-:W-:Y:S01]  /*2e20*/  FFMA.FTZ R93, R11, R133.reuse, R134.reuse ;  /* 0x000000850b5d7223 */ /* 0x180fe20000010086 */
        /* <DEDUP_REMOVED lines=61> */
.L_x_1145:
[-CC-:B------:R-:W-:Y:S01]  /*3200*/  FFMA.FTZ R85, R13, R133.reuse, R134.reuse ;  /* 0x000000850d557223 */ /* 0x180fe20000010086 */
[-CC-:B------:R-:W-:Y:S01]  /*3210*/  FFMA.FTZ R88, R108, R133.reuse, R134.reuse ;  /* 0x000000856c587223 */ /* 0x180fe20000010086 */
[----:B------:R-:W-:Y:S01]  /*3220*/  LOP3.LUT P0, RZ, R117, 0xff0000, RZ, 0xc0, !PT ;  /* 0x00ff000075ff7812 */ /* 0x000fe2000780c0ff */
[----:B------:R-:W-:Y:S01]  /*3230*/  FFMA.FTZ R84, R16, R133, R134 ;  /* 0x0000008510547223 */ /* 0x000fe20000010086 */
        /* <DEDUP_REMOVED lines=23> */
[--C-:B------:R-:W-:Y:S01]  /*33b0*/  FFMA.FTZ R85, R9, R133, R134.reuse ;  /* 0x0000008509557223 */ /* 0x100fe20000010086 */
[----:B------:R-:W-:Y:S02]  /*33c0*/  FSEL R94, R84, RZ, P6 ;  /* 0x000000ff545e7208 */ /* 0x000fe40003000000 */
[----:B------:R-:W-:Y:S01]  /*33d0*/  LOP3.LUT P6, RZ, R117, 0xff, RZ, 0xc0, !PT ;  /* 0x000000ff75ff7812 */ /* 0x000fe200078cc0ff */
[----:B------:R-:W-:Y:S01]  /*33e0*/  FADD.FTZ R85, R12, -R85 ;  /* 0x800000550c557221 */ /* 0x000fe20000010000 */
[----:B------:R-:W-:Y:S02]  /*33f0*/  LOP3.LUT P5, RZ, R119, 0xff00, RZ, 0xc0, !PT ;  /* 0x0000ff0077ff7812 */ /* 0x000fe400078ac0ff */
        /* <DEDUP_REMOVED lines=42> */
.L_x_1141:
        /* <DEDUP_REMOVED lines=15> */
.L_x_1137:
[----:B------:R-:W-:Y:S05]  /*3790*/  BSYNC.RECONVERGENT B0 ;  /* 0x0000000000007941 */ /* 0x000fea0003800200 */
.L_x_1136:
        /* <DEDUP_REMOVED lines=60> */
[----:B------:R-:W-:-:S02]  /*3b60*/  FADD.FTZ R133, R120, -R133 ;  /* 0x8000008578857221 */ /* 0x000fc40000010000 */
[----:B------:R-:W-:Y:S01]  /*3b70*/  FMUL.FTZ R94, R87, UR14 ;  /* 0x0000000e575e7c20 */ /* 0x000fe20008410000 */
[----:B------:R-:W-:Y:S02]  /*3b80*/  FSEL R97, R85, RZ, P6 ;  /* 0x000000ff55617208 */ /* 0x000fe40003000000 */
[----:B------:R-:W-:-:S04]  /*3b90*/  LOP3.LUT P6, RZ, R114, 0xff0000, RZ, 0xc0, !PT ;  /* 0x00ff000072ff7812 */ /* 0x000fc800078cc0ff */
[----:B------:R-:W-:Y:S01]  /*3ba0*/  FSEL R93, R85, RZ, P6 ;  /* 0x000000ff555d7208 */ /* 0x000fe20003000000 */
[C---:B------:R-:W-:Y:S01]  /*3bb0*/  FFMA.FTZ R85, R7.reuse, R84, R77 ;  /* 0x0000005407557223 */ /* 0x040fe2000001004d */
[----:B------:R-:W-:Y:S01]  /*3bc0*/  LOP3.LUT P6, RZ, R112, 0xff000000, RZ, 0xc0, !PT ;  /* 0xff00000070ff7812 */ /* 0x000fe200078cc0ff */
[----:B------:R-:W-:Y:S02]  /*3bd0*/  FFMA.FTZ R84, R7, R133, R76 ;  /* 0x0000008507547223 */ /* 0x000fe4000001004c */
[----:B------:R-:W-:Y:S01]  /*3be0*/  FMUL.FTZ R92, R85, UR14 ;  /* 0x0000000e555c7c20 */ /* 0x000fe20008410000 */
[----:B------:R-:W-:Y:S01]  /*3bf0*/  FSEL R100, R94, RZ, P6 ;  /* 0x000000ff5e647208 */ /* 0x000fe20003000000 */
[----:B------:R-:W-:Y:S01]  /*3c00*/  FMUL.FTZ R7, R84, UR14 ;  /* 0x0000000e54077c20 */ /* 0x000fe20008410000 */
[----:B------:R-:W-:Y:S02]  /*3c10*/  LOP3.LUT P6, RZ, R114, 0xff000000, RZ, 0xc0, !PT ;  /* 0xff00000072ff7812 */ /* 0x000fe400078cc0ff */
[----:B------:R-:W-:-:S02]  /*3c20*/  F2FP.BF16.F32.PACK_AB R97, R100, R97 ;  /* 0x000000616461723e */ /* 0x000fc400000010ff */
[----:B------:R-:W-:Y:S02]  /*3c30*/  FSEL R102, R94, RZ, P6 ;  /* 0x000000ff5e667208 */ /* 0x000fe40003000000 */
[----:B------:R-:W-:Y:S02]  /*3c40*/  LOP3.LUT P6, RZ, R112, 0xff00, RZ, 0xc0, !PT ;  /* 0x0000ff0070ff7812 */ /* 0x000fe400078cc0ff */
[----:B------:R-:W-:Y:S02]  /*3c50*/  F2FP.BF16.F32.PACK_AB R94, R135, R128 ;  /* 0x00000080875e723e */ /* 0x000fe400000010ff */
[----:B------:R-:W-:Y:S02]  /*3c60*/  FSEL R101, R92, RZ, P6 ;  /* 0x000000ff5c657208 */ /* 0x000fe40003000000 */
[----:B------:R-:W-:Y:S02]  /*3c70*/  LOP3.LUT P6, RZ, R114, 0xff00, RZ, 0xc0, !PT ;  /* 0x0000ff0072ff7812 */ /* 0x000fe400078cc0ff */
[----:B------:R-:W-:-:S02]  /*3c80*/  F2FP.BF16.F32.PACK_AB R93, R102, R93 ;  /* 0x0000005d665d723e */ /* 0x000fc400000010ff */
        /* <DEDUP_REMOVED lines=8> */
.L_x_1150:
        /* <DEDUP_REMOVED lines=75> */
.L_x_1149:
        /* <DEDUP_REMOVED lines=12> */
[----:B-----5:R-:W-:Y:S01]  /*4280*/  FMUL.FTZ R91, R7, R84 ;  /* 0x00000054075b7220 */ /* 0x020fe20000410000 */
[----:B------:R-:W-:Y:S01]  /*4290*/  FADD.FTZ R92, R123, -R92 ;  /* 0x8000005c7b5c7221 */ /* 0x000fe20000010000 */
        /* <DEDUP_REMOVED lines=35> */
[----:B------:R-:W-:-:S02]  /*44d0*/  F2FP.BF16.F32.PACK_AB R98, R129, R98 ;  /* 0x000000628162723e */ /* 0x000fc400000010ff */
[----:B------:R-:W-:Y:S01]  /*44e0*/  FSEL R135, R85, RZ, P6 ;  /* 0x000000ff55877208 */ /* 0x000fe20003000000 */
[----:B------:R-:W-:Y:S01]  /*44f0*/  FMUL.FTZ R94, R87, UR14 ;  /* 0x0000000e575e7c20 */ /* 0x000fe20008410000 */
[----:B------:R-:W-:Y:S01]  /*4500*/  LOP3.LUT P6, RZ, R112, 0xff0000, RZ, 0xc0, !PT ;  /* 0x00ff000070ff7812 */ /* 0x000fe200078cc0ff */
[----:B------:R-:W-:-:S03]  /*4510*/  FMUL.FTZ R85, R7, R92 ;  /* 0x0000005c07557220 */ /* 0x000fc60000410000 */
        /* <DEDUP_REMOVED lines=8> */
[----:B------:R-:W-:Y:S01]  /*45a0*/  LOP3.LUT P6, RZ, R114, 0xff000000, RZ, 0xc0, !PT ;  /* 0xff00000072ff7812 */ /* 0x000fe200078cc0ff */
[----:B------:R-:W-:Y:S01]  /*45b0*/  FMUL.FTZ R7, R84, UR14 ;  /* 0x0000000e54077c20 */ /* 0x000fe20008410000 */
        /* <DEDUP_REMOVED lines=15> */
.L_x_1152:
        /* <DEDUP_REMOVED lines=75> */
.L_x_1148:
        /* <DEDUP_REMOVED lines=46> */
[----:B------:R-:W-:-:S02]  /*4e40*/  F2FP.BF16.F32.PACK_AB R99, R102, R99 ;  /* 0x000000636663723e */ /* 0x000fc400000010ff */
[----:B------:R-:W-:Y:S01]  /*4e50*/  FSEL R97, R89, RZ, P6 ;  /* 0x000000ff59617208 */ /* 0x000fe20003000000 */
[----:B------:R-:W-:Y:S01]  /*4e60*/  FFMA.FTZ R89, R7, R134, R81 ;  /* 0x0000008607597223 */ /* 0x000fe20000010051 */
[----:B------:R-:W-:Y:S01]  /*4e70*/  LOP3.LUT P6, RZ, R112, 0xff000000, RZ, 0xc0, !PT ;  /* 0xff00000070ff7812 */ /* 0x000fe200078cc0ff */
[----:B------:R-:W-:Y:S01]  /*4e80*/  FMUL.FTZ R7, R88, UR14 ;  /* 0x0000000e58077c20 */ /* 0x000fe20008410000 */
[----:B------:R-:W-:Y:S02]  /*4e90*/  F2FP.BF16.F32.PACK_AB R96, R101, R96 ;  /* 0x000000606560723e */ /* 0x000fe400000010ff */
[----:B------:R-:W-:Y:S01]  /*4ea0*/  FSEL R100, R98, RZ, P6 ;  /* 0x000000ff62647208 */ /* 0x000fe20003000000 */
[----:B------:R-:W-:Y:S01]  /*4eb0*/  FMUL.FTZ R98, R89, UR14 ;  /* 0x0000000e59627c20 */ /* 0x000fe20008410000 */
[----:B------:R-:W-:Y:S02]  /*4ec0*/  LOP3.LUT P6, RZ, R113, 0xff, RZ, 0xc0, !PT ;  /* 0x000000ff71ff7812 */ /* 0x000fe400078cc0ff */
[----:B------:R-:W-:-:S02]  /*4ed0*/  F2FP.BF16.F32.PACK_AB R97, R100, R97 ;  /* 0x000000616461723e */ /* 0x000fc400000010ff */
[----:B------:R-:W-:Y:S02]  /*4ee0*/  FSEL R7, R7, RZ, P6 ;  /* 0x000000ff07077208 */ /* 0x000fe40003000000 */
[----:B------:R-:W-:-:S04]  /*4ef0*/  LOP3.LUT P6, RZ, R113, 0xff00, RZ, 0xc0, !PT ;  /* 0x0000ff0071ff7812 */ /* 0x000fc800078cc0ff */
[----:B------:R-:W-:-:S04]  /*4f00*/  FSEL R98, R98, RZ, P6 ;  /* 0x000000ff62627208 */ /* 0x000fc80003000000 */
[----:B------:R-:W-:Y:S01]  /*4f10*/  F2FP.BF16.F32.PACK_AB R98, R98, R7 ;  /* 0x000000076262723e */ /* 0x000fe200000010ff */
[----:B------:R-:W-:Y:S06]  /*4f20*/  BRA `(.L_x_1151) ;  /* 0x0000000800947947 */ /* 0x000fec0003800000 */
.L_x_1154:
        /* <DEDUP_REMOVED lines=54> */
.L_x_1153:
        /* <DEDUP_REMOVED lines=43> */
[----:B------:R-:W-:-:S02]  /*5540*/  F2FP.BF16.F32.PACK_AB R99, R102, R99 ;  /* 0x000000636663723e */ /* 0x000fc400000010ff */
[----:B------:R-:W-:Y:S01]  /*5550*/  FSEL R97, R89, RZ, P6 ;  /* 0x000000ff59617208 */ /* 0x000fe20003000000 */
[----:B------:R-:W-:Y:S01]  /*5560*/  FMUL.FTZ R89, R7, R134 ;  /* 0x0000008607597220 */ /* 0x000fe20000410000 */
        /* <DEDUP_REMOVED lines=12> */
.L_x_1155:
        /* <DEDUP_REMOVED lines=15> */
[----:B------:R-:W-:Y:S01]  /*5720*/  FMUL.FTZ R99, R99, UR14 ;  /* 0x0000000e63637c20 */ /* 0x000fe20008410000 */
[----:B------:R-:W-:Y:S01]  /*5730*/  FMUL.FTZ R102, R7, R102 ;  /* 0x0000006607667220 */ /* 0x000fe20000410000 */
        /* <DEDUP_REMOVED lines=36> */
.L_x_1151:
        /* <DEDUP_REMOVED lines=10> */
.L_x_1147:
[----:B------:R-:W-:Y:S05]  /*5a20*/  BSYNC.RECONVERGENT B0 ;  /* 0x0000000000007941 */ /* 0x000fea0003800200 */
.L_x_1146:
[----:B------:R-:W-:Y:S01]  /*5a30*/  UPLOP3.LUT UP1, UPT, UPT, UPT, UP1, 0x40, 0x4 ;  /* 0x000000000004789c */ /* 0x000fe20003f2e810 */
[----:B------:R-:W-:Y:S10]  /*5a40*/  @!P4 BRA `(.L_x_1156) ;  /* 0xffffffa80078c947 */ /* 0x000ff4000383ffff */
.L_x_1129:
[----:B------:R-:W1:Y:S08]  /*5a50*/  S2UR UR4, SR_CTAID.X ;  /* 0x00000000000479c3 */ /* 0x000e700000002500 */
[----:B------:R-:W2:Y:S08]  /*5a60*/  LDC.64 R2, c[0x0][0x440] ;  /* 0x00011000ff027b82 */ /* 0x000eb00000000a00 */
[----:B------:R-:W4:Y:S01]  /*5a70*/  LDC.64 R4, c[0x0][0x448] ;  /* 0x00011200ff047b82 */ /* 0x000f220000000a00 */
[----:B-1---5:R-:W-:-:S05]  /*5a80*/  IMAD R7, R0, UR4, RZ ;  /* 0x0000000400077c24 */ /* 0x022fca000f8e02ff */
        /* <DEDUP_REMOVED lines=18> */
.L_x_1157:
        /* <DEDUP_REMOVED lines=13> */
.L_x_2812:


//--------------------- .text._ZN10layer_norm22ln_bwd_finalize_kernelINS_22Kernel_traits_finalizeILj2048Ef13__nv_bfloat16fS2_fjLb0ELj1024ELj4ENS_18Kernel_traits_baseILj2048EfS2_fS2_fjLj1024EEEEELb0ELb1EEEvNS_9BwdParamsE --------------------------
	.section	.text._ZN10layer_norm22ln_bwd_finalize_kernelINS_22Kernel_traits_finalizeILj2048Ef13__nv_bfloat16fS2_fjLb0ELj1024ELj4ENS_18Kernel_traits_baseILj2048EfS2_fS2_fjLj1024EEEEELb0ELb1EEEvNS_9BwdParamsE,"ax",@progbits
	.align	128
        .global         _ZN10layer_norm22ln_bwd_finalize_kernelINS_22Kernel_traits_finalizeILj2048Ef13__nv_bfloat16fS2_fjLb0ELj1024ELj4ENS_18Kernel_traits_baseILj2048EfS2_fS2_fjLj1024EEEEELb0ELb1EEEvNS_9BwdParamsE
        .type           _ZN10layer_norm22ln_bwd_finalize_kernelINS_22Kernel_traits_finalizeILj2048Ef13__nv_bfloat16fS2_fjLb0ELj1024ELj4ENS_18Kernel_traits_baseILj2048EfS2_fS2_fjLj1024EEEEELb0ELb1EEEvNS_9BwdParamsE,@function
        .size           _ZN10layer_norm22ln_bwd_finalize_kernelINS_22Kernel_traits_finalizeILj2048Ef13__nv_bfloat16fS2_fjLb0ELj1024ELj4ENS_18Kernel_traits_baseILj2048EfS2_fS2_fjLj1024EEEEELb0ELb1EEEvNS_9BwdParamsE,(.L_x_2813 - _ZN10layer_norm22ln_bwd_finalize_kernelINS_22Kernel_traits_finalizeILj2048Ef13__nv_bfloat16fS2_fjLb0ELj1024ELj4ENS_18Kernel_traits_baseILj2048EfS2_fS2_fjLj1024EEEEELb0ELb1EEEvNS_9BwdParamsE)
        .other          _ZN10layer_norm22ln_bwd_finalize_kernelINS_22Kernel_traits_finalizeILj2048Ef13__nv_bfloat16fS2_fjLb0ELj1024ELj4ENS_18Kernel_traits_baseILj2048EfS2_fS2_fjLj1024EEEEELb0ELb1EEEvNS_9BwdParamsE,@"STO_CUDA_ENTRY STV_DEFAULT"
_ZN10layer_norm22ln_bwd_finalize_kernelINS_22Kernel_traits_finalizeILj2048Ef13__nv_bfloat16fS2_fjLb0ELj1024ELj4ENS_18Kernel_traits_baseILj2048EfS2_fS2_fjLj1024EEEEELb0ELb1EEEvNS_9BwdParamsE:
.text._ZN10layer_norm22ln_bwd_finalize_kernelINS_22Kernel_traits_finalizeILj2048Ef13__nv_bfloat16fS2_fjLb0ELj1024ELj4ENS_18Kernel_traits_baseILj2048EfS2_fS2_fjLj1024EEEEELb0ELb1EEEvNS_9BwdParamsE:
        /* <DEDUP_REMOVED lines=81> */
.L_x_1162:
        /* <DEDUP_REMOVED lines=118> */
.L_x_1161:
[----:B------:R-:W-:Y:S05]  /*0c70*/  BSYNC.RECONVERGENT B1 ;  /* 0x0000000000017941 */ /* 0x000fea0003800200 */
.L_x_1160:
        /* <DEDUP_REMOVED lines=77> */
.L_x_1164:
[----:B------:R-:W-:Y:S05]  /*1150*/  BSYNC.RECONVERGENT B1 ;  /* 0x0000000000017941 */ /* 0x000fea0003800200 */
.L_x_1163:
        /* <DEDUP_REMOVED lines=38> */
.L_x_1166:
[----:B------:R-:W-:Y:S05]  /*13c0*/  BSYNC.RECONVERGENT B1 ;  /* 0x0000000000017941 */ /* 0x000fea0003800200 */
.L_x_1165:
        /* <DEDUP_REMOVED lines=8> */
.L_x_1167:
        /* <DEDUP_REMOVED lines=10> */
.L_x_1159:
[----:B------:R-:W-:Y:S05]  /*14f0*/  BSYNC.RECONVERGENT B0 ;  /* 0x0000000000007941 */ /* 0x000fea0003800200 */
.L_x_1158:
        /* <DEDUP_REMOVED lines=55> */
.L_x_1168:
        /* <DEDUP_REMOVED lines=9> */
.L_x_2813:


//--------------------- .text._ZN10layer_norm40ln_parallel_residual_bwd_finalize_kernelINS_22Kernel_traits_finalizeILj2048Ef13__nv_bfloat16fS2_fjLb0ELj1024ELj4ENS_18Kernel_traits_baseILj2048EfS2_fS2_fjLj1024EEEEELb1EEEvNS_9BwdParamsE --------------------------
	.section	.text._ZN10layer_norm40ln_parallel_residual_bwd_finalize_kernelINS_22Kernel_traits_finalizeILj2048Ef13__nv_bfloat16fS2_fjLb0ELj1024ELj4ENS_18Kernel_traits_baseILj2048EfS2_fS2_fjLj1024EEEEELb1EEEvNS_9BwdParamsE,"ax",@progbits
	.align	128
        .global         _ZN10layer_norm40ln_parallel_residual_bwd_finalize_kernelINS_22Kernel_traits_finalizeILj2048Ef13__nv_bfloat16fS2_fjLb0ELj1024ELj4ENS_18Kernel_traits_baseILj2048EfS2_fS2_fjLj1024EEEEELb1EEEvNS_9BwdParamsE
        .type           _ZN10layer_norm40ln_parallel_residual_bwd_finalize_kernelINS_22Kernel_traits_finalizeILj2048Ef13__nv_bfloat16fS2_fjLb0ELj1024ELj4ENS_18Kernel_traits_baseILj2048EfS2_fS2_fjLj1024EEEEELb1EEEvNS_9BwdParamsE,@function
        .size           _ZN10layer_norm40ln_parallel_residual_bwd_finalize_kernelINS_22Kernel_traits_finalizeILj2048Ef13__nv_bfloat16fS2_fjLb0ELj1024ELj4ENS_18Kernel_traits_baseILj2048EfS2_fS2_fjLj1024EEEEELb1EEEvNS_9BwdParamsE,(.L_x_2814 - _ZN10layer_norm40ln_parallel_residual_bwd_finalize_kernelINS_22Kernel_traits_finalizeILj2048Ef13__nv_bfloat16fS2_fjLb0ELj1024ELj4ENS_18Kernel_traits_baseILj2048EfS2_fS2_fjLj1024EEEEELb1EEEvNS_9BwdParamsE)
        .other          _ZN10layer_norm40ln_parallel_residual_bwd_finalize_kernelINS_22Kernel_traits_finalizeILj2048Ef13__nv_bfloat16fS2_fjLb0ELj1024ELj4ENS_18Kernel_traits_baseILj2048EfS2_fS2_fjLj1024EEEEELb1EEEvNS_9BwdParamsE,@"STO_CUDA_ENTRY STV_DEFAULT"
_ZN10layer_norm40ln_parallel_residual_bwd_finalize_kernelINS_22Kernel_traits_finalizeILj2048Ef13__nv_bfloat16fS2_fjLb0ELj1024ELj4ENS_18Kernel_traits_baseILj2048EfS2_fS2_fjLj1024EEEEELb1EEEvNS_9BwdParamsE:
.text._ZN10layer_norm40ln_parallel_residual_bwd_finalize_kernelINS_22Kernel_traits_finalizeILj2048Ef13__nv_bfloat16fS2_fjLb0ELj1024ELj4ENS_18Kernel_traits_baseILj2048EfS2_fS2_fjLj1024EEEEELb1EEEvNS_9BwdParamsE:
        /* <DEDUP_REMOVED lines=60> */
.L_x_1173:
        /* <DEDUP_REMOVED lines=112> */
.L_x_1172:
[----:B------:R-:W-:Y:S05]  /*0ac0*/  BSYNC.RECONVERGENT B1 ;  /* 0x0000000000017941 */ /* 0x000fea0003800200 */
.L_x_1171:
        /* <DEDUP_REMOVED lines=66> */
.L_x_1175:
[----:B------:R-:W-:Y:S05]  /*0ef0*/  BSYNC.RECONVERGENT B1 ;  /* 0x0000000000017941 */ /* 0x000fea0003800200 */
.L_x_1174:
        /* <DEDUP_REMOVED lines=37> */
.L_x_1177:
[----:B------:R-:W-:Y:S05]  /*1150*/  BSYNC.RECONVERGENT B1 ;  /* 0x0000000000017941 */ /* 0x000fea0003800200 */
.L_x_1176:
        /* <DEDUP_REMOVED lines=19> */
.L_x_1170:
[----:B------:R-:W-:Y:S05]  /*1290*/  BSYNC.RECONVERGENT B0 ;  /* 0x0000000000007941 */ /* 0x000fea0003800200 */
.L_x_1169:
        /* <DEDUP_REMOVED lines=88> */
.L_x_1178:
        /* <DEDUP_REMOVED lines=14> */
.L_x_2814:


//--------------------- .text._ZN10layer_norm31ln_parallel_residual_bwd_kernelINS_13Kernel_traitsIf13__nv_bfloat16fS2_fjLj2048ELj1ELj1ELj4ELj16ENS_18Kernel_traits_baseILj2048EfS2_fS2_fjLj128EEEEELb1ELb1ELb1EEEvNS_9BwdParamsE --------------------------
	.section	.text._ZN10layer_norm31ln_parallel_residual_bwd_kernelINS_13Kernel_traitsIf13__nv_bfloat16fS2_fjLj2048ELj1ELj1ELj4ELj16ENS_18Kernel_traits_baseILj2048EfS2_fS2_fjLj128EEEEELb1ELb1ELb1EEEvNS_9BwdParamsE,"ax",@progbits
	.align	128
        .global         _ZN10layer_norm31ln_parallel_residual_bwd_kernelINS_13Kernel_traitsIf13__nv_bfloat16fS2_fjLj2048ELj1ELj1ELj4ELj16ENS_18Kernel_traits_baseILj2048EfS2_fS2_fjLj128EEEEELb1ELb1ELb1EEEvNS_9BwdParamsE
        .type           _ZN10layer_norm31ln_parallel_residual_bwd_kernelINS_13Kernel_traitsIf13__nv_bfloat16fS2_fjLj2048ELj1ELj1ELj4ELj16ENS_18Kernel_traits_baseILj2048EfS2_fS2_fjLj128EEEEELb1ELb1ELb1EEEvNS_9BwdParamsE,@function
        .size           _ZN10layer_norm31ln_parallel_residual_bwd_kernelINS_13Kernel_traitsIf13__nv_bfloat16fS2_fjLj2048ELj1ELj1ELj4ELj16ENS_18Kernel_traits_baseILj2048EfS2_fS2_fjLj128EEEEELb1ELb1ELb1EEEvNS_9BwdParamsE,(.L_x_2815 - _ZN10layer_norm31ln_parallel_residual_bwd_kernelINS_13Kernel_traitsIf13__nv_bfloat16fS2_fjLj2048ELj1ELj1ELj4ELj16ENS_18Kernel_traits_baseILj2048EfS2_fS2_fjLj128EEEEELb1ELb1ELb1EEEvNS_9BwdParamsE)
        .other          _ZN10layer_norm31ln_parallel_residual_bwd_kernelINS_13Kernel_traitsIf13__nv_bfloat16fS2_fjLj2048ELj1ELj1ELj4ELj16ENS_18Kernel_traits_baseILj2048EfS2_fS2_fjLj128EEEEELb1ELb1ELb1EEEvNS_9BwdParamsE,@"STO_CUDA_ENTRY STV_DEFAULT"
_ZN10layer_norm31ln_parallel_residual_bwd_kernelINS_13Kernel_traitsIf13__nv_bfloat16fS2_fjLj2048ELj1ELj1ELj4ELj16ENS_18Kernel_traits_baseILj2048EfS2_fS2_fjLj128EEEEELb1ELb1ELb1EEEvNS_9BwdParamsE:
.text._ZN10layer_norm31ln_parallel_residual_bwd_kernelINS_13Kernel_traitsIf13__nv_bfloat16fS2_fjLj2048ELj1ELj1ELj4ELj16ENS_18Kernel_traits_baseILj2048EfS2_fS2_fjLj128EEEEELb1ELb1ELb1EEEvNS_9BwdParamsE:
        /* <DEDUP_REMOVED lines=39> */
[----:B-1----:R-:W-:Y:S02]  /*0270*/  UISETP.NE.U32.AND UP0, UPT, UR6, URZ, UPT ;  /* 0x000000ff0600728c */ /* 0x002fe4000bf05070 */
[----:B------:R-:W-:Y:S02]  /*0280*/  UPLOP3.LUT UP1, UPT, UPT, UPT, UPT, 0x40, 0x4 ;  /* 0x000000000004789c */ /* 0x000fe40003f2e870 */
[----:B------:R-:W-:Y:S01]  /*0290*/  UISETP.NE.AND.EX UP0, UPT, UR7, URZ, UPT, UP0 ;  /* 0x000000ff0700728c */ /* 0x000fe2000bf05300 */
[----:B0-----:R-:W-:Y:S01]  /*02a0*/  IMAD.WIDE.U32 R2, R76, 0x20, R2 ;  /* 0x000000204c027825 */ /* 0x001fe200078e0002 */
[----:B---3--:R-:W-:Y:S01]  /*02b0*/  UISETP.NE.AND UP2, UPT, UR5, URZ, UPT ;  /* 0x000000ff0500728c */ /* 0x008fe2000bf45270 */
[----:B------:R-:W-:-:S02]  /*02c0*/  CS2R R94, SRZ ;  /* 0x00000000005e7805 */ /* 0x000fc4000001ff00 */
[----:B------:R-:W-:Y:S01]  /*02d0*/  CS2R R96, SRZ ;  /* 0x0000000000607805 */ /* 0x000fe2000001ff00 */
[----:B------:R-:W0:Y:S01]  /*02e0*/  LDCU UR7, c[0x0][0x408] ;  /* 0x00008100ff0777ac */ /* 0x000e220008000800 */
[----:B--2---:R-:W5:Y:S01]  /*02f0*/  LDG.E.128 R36, desc[UR18][R2.64] ;  /* 0x0000001202247981 */ /* 0x004f62000c1e1d00 */
[----:B------:R-:W-:Y:S02]  /*0300*/  PLOP3.LUT P0, PT, PT, PT, UP0, 0x80, 0x8 ;  /* 0x000000000008781c */ /* 0x000fe40003f0f008 */
[----:B------:R-:W-:Y:S01]  /*0310*/  PLOP3.LUT P4, PT, PT, PT, UP2, 0x80, 0x8 ;  /* 0x000000000008781c */ /* 0x000fe20003f8f028 */
[----:B------:R-:W5:Y:S01]  /*0320*/  LDG.E.128 R40, desc[UR18][R2.64+0x10] ;  /* 0x0000101202287981 */ /* 0x000f62000c1e1d00 */
[----:B------:R-:W1:Y:S03]  /*0330*/  LDCU UR20, c[0x0][0x388] ;  /* 0x00007100ff1477ac */ /* 0x000e660008000800 */
[----:B------:R-:W5:Y:S01]  /*0340*/  LDG.E.128 R44, desc[UR18][R2.64+0x1000] ;  /* 0x00100012022c7981 */ /* 0x000f62000c1e1d00 */
[----:B------:R-:W2:Y:S03]  /*0350*/  LDCU.U8 UR28, c[0x0][0x410] ;  /* 0x00008200ff1c77ac */ /* 0x000ea60008000000 */
[----:B------:R3:W5:Y:S01]  /*0360*/  LDG.E.128 R48, desc[UR18][R2.64+0x1010] ;  /* 0x0010101202307981 */ /* 0x000762000c1e1d00 */
[----:B------:R-:W4:Y:S01]  /*0370*/  LDCU UR21, c[0x0][0x400] ;  /* 0x00008000ff1577ac */ /* 0x000f220008000800 */
[----:B------:R-:W0:Y:S01]  /*0380*/  LDCU.64 UR8, c[0x0][0x478] ;  /* 0x00008f00ff0877ac */ /* 0x000e220008000a00 */
[----:B------:R-:W0:Y:S01]  /*0390*/  LDCU.64 UR26, c[0x0][0x438] ;  /* 0x00008700ff1a77ac */ /* 0x000e220008000a00 */
[----:B---3--:R-:W-:Y:S01]  /*03a0*/  CS2R R2, SRZ ;  /* 0x0000000000027805 */ /* 0x008fe2000001ff00 */
[----:B------:R-:W3:Y:S01]  /*03b0*/  LDCU.128 UR12, c[0x0][0x3c0] ;  /* 0x00007800ff0c77ac */ /* 0x000ee20008000c00 */
[----:B------:R-:W0:Y:S01]  /*03c0*/  LDCU.64 UR22, c[0x0][0x380] ;  /* 0x00007000ff1677ac */ /* 0x000e220008000a00 */
[----:B-1----:R-:W0:Y:S04]  /*03d0*/  LDCU.64 UR24, c[0x0][0x470] ;  /* 0x00008e00ff1877ac */ /* 0x002e280008000a00 */
.L_x_1198:
[----:B------:R-:W1:Y:S01]  /*03e0*/  LDC.64 R110, c[0x0][0x3a8] ;  /* 0x0000ea00ff6e7b82 */ /* 0x000e620000000a00 */
[----:B------:R-:W-:Y:S02]  /*03f0*/  UIMAD UR5, UR4, UR20, URZ ;  /* 0x00000014040572a4 */ /* 0x000fe4000f8e02ff */
[----:B---3--:R-:W-:Y:S02]  /*0400*/  UIMAD.WIDE UR16, UR4, 0x4, UR14 ;  /* 0x00000004041078a5 */ /* 0x008fe4000f8e020e */
[----:B------:R-:W-:Y:S02]  /*0410*/  USHF.R.S32.HI UR6, URZ, 0x1f, UR5 ;  /* 0x0000001fff067899 */ /* 0x000fe40008011405 */
[----:B------:R-:W-:Y:S01]  /*0420*/  UIMAD.WIDE UR10, UR4, 0x4, UR12 ;  /* 0x00000004040a78a5 */ /* 0x000fe2000f8e020c */
[----:B------:R-:W3:Y:S01]  /*0430*/  LDC.64 R80, c[0x0][0x428] ;  /* 0x00010a00ff507b82 */ /* 0x000ee20000000a00 */
[----:B------:R-:W-:Y:S01]  /*0440*/  ULEA.HI UR6, UR6, UR5, URZ, 0x3 ;  /* 0x0000000506067291 */ /* 0x000fe2000f8f18ff */
[----:B------:R-:W-:-:S02]  /*0450*/  MOV R116, UR16 ;  /* 0x0000001000747c02 */ /* 0x000fc40008000f00 */
[----:B------:R-:W-:Y:S02]  /*0460*/  MOV R117, UR17 ;  /* 0x0000001100757c02 */ /* 0x000fe40008000f00 */
[----:B------:R-:W-:Y:S02]  /*0470*/  MOV R82, UR10 ;  /* 0x0000000a00527c02 */ /* 0x000fe40008000f00 */
[----:B------:R-:W-:Y:S01]  /*0480*/  MOV R107, UR6 ;  /* 0x00000006006b7c02 */ /* 0x000fe20008000f00 */
[----:B------:R-:W2:Y:S01]  /*0490*/  LDG.E R116, desc[UR18][R116.64] ;  /* 0x0000001274747981 */ /* 0x000ea2000c1e1900 */
[----:B------:R-:W-:Y:S01]  /*04a0*/  MOV R83, UR11 ;  /* 0x0000000b00537c02 */ /* 0x000fe20008000f00 */
[----:B------:R-:W4:Y:S01]  /*04b0*/  @P0 LDC.64 R108, c[0x0][0x438] ;  /* 0x00010e00ff6c0b82 */ /* 0x000f220000000a00 */
[----:B------:R-:W-:-:S03]  /*04c0*/  LEA.HI.SX32 R107, R107, R76, 0x1d ;  /* 0x0000004c6b6b7211 */ /* 0x000fc600078feaff */
[----:B------:R-:W2:Y:S01]  /*04d0*/  LDG.E R0, desc[UR18][R82.64] ;  /* 0x0000001252007981 */ /* 0x000ea2000c1e1900 */
[C---:B------:R-:W-:Y:S01]  /*04e0*/  IADD3 R106, PT, PT, R107.reuse, 0x80, RZ ;  /* 0x000000806b6a7810 */ /* 0x040fe20007ffe0ff */
[C-C-:B-1----:R-:W-:Y:S02]  /*04f0*/  IMAD.WIDE.U32 R112, R107.reuse, 0x20, R110.reuse ;  /* 0x000000206b707825 */ /* 0x142fe400078e006e */
[----:B------:R-:W1:Y:S02]  /*0500*/  LDC.64 R122, c[0x0][0x3b0] ;  /* 0x0000ec00ff7a7b82 */ /* 0x000e640000000a00 */
[C---:B------:R-:W-:Y:S01]  /*0510*/  IMAD.WIDE.U32 R110, R106.reuse, 0x20, R110 ;  /* 0x000000206a6e7825 */ /* 0x040fe200078e006e */
[----:B0-----:R-:W2:Y:S03]  /*0520*/  LDG.E.128 R60, desc[UR18][R112.64] ;  /* 0x00000012703c7981 */ /* 0x001ea6000c1e1d00 */
[C-C-:B---3--:R-:W-:Y:S01]  /*0530*/  IMAD.WIDE.U32 R64, R107.reuse, 0x10, R80.reuse ;  /* 0x000000106b407825 */ /* 0x148fe200078e0050 */
[----:B------:R-:W3:Y:S03]  /*0540*/  LDG.E.128 R68, desc[UR18][R112.64+0x10] ;  /* 0x0000101270447981 */ /* 0x000ee6000c1e1d00 */
[----:B------:R-:W-:Y:S01]  /*0550*/  IMAD.WIDE.U32 R80, R106, 0x10, R80 ;  /* 0x000000106a507825 */ /* 0x000fe200078e0050 */
[----:B------:R-:W3:Y:S04]  /*0560*/  LDG.E.128 R72, desc[UR18][R110.64] ;  /* 0x000000126e487981 */ /* 0x000ee8000c1e1d00 */
[----:B------:R-:W3:Y:S04]  /*0570*/  LDG.E.128 R64, desc[UR18][R64.64] ;  /* 0x0000001240407981 */ /* 0x000ee8000c1e1d00 */
[----:B------:R1:W3:Y:S04]  /*0580*/  LDG.E.128 R76, desc[UR18][R110.64+0x10] ;  /* 0x000010126e4c7981 */ /* 0x0002e8000c1e1d00 */
[----:B------:R-:W3:Y:S01]  /*0590*/  LDG.E.128 R80, desc[UR18][R80.64] ;  /* 0x0000001250507981 */ /* 0x000ee2000c1e1d00 */
[----:B----4-:R-:W-:Y:S01]  /*05a0*/  @P0 IMAD.WIDE.U32 R108, R107, 0x20, R108 ;  /* 0x000000206b6c0825 */ /* 0x010fe200078e006c */
[----:B0-----:R-:W-:-:S02]  /*05b0*/  ISETP.NE.U32.AND P1, PT, RZ, UR24, PT ;  /* 0x00000018ff007c0c */ /* 0x001fc4000bf25070 */
[----:B------:R-:W-:Y:S02]  /*05c0*/  ISETP.NE.U32.AND P2, PT, RZ, UR26, PT ;  /* 0x0000001aff007c0c */ /* 0x000fe4000bf45070 */
[----:B------:R-:W-:Y:S01]  /*05d0*/  ISETP.NE.AND.EX P1, PT, RZ, UR25, PT, P1 ;  /* 0x00000019ff007c0c */ /* 0x000fe2000bf25310 */
[----:B-----5:R-:W5:Y:S01]  /*05e0*/  @P0 LDG.E.128 R28, desc[UR18][R108.64] ;  /* 0x000000126c1c0981 */ /* 0x020f62000c1e1d00 */
[----:B-1----:R-:W-:-:S03]  /*05f0*/  IMAD.WIDE.U32 R124, R107, 0x8, R122 ;  /* 0x000000086b7c7825 */ /* 0x002fc600078e007a */
[----:B------:R0:W5:Y:S01]  /*0600*/  @P0 LDG.E.128 R24, desc[UR18][R108.64+0x10] ;  /* 0x000010126c180981 */ /* 0x000162000c1e1d00 */
[----:B------:R-:W-:Y:S01]  /*0610*/  ISETP.NE.AND.EX P0, PT, RZ, UR27, PT, P2 ;  /* 0x0000001bff007c0c */ /* 0x000fe2000bf05320 */
[C---:B------:R-:W-:Y:S02]  /*0620*/  IMAD.WIDE.U32 R122, R106.reuse, 0x8, R122 ;  /* 0x000000086a7a7825 */ /* 0x040fe400078e007a */
[----:B------:R-:W5:Y:S04]  /*0630*/  LDG.E.64 R124, desc[UR18][R124.64] ;  /* 0x000000127c7c7981 */ /* 0x000f68000c1e1b00 */
[----:B------:R-:W5:Y:S01]  /*0640*/  LDG.E.64 R122, desc[UR18][R122.64] ;  /* 0x000000127a7a7981 */ /* 0x000f62000c1e1b00 */
[----:B------:R-:W1:Y:S08]  /*0650*/  @P1 LDC.64 R110, c[0x0][0x3b8] ;  /* 0x0000ee00ff6e1b82 */ /* 0x000e700000000a00 */
[----:B------:R-:W4:Y:S08]  /*0660*/  @P0 LDC.64 R112, c[0x0][0x438] ;  /* 0x00010e00ff700b82 */ /* 0x000f300000000a00 */
[----:B------:R-:W0:Y:S01]  /*0670*/  @P1 LDC.64 R114, c[0x0][0x3b8] ;  /* 0x0000ee00ff721b82 */ /* 0x000e220000000a00 */
[----:B-1----:R-:W-:-:S05]  /*0680*/  @P1 IMAD.WIDE.U32 R110, R106, 0x8, R110 ;  /* 0x000000086a6e1825 */ /* 0x002fca00078e006e */
[----:B------:R1:W5:Y:S01]  /*0690*/  @P1 LDG.E.64 R90, desc[UR18][R110.64] ;  /* 0x000000126e5a1981 */ /* 0x000362000c1e1b00 */
[----:B----4-:R-:W-:-:S05]  /*06a0*/  @P0 IMAD.WIDE.U32 R112, R106, 0x20, R112 ;  /* 0x000000206a700825 */ /* 0x010fca00078e0070 */
[----:B------:R-:W5:Y:S04]  /*06b0*/  @P0 LDG.E.128 R20, desc[UR18][R112.64] ;  /* 0x0000001270140981 */ /* 0x000f68000c1e1d00 */
[----:B------:R4:W5:Y:S01]  /*06c0*/  @P0 LDG.E.128 R16, desc[UR18][R112.64+0x10] ;  /* 0x0000101270100981 */ /* 0x000962000c1e1d00 */
[----:B0-----:R-:W-:-:S05]  /*06d0*/  @P1 IMAD.WIDE.U32 R114, R107, 0x8, R114 ;  /* 0x000000086b721825 */ /* 0x001fca00078e0072 */
[----:B------:R0:W5:Y:S01]  /*06e0*/  @P1 LDG.E.64 R88, desc[UR18][R114.64] ;  /* 0x0000001272581981 */ /* 0x000162000c1e1b00 */
[----:B--2---:R-:W-:Y:S02]  /*06f0*/  R2UR UR10, R116 ;  /* 0x00000000740a72ca */ /* 0x004fe400000e0000 */
[----:B------:R-:W-:-:S05]  /*0700*/  FSEL R0, R0, RZ, !P4 ;  /* 0x000000ff00007208 */ /* 0x000fca0006000000 */
[C---:B------:R-:W-:Y:S01]  /*0710*/  FADD.FTZ R60, -R0.reuse, R60 ;  /* 0x0000003c003c7221 */ /* 0x040fe20000010100 */
[C---:B------:R-:W-:Y:S01]  /*0720*/  FADD.FTZ R61, -R0.reuse, R61 ;  /* 0x0000003d003d7221 */ /* 0x040fe20000010100 */
[C---:B------:R-:W-:Y:S01]  /*0730*/  FADD.FTZ R62, -R0.reuse, R62 ;  /* 0x0000003e003e7221 */ /* 0x040fe20000010100 */
[C---:B------:R-:W-:Y:S01]  /*0740*/  FADD.FTZ R63, -R0.reuse, R63 ;  /* 0x0000003f003f7221 */ /* 0x040fe20000010100 */
[C---:B---3--:R-:W-:Y:S01]  /*0750*/  FADD.FTZ R68, -R0.reuse, R68 ;  /* 0x0000004400447221 */ /* 0x048fe20000010100 */
[C---:B------:R-:W-:Y:S01]  /*0760*/  FADD.FTZ R69, -R0.reuse, R69 ;  /* 0x0000004500457221 */ /* 0x040fe20000010100 */
[C---:B------:R-:W-:Y:S01]  /*0770*/  FADD.FTZ R70, -R0.reuse, R70 ;  /* 0x0000004600467221 */ /* 0x040fe20000010100 */
[C---:B------:R-:W-:Y:S01]  /*0780*/  FADD.FTZ R71, -R0.reuse, R71 ;  /* 0x0000004700477221 */ /* 0x040fe20000010100 */
[C---:B------:R-:W-:Y:S01]  /*0790*/  FADD.FTZ R72, -R0.reuse, R72 ;  /* 0x0000004800487221 */ /* 0x040fe20000010100 */
[C---:B------:R-:W-:Y:S01]  /*07a0*/  FADD.FTZ R73, -R0.reuse, R73 ;  /* 0x0000004900497221 */ /* 0x040fe20000010100 */
[----:B------:R-:W-:Y:S01]  /*07b0*/  FADD.FTZ R74, -R0, R74 ;  /* 0x0000004a004a7221 */ /* 0x000fe20000010100 */
[----:B------:R-:W-:-:S02]  /*07c0*/  PRMT R108, R64, 0x7632, R108 ;  /* 0x00007632406c7816 */ /* 0x000fc4000000006c */
[----:B------:R-:W-:Y:S01]  /*07d0*/  SHF.L.U32 R109, R64, 0x10, RZ ;  /* 0x00000010406d7819 */ /* 0x000fe200000006ff */
[C---:B------:R-:W-:Y:S01]  /*07e0*/  FADD.FTZ R75, -R0.reuse, R75 ;  /* 0x0000004b004b7221 */ /* 0x040fe20000010100 */
[----:B------:R-:W-:Y:S01]  /*07f0*/  PRMT R64, R65, 0x7632, R64 ;  /* 0x0000763241407816 */ /* 0x000fe20000000040 */
[----:B------:R-:W-:Y:S01]  /*0800*/  FADD.FTZ R76, -R0, R76 ;  /* 0x0000004c004c7221 */ /* 0x000fe20000010100 */
[----:B-1----:R-:W-:Y:S01]  /*0810*/  PRMT R110, R66, 0x7632, R110 ;  /* 0x00007632426e7816 */ /* 0x002fe2000000006e */
[----:B------:R-:W-:Y:S01]  /*0820*/  FADD.FTZ R77, -R0, R77 ;  /* 0x0000004d004d7221 */ /* 0x000fe20000010100 */
[----:B------:R-:W-:Y:S01]  /*0830*/  SHF.L.U32 R111, R66, 0x10, RZ ;  /* 0x00000010426f7819 */ /* 0x000fe200000006ff */
[C---:B----4-:R-:W-:Y:S01]  /*0840*/  FADD.FTZ R112, -R0.reuse, R78 ;  /* 0x0000004e00707221 */ /* 0x050fe20000010100 */
[----:B------:R-:W-:Y:S01]  /*0850*/  PRMT R66, R67, 0x7632, R66 ;  /* 0x0000763243427816 */ /* 0x000fe20000000042 */
[----:B------:R-:W-:Y:S01]  /*0860*/  FADD.FTZ R79, -R0, R79 ;  /* 0x0000004f004f7221 */ /* 0x000fe20000010100 */
[----:B------:R-:W-:Y:S01]  /*0870*/  FMUL.FTZ R0, R60, UR10 ;  /* 0x0000000a3c007c20 */ /* 0x000fe20008410000 */
[----:B------:R-:W-:-:S02]  /*0880*/  PRMT R116, R82, 0x7632, R116 ;  /* 0x0000763252747816 */ /* 0x000fc40000000074 */
[----:B------:R-:W-:Y:S01]  /*0890*/  SHF.L.U32 R117, R82, 0x10, RZ ;  /* 0x0000001052757819 */ /* 0x000fe200000006ff */
[----:B------:R-:W-:Y:S01]  /*08a0*/  FMUL.FTZ R82, R63, UR10 ;  /* 0x0000000a3f527c20 */ /* 0x000fe20008410000 */
[----:B------:R-:W-:Y:S01]  /*08b0*/  SHF.L.U32 R64, R64, 0x10, RZ ;  /* 0x0000001040407819 */ /* 0x000fe200000006ff */
[----:B------:R-:W-:Y:S01]  /*08c0*/  FADD.FTZ R104, R109, R104 ;  /* 0x000000686d687221 */ /* 0x000fe20000010000 */
[----:B------:R-:W-:Y:S01]  /*08d0*/  SHF.L.U32 R60, R66, 0x10, RZ ;  /* 0x00000010423c7819 */ /* 0x000fe200000006ff */
[-C--:B------:R-:W-:Y:S01]  /*08e0*/  FFMA.FTZ R105, R0, R109.reuse, R105 ;  /* 0x0000006d00697223 */ /* 0x080fe20000010069 */
[----:B------:R-:W-:Y:S01]  /*08f0*/  SHF.L.U32 R108, R108, 0x10, RZ ;  /* 0x000000106c6c7819 */ /* 0x000fe200000006ff */
[----:B------:R-:W-:Y:S01]  /*0900*/  FMUL.FTZ R71, R71, UR10 ;  /* 0x0000000a47477c20 */ /* 0x000fe20008410000 */
[----:B------:R-:W-:Y:S01]  /*0910*/  FMUL.FTZ R109, R36, R109 ;  /* 0x0000006d246d7220 */ /* 0x000fe20000410000 */
[----:B------:R-:W-:Y:S01]  /*0920*/  SHF.L.U32 R65, R65, 0x10, RZ ;  /* 0x0000001041417819 */ /* 0x000fe200000006ff */
[-C--:B------:R-:W-:Y:S01]  /*0930*/  FFMA.FTZ R99, R82, R64.reuse, R99 ;  /* 0x0000004052637223 */ /* 0x080fe20000010063 */
[----:B------:R-:W-:Y:S01]  /*0940*/  PRMT R113, R80, 0x7632, R113 ;  /* 0x0000763250717816 */ /* 0x000fe20000000071 */
[----:B------:R-:W-:Y:S01]  /*0950*/  FADD.FTZ R98, R64, R98 ;  /* 0x0000006240627221 */ /* 0x000fe20000010000 */
[----:B0-----:R-:W-:Y:S01]  /*0960*/  SHF.L.U32 R115, R80, 0x10, RZ ;  /* 0x0000001050737819 */ /* 0x001fe200000006ff */
[----:B------:R-:W-:Y:S01]  /*0970*/  FMUL.FTZ R119, R39, R64 ;  /* 0x0000004027777220 */ /* 0x000fe20000410000 */
[----:B------:R-:W-:Y:S01]  /*0980*/  FMUL.FTZ R80, R62, UR10 ;  /* 0x0000000a3e507c20 */ /* 0x000fe20008410000 */
[----:B------:R-:W-:Y:S01]  /*0990*/  FADD.FTZ R5, R60, R5 ;  /* 0x000000053c057221 */ /* 0x000fe20000010000 */
[-C--:B------:R-:W-:Y:S01]  /*09a0*/  FFMA.FTZ R94, R71, R60.reuse, R94 ;  /* 0x0000003c475e7223 */ /* 0x080fe2000001005e */
[----:B------:R-:W-:Y:S01]  /*09b0*/  FMUL.FTZ R64, R43, R60 ;  /* 0x0000003c2b407220 */ /* 0x000fe20000410000 */
[----:B------:R-:W-:Y:S01]  /*09c0*/  FMUL.FTZ R121, R37, R108 ;  /* 0x0000006c25797220 */ /* 0x000fe20000410000 */
[----:B------:R-:W-:Y:S01]  /*09d0*/  FADD.FTZ R60, RZ, R109 ;  /* 0x0000006dff3c7221 */ /* 0x000fe20000010000 */
[----:B------:R-:W-:Y:S01]  /*09e0*/  FADD.FTZ R100, R65, R100 ;  /* 0x0000006441647221 */ /* 0x000fe20000010000 */
[-C--:B------:R-:W-:Y:S01]  /*09f0*/  FFMA.FTZ R101, R80, R65.reuse, R101 ;  /* 0x0000004150657223 */ /* 0x080fe20000010065 */
[----:B------:R-:W-:Y:S01]  /*0a00*/  FMUL.FTZ R65, R38, R65 ;  /* 0x0000004126417220 */ /* 0x000fe20000410000 */
[----:B------:R-:W-:Y:S01]  /*0a10*/  FADD.FTZ R62, R121, R60 ;  /* 0x0000003c793e7221 */ /* 0x000fe20000010000 */
[----:B------:R-:W-:-:S03]  /*0a20*/  FMUL.FTZ R68, R68, UR10 ;  /* 0x0000000a44447c20 */ /* 0x000fc60008410000 */
[----:B------:R-:W-:Y:S01]  /*0a30*/  FADD.FTZ R62, R65, R62 ;  /* 0x0000003e413e7221 */ /* 0x000fe20000010000 */
[----:B------:R-:W-:Y:S01]  /*0a40*/  SHF.L.U32 R110, R110, 0x10, RZ ;  /* 0x000000106e6e7819 */ /* 0x000fe200000006ff */
[----:B------:R-:W-:Y:S01]  /*0a50*/  FADD.FTZ R2, R111, R2 ;  /* 0x000000026f027221 */ /* 0x000fe20000010000 */
[-C--:B------:R-:W-:Y:S01]  /*0a60*/  FFMA.FTZ R97, R68, R111.reuse, R97 ;  /* 0x0000006f44617223 */ /* 0x080fe20000010061 */
[----:B------:R-:W-:Y:S01]  /*0a70*/  FMUL.FTZ R111, R40, R111 ;  /* 0x0000006f286f7220 */ /* 0x000fe20000410000 */
[----:B------:R-:W-:Y:S01]  /*0a80*/  FADD.FTZ R62, R119, R62 ;  /* 0x0000003e773e7221 */ /* 0x000fe20000010000 */
[----:B------:R-:W-:Y:S01]  /*0a90*/  SHF.L.U32 R67, R67, 0x10, RZ ;  /* 0x0000001043437819 */ /* 0x000fe200000006ff */
[----:B------:R-:W-:Y:S01]  /*0aa0*/  FMUL.FTZ R78, R61, UR10 ;  /* 0x0000000a3d4e7c20 */ /* 0x000fe20008410000 */
[----:B------:R-:W-:Y:S01]  /*0ab0*/  FMUL.FTZ R70, R70, UR10 ;  /* 0x0000000a46467c20 */ /* 0x000fe20008410000 */
[----:B------:R-:W-:Y:S01]  /*0ac0*/  FMUL.FTZ R66, R41, R110 ;  /* 0x0000006e29427220 */ /* 0x000fe20000410000 */
[----:B------:R-:W-:Y:S01]  /*0ad0*/  FADD.FTZ R61, R111, R62 ;  /* 0x0000003e6f3d7221 */ /* 0x000fe20000010000 */
[----:B------:R-:W-:Y:S01]  /*0ae0*/  FADD.FTZ R4, R67, R4 ;  /* 0x0000000443047221 */ /* 0x000fe20000010000 */
[-C--:B------:R-:W-:Y:S01]  /*0af0*/  FFMA.FTZ R95, R70, R67.reuse, R95 ;  /* 0x00000043465f7223 */ /* 0x080fe2000001005f */
[----:B------:R-:W-:Y:S01]  /*0b00*/  FMUL.FTZ R67, R42, R67 ;  /* 0x000000432a437220 */ /* 0x000fe20000410000 */
[----:B------:R-:W-:Y:S01]  /*0b10*/  FADD.FTZ R62, R66, R61 ;  /* 0x0000003d423e7221 */ /* 0x000fe20000010000 */
[----:B------:R-:W-:Y:S01]  /*0b20*/  FMUL.FTZ R72, R72, UR10 ;  /* 0x0000000a48487c20 */ /* 0x000fe20008410000 */
[----:B------:R-:W-:-:S02]  /*0b30*/  FFMA.FTZ R63, R0, R109, RZ ;  /* 0x0000006d003f7223 */ /* 0x000fc400000100ff */
[----:B------:R-:W-:Y:S01]  /*0b40*/  FADD.FTZ R61, R67, R62 ;  /* 0x0000003e433d7221 */ /* 0x000fe20000010000 */
[----:B------:R-:W-:Y:S01]  /*0b50*/  FMUL.FTZ R69, R69, UR10 ;  /* 0x0000000a45457c20 */ /* 0x000fe20008410000 */
[----:B------:R-:W-:Y:S01]  /*0b60*/  SHF.L.U32 R60, R113, 0x10, RZ ;  /* 0x00000010713c7819 */ /* 0x000fe200000006ff */
[----:B------:R-:W-:Y:S01]  /*0b70*/  FADD.FTZ R6, R115, R6 ;  /* 0x0000000673067221 */ /* 0x000fe20000010000 */
[----:B------:R-:W-:Y:S01]  /*0b80*/  FFMA.FTZ R93, R72, R115, R93 ;  /* 0x00000073485d7223 */ /* 0x000fe2000001005d */
[----:B------:R-:W-:Y:S01]  /*0b90*/  FFMA.FTZ R63, R78, R121, R63 ;  /* 0x000000794e3f7223 */ /* 0x000fe2000001003f */
[----:B------:R-:W-:Y:S01]  /*0ba0*/  FMUL.FTZ R115, R44, R115 ;  /* 0x000000732c737220 */ /* 0x000fe20000410000 */
[----:B------:R-:W-:Y:S01]  /*0bb0*/  FADD.FTZ R62, R64, R61 ;  /* 0x0000003d403e7221 */ /* 0x000fe20000010000 */
[C---:B------:R-:W-:Y:S01]  /*0bc0*/  PRMT R114, R81.reuse, 0x7632, R114 ;  /* 0x0000763251727816 */ /* 0x040fe20000000072 */
[----:B------:R-:W-:Y:S01]  /*0bd0*/  FADD.FTZ R3, R110, R3 ;  /* 0x000000036e037221 */ /* 0x000fe20000010000 */
[----:B------:R-:W-:Y:S01]  /*0be0*/  SHF.L.U32 R81, R81, 0x10, RZ ;  /* 0x0000001051517819 */ /* 0x000fe200000006ff */
[----:B------:R-:W-:Y:S01]  /*0bf0*/  FFMA.FTZ R96, R69, R110, R96 ;  /* 0x0000006e45607223 */ /* 0x000fe20000010060 */
[----:B------:R-:W-:Y:S01]  /*0c00*/  FMUL.FTZ R74, R74, UR10 ;  /* 0x0000000a4a4a7c20 */ /* 0x000fe20008410000 */
[----:B------:R-:W-:Y:S01]  /*0c10*/  SHF.L.U32 R110, R116, 0x10, RZ ;  /* 0x00000010746e7819 */ /* 0x000fe200000006ff */
[----:B------:R-:W-:Y:S01]  /*0c20*/  FFMA.FTZ R63, R80, R65, R63 ;  /* 0x00000041503f7223 */ /* 0x000fe2000001003f */
[----:B------:R-:W-:Y:S01]  /*0c30*/  FMUL.FTZ R116, R45, R60 ;  /* 0x0000003c2d747220 */ /* 0x000fe20000410000 */
[----:B------:R-:W-:Y:S01]  /*0c40*/  FADD.FTZ R61, R115, R62 ;  /* 0x0000003e733d7221 */ /* 0x000fe20000010000 */
[----:B------:R-:W-:Y:S01]  /*0c50*/  FMUL.FTZ R73, R73, UR10 ;  /* 0x0000000a49497c20 */ /* 0x000fe20008410000 */
[----:B------:R-:W-:Y:S01]  /*0c60*/  SHF.L.U32 R114, R114, 0x10, RZ ;  /* 0x0000001072727819 */ /* 0x000fe200000006ff */
[----:B------:R-:W-:Y:S01]  /*0c70*/  FMUL.FTZ R75, R75, UR10 ;  /* 0x0000000a4b4b7c20 */ /* 0x000fe20008410000 */
        /* <DEDUP_REMOVED lines=9> */
[----:B------:R-:W-:Y:S01]  /*0d10*/  FMUL.FTZ R108, R76, UR10 ;  /* 0x0000000a4c6c7c20 */ /* 0x000fe20008410000 */
[-C--:B------:R-:W-:Y:S01]  /*0d20*/  FFMA.FTZ R86, R75, R114.reuse, R86 ;  /* 0x000000724b567223 */ /* 0x080fe20000010056 */
[----:B------:R-:W-:Y:S01]  /*0d30*/  FADD.FTZ R9, R114, R9 ;  /* 0x0000000972097221 */ /* 0x000fe20000010000 */
[----:B------:R-:W-:Y:S01]  /*0d40*/  FFMA.FTZ R60, R68, R111, R63 ;  /* 0x0000006f443c7223 */ /* 0x000fe2000001003f */
[----:B------:R-:W-:Y:S01]  /*0d50*/  FMUL.FTZ R114, R47, R114 ;  /* 0x000000722f727220 */ /* 0x000fe20000410000 */
[----:B------:R-:W-:Y:S01]  /*0d60*/  FADD.FTZ R63, R62, R81 ;  /* 0x000000513e3f7221 */ /* 0x000fe20000010000 */
[----:B------:R-:W-:Y:S01]  /*0d70*/  FMUL.FTZ R77, R77, UR10 ;  /* 0x0000000a4d4d7c20 */ /* 0x000fe20008410000 */
[----:B------:R-:W-:Y:S01]  /*0d80*/  FADD.FTZ R10, R117, R10 ;  /* 0x0000000a750a7221 */ /* 0x000fe20000010000 */
[-C--:B------:R-:W-:Y:S01]  /*0d90*/  FFMA.FTZ R85, R108, R117.reuse, R85 ;  /* 0x000000756c557223 */ /* 0x080fe20000010055 */
[----:B------:R-:W-:Y:S01]  /*0da0*/  FFMA.FTZ R61, R69, R66, R60 ;  /* 0x00000042453d7223 */ /* 0x000fe2000001003c */
[----:B------:R-:W-:Y:S01]  /*0db0*/  FMUL.FTZ R117, R48, R117 ;  /* 0x0000007530757220 */ /* 0x000fe20000410000 */
[----:B------:R-:W-:Y:S01]  /*0dc0*/  FADD.FTZ R62, R63, R114 ;  /* 0x000000723f3e7221 */ /* 0x000fe20000010000 */
[C---:B------:R-:W-:Y:S01]  /*0dd0*/  PRMT R118, R83.reuse, 0x7632, R118 ;  /* 0x0000763253767816 */ /* 0x040fe20000000076 */
[----:B------:R-:W-:Y:S01]  /*0de0*/  FMUL.FTZ R112, R112, UR10 ;  /* 0x0000000a70707c20 */ /* 0x000fe20008410000 */
[----:B------:R-:W-:Y:S01]  /*0df0*/  SHF.L.U32 R83, R83, 0x10, RZ ;  /* 0x0000001053537819 */ /* 0x000fe200000006ff */
[-C--:B------:R-:W-:Y:S01]  /*0e00*/  FFMA.FTZ R84, R77, R110.reuse, R84 ;  /* 0x0000006e4d547223 */ /* 0x080fe20000010054 */
[----:B------:R-:W-:Y:S01]  /*0e10*/  FADD.FTZ R11, R110, R11 ;  /* 0x0000000b6e0b7221 */ /* 0x000fe20000010000 */
[----:B------:R-:W-:Y:S01]  /*0e20*/  FFMA.FTZ R60, R70, R67, R61 ;  /* 0x00000043463c7223 */ /* 0x000fe2000001003d */
[----:B------:R-:W-:Y:S01]  /*0e30*/  FMUL.FTZ R110, R49, R110 ;  /* 0x0000006e316e7220 */ /* 0x000fe20000410000 */
        /* <DEDUP_REMOVED lines=8> */
[-C--:B------:R-:W-:Y:S01]  /*0ec0*/  FFMA.FTZ R14, R79, R118.reuse, R14 ;  /* 0x000000764f0e7223 */ /* 0x080fe2000001000e */
[----:B------:R-:W-:Y:S01]  /*0ed0*/  FADD.FTZ R13, R118, R13 ;  /* 0x0000000d760d7221 */ /* 0x000fe20000010000 */
        /* <DEDUP_REMOVED lines=43> */
.L_x_1181:
[----:B------:R-:W-:Y:S05]  /*1190*/  BSYNC.RECONVERGENT B0 ;  /* 0x0000000000007941 */ /* 0x000fea0003800200 */
.L_x_1180:
        /* <DEDUP_REMOVED lines=90> */
.L_x_1184:
        /* <DEDUP_REMOVED lines=9> */
[--C-:B------:R-:W-:Y:S01]  /*17d0*/  FFMA.FTZ R69, R69, UR11, R113.reuse ;  /* 0x0000000b45457c23 */ /* 0x100fe20008010071 */
[--C-:B------:R-:W-:Y:S01]  /*17e0*/  FFMA.FTZ R78, R78, UR11, R113.reuse ;  /* 0x0000000b4e4e7c23 */ /* 0x100fe20008010071 */
[--C-:B------:R-:W-:Y:S01]  /*17f0*/  FFMA.FTZ R82, R82, UR11, R113.reuse ;  /* 0x0000000b52527c23 */ /* 0x100fe20008010071 */
[----:B------:R-:W-:Y:S01]  /*1800*/  FFMA.FTZ R52, R68, UR11, R113 ;  /* 0x0000000b44347c23 */ /* 0x000fe20008010071 */
[----:B------:R-:W-:Y:S01]  /*1810*/  FMUL.FTZ R53, R54, UR7 ;  /* 0x0000000736357c20 */ /* 0x000fe20008410000 */
[----:B-----5:R-:W-:Y:S01]  /*1820*/  LOP3.LUT P5, RZ, R125, 0xff0000, RZ, 0xc0, !PT ;  /* 0x00ff00007dff7812 */ /* 0x020fe200078ac0ff */
[----:B------:R-:W-:Y:S01]  /*1830*/  FMUL.FTZ R55, R71, UR10 ;  /* 0x0000000a47377c20 */ /* 0x000fe20008410000 */
[----:B------:R-:W-:Y:S01]  /*1840*/  FMUL.FTZ R56, R0, UR10 ;  /* 0x0000000a00387c20 */ /* 0x000fe20008410000 */
[----:B------:R-:W-:Y:S01]  /*1850*/  FADD.FTZ R69, R66, -R69 ;  /* 0x8000004542457221 */ /* 0x000fe20000010000 */
[----:B------:R-:W-:Y:S01]  /*1860*/  ISETP.GE.U32.AND P2, PT, R124, RZ, PT ;  /* 0x000000ff7c00720c */ /* 0x000fe20003f46070 */
[----:B------:R-:W-:Y:S01]  /*1870*/  FMUL.FTZ R58, R58, UR10 ;  /* 0x0000000a3a3a7c20 */ /* 0x000fe20008410000 */
[----:B------:R-:W-:Y:S01]  /*1880*/  FADD.FTZ R57, R121, -R78 ;  /* 0x8000004e79397221 */ /* 0x000fe20000010000 */
        /* <DEDUP_REMOVED lines=33> */
.L_x_1183:
        /* <DEDUP_REMOVED lines=10> */
[----:B------:R-:W-:Y:S01]  /*1b40*/  FFMA.FTZ R0, R0, UR11, R113 ;  /* 0x0000000b00007c23 */ /* 0x000fe20008010071 */
[----:B------:R-:W-:Y:S01]  /*1b50*/  FADD.FTZ R67, R67, -R70 ;  /* 0x8000004643437221 */ /* 0x000fe20000010000 */
[----:B-----5:R-:W-:Y:S01]  /*1b60*/  ISETP.GE.U32.AND P2, PT, R124, RZ, PT ;  /* 0x000000ff7c00720c */ /* 0x020fe20003f46070 */
[----:B------:R-:W-:Y:S01]  /*1b70*/  FFMA.FTZ R61, R64, UR10, R27 ;  /* 0x0000000a403d7c23 */ /* 0x000fe2000801001b */
[--C-:B------:R-:W-:Y:S01]  /*1b80*/  FFMA.FTZ R60, R78, UR11, R113.reuse ;  /* 0x0000000b4e3c7c23 */ /* 0x100fe20008010071 */
[----:B------:R-:W-:Y:S01]  /*1b90*/  FFMA.FTZ R80, R80, UR11, R113 ;  /* 0x0000000b50507c23 */ /* 0x000fe20008010071 */
[----:B------:R-:W-:Y:S01]  /*1ba0*/  FADD.FTZ R111, R111, -R68 ;  /* 0x800000446f6f7221 */ /* 0x000fe20000010000 */
[----:B------:R-:W-:Y:S01]  /*1bb0*/  FADD.FTZ R66, R66, -R69 ;  /* 0x8000004542427221 */ /* 0x000fe20000010000 */
[----:B------:R-:W-:Y:S01]  /*1bc0*/  FFMA.FTZ R62, R82, UR11, R113 ;  /* 0x0000000b523e7c23 */ /* 0x000fe20008010071 */
[----:B------:R-:W-:Y:S01]  /*1bd0*/  FADD.FTZ R109, R109, -R0 ;  /* 0x800000006d6d7221 */ /* 0x000fe20000010000 */
[----:B------:R-:W-:Y:S01]  /*1be0*/  FMUL.FTZ R61, R61, UR7 ;  /* 0x000000073d3d7c20 */ /* 0x000fe20008410000 */
[----:B------:R-:W-:Y:S01]  /*1bf0*/  FFMA.FTZ R0, R67, UR10, R26 ;  /* 0x0000000a43007c23 */ /* 0x000fe2000801001a */
[----:B------:R-:W-:Y:S01]  /*1c00*/  ISETP.GE.U32.AND.EX P2, PT, R125, 0x1000000, PT, P2 ;  /* 0x010000007d00780c */ /* 0x000fe20003f46120 */
[----:B------:R-:W-:Y:S01]  /*1c10*/  FADD.FTZ R60, R121, -R60 ;  /* 0x8000003c793c7221 */ /* 0x000fe20000010000 */
[----:B------:R-:W-:Y:S01]  /*1c20*/  FADD.FTZ R65, R65, -R80 ;  /* 0x8000005041417221 */ /* 0x000fe20000010000 */
[----:B------:R-:W-:Y:S01]  /*1c30*/  FFMA.FTZ R111, R111, UR10, R24 ;  /* 0x0000000a6f6f7c23 */ /* 0x000fe20008010018 */
[----:B------:R-:W-:Y:S01]  /*1c40*/  FFMA.FTZ R66, R66, UR10, R25 ;  /* 0x0000000a42427c23 */ /* 0x000fe20008010019 */
[----:B------:R-:W-:Y:S01]  /*1c50*/  FADD.FTZ R62, R119, -R62 ;  /* 0x8000003e773e7221 */ /* 0x000fe20000010000 */
[----:B------:R-:W-:Y:S01]  /*1c60*/  FMUL.FTZ R64, R0, UR7 ;  /* 0x0000000700407c20 */ /* 0x000fe20008410000 */
[----:B------:R-:W-:Y:S01]  /*1c70*/  FSEL R63, R61, RZ, P2 ;  /* 0x000000ff3d3f7208 */ /* 0x000fe20001000000 */
[----:B------:R-:W-:Y:S01]  /*1c80*/  FMUL.FTZ R0, R111, UR7 ;  /* 0x000000076f007c20 */ /* 0x000fe20008410000 */
[----:B------:R-:W-:Y:S01]  /*1c90*/  FFMA.FTZ R61, R60, UR10, R29 ;  /* 0x0000000a3c3d7c23 */ /* 0x000fe2000801001d */
[----:B------:R-:W-:Y:S01]  /*1ca0*/  FFMA.FTZ R65, R65, UR10, R30 ;  /* 0x0000000a41417c23 */ /* 0x000fe2000801001e */
[----:B------:R-:W-:Y:S01]  /*1cb0*/  FMUL.FTZ R66, R66, UR7 ;  /* 0x0000000742427c20 */ /* 0x000fe20008410000 */
[C---:B------:R-:W-:Y:S01]  /*1cc0*/  LOP3.LUT P3, RZ, R125.reuse, 0xff0000, RZ, 0xc0, !PT ;  /* 0x00ff00007dff7812 */ /* 0x040fe2000786c0ff */
[----:B------:R-:W-:Y:S01]  /*1cd0*/  FFMA.FTZ R62, R62, UR10, R31 ;  /* 0x0000000a3e3e7c23 */ /* 0x000fe2000801001f */
[----:B------:R-:W-:Y:S01]  /*1ce0*/  LOP3.LUT P5, RZ, R125, 0xff, RZ, 0xc0, !PT ;  /* 0x000000ff7dff7812 */ /* 0x000fe200078ac0ff */
[----:B------:R-:W-:Y:S01]  /*1cf0*/  FFMA.FTZ R60, R109, UR10, R28 ;  /* 0x0000000a6d3c7c23 */ /* 0x000fe2000801001c */
        /* <DEDUP_REMOVED lines=21> */
.L_x_1186:
[--C-:B------:R-:W-:Y:S01]  /*1e50*/  FFMA.FTZ R70, R70, UR11, R113.reuse ;  /* 0x0000000b46467c23 */ /* 0x100fe20008010071 */
[--C-:B------:R-:W-:Y:S01]  /*1e60*/  FFMA.FTZ R71, R71, UR11, R113.reuse ;  /* 0x0000000b47477c23 */ /* 0x100fe20008010071 */
[--C-:B------:R-:W-:Y:S01]  /*1e70*/  FFMA.FTZ R0, R0, UR11, R113.reuse ;  /* 0x0000000b00007c23 */ /* 0x100fe20008010071 */
[----:B------:R-:W-:Y:S01]  /*1e80*/  FFMA.FTZ R80, R80, UR11, R113 ;  /* 0x0000000b50507c23 */ /* 0x000fe20008010071 */
[----:B------:R-:W-:Y:S01]  /*1e90*/  FADD.FTZ R67, R67, -R70 ;  /* 0x8000004643437221 */ /* 0x000fe20000010000 */
[----:B------:R-:W-:Y:S01]  /*1ea0*/  FADD.FTZ R64, R64, -R71 ;  /* 0x8000004740407221 */ /* 0x000fe20000010000 */
[----:B------:R-:W-:Y:S01]  /*1eb0*/  FADD.FTZ R109, R109, -R0 ;  /* 0x800000006d6d7221 */ /* 0x000fe20000010000 */
[----:B-----5:R-:W-:Y:S01]  /*1ec0*/  ISETP.GE.U32.AND P2, PT, R124, RZ, PT ;  /* 0x000000ff7c00720c */ /* 0x020fe20003f46070 */
[----:B------:R-:W-:Y:S01]  /*1ed0*/  FFMA.FTZ R54, R67, UR10, R26 ;  /* 0x0000000a43367c23 */ /* 0x000fe2000801001a */
[----:B------:R-:W-:Y:S01]  /*1ee0*/  FFMA.FTZ R55, R64, UR10, R27 ;  /* 0x0000000a40377c23 */ /* 0x000fe2000801001b */
[--C-:B------:R-:W-:Y:S01]  /*1ef0*/  FFMA.FTZ R52, R78, UR11, R113.reuse ;  /* 0x0000000b4e347c23 */ /* 0x100fe20008010071 */
[----:B------:R-:W-:Y:S01]  /*1f00*/  FADD.FTZ R65, R65, -R80 ;  /* 0x8000005041417221 */ /* 0x000fe20000010000 */
        /* <DEDUP_REMOVED lines=8> */
[----:B------:R-:W-:Y:S01]  /*1f90*/  FADD.FTZ R52, R121, -R52 ;  /* 0x8000003479347221 */ /* 0x000fe20000010000 */
[----:B------:R-:W-:Y:S01]  /*1fa0*/  FADD.FTZ R66, R66, -R69 ;  /* 0x8000004542427221 */ /* 0x000fe20000010000 */
[----:B------:R-:W-:Y:S01]  /*1fb0*/  FFMA.FTZ R58, R65, UR10, R30 ;  /* 0x0000000a413a7c23 */ /* 0x000fe2000801001e */
[----:B------:R-:W-:Y:S01]  /*1fc0*/  FADD.FTZ R60, R119, -R60 ;  /* 0x8000003c773c7221 */ /* 0x000fe20000010000 */
[----:B------:R-:W-:Y:S01]  /*1fd0*/  FADD.FTZ R111, R111, -R68 ;  /* 0x800000446f6f7221 */ /* 0x000fe20000010000 */
[----:B------:R-:W-:Y:S01]  /*1fe0*/  FMUL.FTZ R0, R56, UR7 ;  /* 0x0000000738007c20 */ /* 0x000fe20008410000 */
[----:B------:R-:W-:Y:S01]  /*1ff0*/  FSEL R69, R57, RZ, P2 ;  /* 0x000000ff39457208 */ /* 0x000fe20001000000 */
[----:B------:R-:W-:Y:S01]  /*2000*/  FFMA.FTZ R57, R52, UR10, R29 ;  /* 0x0000000a34397c23 */ /* 0x000fe2000801001d */
[----:B------:R-:W-:Y:S01]  /*2010*/  FSEL R68, R53, RZ, P5 ;  /* 0x000000ff35447208 */ /* 0x000fe20002800000 */
[----:B------:R-:W-:Y:S01]  /*2020*/  FFMA.FTZ R53, R66, UR10, R25 ;  /* 0x0000000a42357c23 */ /* 0x000fe20008010019 */
[----:B------:R-:W-:Y:S01]  /*2030*/  LOP3.LUT P3, RZ, R124, 0xff, RZ, 0xc0, !PT ;  /* 0x000000ff7cff7812 */ /* 0x000fe2000786c0ff */
        /* <DEDUP_REMOVED lines=23> */
.L_x_1182:
        /* <DEDUP_REMOVED lines=36> */
[----:B------:R-:W-:Y:S01]  /*23f0*/  LOP3.LUT P6, RZ, R89, 0xff0000, RZ, 0xc0, !PT ;  /* 0x00ff000059ff7812 */ /* 0x000fe200078cc0ff */
[----:B------:R-:W-:Y:S01]  /*2400*/  FADD.FTZ R82, R119, -R82 ;  /* 0x8000005277527221 */ /* 0x000fe20000010000 */
[----:B------:R-:W-:Y:S01]  /*2410*/  ISETP.GE.U32.AND.EX P2, PT, R89, 0x1000000, PT, P2 ;  /* 0x010000005900780c */ /* 0x000fe20003f46120 */
[----:B------:R-:W-:Y:S01]  /*2420*/  FFMA.FTZ R78, R78, UR11, R113 ;  /* 0x0000000b4e4e7c23 */ /* 0x000fe20008010071 */
[----:B------:R-:W-:Y:S01]  /*2430*/  LOP3.LUT P5, RZ, R124, 0xff0000, RZ, 0xc0, !PT ;  /* 0x00ff00007cff7812 */ /* 0x000fe200078ac0ff */
[----:B------:R-:W-:Y:S01]  /*2440*/  FADD.FTZ R109, R109, -R0 ;  /* 0x800000006d6d7221 */ /* 0x000fe20000010000 */
[C---:B------:R-:W-:Y:S01]  /*2450*/  FSEL R32, R70.reuse, RZ, P3 ;  /* 0x000000ff46207208 */ /* 0x040fe20001800000 */
[----:B------:R-:W-:Y:S01]  /*2460*/  FMUL.FTZ R69, R69, UR7 ;  /* 0x0000000745457c20 */ /* 0x000fe20008410000 */
        /* <DEDUP_REMOVED lines=14> */
[----:B------:R-:W-:-:S02]  /*2550*/  FSEL R61, R68, RZ, P3 ;  /* 0x000000ff443d7208 */ /* 0x000fc40001800000 */
[----:B------:R-:W-:Y:S02]  /*2560*/  FSEL R34, R69, RZ, P2 ;  /* 0x000000ff45227208 */ /* 0x000fe40001000000 */
[----:B------:R-:W-:Y:S02]  /*2570*/  FSEL R60, R65, RZ, P5 ;  /* 0x000000ff413c7208 */ /* 0x000fe40002800000 */
[----:B------:R-:W-:Y:S02]  /*2580*/  LOP3.LUT P5, RZ, R88, 0xff000000, RZ, 0xc0, !PT ;  /* 0xff00000058ff7812 */ /* 0x000fe400078ac0ff */
[----:B------:R-:W-:Y:S02]  /*2590*/  LOP3.LUT P6, RZ, R125, 0xff00, RZ, 0xc0, !PT ;  /* 0x0000ff007dff7812 */ /* 0x000fe400078cc0ff */
[----:B------:R-:W-:Y:S02]  /*25a0*/  LOP3.LUT P3, RZ, R124, 0xff000000, RZ, 0xc0, !PT ;  /* 0xff0000007cff7812 */ /* 0x000fe4000786c0ff */
[----:B------:R-:W-:-:S02]  /*25b0*/  F2FP.BF16.F32.PACK_AB R34, R34, R61 ;  /* 0x0000003d2222723e */ /* 0x000fc400000010ff */
[C---:B------:R-:W-:Y:S02]  /*25c0*/  FSEL R61, R82.reuse, RZ, P5 ;  /* 0x000000ff523d7208 */ /* 0x040fe40002800000 */
[----:B------:R-:W-:Y:S02]  /*25d0*/  FSEL R33, R69, RZ, P6 ;  /* 0x000000ff45217208 */ /* 0x000fe40003000000 */
[----:B------:R-:W-:Y:S02]  /*25e0*/  FSEL R67, R82, RZ, P3 ;  /* 0x000000ff52437208 */ /* 0x000fe40001800000 */
[----:B------:R-:W-:Y:S02]  /*25f0*/  LOP3.LUT P5, RZ, R88, 0xff, RZ, 0xc0, !PT ;  /* 0x000000ff58ff7812 */ /* 0x000fe400078ac0ff */
[C---:B------:R-:W-:Y:S02]  /*2600*/  LOP3.LUT P6, RZ, R124.reuse, 0xff00, RZ, 0xc0, !PT ;  /* 0x0000ff007cff7812 */ /* 0x040fe400078cc0ff */
[----:B------:R-:W-:-:S02]  /*2610*/  LOP3.LUT P2, RZ, R124, 0xff, RZ, 0xc0, !PT ;  /* 0x000000ff7cff7812 */ /* 0x000fc4000784c0ff */
[----:B------:R-:W-:Y:S02]  /*2620*/  LOP3.LUT P3, RZ, R88, 0xff00, RZ, 0xc0, !PT ;  /* 0x0000ff0058ff7812 */ /* 0x000fe4000786c0ff */
        /* <DEDUP_REMOVED lines=11> */
.L_x_1188:
[--C-:B------:R-:W-:Y:S01]  /*26e0*/  FFMA.FTZ R70, R70, UR11, R113.reuse ;  /* 0x0000000b46467c23 */ /* 0x100fe20008010071 */
[--C-:B------:R-:W-:Y:S01]  /*26f0*/  FFMA.FTZ R71, R71, UR11, R113.reuse ;  /* 0x0000000b47477c23 */ /* 0x100fe20008010071 */
[--C-:B------:R-:W-:Y:S01]  /*2700*/  FFMA.FTZ R68, R68, UR11, R113.reuse ;  /* 0x0000000b44447c23 */ /* 0x100fe20008010071 */
[----:B------:R-:W-:Y:S01]  /*2710*/  FFMA.FTZ R69, R69, UR11, R113 ;  /* 0x0000000b45457c23 */ /* 0x000fe20008010071 */
[----:B------:R-:W-:Y:S01]  /*2720*/  FADD.FTZ R70, R67, -R70 ;  /* 0x8000004643467221 */ /* 0x000fe20000010000 */
[----:B------:R-:W-:Y:S01]  /*2730*/  FADD.FTZ R71, R64, -R71 ;  /* 0x8000004740477221 */ /* 0x000fe20000010000 */
[----:B------:R-:W-:Y:S01]  /*2740*/  FADD.FTZ R68, R111, -R68 ;  /* 0x800000446f447221 */ /* 0x000fe20000010000 */
[----:B------:R-:W-:Y:S01]  /*2750*/  FFMA.FTZ R58, R80, UR11, R113 ;  /* 0x0000000b503a7c23 */ /* 0x000fe20008010071 */
[----:B------:R-:W-:Y:S01]  /*2760*/  FMUL.FTZ R54, R70, UR10 ;  /* 0x0000000a46367c20 */ /* 0x000fe20008410000 */
[----:B-----5:R-:W-:Y:S01]  /*2770*/  LOP3.LUT P6, RZ, R125, 0xff0000, RZ, 0xc0, !PT ;  /* 0x00ff00007dff7812 */ /* 0x020fe200078cc0ff */
[----:B------:R-:W-:Y:S01]  /*2780*/  FMUL.FTZ R55, R71, UR10 ;  /* 0x0000000a47377c20 */ /* 0x000fe20008410000 */
[----:B------:R-:W-:Y:S01]  /*2790*/  LOP3.LUT P5, RZ, R89, 0xff0000, RZ, 0xc0, !PT ;  /* 0x00ff000059ff7812 */ /* 0x000fe200078ac0ff */
[----:B------:R-:W-:Y:S01]  /*27a0*/  FMUL.FTZ R32, R54, UR7 ;  /* 0x0000000736207c20 */ /* 0x000fe20008410000 */
[----:B------:R-:W-:Y:S01]  /*27b0*/  FADD.FTZ R69, R66, -R69 ;  /* 0x8000004542457221 */ /* 0x000fe20000010000 */
[----:B------:R-:W-:Y:S01]  /*27c0*/  ISETP.GE.U32.AND P2, PT, R124, RZ, PT ;  /* 0x000000ff7c00720c */ /* 0x000fe20003f46070 */
[----:B------:R-:W-:Y:S01]  /*27d0*/  FMUL.FTZ R52, R68, UR10 ;  /* 0x0000000a44347c20 */ /* 0x000fe20008410000 */
[----:B------:R-:W-:Y:S01]  /*27e0*/  ISETP.GE.U32.AND P3, PT, R88, RZ, PT ;  /* 0x000000ff5800720c */ /* 0x000fe20003f66070 */
[----:B------:R-:W-:Y:S01]  /*27f0*/  FADD.FTZ R58, R65, -R58 ;  /* 0x8000003a413a7221 */ /* 0x000fe20000010000 */
[C---:B------:R-:W-:Y:S01]  /*2800*/  FSEL R63, R32.reuse, RZ, P6 ;  /* 0x000000ff203f7208 */ /* 0x040fe20003000000 */
[----:B------:R-:W-:Y:S01]  /*2810*/  FMUL.FTZ R33, R55, UR7 ;  /* 0x0000000737217c20 */ /* 0x000fe20008410000 */
[----:B------:R-:W-:Y:S01]  /*2820*/  FSEL R56, R32, RZ, P5 ;  /* 0x000000ff20387208 */ /* 0x000fe20002800000 */
[----:B------:R-:W-:Y:S01]  /*2830*/  FMUL.FTZ R53, R69, UR10 ;  /* 0x0000000a45357c20 */ /* 0x000fe20008410000 */
[----:B------:R-:W-:Y:S01]  /*2840*/  ISETP.GE.U32.AND.EX P2, PT, R125, 0x1000000, PT, P2 ;  /* 0x010000007d00780c */ /* 0x000fe20003f46120 */
[----:B------:R-:W-:Y:S01]  /*2850*/  FMUL.FTZ R32, R52, UR7 ;  /* 0x0000000734207c20 */ /* 0x000fe20008410000 */
[----:B------:R-:W-:Y:S01]  /*2860*/  ISETP.GE.U32.AND.EX P3, PT, R89, 0x1000000, PT, P3 ;  /* 0x010000005900780c */ /* 0x000fe20003f66130 */
[----:B------:R-:W-:Y:S01]  /*2870*/  FMUL.FTZ R58, R58, UR10 ;  /* 0x0000000a3a3a7c20 */ /* 0x000fe20008410000 */
[----:B------:R-:W-:Y:S01]  /*2880*/  LOP3.LUT P6, RZ, R125, 0xff, RZ, 0xc0, !PT ;  /* 0x000000ff7dff7812 */ /* 0x000fe200078cc0ff */
[--C-:B------:R-:W-:Y:S01]  /*2890*/  FFMA.FTZ R82, R82, UR11, R113.reuse ;  /* 0x0000000b52527c23 */ /* 0x100fe20008010071 */
[----:B------:R-:W-:Y:S01]  /*28a0*/  LOP3.LUT P5, RZ, R89, 0xff, RZ, 0xc0, !PT ;  /* 0x000000ff59ff7812 */ /* 0x000fe200078ac0ff */
[----:B------:R-:W-:Y:S01]  /*28b0*/  FMUL.FTZ R35, R53, UR7 ;  /* 0x0000000735237c20 */ /* 0x000fe20008410000 */
[----:B------:R-:W-:Y:S01]  /*28c0*/  FSEL R60, R33, RZ, P2 ;  /* 0x000000ff213c7208 */ /* 0x000fe20001000000 */
[----:B------:R-:W-:Y:S01]  /*28d0*/  FADD.FTZ R82, R119, -R82 ;  /* 0x8000005277527221 */ /* 0x000fe20000010000 */
[----:B------:R-:W-:Y:S01]  /*28e0*/  FSEL R59, R33, RZ, P3 ;  /* 0x000000ff213b7208 */ /* 0x000fe20001800000 */
[--C-:B------:R-:W-:Y:S01]  /*28f0*/  FFMA.FTZ R78, R78, UR11, R113.reuse ;  /* 0x0000000b4e4e7c23 */ /* 0x100fe20008010071 */
[----:B------:R-:W-:Y:S01]  /*2900*/  LOP3.LUT P2, RZ, R125, 0xff00, RZ, 0xc0, !PT ;  /* 0x0000ff007dff7812 */ /* 0x000fe2000784c0ff */
[----:B------:R-:W-:Y:S01]  /*2910*/  FFMA.FTZ R0, R0, UR11, R113 ;  /* 0x0000000b00007c23 */ /* 0x000fe20008010071 */
[----:B------:R-:W-:Y:S01]  /*2920*/  LOP3.LUT P3, RZ, R89, 0xff00, RZ, 0xc0, !PT ;  /* 0x0000ff0059ff7812 */ /* 0x000fe2000786c0ff */
[----:B------:R-:W-:Y:S01]  /*2930*/  FADD.FTZ R78, R121, -R78 ;  /* 0x8000004e794e7221 */ /* 0x000fe20000010000 */
[C---:B------:R-:W-:Y:S01]  /*2940*/  FSEL R62, R32.reuse, RZ, P6 ;  /* 0x000000ff203e7208 */ /* 0x040fe20003000000 */
[----:B------:R-:W-:Y:S01]  /*2950*/  FADD.FTZ R0, R109, -R0 ;  /* 0x800000006d007221 */ /* 0x000fe20000010000 */
[----:B------:R-:W-:Y:S01]  /*2960*/  FSEL R34, R32, RZ, P5 ;  /* 0x000000ff20227208 */ /* 0x000fe20002800000 */
[----:B------:R-:W-:Y:S01]  /*2970*/  FMUL.FTZ R32, R58, UR7 ;  /* 0x000000073a207c20 */ /* 0x000fe20008410000 */
[----:B------:R-:W-:-:S02]  /*2980*/  LOP3.LUT P6, RZ, R124, 0xff0000, RZ, 0xc0, !PT ;  /* 0x00ff00007cff7812 */ /* 0x000fc400078cc0ff */
[C---:B------:R-:W-:Y:S02]  /*2990*/  FSEL R33, R35.reuse, RZ, P2 ;  /* 0x000000ff23217208 */ /* 0x040fe40001000000 */
[----:B------:R-:W-:Y:S02]  /*29a0*/  FSEL R57, R35, RZ, P3 ;  /* 0x000000ff23397208 */ /* 0x000fe40001800000 */
[----:B------:R-:W-:Y:S01]  /*29b0*/  F2FP.BF16.F32.PACK_AB R35, R59, R56 ;  /* 0x000000383b23723e */ /* 0x000fe200000010ff */
[----:B------:R-:W-:Y:S01]  /*29c0*/  FMUL.FTZ R59, R82, UR10 ;  /* 0x0000000a523b7c20 */ /* 0x000fe20008410000 */
[----:B------:R-:W-:Y:S01]  /*29d0*/  FSEL R61, R32, RZ, P6 ;  /* 0x000000ff203d7208 */ /* 0x000fe20003000000 */
[----:B------:R-:W-:Y:S01]  /*29e0*/  FMUL.FTZ R56, R0, UR10 ;  /* 0x0000000a00387c20 */ /* 0x000fe20008410000 */
[----:B------:R-:W-:Y:S02]  /*29f0*/  LOP3.LUT P6, RZ, R88, 0xff0000, RZ, 0xc0, !PT ;  /* 0x00ff000058ff7812 */ /* 0x000fe400078cc0ff */
[----:B------:R-:W-:Y:S01]  /*2a00*/  F2FP.BF16.F32.PACK_AB R63, R60, R63 ;  /* 0x0000003f3c3f723e */ /* 0x000fe200000010ff */
[----:B------:R-:W-:Y:S01]  /*2a10*/  FMUL.FTZ R60, R59, UR7 ;  /* 0x000000073b3c7c20 */ /* 0x000fe20008410000 */
[----:B------:R-:W-:Y:S01]  /*2a20*/  F2FP.BF16.F32.PACK_AB R34, R57, R34 ;  /* 0x000000223922723e */ /* 0x000fe200000010ff */
        /* <DEDUP_REMOVED lines=8> */
[----:B------:R-:W-:Y:S02]  /*2ab0*/  LOP3.LUT P5, RZ, R88, 0xff00, RZ, 0xc0, !PT ;  /* 0x0000ff0058ff7812 */ /* 0x000fe400078ac0ff */
[----:B------:R-:W-:Y:S02]  /*2ac0*/  FSEL R69, R60, RZ, P6 ;  /* 0x000000ff3c457208 */ /* 0x000fe40003000000 */
[----:B------:R-:W-:Y:S02]  /*2ad0*/  LOP3.LUT P3, RZ, R124, 0xff, RZ, 0xc0, !PT ;  /* 0x000000ff7cff7812 */ /* 0x000fe4000786c0ff */
[----:B------:R-:W-:-:S02]  /*2ae0*/  LOP3.LUT P6, RZ, R88, 0xff, RZ, 0xc0, !PT ;  /* 0x000000ff58ff7812 */ /* 0x000fc400078cc0ff */
        /* <DEDUP_REMOVED lines=10> */
.L_x_1187:
        /* <DEDUP_REMOVED lines=11> */
[----:B------:R-:W-:Y:S01]  /*2c40*/  FFMA.FTZ R70, R70, UR11, R113 ;  /* 0x0000000b46467c23 */ /* 0x000fe20008010071 */
[----:B------:R-:W-:Y:S01]  /*2c50*/  ISETP.GE.U32.AND.EX P5, PT, R125, 0x1000000, PT, P2 ;  /* 0x010000007d00780c */ /* 0x000fe20003fa6120 */
[----:B------:R-:W-:Y:S01]  /*2c60*/  FFMA.FTZ R64, R64, UR10, R27 ;  /* 0x0000000a40407c23 */ /* 0x000fe2000801001b */
[----:B------:R-:W-:Y:S01]  /*2c70*/  FFMA.FTZ R111, R111, UR10, R24 ;  /* 0x0000000a6f6f7c23 */ /* 0x000fe20008010018 */
[----:B------:R-:W-:Y:S01]  /*2c80*/  FADD.FTZ R65, R65, -R80 ;  /* 0x8000005041417221 */ /* 0x000fe20000010000 */
[----:B------:R-:W-:Y:S01]  /*2c90*/  FADD.FTZ R67, R67, -R70 ;  /* 0x8000004643437221 */ /* 0x000fe20000010000 */
[----:B------:R-:W-:Y:S01]  /*2ca0*/  FMUL.FTZ R64, R64, UR7 ;  /* 0x0000000740407c20 */ /* 0x000fe20008410000 */
[----:B------:R-:W-:Y:S01]  /*2cb0*/  FFMA.FTZ R69, R69, UR11, R113 ;  /* 0x0000000b45457c23 */ /* 0x000fe20008010071 */
[----:B------:R-:W-:Y:S01]  /*2cc0*/  FMUL.FTZ R111, R111, UR7 ;  /* 0x000000076f6f7c20 */ /* 0x000fe20008410000 */
[----:B------:R-:W-:Y:S01]  /*2cd0*/  FFMA.FTZ R67, R67, UR10, R26 ;  /* 0x0000000a43437c23 */ /* 0x000fe2000801001a */
[----:B------:R-:W-:Y:S01]  /*2ce0*/  FFMA.FTZ R65, R65, UR10, R30 ;  /* 0x0000000a41417c23 */ /* 0x000fe2000801001e */
[----:B------:R-:W-:Y:S01]  /*2cf0*/  FSEL R63, R64, RZ, P5 ;  /* 0x000000ff403f7208 */ /* 0x000fe20002800000 */
[----:B------:R-:W-:Y:S01]  /*2d00*/  FADD.FTZ R66, R66, -R69 ;  /* 0x8000004542427221 */ /* 0x000fe20000010000 */
[----:B------:R-:W-:Y:S01]  /*2d10*/  LOP3.LUT P5, RZ, R125, 0xff, RZ, 0xc0, !PT ;  /* 0x000000ff7dff7812 */ /* 0x000fe200078ac0ff */
[--C-:B------:R-:W-:Y:S01]  /*2d20*/  FFMA.FTZ R82, R82, UR11, R113.reuse ;  /* 0x0000000b52527c23 */ /* 0x100fe20008010071 */
[----:B------:R-:W-:Y:S01]  /*2d30*/  ISETP.GE.U32.AND P2, PT, R88, RZ, PT ;  /* 0x000000ff5800720c */ /* 0x000fe20003f46070 */
[----:B------:R-:W-:Y:S01]  /*2d40*/  FMUL.FTZ R67, R67, UR7 ;  /* 0x0000000743437c20 */ /* 0x000fe20008410000 */
[----:B------:R-:W-:Y:S01]  /*2d50*/  FSEL R62, R111, RZ, P5 ;  /* 0x000000ff6f3e7208 */ /* 0x000fe20002800000 */
[----:B------:R-:W-:Y:S01]  /*2d60*/  FFMA.FTZ R0, R0, UR11, R113 ;  /* 0x0000000b00007c23 */ /* 0x000fe20008010071 */
[----:B------:R-:W-:Y:S01]  /*2d70*/  FMUL.FTZ R65, R65, UR7 ;  /* 0x0000000741417c20 */ /* 0x000fe20008410000 */
[----:B------:R-:W-:Y:S01]  /*2d80*/  LOP3.LUT P3, RZ, R125, 0xff0000, RZ, 0xc0, !PT ;  /* 0x00ff00007dff7812 */ /* 0x000fe2000786c0ff */
[----:B------:R-:W-:Y:S01]  /*2d90*/  FFMA.FTZ R66, R66, UR10, R25 ;  /* 0x0000000a42427c23 */ /* 0x000fe20008010019 */
        /* <DEDUP_REMOVED lines=9> */
[----:B------:R-:W-:Y:S01]  /*2e30*/  FFMA.FTZ R82, R82, UR10, R31 ;  /* 0x0000000a52527c23 */ /* 0x000fe2000801001f */
        /* <DEDUP_REMOVED lines=19> */
[----:B------:R-:W-:Y:S02]  /*2f70*/  FSEL R61, R82, RZ, P5 ;  /* 0x000000ff523d7208 */ /* 0x000fe40002800000 */
        /* <DEDUP_REMOVED lines=17> */
.L_x_1189:
        /* <DEDUP_REMOVED lines=8> */
[----:B-----5:R-:W-:Y:S01]  /*3110*/  FFMA.FTZ R54, R67, UR10, R26 ;  /* 0x0000000a43367c23 */ /* 0x020fe2000801001a */
[----:B------:R-:W-:Y:S01]  /*3120*/  LOP3.LUT P6, RZ, R125, 0xff0000, RZ, 0xc0, !PT ;  /* 0x00ff00007dff7812 */ /* 0x000fe200078cc0ff */
[----:B------:R-:W-:Y:S01]  /*3130*/  FFMA.FTZ R55, R64, UR10, R27 ;  /* 0x0000000a40377c23 */ /* 0x000fe2000801001b */
[----:B------:R-:W-:Y:S01]  /*3140*/  LOP3.LUT P5, RZ, R89, 0xff0000, RZ, 0xc0, !PT ;  /* 0x00ff000059ff7812 */ /* 0x000fe200078ac0ff */
[----:B------:R-:W-:Y:S01]  /*3150*/  FMUL.FTZ R32, R54, UR7 ;  /* 0x0000000736207c20 */ /* 0x000fe20008410000 */
[----:B------:R-:W-:Y:S01]  /*3160*/  FADD.FTZ R66, R66, -R69 ;  /* 0x8000004542427221 */ /* 0x000fe20000010000 */
[----:B------:R-:W-:Y:S01]  /*3170*/  ISETP.GE.U32.AND P2, PT, R124, RZ, PT ;  /* 0x000000ff7c00720c */ /* 0x000fe20003f46070 */
[----:B------:R-:W-:Y:S01]  /*3180*/  FFMA.FTZ R52, R111, UR10, R24 ;  /* 0x0000000a6f347c23 */ /* 0x000fe20008010018 */
[----:B------:R-:W-:Y:S01]  /*3190*/  ISETP.GE.U32.AND P3, PT, R88, RZ, PT ;  /* 0x000000ff5800720c */ /* 0x000fe20003f66070 */
[----:B------:R-:W-:Y:S01]  /*31a0*/  FADD.FTZ R65, R65, -R80 ;  /* 0x8000005041417221 */ /* 0x000fe20000010000 */
[C---:B------:R-:W-:Y:S01]  /*31b0*/  FSEL R63, R32.reuse, RZ, P6 ;  /* 0x000000ff203f7208 */ /* 0x040fe20003000000 */
[----:B------:R-:W-:Y:S01]  /*31c0*/  FMUL.FTZ R33, R55, UR7 ;  /* 0x0000000737217c20 */ /* 0x000fe20008410000 */
[----:B------:R-:W-:Y:S01]  /*31d0*/  FSEL R56, R32, RZ, P5 ;  /* 0x000000ff20387208 */ /* 0x000fe20002800000 */
[----:B------:R-:W-:Y:S01]  /*31e0*/  FFMA.FTZ R53, R66, UR10, R25 ;  /* 0x0000000a42357c23 */ /* 0x000fe20008010019 */
[----:B------:R-:W-:Y:S01]  /*31f0*/  ISETP.GE.U32.AND.EX P2, PT, R125, 0x1000000, PT, P2 ;  /* 0x010000007d00780c */ /* 0x000fe20003f46120 */
[----:B------:R-:W-:Y:S01]  /*3200*/  FMUL.FTZ R32, R52, UR7 ;  /* 0x0000000734207c20 */ /* 0x000fe20008410000 */
[----:B------:R-:W-:Y:S01]  /*3210*/  ISETP.GE.U32.AND.EX P3, PT, R89, 0x1000000, PT, P3 ;  /* 0x010000005900780c */ /* 0x000fe20003f66130 */
[----:B------:R-:W-:Y:S01]  /*3220*/  FFMA.FTZ R58, R65, UR10, R30 ;  /* 0x0000000a413a7c23 */ /* 0x000fe2000801001e */
        /* <DEDUP_REMOVED lines=20> */
[----:B------:R-:W-:Y:S01]  /*3370*/  FFMA.FTZ R59, R82, UR10, R31 ;  /* 0x0000000a523b7c23 */ /* 0x000fe2000801001f */
[----:B------:R-:W-:Y:S01]  /*3380*/  FSEL R61, R32, RZ, P6 ;  /* 0x000000ff203d7208 */ /* 0x000fe20003000000 */
[----:B------:R-:W-:Y:S01]  /*3390*/  FFMA.FTZ R56, R109, UR10, R28 ;  /* 0x0000000a6d387c23 */ /* 0x000fe2000801001c */
[----:B------:R-:W-:Y:S02]  /*33a0*/  LOP3.LUT P6, RZ, R88, 0xff0000, RZ, 0xc0, !PT ;  /* 0x00ff000058ff7812 */ /* 0x000fe400078cc0ff */
[----:B------:R-:W-:Y:S01]  /*33b0*/  F2FP.BF16.F32.PACK_AB R63, R60, R63 ;  /* 0x0000003f3c3f723e */ /* 0x000fe200000010ff */
[----:B------:R-:W-:Y:S01]  /*33c0*/  FMUL.FTZ R60, R59, UR7 ;  /* 0x000000073b3c7c20 */ /* 0x000fe20008410000 */
[----:B------:R-:W-:Y:S01]  /*33d0*/  F2FP.BF16.F32.PACK_AB R34, R57, R34 ;  /* 0x000000223922723e */ /* 0x000fe200000010ff */
[----:B------:R-:W-:Y:S01]  /*33e0*/  FFMA.FTZ R57, R78, UR10, R29 ;  /* 0x0000000a4e397c23 */ /* 0x000fe2000801001d */
        /* <DEDUP_REMOVED lines=19> */
[----:B------:R-:W-:-:S07]  /*3520*/  F2FP.BF16.F32.PACK_AB R60, R65, R60 ;  /* 0x0000003c413c723e */ /* 0x000fce00000010ff */
.L_x_1185:
        /* <DEDUP_REMOVED lines=17> */
[----:B------:R-:W-:Y:S01]  /*3640*/  FFMA.FTZ R108, R108, UR11, R113 ;  /* 0x0000000b6c6c7c23 */ /* 0x000fe20008010071 */
[----:B------:R-:W-:Y:S01]  /*3650*/  LOP3.LUT P5, RZ, R123, 0xff0000, RZ, 0xc0, !PT ;  /* 0x00ff00007bff7812 */ /* 0x000fe200078ac0ff */
[----:B------:R-:W-:Y:S01]  /*3660*/  FADD.FTZ R83, R83, -R112 ;  /* 0x8000007053537221 */ /* 0x000fe20000010000 */
[----:B------:R-:W-:Y:S01]  /*3670*/  FADD.FTZ R118, R118, -R79 ;  /* 0x8000004f76767221 */ /* 0x000fe20000010000 */
[----:B------:R-:W-:Y:S01]  /*3680*/  FADD.FTZ R117, R117, -R108 ;  /* 0x8000006c75757221 */ /* 0x000fe20000010000 */
[----:B------:R-:W-:Y:S01]  /*3690*/  FFMA.FTZ R77, R77, UR11, R113 ;  /* 0x0000000b4d4d7c23 */ /* 0x000fe20008010071 */
[----:B0-----:R-:W-:Y:S01]  /*36a0*/  FFMA.FTZ R54, R83, UR10, R18 ;  /* 0x0000000a53367c23 */ /* 0x001fe20008010012 */
[----:B------:R-:W-:Y:S01]  /*36b0*/  LOP3.LUT P6, RZ, R91, 0xff0000, RZ, 0xc0, !PT ;  /* 0x00ff00005bff7812 */ /* 0x000fe200078cc0ff */
[----:B------:R-:W-:Y:S01]  /*36c0*/  FFMA.FTZ R55, R118, UR10, R19 ;  /* 0x0000000a76377c23 */ /* 0x000fe20008010013 */
[----:B------:R-:W-:Y:S01]  /*36d0*/  ISETP.GE.U32.AND P3, PT, R122, RZ, PT ;  /* 0x000000ff7a00720c */ /* 0x000fe20003f66070 */
[----:B------:R-:W-:Y:S01]  /*36e0*/  FMUL.FTZ R0, R54, UR7 ;  /* 0x0000000736007c20 */ /* 0x000fe20008410000 */
[----:B------:R-:W-:Y:S01]  /*36f0*/  FFMA.FTZ R52, R117, UR10, R16 ;  /* 0x0000000a75347c23 */ /* 0x000fe20008010010 */
[----:B------:R-:W-:Y:S01]  /*3700*/  FADD.FTZ R110, R110, -R77 ;  /* 0x8000004d6e6e7221 */ /* 0x000fe20000010000 */
[--C-:B------:R-:W-:Y:S01]  /*3710*/  FFMA.FTZ R75, R75, UR11, R113.reuse ;  /* 0x0000000b4b4b7c23 */ /* 0x100fe20008010071 */
[----:B------:R-:W-:Y:S01]  /*3720*/  FFMA.FTZ R74, R74, UR11, R113 ;  /* 0x0000000b4a4a7c23 */ /* 0x000fe20008010071 */
[----:B------:R-:W-:Y:S01]  /*3730*/  FSEL R63, R0, RZ, P5 ;  /* 0x000000ff003f7208 */ /* 0x000fe20002800000 */
[----:B------:R-:W-:Y:S01]  /*3740*/  FMUL.FTZ R32, R55, UR7 ;  /* 0x0000000737207c20 */ /* 0x000fe20008410000 */
[----:B------:R-:W-:Y:S01]  /*3750*/  ISETP.GE.U32.AND P5, PT, R90, RZ, PT ;  /* 0x000000ff5a00720c */ /* 0x000fe20003fa6070 */
[----:B------:R-:W-:Y:S01]  /*3760*/  FFMA.FTZ R53, R110, UR10, R17 ;  /* 0x0000000a6e357c23 */ /* 0x000fe20008010011 */
[----:B------:R-:W-:Y:S01]  /*3770*/  FSEL R35, R0, RZ, P6 ;  /* 0x000000ff00237208 */ /* 0x000fe20003000000 */
[----:B------:R-:W-:Y:S01]  /*3780*/  FMUL.FTZ R0, R52, UR7 ;  /* 0x0000000734007c20 */ /* 0x000fe20008410000 */
[----:B------:R-:W-:Y:S01]  /*3790*/  ISETP.GE.U32.AND.EX P3, PT, R123, 0x1000000, PT, P3 ;  /* 0x010000007b00780c */ /* 0x000fe20003f66130 */
[----:B------:R-:W-:Y:S01]  /*37a0*/  FADD.FTZ R114, R114, -R75 ;  /* 0x8000004b72727221 */ /* 0x000fe20000010000 */
        /* <DEDUP_REMOVED lines=18> */
[----:B------:R-:W-:Y:S01]  /*38d0*/  LOP3.LUT P5, RZ, R123, 0xff00, RZ, 0xc0, !PT ;  /* 0x0000ff007bff7812 */ /* 0x000fe200078ac0ff */
[----:B------:R-:W-:Y:S01]  /*38e0*/  FFMA.FTZ R57, R116, UR10, R21 ;  /* 0x0000000a74397c23 */ /* 0x000fe20008010015 */
[C---:B------:R-:W-:Y:S01]  /*38f0*/  LOP3.LUT P6, RZ, R122.reuse, 0xff000000, RZ, 0xc0, !PT ;  /* 0xff0000007aff7812 */ /* 0x040fe200078cc0ff */
[----:B------:R-:W-:Y:S01]  /*3900*/  FADD.FTZ R115, R115, -R72 ;  /* 0x8000004873737221 */ /* 0x000fe20000010000 */
[----:B------:R-:W-:-:S02]  /*3910*/  LOP3.LUT P3, RZ, R122, 0xff0000, RZ, 0xc0, !PT ;  /* 0x00ff00007aff7812 */ /* 0x000fc4000786c0ff */
[----:B------:R-:W-:Y:S01]  /*3920*/  FSEL R69, R32, RZ, P5 ;  /* 0x000000ff20457208 */ /* 0x000fe20002800000 */
[----:B------:R-:W-:Y:S01]  /*3930*/  FMUL.FTZ R32, R57, UR7 ;  /* 0x0000000739207c20 */ /* 0x000fe20008410000 */
[----:B------:R-:W-:Y:S02]  /*3940*/  FSEL R66, R34, RZ, P6 ;  /* 0x000000ff22427208 */ /* 0x000fe40003000000 */
[----:B------:R-:W-:Y:S02]  /*3950*/  LOP3.LUT P5, RZ, R90, 0xff0000, RZ, 0xc0, !PT ;  /* 0x00ff00005aff7812 */ /* 0x000fe400078ac0ff */
[----:B------:R-:W-:Y:S02]  /*3960*/  FSEL R61, R0, RZ, P3 ;  /* 0x000000ff003d7208 */ /* 0x000fe40001800000 */
[----:B------:R-:W-:Y:S01]  /*3970*/  F2FP.BF16.F32.PACK_AB R35, R56, R35 ;  /* 0x000000233823723e */ /* 0x000fe200000010ff */
[----:B------:R-:W-:Y:S01]  /*3980*/  FFMA.FTZ R56, R115, UR10, R20 ;  /* 0x0000000a73387c23 */ /* 0x000fe20008010014 */
        /* <DEDUP_REMOVED lines=20> */
.L_x_1192:
[--C-:B------:R-:W-:Y:S01]  /*3ad0*/  FFMA.FTZ R112, R112, UR11, R113.reuse ;  /* 0x0000000b70707c23 */ /* 0x100fe20008010071 */
        /* <DEDUP_REMOVED lines=17> */
[----:B0-----:R-:W-:Y:S01]  /*3bf0*/  FSEL R32, R118, RZ, P6 ;  /* 0x000000ff76207208 */ /* 0x001fe20003000000 */
[----:B------:R-:W-:Y:S01]  /*3c00*/  FMUL.FTZ R117, R117, UR7 ;  /* 0x0000000775757c20 */ /* 0x000fe20008410000 */
[----:B------:R-:W-:Y:S01]  /*3c10*/  FSEL R63, R83, RZ, P5 ;  /* 0x000000ff533f7208 */ /* 0x000fe20002800000 */
[----:B------:R-:W-:Y:S01]  /*3c20*/  FFMA.FTZ R110, R110, UR10, R17 ;  /* 0x0000000a6e6e7c23 */ /* 0x000fe20008010011 */
[----:B------:R-:W-:Y:S01]  /*3c30*/  LOP3.LUT P6, RZ, R91, 0xff0000, RZ, 0xc0, !PT ;  /* 0x00ff00005bff7812 */ /* 0x000fe200078cc0ff */
[----:B------:R-:W-:Y:S01]  /*3c40*/  FADD.FTZ R81, R81, -R74 ;  /* 0x8000004a51517221 */ /* 0x000fe20000010000 */
[----:B------:R-:W-:Y:S01]  /*3c50*/  LOP3.LUT P5, RZ, R123, 0xff, RZ, 0xc0, !PT ;  /* 0x000000ff7bff7812 */ /* 0x000fe200078ac0ff */
[----:B------:R-:W-:Y:S01]  /*3c60*/  FADD.FTZ R114, R114, -R75 ;  /* 0x8000004b72727221 */ /* 0x000fe20000010000 */
[----:B------:R-:W-:Y:S01]  /*3c70*/  ISETP.GE.U32.AND P3, PT, R90, RZ, PT ;  /* 0x000000ff5a00720c */ /* 0x000fe20003f66070 */
[----:B------:R-:W-:Y:S01]  /*3c80*/  FFMA.FTZ R73, R73, UR11, R113 ;  /* 0x0000000b49497c23 */ /* 0x000fe20008010071 */
[----:B------:R-:W-:Y:S01]  /*3c90*/  FSEL R35, R83, RZ, P6 ;  /* 0x000000ff53237208 */ /* 0x000fe20003000000 */
[----:B------:R-:W-:Y:S01]  /*3ca0*/  FMUL.FTZ R110, R110, UR7 ;  /* 0x000000076e6e7c20 */ /* 0x000fe20008410000 */
[----:B------:R-:W-:Y:S01]  /*3cb0*/  FSEL R62, R117, RZ, P5 ;  /* 0x000000ff753e7208 */ /* 0x000fe20002800000 */
[----:B------:R-:W-:Y:S01]  /*3cc0*/  FFMA.FTZ R81, R81, UR10, R22 ;  /* 0x0000000a51517c23 */ /* 0x000fe20008010016 */
[C---:B------:R-:W-:Y:S01]  /*3cd0*/  ISETP.GE.U32.AND.EX P3, PT, R91.reuse, 0x1000000, PT, P3 ;  /* 0x010000005b00780c */ /* 0x040fe20003f66130 */
        /* <DEDUP_REMOVED lines=39> */
[----:B------:R-:W-:Y:S02]  /*3f50*/  F2FP.BF16.F32.PACK_AB R32, R69, R32 ;  /* 0x000000204520723e */ /* 0x000fe400000010ff */
[----:B------:R-:W-:Y:S01]  /*3f60*/  F2FP.BF16.F32.PACK_AB R60, R67, R60 ;  /* 0x0000003c433c723e */ /* 0x000fe200000010ff */
[----:B------:R-:W-:Y:S06]  /*3f70*/  BRA `(.L_x_1193) ;  /* 0x0000001400c47947 */ /* 0x000fec0003800000 */
.L_x_1191:
        /* <DEDUP_REMOVED lines=9> */
[----:B0-----:R-:W-:Y:S01]  /*4010*/  FMUL.FTZ R54, R112, UR10 ;  /* 0x0000000a70367c20 */ /* 0x001fe20008410000 */
[----:B------:R-:W-:Y:S01]  /*4020*/  LOP3.LUT P6, RZ, R91, 0xff0000, RZ, 0xc0, !PT ;  /* 0x00ff00005bff7812 */ /* 0x000fe200078cc0ff */
[----:B------:R-:W-:Y:S01]  /*4030*/  FMUL.FTZ R55, R79, UR10 ;  /* 0x0000000a4f377c20 */ /* 0x000fe20008410000 */
[----:B------:R-:W-:Y:S01]  /*4040*/  ISETP.GE.U32.AND P3, PT, R122, RZ, PT ;  /* 0x000000ff7a00720c */ /* 0x000fe20003f66070 */
[----:B------:R-:W-:Y:S01]  /*4050*/  FMUL.FTZ R0, R54, UR7 ;  /* 0x0000000736007c20 */ /* 0x000fe20008410000 */
[----:B------:R-:W-:Y:S01]  /*4060*/  FMUL.FTZ R52, R108, UR10 ;  /* 0x0000000a6c347c20 */ /* 0x000fe20008410000 */
[----:B------:R-:W-:Y:S01]  /*4070*/  FADD.FTZ R77, R110, -R77 ;  /* 0x8000004d6e4d7221 */ /* 0x000fe20000010000 */
[--C-:B------:R-:W-:Y:S01]  /*4080*/  FFMA.FTZ R75, R75, UR11, R113.reuse ;  /* 0x0000000b4b4b7c23 */ /* 0x100fe20008010071 */
[----:B------:R-:W-:Y:S01]  /*4090*/  FFMA.FTZ R74, R74, UR11, R113 ;  /* 0x0000000b4a4a7c23 */ /* 0x000fe20008010071 */
[----:B------:R-:W-:Y:S01]  /*40a0*/  FSEL R63, R0, RZ, P5 ;  /* 0x000000ff003f7208 */ /* 0x000fe20002800000 */
[----:B------:R-:W-:Y:S01]  /*40b0*/  FMUL.FTZ R32, R55, UR7 ;  /* 0x0000000737207c20 */ /* 0x000fe20008410000 */
[----:B------:R-:W-:Y:S01]  /*40c0*/  ISETP.GE.U32.AND P5, PT, R90, RZ, PT ;  /* 0x000000ff5a00720c */ /* 0x000fe20003fa6070 */
[----:B------:R-:W-:Y:S01]  /*40d0*/  FMUL.FTZ R53, R77, UR10 ;  /* 0x0000000a4d357c20 */ /* 0x000fe20008410000 */
        /* <DEDUP_REMOVED lines=8> */
[C---:B------:R-:W-:Y:S01]  /*4160*/  FSEL R68, R32.reuse, RZ, P3 ;  /* 0x000000ff20447208 */ /* 0x040fe20001800000 */
[----:B------:R-:W-:Y:S01]  /*4170*/  FMUL.FTZ R59, R75, UR10 ;  /* 0x0000000a4b3b7c20 */ /* 0x000fe20008410000 */
[----:B------:R-:W-:Y:S01]  /*4180*/  FSEL R56, R32, RZ, P5 ;  /* 0x000000ff20387208 */ /* 0x000fe20002800000 */
[----:B------:R-:W-:Y:S01]  /*4190*/  FMUL.FTZ R32, R53, UR7 ;  /* 0x0000000735207c20 */ /* 0x000fe20008410000 */
[----:B------:R-:W-:Y:S01]  /*41a0*/  FSEL R62, R0, RZ, P6 ;  /* 0x000000ff003e7208 */ /* 0x000fe20003000000 */
[----:B------:R-:W-:Y:S01]  /*41b0*/  FMUL.FTZ R58, R74, UR10 ;  /* 0x0000000a4a3a7c20 */ /* 0x000fe20008410000 */
        /* <DEDUP_REMOVED lines=9> */
[----:B------:R-:W-:Y:S01]  /*4250*/  FMUL.FTZ R57, R73, UR10 ;  /* 0x0000000a49397c20 */ /* 0x000fe20008410000 */
        /* <DEDUP_REMOVED lines=30> */
.L_x_1194:
        /* <DEDUP_REMOVED lines=9> */
[----:B------:R-:W-:Y:S01]  /*44d0*/  FMUL.FTZ R79, R79, UR10 ;  /* 0x0000000a4f4f7c20 */ /* 0x000fe20008410000 */
[----:B------:R-:W-:Y:S01]  /*44e0*/  ISETP.GE.U32.AND.EX P6, PT, R123, 0x1000000, PT, P3 ;  /* 0x010000007b00780c */ /* 0x000fe20003fc6130 */
        /* <DEDUP_REMOVED lines=8> */
[----:B0-----:R-:W-:Y:S01]  /*4570*/  FSEL R32, R79, RZ, P6 ;  /* 0x000000ff4f207208 */ /* 0x001fe20003000000 */
        /* <DEDUP_REMOVED lines=55> */
.L_x_1190:
[----:B------:R-:W-:Y:S05]  /*48f0*/  @!P0 BRA `(.L_x_1195) ;  /* 0x0000000400b48947 */ /* 0x000fea0003800000 */
        /* <DEDUP_REMOVED lines=9> */
[----:B0-----:R-:W-:Y:S01]  /*4990*/  FFMA.FTZ R54, R83, UR10, R18 ;  /* 0x0000000a53367c23 */ /* 0x001fe20008010012 */
[----:B------:R-:W-:Y:S01]  /*49a0*/  FFMA.FTZ R55, R118, UR10, R19 ;  /* 0x0000000a76377c23 */ /* 0x000fe20008010013 */
[----:B------:R-:W-:Y:S01]  /*49b0*/  FADD.FTZ R81, R81, -R74 ;  /* 0x8000004a51517221 */ /* 0x000fe20000010000 */
[----:B------:R-:W-:Y:S01]  /*49c0*/  ISETP.GE.U32.AND P3, PT, R122, RZ, PT ;  /* 0x000000ff7a00720c */ /* 0x000fe20003f66070 */
[----:B------:R-:W-:Y:S01]  /*49d0*/  FMUL.FTZ R52, R54, UR7 ;  /* 0x0000000736347c20 */ /* 0x000fe20008410000 */
[----:B------:R-:W-:Y:S01]  /*49e0*/  LOP3.LUT P5, RZ, R123, 0xff0000, RZ, 0xc0, !PT ;  /* 0x00ff00007bff7812 */ /* 0x000fe200078ac0ff */
[----:B------:R-:W-:Y:S01]  /*49f0*/  FFMA.FTZ R56, R115, UR10, R20 ;  /* 0x0000000a73387c23 */ /* 0x000fe20008010014 */
[--C-:B------:R-:W-:Y:S01]  /*4a00*/  FFMA.FTZ R77, R77, UR11, R113.reuse ;  /* 0x0000000b4d4d7c23 */ /* 0x100fe20008010071 */
[----:B------:R-:W-:Y:S01]  /*4a10*/  FADD.FTZ R117, R117, -R108 ;  /* 0x8000006c75757221 */ /* 0x000fe20000010000 */
[--C-:B------:R-:W-:Y:S01]  /*4a20*/  FFMA.FTZ R73, R73, UR11, R113.reuse ;  /* 0x0000000b49497c23 */ /* 0x100fe20008010071 */
[----:B------:R-:W-:Y:S01]  /*4a30*/  FFMA.FTZ R75, R75, UR11, R113 ;  /* 0x0000000b4b4b7c23 */ /* 0x000fe20008010071 */
        /* <DEDUP_REMOVED lines=35> */
.L_x_1196:
        /* <DEDUP_REMOVED lines=29> */
[----:B0-----:R-:W-:Y:S01]  /*4e40*/  FSEL R63, R83, RZ, P5 ;  /* 0x000000ff533f7208 */ /* 0x001fe20002800000 */
        /* <DEDUP_REMOVED lines=24> */
.L_x_1195:
        /* <DEDUP_REMOVED lines=9> */
[----:B0-----:R-:W-:Y:S01]  /*5060*/  FMUL.FTZ R54, R112, UR10 ;  /* 0x0000000a70367c20 */ /* 0x001fe20008410000 */
[----:B------:R-:W-:Y:S01]  /*5070*/  FMUL.FTZ R55, R79, UR10 ;  /* 0x0000000a4f377c20 */ /* 0x000fe20008410000 */
[----:B------:R-:W-:Y:S01]  /*5080*/  FADD.FTZ R74, R81, -R74 ;  /* 0x8000004a514a7221 */ /* 0x000fe20000010000 */
[----:B------:R-:W-:Y:S01]  /*5090*/  ISETP.GE.U32.AND P3, PT, R122, RZ, PT ;  /* 0x000000ff7a00720c */ /* 0x000fe20003f66070 */
[----:B------:R-:W-:Y:S01]  /*50a0*/  FMUL.FTZ R52, R54, UR7 ;  /* 0x0000000736347c20 */ /* 0x000fe20008410000 */
[----:B------:R-:W-:Y:S01]  /*50b0*/  LOP3.LUT P5, RZ, R123, 0xff0000, RZ, 0xc0, !PT ;  /* 0x00ff00007bff7812 */ /* 0x000fe200078ac0ff */
[----:B------:R-:W-:Y:S01]  /*50c0*/  FMUL.FTZ R56, R72, UR10 ;  /* 0x0000000a48387c20 */ /* 0x000fe20008410000 */
        /* <DEDUP_REMOVED lines=8> */
[----:B------:R-:W-:Y:S01]  /*5150*/  FMUL.FTZ R58, R74, UR10 ;  /* 0x0000000a4a3a7c20 */ /* 0x000fe20008410000 */
[----:B------:R-:W-:Y:S01]  /*5160*/  FADD.FTZ R77, R110, -R77 ;  /* 0x8000004d6e4d7221 */ /* 0x000fe20000010000 */
        /* <DEDUP_REMOVED lines=29> */
.L_x_1197:
        /* <DEDUP_REMOVED lines=18> */
[C---:B------:R-:W-:Y:S01]  /*5460*/  LOP3.LUT P5, RZ, R123.reuse, 0xff0000, RZ, 0xc0, !PT ;  /* 0x00ff00007bff7812 */ /* 0x040fe200078ac0ff */
        /* <DEDUP_REMOVED lines=8> */
[----:B0-----:R-:W-:Y:S01]  /*54f0*/  FSEL R66, R79, RZ, P3 ;  /* 0x000000ff4f427208 */ /* 0x001fe20001800000 */
        /* <DEDUP_REMOVED lines=25> */
.L_x_1193:
        /* <DEDUP_REMOVED lines=36> */
[----:B0-----:R-:W-:Y:S02]  /*58d0*/  MOV R32, R10 ;  /* 0x0000000a00207202 */ /* 0x001fe40000000f00 */
[----:B------:R-:W-:Y:S02]  /*58e0*/  MOV R41, R84 ;  /* 0x0000005400297202 */ /* 0x000fe40000000f00 */
[----:B------:R-:W-:Y:S02]  /*58f0*/  MOV R33, R11 ;  /* 0x0000000b00217202 */ /* 0x000fe40000000f00 */
[----:B------:R-:W-:Y:S02]  /*5900*/  MOV R42, R15 ;  /* 0x0000000f002a7202 */ /* 0x000fe40000000f00 */
[----:B------:R-:W-:-:S02]  /*5910*/  MOV R34, R12 ;  /* 0x0000000c00227202 */ /* 0x000fc40000000f00 */
[----:B------:R-:W-:Y:S02]  /*5920*/  MOV R43, R14 ;  /* 0x0000000e002b7202 */ /* 0x000fe40000000f00 */
[----:B------:R-:W-:-:S07]  /*5930*/  MOV R35, R13 ;  /* 0x0000000d00237202 */ /* 0x000fce0000000f00 */
.L_x_1179:
        /* <DEDUP_REMOVED lines=17> */
.L_x_1199:
        /* <DEDUP_REMOVED lines=11> */
.L_x_2815:


//--------------------- .text._ZN10layer_norm31ln_parallel_residual_bwd_kernelINS_13Kernel_traitsIf6__halfS2_S2_fjLj2048ELj1ELj1ELj4ELj16ENS_18Kernel_traits_baseILj2048EfS2_S2_S2_fjLj128EEEEELb0ELb0ELb0EEEvNS_9BwdParamsE --------------------------
	.section	.text._ZN10layer_norm31ln_parallel_residual_bwd_kernelINS_13Kernel_traitsIf6__halfS2_S2_fjLj2048ELj1ELj1ELj4ELj16ENS_18Kernel_traits_baseILj2048EfS2_S2_S2_fjLj128EEEEELb0ELb0ELb0EEEvNS_9BwdParamsE,"ax",@progbits
	.align	128
        .global         _ZN10layer_norm31ln_parallel_residual_bwd_kernelINS_13Kernel_traitsIf6__halfS2_S2_fjLj2048ELj1ELj1ELj4ELj16ENS_18Kernel_traits_baseILj2048EfS2_S2_S2_fjLj128EEEEELb0ELb0ELb0EEEvNS_9BwdParamsE
        .type           _ZN10layer_norm31ln_parallel_residual_bwd_kernelINS_13Kernel_traitsIf6__halfS2_S2_fjLj2048ELj1ELj1ELj4ELj16ENS_18Kernel_traits_baseILj2048EfS2_S2_S2_fjLj128EEEEELb0ELb0ELb0EEEvNS_9BwdParamsE,@function
        .size           _ZN10layer_norm31ln_parallel_residual_bwd_kernelINS_13Kernel_traitsIf6__halfS2_S2_fjLj2048ELj1ELj1ELj4ELj16ENS_18Kernel_traits_baseILj2048EfS2_S2_S2_fjLj128EEEEELb0ELb0ELb0EEEvNS_9BwdParamsE,(.L_x_2816 - _ZN10layer_norm31ln_parallel_residual_bwd_kernelINS_13Kernel_traitsIf6__halfS2_S2_fjLj2048ELj1ELj1ELj4ELj16ENS_18Kernel_traits_baseILj2048EfS2_S2_S2_fjLj128EEEEELb0ELb0ELb0EEEvNS_9BwdParamsE)
        .other          _ZN10layer_norm31ln_parallel_residual_bwd_kernelINS_13Kernel_traitsIf6__halfS2_S2_fjLj2048ELj1ELj1ELj4ELj16ENS_18Kernel_traits_baseILj2048EfS2_S2_S2_fjLj128EEEEELb0ELb0ELb0EEEvNS_9BwdParamsE,@"STO_CUDA_ENTRY STV_DEFAULT"
_ZN10layer_norm31ln_parallel_residual_bwd_kernelINS_13Kernel_traitsIf6__halfS2_S2_fjLj2048ELj1ELj1ELj4ELj16ENS_18Kernel_traits_baseILj2048EfS2_S2_S2_fjLj128EEEEELb0ELb0ELb0EEEvNS_9BwdParamsE:
.text._ZN10layer_norm31ln_parallel_residual_bwd_kernelINS_13Kernel_traitsIf6__halfS2_S2_fjLj2048ELj1ELj1ELj4ELj16ENS_18Kernel_traits_baseILj2048EfS2_S2_S2_fjLj128EEEEELb0ELb0ELb0EEEvNS_9BwdParamsE:
        /* <DEDUP_REMOVED lines=109> */
.L_x_1227:
        /* <DEDUP_REMOVED lines=35> */
[----:B------:R-:W-:Y:S01]  /*0900*/  IADD3 R157, PT, PT, R2, 0x80, RZ ;  /* 0x00000080029d7810 */ /* 0x000fe20007ffe0ff */
[----:B------:R-:W-:-:S05]  /*0910*/  HADD2.F32 R136, -RZ, R124.H0_H0 ;  /* 0x2000007cff887230 */ /* 0x000fca0000004100 */
[C---:B------:R-:W-:Y:S01]  /*0920*/  FADD.FTZ R3, -R153.reuse, R136 ;  /* 0x0000008899037221 */ /* 0x040fe20000010100 */
[----:B------:R-:W-:Y:S02]  /*0930*/  HADD2.F32 R136, -RZ, R124.H1_H1 ;  /* 0x3000007cff887230 */ /* 0x000fe40000004100 */
[--C-:B--2---:R-:W-:Y:S02]  /*0940*/  HADD2.F32 R137, -RZ, R128.reuse.H0_H0 ;  /* 0x20000080ff897230 */ /* 0x104fe40000004100 */
[----:B------:R-:W-:Y:S02]  /*0950*/  HADD2.F32 R128, -RZ, R128.H1_H1 ;  /* 0x30000080ff807230 */ /* 0x000fe40000004100 */
[----:B------:R-:W-:Y:S01]  /*0960*/  FADD.FTZ R136, -R153, R136 ;  /* 0x0000008899887221 */ /* 0x000fe20000010100 */
[----:B------:R-:W-:Y:S02]  /*0970*/  HADD2.F32 R146, -RZ, R125.H0_H0 ;  /* 0x2000007dff927230 */ /* 0x000fe40000004100 */
[----:B-----5:R-:W-:Y:S01]  /*0980*/  FMUL.FTZ R11, R100, R137 ;  /* 0x00000089640b7220 */ /* 0x020fe20000410000 */
[----:B------:R-:W-:Y:S01]  /*0990*/  FMUL.FTZ R3, R3, UR14 ;  /* 0x0000000e03037c20 */ /* 0x000fe20008410000 */
[----:B------:R-:W-:Y:S01]  /*09a0*/  FMUL.FTZ R136, R136, UR14 ;  /* 0x0000000e88887c20 */ /* 0x000fe20008410000 */
[----:B---3--:R-:W-:-:S02]  /*09b0*/  HADD2.F32 R9, -RZ, R132.H0_H0 ;  /* 0x20000084ff097230 */ /* 0x008fc40000004100 */
[-C--:B0-----:R-:W-:Y:S01]  /*09c0*/  FMUL.FTZ R138, R101, R128.reuse ;  /* 0x00000080658a7220 */ /* 0x081fe20000410000 */
[----:B------:R-:W-:Y:S02]  /*09d0*/  HADD2.F32 R132, -RZ, R132.H1_H1 ;  /* 0x30000084ff847230 */ /* 0x000fe40000004100 */
[----:B------:R-:W-:Y:S01]  /*09e0*/  FADD.FTZ R146, -R153, R146 ;  /* 0x0000009299927221 */ /* 0x000fe20000010100 */
[--C-:B------:R-:W-:Y:S02]  /*09f0*/  HADD2.F32 R148, -RZ, R126.reuse.H0_H0 ;  /* 0x2000007eff947230 */ /* 0x100fe40000004100 */
[----:B------:R-:W-:Y:S01]  /*0a00*/  FADD.FTZ R29, R29, R128 ;  /* 0x000000801d1d7221 */ /* 0x000fe20000010000 */
[----:B------:R-:W-:Y:S01]  /*0a10*/  FFMA.FTZ R45, R136, R128, R45 ;  /* 0x00000080882d7223 */ /* 0x000fe2000001002d */
[----:B------:R-:W-:Y:S01]  /*0a20*/  FADD.FTZ R60, R60, R9 ;  /* 0x000000093c3c7221 */ /* 0x000fe20000010000 */
[-C--:B------:R-:W-:Y:S01]  /*0a30*/  FFMA.FTZ R124, R108, R9.reuse, R11 ;  /* 0x000000096c7c7223 */ /* 0x080fe2000001000b */
[----:B------:R-:W-:Y:S01]  /*0a40*/  FFMA.FTZ R76, R3, R9, R76 ;  /* 0x00000009034c7223 */ /* 0x000fe2000001004c */
[----:B------:R-:W-:-:S02]  /*0a50*/  HADD2.F32 R128, -RZ, R126.H1_H1 ;  /* 0x3000007eff807230 */ /* 0x000fc40000004100 */
[----:B------:R-:W-:Y:S01]  /*0a60*/  FADD.FTZ R61, R61, R132 ;  /* 0x000000843d3d7221 */ /* 0x000fe20000010000 */
[-C--:B------:R-:W-:Y:S01]  /*0a70*/  FFMA.FTZ R9, R109, R132.reuse, R138 ;  /* 0x000000846d097223 */ /* 0x080fe2000001008a */
[----:B------:R-:W-:Y:S01]  /*0a80*/  FFMA.FTZ R77, R136, R132, R77 ;  /* 0x00000084884d7223 */ /* 0x000fe2000001004d */
[----:B------:R-:W-:Y:S02]  /*0a90*/  HADD2.F32 R139, -RZ, R129.H0_H0 ;  /* 0x20000081ff8b7230 */ /* 0x000fe40000004100 */
[----:B------:R-:W-:Y:S02]  /*0aa0*/  HADD2.F32 R132, -RZ, R125.H1_H1 ;  /* 0x3000007dff847230 */ /* 0x000fe40000004100 */
[----:B------:R-:W-:Y:S01]  /*0ab0*/  FMUL.FTZ R125, R146, UR14 ;  /* 0x0000000e927d7c20 */ /* 0x000fe20008410000 */
[C---:B------:R-:W-:Y:S01]  /*0ac0*/  FADD.FTZ R148, -R153.reuse, R148 ;  /* 0x0000009499947221 */ /* 0x040fe20000010100 */
[----:B------:R-:W-:Y:S01]  /*0ad0*/  FADD.FTZ R128, -R153, R128 ;  /* 0x0000008099807221 */ /* 0x000fe20000010100 */
[----:B------:R-:W-:-:S02]  /*0ae0*/  HADD2.F32 R11, -RZ, R133.H0_H0 ;  /* 0x20000085ff0b7230 */ /* 0x000fc40000004100 */
[-C--:B------:R-:W-:Y:S01]  /*0af0*/  FMUL.FTZ R143, R102, R139.reuse ;  /* 0x0000008b668f7220 */ /* 0x080fe20000410000 */
[----:B------:R-:W-:Y:S02]  /*0b00*/  HADD2.F32 R146, -RZ, R133.H1_H1 ;  /* 0x30000085ff927230 */ /* 0x000fe40000004100 */
[----:B------:R-:W-:Y:S01]  /*0b10*/  FADD.FTZ R30, R30, R139 ;  /* 0x0000008b1e1e7221 */ /* 0x000fe20000010000 */
[C---:B------:R-:W-:Y:S01]  /*0b20*/  FFMA.FTZ R46, R125.reuse, R139, R46 ;  /* 0x0000008b7d2e7223 */ /* 0x040fe2000001002e */
[----:B------:R-:W-:Y:S02]  /*0b30*/  HADD2.F32 R133, -RZ, R130.H0_H0 ;  /* 0x20000082ff857230 */ /* 0x000fe40000004100 */
[----:B------:R-:W-:Y:S01]  /*0b40*/  FMUL.FTZ R139, R148, UR14 ;  /* 0x0000000e948b7c20 */ /* 0x000fe20008410000 */
[----:B------:R-:W-:Y:S01]  /*0b50*/  FMUL.FTZ R148, R128, UR14 ;  /* 0x0000000e80947c20 */ /* 0x000fe20008410000 */
[----:B------:R-:W-:Y:S02]  /*0b60*/  HADD2.F32 R128, -RZ, R127.H0_H0 ;  /* 0x2000007fff807230 */ /* 0x000fe40000004100 */
[----:B------:R-:W-:Y:S01]  /*0b70*/  FADD.FTZ R62, R62, R11 ;  /* 0x0000000b3e3e7221 */ /* 0x000fe20000010000 */
[----:B------:R-:W-:Y:S01]  /*0b80*/  FFMA.FTZ R78, R125, R11, R78 ;  /* 0x0000000b7d4e7223 */ /* 0x000fe2000001004e */
[----:B------:R-:W-:-:S02]  /*0b90*/  HADD2.F32 R156, -RZ, R129.H1_H1 ;  /* 0x30000081ff9c7230 */ /* 0x000fc40000004100 */
[----:B------:R-:W-:Y:S01]  /*0ba0*/  FFMA.FTZ R11, R110, R11, R143 ;  /* 0x0000000b6e0b7223 */ /* 0x000fe2000001008f */
[----:B------:R-:W-:Y:S02]  /*0bb0*/  HADD2.F32 R129, -RZ, R134.H0_H0 ;  /* 0x20000086ff817230 */ /* 0x000fe40000004100 */
[----:B------:R-:W-:Y:S01]  /*0bc0*/  FMUL.FTZ R143, R96, R133 ;  /* 0x00000085608f7220 */ /* 0x000fe20000410000 */
[C---:B------:R-:W-:Y:S01]  /*0bd0*/  FADD.FTZ R128, -R153.reuse, R128 ;  /* 0x0000008099807221 */ /* 0x040fe20000010100 */
[----:B------:R-:W-:Y:S01]  /*0be0*/  FADD.FTZ R132, -R153, R132 ;  /* 0x0000008499847221 */ /* 0x000fe20000010100 */
[----:B------:R-:W-:Y:S01]  /*0bf0*/  FADD.FTZ R56, R56, R129 ;  /* 0x0000008138387221 */ /* 0x000fe20000010000 */
[-C--:B------:R-:W-:Y:S01]  /*0c00*/  FFMA.FTZ R72, R139, R129.reuse, R72 ;  /* 0x000000818b487223 */ /* 0x080fe20000010048 */
[----:B------:R-:W-:Y:S01]  /*0c10*/  FFMA.FTZ R126, R104, R129, R143 ;  /* 0x00000081687e7223 */ /* 0x000fe2000001008f */
[----:B------:R-:W-:Y:S02]  /*0c20*/  HADD2.F32 R129, -RZ, R131.H0_H0 ;  /* 0x20000083ff817230 */ /* 0x000fe40000004100 */
[----:B------:R-:W-:Y:S01]  /*0c30*/  FMUL.FTZ R145, R128, UR14 ;  /* 0x0000000e80917c20 */ /* 0x000fe20008410000 */
[----:B------:R-:W-:Y:S01]  /*0c40*/  FMUL.FTZ R138, R132, UR14 ;  /* 0x0000000e848a7c20 */ /* 0x000fe20008410000 */
[----:B------:R-:W-:Y:S01]  /*0c50*/  FMUL.FTZ R132, R103, R156 ;  /* 0x0000009c67847220 */ /* 0x000fe20000410000 */
[----:B------:R-:W-:-:S02]  /*0c60*/  HADD2.F32 R130, -RZ, R130.H1_H1 ;  /* 0x30000082ff827230 */ /* 0x000fc40000004100 */
[----:B------:R-:W-:Y:S01]  /*0c70*/  FADD.FTZ R24, R24, R133 ;  /* 0x0000008518187221 */ /* 0x000fe20000010000 */
[----:B------:R-:W-:Y:S01]  /*0c80*/  FFMA.FTZ R40, R139, R133, R40 ;  /* 0x000000858b287223 */ /* 0x000fe20000010028 */
[-C--:B------:R-:W-:Y:S01]  /*0c90*/  FMUL.FTZ R133, R98, R129.reuse ;  /* 0x0000008162857220 */ /* 0x080fe20000410000 */
[----:B------:R-:W-:Y:S01]  /*0ca0*/  FADD.FTZ R128, RZ, R124 ;  /* 0x0000007cff807221 */ /* 0x000fe20000010000 */
[----:B------:R-:W-:Y:S01]  /*0cb0*/  FADD.FTZ R26, R26, R129 ;  /* 0x000000811a1a7221 */ /* 0x000fe20000010000 */
[----:B------:R-:W-:Y:S01]  /*0cc0*/  FFMA.FTZ R42, R145, R129, R42 ;  /* 0x00000081912a7223 */ /* 0x000fe2000001002a */
[C---:B------:R-:W-:Y:S01]  /*0cd0*/  FFMA.FTZ R129, R3.reuse, R124, RZ ;  /* 0x0000007c03817223 */ /* 0x040fe200000100ff */
[----:B------:R-:W-:Y:S01]  /*0ce0*/  FADD.FTZ R28, R28, R137 ;  /* 0x000000891c1c7221 */ /* 0x000fe20000010000 */
[----:B------:R-:W-:Y:S01]  /*0cf0*/  FFMA.FTZ R44, R3, R137, R44 ;  /* 0x00000089032c7223 */ /* 0x000fe2000001002c */
[----:B------:R-:W-:Y:S01]  /*0d00*/  FADD.FTZ R63, R63, R146 ;  /* 0x000000923f3f7221 */ /* 0x000fe20000010000 */
[-C--:B------:R-:W-:Y:S01]  /*0d10*/  FFMA.FTZ R79, R138, R146.reuse, R79 ;  /* 0x000000928a4f7223 */ /* 0x080fe2000001004f */
        /* <DEDUP_REMOVED lines=8> */
[----:B------:R-:W-:Y:S01]  /*0da0*/  FFMA.FTZ R127, R125, R11, R130 ;  /* 0x0000000b7d7f7223 */ /* 0x000fe20000010082 */
[----:B------:R-:W-:Y:S02]  /*0db0*/  HADD2.F32 R134, -RZ, R134.H1_H1 ;  /* 0x30000086ff867230 */ /* 0x000fe40000004100 */
[----:B------:R-:W-:Y:S01]  /*0dc0*/  FADD.FTZ R129, R128, R137 ;  /* 0x0000008980817221 */ /* 0x000fe20000010000 */
[C---:B------:R-:W-:Y:S01]  /*0dd0*/  FFMA.FTZ R128, R138.reuse, R137, R127 ;  /* 0x000000898a807223 */ /* 0x040fe2000001007f */
[----:B------:R-:W-:Y:S02]  /*0de0*/  HADD2.F32 R143, -RZ, R135.H0_H0 ;  /* 0x20000087ff8f7230 */ /* 0x000fe40000004100 */
[----:B------:R-:W-:Y:S01]  /*0df0*/  FADD.FTZ R132, -R153, R132 ;  /* 0x0000008499847221 */ /* 0x000fe20000010100 */
[----:B------:R-:W-:Y:S02]  /*0e00*/  HADD2.F32 R158, -RZ, R131.H1_H1 ;  /* 0x30000083ff9e7230 */ /* 0x000fe40000004100 */
        /* <DEDUP_REMOVED lines=10> */
[----:B------:R-:W-:Y:S01]  /*0eb0*/  FMUL.FTZ R156, R132, UR14 ;  /* 0x0000000e849c7c20 */ /* 0x000fe20008410000 */
[----:B------:R-:W-:Y:S01]  /*0ec0*/  FFMA.FTZ R143, R106, R143, R133 ;  /* 0x0000008f6a8f7223 */ /* 0x000fe20000010085 */
[----:B------:R-:W-:Y:S01]  /*0ed0*/  FADD.FTZ R128, R129, R146 ;  /* 0x0000009281807221 */ /* 0x000fe20000010000 */
[----:B------:R-:W-:Y:S01]  /*0ee0*/  FMUL.FTZ R132, R99, R158 ;  /* 0x0000009e63847220 */ /* 0x000fe20000410000 */
[----:B------:R-:W-:Y:S02]  /*0ef0*/  FFMA.FTZ R130, R148, R146, R127 ;  /* 0x0000009294827223 */ /* 0x000fe4000001007f */
[----:B------:R-:W-:Y:S01]  /*0f00*/  FADD.FTZ R128, R128, R143 ;  /* 0x0000008f80807221 */ /* 0x000fe20000010000 */
[----:B------:R-:W-:Y:S01]  /*0f10*/  FFMA.FTZ R127, R107, R134, R132 ;  /* 0x000000866b7f7223 */ /* 0x000fe20000010084 */
[----:B------:R-:W-:Y:S01]  /*0f20*/  FFMA.FTZ R130, R145, R143, R130 ;  /* 0x0000008f91827223 */ /* 0x000fe20000010082 */
[----:B------:R-:W-:Y:S01]  /*0f30*/  FADD.FTZ R27, R27, R158 ;  /* 0x0000009e1b1b7221 */ /* 0x000fe20000010000 */
[C---:B------:R-:W-:Y:S01]  /*0f40*/  FFMA.FTZ R43, R156.reuse, R158, R43 ;  /* 0x0000009e9c2b7223 */ /* 0x040fe2000001002b */
[----:B------:R-:W-:Y:S01]  /*0f50*/  FADD.FTZ R59, R59, R134 ;  /* 0x000000863b3b7221 */ /* 0x000fe20000010000 */
[----:B------:R-:W-:Y:S01]  /*0f60*/  FFMA.FTZ R75, R156, R134, R75 ;  /* 0x000000869c4b7223 */ /* 0x000fe2000001004b */
[----:B------:R-:W-:Y:S01]  /*0f70*/  FADD.FTZ R155, R128, R127 ;  /* 0x0000007f809b7221 */ /* 0x000fe20000010000 */
[----:B------:R-:W-:-:S07]  /*0f80*/  FFMA.FTZ R158, R156, R127, R130 ;  /* 0x0000007f9c9e7223 */ /* 0x000fce0000010082 */
.L_x_1202:
[----:B-1--4-:R-:W-:Y:S05]  /*0f90*/  BSYNC.RECONVERGENT B0 ;  /* 0x0000000000007941 */ /* 0x012fea0003800200 */
.L_x_1201:
        /* <DEDUP_REMOVED lines=16> */
[----:B---3--:R-:W-:Y:S02]  /*10a0*/  HADD2.F32 R8, -RZ, R4.H0_H0 ;  /* 0x20000004ff087230 */ /* 0x008fe40000004100 */
[--C-:B------:R-:W-:Y:S02]  /*10b0*/  HADD2.F32 R142, -RZ, R5.reuse.H0_H0 ;  /* 0x20000005ff8e7230 */ /* 0x100fe40000004100 */
[----:B------:R-:W-:Y:S02]  /*10c0*/  HADD2.F32 R144, -RZ, R5.H1_H1 ;  /* 0x30000005ff907230 */ /* 0x000fe40000004100 */
[----:B------:R-:W-:Y:S01]  /*10d0*/  FADD.FTZ R5, -R153, R8 ;  /* 0x0000000899057221 */ /* 0x000fe20000010100 */
[--C-:B------:R-:W-:Y:S02]  /*10e0*/  HADD2.F32 R150, -RZ, R6.reuse.H0_H0 ;  /* 0x20000006ff967230 */ /* 0x100fe40000004100 */
[----:B------:R-:W-:-:S02]  /*10f0*/  HADD2.F32 R152, -RZ, R6.H1_H1 ;  /* 0x30000006ff987230 */ /* 0x000fc40000004100 */
[----:B------:R-:W-:Y:S02]  /*1100*/  HADD2.F32 R4, -RZ, R4.H1_H1 ;  /* 0x30000004ff047230 */ /* 0x000fe40000004100 */
[--C-:B------:R-:W-:Y:S02]  /*1110*/  HADD2.F32 R6, -RZ, R7.reuse.H0_H0 ;  /* 0x20000007ff067230 */ /* 0x100fe40000004100 */
[----:B------:R-:W-:Y:S02]  /*1120*/  HADD2.F32 R154, -RZ, R7.H1_H1 ;  /* 0x30000007ff9a7230 */ /* 0x000fe40000004100 */
[----:B------:R-:W-:Y:S01]  /*1130*/  FMUL.FTZ R5, R5, UR14 ;  /* 0x0000000e05057c20 */ /* 0x000fe20008410000 */
[----:B----4-:R-:W-:Y:S02]  /*1140*/  HADD2.F32 R151, -RZ, R128.H0_H0 ;  /* 0x20000080ff977230 */ /* 0x010fe40000004100 */
[C---:B------:R-:W-:Y:S01]  /*1150*/  FADD.FTZ R10, -R153.reuse, R4 ;  /* 0x00000004990a7221 */ /* 0x040fe20000010100 */
[C---:B------:R-:W-:Y:S01]  /*1160*/  FADD.FTZ R7, -R153.reuse, R142 ;  /* 0x0000008e99077221 */ /* 0x040fe20000010100 */
[C---:B------:R-:W-:Y:S01]  /*1170*/  FADD.FTZ R144, -R153.reuse, R144 ;  /* 0x0000009099907221 */ /* 0x040fe20000010100 */
[C---:B0-----:R-:W-:Y:S01]  /*1180*/  FADD.FTZ R141, -R153.reuse, R150 ;  /* 0x00000096998d7221 */ /* 0x041fe20000010100 */
[C---:B------:R-:W-:Y:S01]  /*1190*/  FADD.FTZ R152, -R153.reuse, R152 ;  /* 0x0000009899987221 */ /* 0x040fe20000010100 */
[C---:B------:R-:W-:Y:S01]  /*11a0*/  FADD.FTZ R149, -R153.reuse, R6 ;  /* 0x0000000699957221 */ /* 0x040fe20000010100 */
[----:B------:R-:W-:Y:S01]  /*11b0*/  FADD.FTZ R154, -R153, R154 ;  /* 0x0000009a999a7221 */ /* 0x000fe20000010100 */
[----:B--2---:R-:W-:-:S02]  /*11c0*/  HADD2.F32 R147, -RZ, R132.H0_H0 ;  /* 0x20000084ff937230 */ /* 0x004fc40000004100 */
[-C--:B-----5:R-:W-:Y:S01]  /*11d0*/  FMUL.FTZ R153, R84, R151.reuse ;  /* 0x0000009754997220 */ /* 0x0a0fe20000410000 */
[----:B------:R-:W-:Y:S01]  /*11e0*/  FADD.FTZ R20, R20, R151 ;  /* 0x0000009714147221 */ /* 0x000fe20000010000 */
[C---:B------:R-:W-:Y:S01]  /*11f0*/  FFMA.FTZ R36, R5.reuse, R151, R36 ;  /* 0x0000009705247223 */ /* 0x040fe20000010024 */
[----:B------:R-:W-:Y:S02]  /*1200*/  HADD2.F32 R128, -RZ, R128.H1_H1 ;  /* 0x30000080ff807230 */ /* 0x000fe40000004100 */
[----:B------:R-:W-:Y:S02]  /*1210*/  HADD2.F32 R151, -RZ, R129.H0_H0 ;  /* 0x20000081ff977230 */ /* 0x000fe40000004100 */
[----:B------:R-:W-:Y:S01]  /*1220*/  FADD.FTZ R52, R52, R147 ;  /* 0x0000009334347221 */ /* 0x000fe20000010000 */
[----:B------:R-:W-:Y:S02]  /*1230*/  HADD2.F32 R8, -RZ, R132.H1_H1 ;  /* 0x30000084ff087230 */ /* 0x000fe40000004100 */
[-C--:B------:R-:W-:Y:S01]  /*1240*/  FFMA.FTZ R68, R5, R147.reuse, R68 ;  /* 0x0000009305447223 */ /* 0x080fe20000010044 */
[----:B------:R-:W-:Y:S01]  /*1250*/  FFMA.FTZ R4, R92, R147, R153 ;  /* 0x000000935c047223 */ /* 0x000fe20000010099 */
[----:B------:R-:W-:Y:S01]  /*1260*/  FMUL.FTZ R10, R10, UR14 ;  /* 0x0000000e0a0a7c20 */ /* 0x000fe20008410000 */
[----:B------:R-:W-:Y:S01]  /*1270*/  FMUL.FTZ R6, R85, R128 ;  /* 0x0000008055067220 */ /* 0x000fe20000410000 */
[----:B------:R-:W-:-:S02]  /*1280*/  HADD2.F32 R147, -RZ, R133.H0_H0 ;  /* 0x20000085ff937230 */ /* 0x000fc40000004100 */
[----:B------:R-:W-:Y:S01]  /*1290*/  FMUL.FTZ R7, R7, UR14 ;  /* 0x0000000e07077c20 */ /* 0x000fe20008410000 */
[----:B------:R-:W-:Y:S02]  /*12a0*/  HADD2.F32 R140, -RZ, R133.H1_H1 ;  /* 0x30000085ff8c7230 */ /* 0x000fe40000004100 */
[----:B------:R-:W-:Y:S01]  /*12b0*/  FMUL.FTZ R153, R86, R151 ;  /* 0x0000009756997220 */ /* 0x000fe20000410000 */
[----:B------:R-:W-:Y:S02]  /*12c0*/  HADD2.F32 R133, -RZ, R130.H0_H0 ;  /* 0x20000082ff857230 */ /* 0x000fe40000004100 */
[----:B------:R-:W-:Y:S01]  /*12d0*/  FADD.FTZ R53, R53, R8 ;  /* 0x0000000835357221 */ /* 0x000fe20000010000 */
[C---:B------:R-:W-:Y:S01]  /*12e0*/  FFMA.FTZ R69, R10.reuse, R8, R69 ;  /* 0x000000080a457223 */ /* 0x040fe20000010045 */
[----:B------:R-:W-:Y:S01]  /*12f0*/  FADD.FTZ R21, R21, R128 ;  /* 0x0000008015157221 */ /* 0x000fe20000010000 */
[----:B------:R-:W-:Y:S01]  /*1300*/  FFMA.FTZ R37, R10, R128, R37 ;  /* 0x000000800a257223 */ /* 0x000fe20000010025 */
[----:B------:R-:W-:Y:S01]  /*1310*/  FFMA.FTZ R8, R93, R8, R6 ;  /* 0x000000085d087223 */ /* 0x000fe20000010006 */
[----:B------:R-:W-:-:S02]  /*1320*/  HADD2.F32 R128, -RZ, R129.H1_H1 ;  /* 0x30000081ff807230 */ /* 0x000fc40000004100 */
[----:B------:R-:W-:Y:S01]  /*1330*/  FADD.FTZ R54, R54, R147 ;  /* 0x0000009336367221 */ /* 0x000fe20000010000 */
[-C--:B------:R-:W-:Y:S01]  /*1340*/  FFMA.FTZ R70, R7, R147.reuse, R70 ;  /* 0x0000009307467223 */ /* 0x080fe20000010046 */
[----:B------:R-:W-:Y:S01]  /*1350*/  FFMA.FTZ R6, R94, R147, R153 ;  /* 0x000000935e067223 */ /* 0x000fe20000010099 */
[----:B------:R-:W-:Y:S02]  /*1360*/  HADD2.F32 R129, -RZ, R134.H0_H0 ;  /* 0x20000086ff817230 */ /* 0x000fe40000004100 */
[----:B------:R-:W-:Y:S01]  /*1370*/  FMUL.FTZ R141, R141, UR14 ;  /* 0x0000000e8d8d7c20 */ /* 0x000fe20008410000 */
[----:B------:R-:W-:Y:S01]  /*1380*/  FMUL.FTZ R147, R80, R133 ;  /* 0x0000008550937220 */ /* 0x000fe20000410000 */
[----:B------:R-:W-:Y:S01]  /*1390*/  FMUL.FTZ R144, R144, UR14 ;  /* 0x0000000e90907c20 */ /* 0x000fe20008410000 */
[----:B------:R-:W-:Y:S01]  /*13a0*/  FADD.FTZ R155, R155, R4 ;  /* 0x000000049b9b7221 */ /* 0x000fe20000010000 */
[----:B------:R-:W-:Y:S01]  /*13b0*/  FADD.FTZ R48, R48, R129 ;  /* 0x0000008130307221 */ /* 0x000fe20000010000 */
[-C--:B------:R-:W-:Y:S01]  /*13c0*/  FFMA.FTZ R64, R141, R129.reuse, R64 ;  /* 0x000000818d407223 */ /* 0x080fe20000010040 */
[----:B------:R-:W-:Y:S01]  /*13d0*/  FFMA.FTZ R142, R88, R129, R147 ;  /* 0x00000081588e7223 */ /* 0x000fe20000010093 */
        /* <DEDUP_REMOVED lines=8> */
[-C--:B------:R-:W-:Y:S01]  /*1460*/  FFMA.FTZ R71, R144, R140.reuse, R71 ;  /* 0x0000008c90477223 */ /* 0x080fe20000010047 */
[----:B------:R-:W-:Y:S01]  /*1470*/  FFMA.FTZ R140, R95, R140, R132 ;  /* 0x0000008c5f8c7223 */ /* 0x000fe20000010084 */
[----:B------:R-:W-:Y:S01]  /*1480*/  FADD.FTZ R155, R155, R6 ;  /* 0x000000069b9b7221 */ /* 0x000fe20000010000 */
[----:B------:R-:W-:Y:S01]  /*1490*/  FFMA.FTZ R129, R7, R6, R128 ;  /* 0x0000000607817223 */ /* 0x000fe20000010080 */
[----:B------:R-:W-:Y:S02]  /*14a0*/  HADD2.F32 R134, -RZ, R134.H1_H1 ;  /* 0x30000086ff867230 */ /* 0x000fe40000004100 */
[----:B------:R-:W-:Y:S01]  /*14b0*/  FADD.FTZ R16, R16, R133 ;  /* 0x0000008510107221 */ /* 0x000fe20000010000 */
[----:B------:R-:W-:Y:S01]  /*14c0*/  FFMA.FTZ R32, R141, R133, R32 ;  /* 0x000000858d207223 */ /* 0x000fe20000010020 */
[----:B------:R-:W-:Y:S01]  /*14d0*/  FMUL.FTZ R152, R152, UR14 ;  /* 0x0000000e98987c20 */ /* 0x000fe20008410000 */
[----:B------:R-:W-:Y:S01]  /*14e0*/  FMUL.FTZ R150, R81, R130 ;  /* 0x0000008251967220 */ /* 0x000fe20000410000 */
[----:B------:R-:W-:-:S02]  /*14f0*/  HADD2.F32 R133, -RZ, R131.H0_H0 ;  /* 0x20000083ff857230 */ /* 0x000fc40000004100 */
[----:B------:R-:W-:Y:S01]  /*1500*/  FADD.FTZ R155, R155, R140 ;  /* 0x0000008c9b9b7221 */ /* 0x000fe20000010000 */
[----:B------:R-:W-:Y:S01]  /*1510*/  FFMA.FTZ R128, R144, R140, R129 ;  /* 0x0000008c90807223 */ /* 0x000fe20000010081 */
[----:B------:R-:W-:Y:S01]  /*1520*/  FADD.FTZ R49, R49, R134 ;  /* 0x0000008631317221 */ /* 0x000fe20000010000 */
[-C--:B------:R-:W-:Y:S01]  /*1530*/  FFMA.FTZ R65, R152, R134.reuse, R65 ;  /* 0x0000008698417223 */ /* 0x080fe20000010041 */
[----:B------:R-:W-:Y:S01]  /*1540*/  FFMA.FTZ R150, R89, R134, R150 ;  /* 0x0000008659967223 */ /* 0x000fe20000010096 */
[----:B------:R-:W-:Y:S02]  /*1550*/  HADD2.F32 R147, -RZ, R135.H0_H0 ;  /* 0x20000087ff937230 */ /* 0x000fe40000004100 */
[----:B------:R-:W-:Y:S01]  /*1560*/  FADD.FTZ R22, R22, R151 ;  /* 0x0000009716167221 */ /* 0x000fe20000010000 */
[----:B------:R-:W-:Y:S01]  /*1570*/  FFMA.FTZ R38, R7, R151, R38 ;  /* 0x0000009707267223 */ /* 0x000fe20000010026 */
[----:B------:R-:W-:Y:S01]  /*1580*/  FMUL.FTZ R149, R149, UR14 ;  /* 0x0000000e95957c20 */ /* 0x000fe20008410000 */
[----:B------:R-:W-:-:S02]  /*1590*/  HADD2.F32 R134, -RZ, R131.H1_H1 ;  /* 0x30000083ff867230 */ /* 0x000fc40000004100 */
[----:B------:R-:W-:Y:S01]  /*15a0*/  FMUL.FTZ R151, R82, R133 ;  /* 0x0000008552977220 */ /* 0x000fe20000410000 */
[----:B------:R-:W-:Y:S01]  /*15b0*/  FADD.FTZ R155, R155, R142 ;  /* 0x0000008e9b9b7221 */ /* 0x000fe20000010000 */
[----:B------:R-:W-:Y:S01]  /*15c0*/  FFMA.FTZ R129, R141, R142, R128 ;  /* 0x0000008e8d817223 */ /* 0x000fe20000010080 */
[----:B------:R-:W-:Y:S01]  /*15d0*/  FADD.FTZ R17, R17, R130 ;  /* 0x0000008211117221 */ /* 0x000fe20000010000 */
[----:B------:R-:W-:Y:S01]  /*15e0*/  FFMA.FTZ R33, R152, R130, R33 ;  /* 0x0000008298217223 */ /* 0x000fe20000010021 */
[----:B------:R-:W-:Y:S01]  /*15f0*/  FADD.FTZ R50, R50, R147 ;  /* 0x0000009332327221 */ /* 0x000fe20000010000 */
[-C--:B------:R-:W-:Y:S01]  /*1600*/  FFMA.FTZ R66, R149, R147.reuse, R66 ;  /* 0x0000009395427223 */ /* 0x080fe20000010042 */
[----:B------:R-:W-:Y:S02]  /*1610*/  HADD2.F32 R132, -RZ, R135.H1_H1 ;  /* 0x30000087ff847230 */ /* 0x000fe40000004100 */
[----:B------:R-:W-:Y:S01]  /*1620*/  FFMA.FTZ R147, R90, R147, R151 ;  /* 0x000000935a937223 */ /* 0x000fe20000010097 */
[----:B------:R-:W-:Y:S01]  /*1630*/  FMUL.FTZ R158, R83, R134 ;  /* 0x00000086539e7220 */ /* 0x000fe20000410000 */
[----:B------:R-:W-:Y:S01]  /*1640*/  FADD.FTZ R128, R155, R150 ;  /* 0x000000969b807221 */ /* 0x000fe20000010000 */
[----:B------:R-:W-:Y:S01]  /*1650*/  FFMA.FTZ R130, R152, R150, R129 ;  /* 0x0000009698827223 */ /* 0x000fe20000010081 */
[----:B------:R-:W-:Y:S01]  /*1660*/  FMUL.FTZ R154, R154, UR14 ;  /* 0x0000000e9a9a7c20 */ /* 0x000fe20008410000 */
[-C--:B------:R-:W-:Y:S01]  /*1670*/  FFMA.FTZ R151, R91, R132.reuse, R158 ;  /* 0x000000845b977223 */ /* 0x080fe2000001009e */
        /* <DEDUP_REMOVED lines=10> */
.L_x_1204:
[----:B------:R-:W-:Y:S05]  /*1720*/  BSYNC.RECONVERGENT B0 ;  /* 0x0000000000007941 */ /* 0x000fea0003800200 */
.L_x_1203:
        /* <DEDUP_REMOVED lines=32> */
.L_x_1206:
[----:B------:R-:W-:Y:S05]  /*1930*/  BSYNC.RECONVERGENT B0 ;  /* 0x0000000000007941 */ /* 0x000fea0003800200 */
.L_x_1205:
        /* <DEDUP_REMOVED lines=51> */
[----:B------:R-:W-:Y:S01]  /*1c70*/  FFMA.FTZ R130, R125, UR15, R134 ;  /* 0x0000000f7d827c23 */ /* 0x000fe20008010086 */
[----:B------:R-:W-:Y:S01]  /*1c80*/  FADD.FTZ R158, R143, -R158 ;  /* 0x8000009e8f9e7221 */ /* 0x000fe20000010000 */
[----:B------:R-:W-:Y:S01]  /*1c90*/  FADD.FTZ R160, R127, -R160 ;  /* 0x800000a07fa07221 */ /* 0x000fe20000010000 */
[----:B------:R-:W-:Y:S01]  /*1ca0*/  FMUL.FTZ R132, R132, UR14 ;  /* 0x0000000e84847c20 */ /* 0x000fe20008410000 */
[----:B------:R-:W-:Y:S01]  /*1cb0*/  F2FP.F16.F32.PACK_AB R128, R129, R128 ;  /* 0x000000808180723e */ /* 0x000fe200000000ff */
[----:B------:R-:W-:Y:S01]  /*1cc0*/  FFMA.FTZ R129, R139, UR15, R134 ;  /* 0x0000000f8b817c23 */ /* 0x000fe20008010086 */
[----:B------:R-:W-:Y:S01]  /*1cd0*/  FADD.FTZ R130, R11, -R130 ;  /* 0x800000820b827221 */ /* 0x000fe20000010000 */
[----:B------:R-:W-:-:S02]  /*1ce0*/  FMUL.FTZ R160, R160, UR14 ;  /* 0x0000000ea0a07c20 */ /* 0x000fc40008410000 */
[----:B------:R-:W-:Y:S01]  /*1cf0*/  FADD.FTZ R131, R126, -R129 ;  /* 0x800000817e837221 */ /* 0x000fe20000010000 */
[----:B------:R-:W-:-:S04]  /*1d00*/  FFMA.FTZ R129, R148, UR15, R134 ;  /* 0x0000000f94817c23 */ /* 0x000fc80008010086 */
[----:B------:R-:W-:Y:S01]  /*1d10*/  FADD.FTZ R133, R146, -R129 ;  /* 0x8000008192857221 */ /* 0x000fe20000010000 */
[----:B------:R-:W-:Y:S01]  /*1d20*/  FMUL.FTZ R129, R130, UR14 ;  /* 0x0000000e82817c20 */ /* 0x000fe20008410000 */
[----:B------:R-:W-:Y:S01]  /*1d30*/  FMUL.FTZ R130, R131, UR14 ;  /* 0x0000000e83827c20 */ /* 0x000fe20008410000 */
[----:B------:R-:W-:Y:S01]  /*1d40*/  FMUL.FTZ R131, R158, UR14 ;  /* 0x0000000e9e837c20 */ /* 0x000fe20008410000 */
[----:B------:R-:W-:Y:S02]  /*1d50*/  FMUL.FTZ R133, R133, UR14 ;  /* 0x0000000e85857c20 */ /* 0x000fe40008410000 */
[----:B------:R-:W-:Y:S02]  /*1d60*/  F2FP.F16.F32.PACK_AB R129, R132, R129 ;  /* 0x000000818481723e */ /* 0x000fe400000000ff */
[----:B------:R-:W-:Y:S02]  /*1d70*/  F2FP.F16.F32.PACK_AB R131, R160, R131 ;  /* 0x00000083a083723e */ /* 0x000fe400000000ff */
[----:B------:R-:W-:Y:S01]  /*1d80*/  F2FP.F16.F32.PACK_AB R130, R133, R130 ;  /* 0x000000828582723e */ /* 0x000fe200000000ff */
[----:B------:R-:W-:Y:S06]  /*1d90*/  BRA `(.L_x_1212) ;  /* 0x0000001000787947 */ /* 0x000fec0003800000 */
.L_x_1211:
        /* <DEDUP_REMOVED lines=14> */
[----:B------:R-:W-:Y:S01]  /*1e80*/  F2FP.F16.F32.PACK_AB R131, R118, R131 ;  /* 0x000000837683723e */ /* 0x000fe200000000ff */
        /* <DEDUP_REMOVED lines=18> */
.L_x_1210:
        /* <DEDUP_REMOVED lines=38> */
.L_x_1213:
        /* <DEDUP_REMOVED lines=37> */
.L_x_1209:
        /* <DEDUP_REMOVED lines=12> */
[--C-:B------:R-:W-:Y:S02]  /*2520*/  HADD2.F32 R131, -RZ, R15.reuse.H0_H0 ;  /* 0x2000000fff837230 */ /* 0x100fe40000004100 */
[----:B------:R-:W-:Y:S01]  /*2530*/  FFMA.FTZ R135, R148, UR15, R134 ;  /* 0x0000000f94877c23 */ /* 0x000fe20008010086 */
[----:B------:R-:W-:Y:S01]  /*2540*/  FADD.FTZ R130, R143, -R128 ;  /* 0x800000808f827221 */ /* 0x000fe20000010000 */
[----:B------:R-:W-:Y:S02]  /*2550*/  HADD2.F32 R128, -RZ, R15.H1_H1 ;  /* 0x3000000fff807230 */ /* 0x000fe40000004100 */
[----:B------:R-:W-:Y:S01]  /*2560*/  FADD.FTZ R129, R127, -R132 ;  /* 0x800000847f817221 */ /* 0x000fe20000010000 */
[----:B------:R-:W-:Y:S01]  /*2570*/  FADD.FTZ R132, R146, -R135 ;  /* 0x8000008792847221 */ /* 0x000fe20000010000 */
[----:B------:R-:W-:Y:S01]  /*2580*/  FFMA.FTZ R131, R130, UR14, R131 ;  /* 0x0000000e82837c23 */ /* 0x000fe20008010083 */
[----:B------:R-:W-:-:S02]  /*2590*/  HADD2.F32 R130, -RZ, R14.H0_H0 ;  /* 0x2000000eff827230 */ /* 0x000fc40000004100 */
[----:B------:R-:W-:Y:S01]  /*25a0*/  FFMA.FTZ R128, R129, UR14, R128 ;  /* 0x0000000e81807c23 */ /* 0x000fe20008010080 */
[--C-:B------:R-:W-:Y:S01]  /*25b0*/  FFMA.FTZ R129, R139, UR15, R134.reuse ;  /* 0x0000000f8b817c23 */ /* 0x100fe20008010086 */
[--C-:B------:R-:W-:Y:S01]  /*25c0*/  FFMA.FTZ R158, R138, UR15, R134.reuse ;  /* 0x0000000f8a9e7c23 */ /* 0x100fe20008010086 */
[----:B------:R-:W-:Y:S02]  /*25d0*/  FFMA.FTZ R160, R136, UR15, R134 ;  /* 0x0000000f88a07c23 */ /* 0x000fe40008010086 */
[----:B------:R-:W-:Y:S01]  /*25e0*/  FADD.FTZ R133, R126, -R129 ;  /* 0x800000817e857221 */ /* 0x000fe20000010000 */
[----:B------:R-:W-:Y:S02]  /*25f0*/  HADD2.F32 R129, -RZ, R14.H1_H1 ;  /* 0x3000000eff817230 */ /* 0x000fe40000004100 */
[----:B------:R-:W-:Y:S01]  /*2600*/  FADD.FTZ R158, R137, -R158 ;  /* 0x8000009e899e7221 */ /* 0x000fe20000010000 */
[----:B------:R-:W-:Y:S01]  /*2610*/  FADD.FTZ R160, R9, -R160 ;  /* 0x800000a009a07221 */ /* 0x000fe20000010000 */
[----:B------:R-:W-:Y:S01]  /*2620*/  FFMA.FTZ R130, R133, UR14, R130 ;  /* 0x0000000e85827c23 */ /* 0x000fe20008010082 */
[----:B------:R-:W-:-:S02]  /*2630*/  HADD2.F32 R133, -RZ, R13.H1_H1 ;  /* 0x3000000dff857230 */ /* 0x000fc40000004100 */
[----:B------:R-:W-:Y:S01]  /*2640*/  FFMA.FTZ R129, R132, UR14, R129 ;  /* 0x0000000e84817c23 */ /* 0x000fe20008010081 */
[----:B------:R-:W-:Y:S01]  /*2650*/  FFMA.FTZ R132, R125, UR15, R134 ;  /* 0x0000000f7d847c23 */ /* 0x000fe20008010086 */
[----:B------:R-:W-:Y:S01]  /*2660*/  F2FP.F16.F32.PACK_AB R131, R128, R131 ;  /* 0x000000838083723e */ /* 0x000fe200000000ff */
[----:B------:R-:W-:Y:S02]  /*2670*/  FFMA.FTZ R155, R158, UR14, R133 ;  /* 0x0000000e9e9b7c23 */ /* 0x000fe40008010085 */
[----:B------:R-:W-:Y:S01]  /*2680*/  FADD.FTZ R135, R11, -R132 ;  /* 0x800000840b877221 */ /* 0x000fe20000010000 */
[----:B------:R-:W-:Y:S02]  /*2690*/  HADD2.F32 R132, -RZ, R13.H0_H0 ;  /* 0x2000000dff847230 */ /* 0x000fe40000004100 */
[----:B------:R-:W-:Y:S01]  /*26a0*/  FFMA.FTZ R133, R3, UR15, R134 ;  /* 0x0000000f03857c23 */ /* 0x000fe20008010086 */
[----:B------:R-:W-:-:S03]  /*26b0*/  F2FP.F16.F32.PACK_AB R130, R129, R130 ;  /* 0x000000828182723e */ /* 0x000fc600000000ff */
[----:B------:R-:W-:Y:S01]  /*26c0*/  FADD.FTZ R158, R124, -R133 ;  /* 0x800000857c9e7221 */ /* 0x000fe20000010000 */
[----:B------:R-:W-:Y:S01]  /*26d0*/  FFMA.FTZ R132, R135, UR14, R132 ;  /* 0x0000000e87847c23 */ /* 0x000fe20008010084 */
[--C-:B------:R-:W-:Y:S02]  /*26e0*/  HADD2.F32 R133, -RZ, R12.reuse.H0_H0 ;  /* 0x2000000cff857230 */ /* 0x100fe40000004100 */
[----:B------:R-:W-:Y:S02]  /*26f0*/  HADD2.F32 R135, -RZ, R12.H1_H1 ;  /* 0x3000000cff877230 */ /* 0x000fe40000004100 */
[----:B------:R-:W-:Y:S01]  /*2700*/  F2FP.F16.F32.PACK_AB R129, R155, R132 ;  /* 0x000000849b81723e */ /* 0x000fe200000000ff */
[----:B------:R-:W-:Y:S02]  /*2710*/  FFMA.FTZ R133, R158, UR14, R133 ;  /* 0x0000000e9e857c23 */ /* 0x000fe40008010085 */
[----:B------:R-:W-:-:S05]  /*2720*/  FFMA.FTZ R158, R160, UR14, R135 ;  /* 0x0000000ea09e7c23 */ /* 0x000fca0008010087 */
[----:B------:R-:W-:Y:S01]  /*2730*/  F2FP.F16.F32.PACK_AB R128, R158, R133 ;  /* 0x000000859e80723e */ /* 0x000fe200000000ff */
[----:B------:R-:W-:Y:S06]  /*2740*/  BRA `(.L_x_1212) ;  /* 0x00000008000c7947 */ /* 0x000fec0003800000 */
.L_x_1215:
[--C-:B------:R-:W-:Y:S01]  /*2750*/  FFMA.FTZ R117, R3, UR15, R134.reuse ;  /* 0x0000000f03757c23 */ /* 0x100fe20008010086 */
[----:B------:R-:W-:Y:S02]  /*2760*/  HADD2.F32 R128, -RZ, R12.H0_H0 ;  /* 0x2000000cff807230 */ /* 0x000fe40000004100 */
[--C-:B------:R-:W-:Y:S01]  /*2770*/  FFMA.FTZ R116, R125, UR15, R134.reuse ;  /* 0x0000000f7d747c23 */ /* 0x100fe20008010086 */
[----:B------:R-:W-:Y:S01]  /*2780*/  FFMA.FTZ R119, R139, UR15, R134 ;  /* 0x0000000f8b777c23 */ /* 0x000fe20008010086 */
[----:B------:R-:W-:Y:S01]  /*2790*/  FADD.FTZ R117, R124, -R117 ;  /* 0x800000757c757221 */ /* 0x000fe20000010000 */
[----:B------:R-:W-:Y:S02]  /*27a0*/  HADD2.F32 R129, -RZ, R13.H0_H0 ;  /* 0x2000000dff817230 */ /* 0x000fe40000004100 */
[----:B------:R-:W-:Y:S01]  /*27b0*/  FADD.FTZ R116, R11, -R116 ;  /* 0x800000740b747221 */ /* 0x000fe20000010000 */
[--C-:B------:R-:W-:Y:S02]  /*27c0*/  HADD2.F32 R118, -RZ, R14.reuse.H1_H1 ;  /* 0x3000000eff767230 */ /* 0x100fe40000004100 */
[----:B------:R-:W-:Y:S01]  /*27d0*/  FFMA.FTZ R128, R117, UR14, R128 ;  /* 0x0000000e75807c23 */ /* 0x000fe20008010080 */
[----:B------:R-:W-:Y:S01]  /*27e0*/  FFMA.FTZ R117, R148, UR15, R134 ;  /* 0x0000000f94757c23 */ /* 0x000fe20008010086 */
[----:B------:R-:W-:-:S02]  /*27f0*/  HADD2.F32 R130, -RZ, R14.H0_H0 ;  /* 0x2000000eff827230 */ /* 0x000fc40000004100 */
[----:B------:R-:W-:Y:S01]  /*2800*/  FADD.FTZ R119, R126, -R119 ;  /* 0x800000777e777221 */ /* 0x000fe20000010000 */
[----:B------:R-:W-:Y:S01]  /*2810*/  FFMA.FTZ R129, R116, UR14, R129 ;  /* 0x0000000e74817c23 */ /* 0x000fe20008010081 */
[----:B------:R-:W-:Y:S01]  /*2820*/  FADD.FTZ R117, R146, -R117 ;  /* 0x8000007592757221 */ /* 0x000fe20000010000 */
[----:B------:R-:W-:Y:S01]  /*2830*/  FFMA.FTZ R116, R145, UR15, R134 ;  /* 0x0000000f91747c23 */ /* 0x000fe20008010086 */
[----:B------:R-:W-:Y:S01]  /*2840*/  FFMA.FTZ R130, R119, UR14, R130 ;  /* 0x0000000e77827c23 */ /* 0x000fe20008010082 */
[--C-:B------:R-:W-:Y:S02]  /*2850*/  HADD2.F32 R119, -RZ, R15.reuse.H1_H1 ;  /* 0x3000000fff777230 */ /* 0x100fe40000004100 */
[----:B------:R-:W-:Y:S01]  /*2860*/  FFMA.FTZ R133, R117, UR14, R118 ;  /* 0x0000000e75857c23 */ /* 0x000fe20008010076 */
[----:B------:R-:W-:Y:S01]  /*2870*/  FFMA.FTZ R118, R156, UR15, R134 ;  /* 0x0000000f9c767c23 */ /* 0x000fe20008010086 */
[----:B------:R-:W-:Y:S02]  /*2880*/  HADD2.F32 R117, -RZ, R15.H0_H0 ;  /* 0x2000000fff757230 */ /* 0x000fe40000004100 */
[----:B------:R-:W-:Y:S01]  /*2890*/  FADD.FTZ R116, R143, -R116 ;  /* 0x800000748f747221 */ /* 0x000fe20000010000 */
[----:B------:R-:W-:Y:S01]  /*28a0*/  FADD.FTZ R118, R127, -R118 ;  /* 0x800000767f767221 */ /* 0x000fe20000010000 */
[----:B------:R-:W-:-:S02]  /*28b0*/  F2FP.F16.F32.PACK_AB R130, R133, R130 ;  /* 0x000000828582723e */ /* 0x000fc400000000ff */
[----:B------:R-:W-:Y:S01]  /*28c0*/  FFMA.FTZ R131, R116, UR14, R117 ;  /* 0x0000000e74837c23 */ /* 0x000fe20008010075 */
[--C-:B------:R-:W-:Y:S01]  /*28d0*/  FFMA.FTZ R116, R136, UR15, R134.reuse ;  /* 0x0000000f88747c23 */ /* 0x100fe20008010086 */
[----:B------:R-:W-:Y:S01]  /*28e0*/  FFMA.FTZ R132, R118, UR14, R119 ;  /* 0x0000000e76847c23 */ /* 0x000fe20008010077 */
[----:B------:R-:W-:Y:S01]  /*28f0*/  FFMA.FTZ R118, R138, UR15, R134 ;  /* 0x0000000f8a767c23 */ /* 0x000fe20008010086 */
[----:B------:R-:W-:Y:S02]  /*2900*/  HADD2.F32 R119, -RZ, R13.H1_H1 ;  /* 0x3000000dff777230 */ /* 0x000fe40000004100 */
[----:B------:R-:W-:Y:S01]  /*2910*/  FADD.FTZ R116, R9, -R116 ;  /* 0x8000007409747221 */ /* 0x000fe20000010000 */
[----:B------:R-:W-:Y:S02]  /*2920*/  HADD2.F32 R117, -RZ, R12.H1_H1 ;  /* 0x3000000cff757230 */ /* 0x000fe40000004100 */
[----:B------:R-:W-:Y:S01]  /*2930*/  FADD.FTZ R118, R137, -R118 ;  /* 0x8000007689767221 */ /* 0x000fe20000010000 */
[----:B------:R-:W-:-:S03]  /*2940*/  F2FP.F16.F32.PACK_AB R131, R132, R131 ;  /* 0x000000838483723e */ /* 0x000fc600000000ff */
[----:B------:R-:W-:Y:S01]  /*2950*/  FFMA.FTZ R118, R118, UR14, R119 ;  /* 0x0000000e76767c23 */ /* 0x000fe20008010077 */
[----:B------:R-:W-:Y:S01]  /*2960*/  FFMA.FTZ R117, R116, UR14, R117 ;  /* 0x0000000e74757c23 */ /* 0x000fe20008010075 */
[----:B------:R-:W-:-:S03]  /*2970*/  MOV R119, R131 ;  /* 0x0000008300777202 */ /* 0x000fc60000000f00 */
[----:B------:R-:W-:Y:S02]  /*2980*/  F2FP.F16.F32.PACK_AB R129, R118, R129 ;  /* 0x000000817681723e */ /* 0x000fe400000000ff */
[----:B------:R-:W-:Y:S02]  /*2990*/  F2FP.F16.F32.PACK_AB R128, R117, R128 ;  /* 0x000000807580723e */ /* 0x000fe400000000ff */
[----:B------:R-:W-:Y:S02]  /*29a0*/  MOV R118, R130 ;  /* 0x0000008200767202 */ /* 0x000fe40000000f00 */
[----:B------:R-:W-:Y:S02]  /*29b0*/  MOV R117, R129 ;  /* 0x0000008100757202 */ /* 0x000fe40000000f00 */
[----:B------:R-:W-:Y:S01]  /*29c0*/  MOV R116, R128 ;  /* 0x0000008000747202 */ /* 0x000fe20000000f00 */
[----:B------:R-:W-:Y:S06]  /*29d0*/  BRA `(.L_x_1212) ;  /* 0x0000000400687947 */ /* 0x000fec0003800000 */
.L_x_1214:
[----:B------:R-:W-:Y:S01]  /*29e0*/  UMOV UR7, UR12 ;  /* 0x0000000c00077c82 */ /* 0x000fe20008000000 */
[----:B------:R-:W-:Y:S01]  /*29f0*/  UMOV UR8, UR13 ;  /* 0x0000000d00087c82 */ /* 0x000fe20008000000 */
[----:B------:R-:W-:-:S04]  /*2a00*/  UISETP.NE.U32.AND UP0, UPT, UR7, URZ, UPT ;  /* 0x000000ff0700728c */ /* 0x000fc8000bf05070 */
[----:B------:R-:W-:-:S09]  /*2a10*/  UISETP.NE.AND.EX UP0, UPT, UR8, URZ, UPT, UP0 ;  /* 0x000000ff0800728c */ /* 0x000fd2000bf05300 */
[----:B------:R-:W-:Y:S05]  /*2a20*/  BRA.U UP0, `(.L_x_1216) ;  /* 0x0000000100a47547 */ /* 0x000fea000b800000 */
        /* <DEDUP_REMOVED lines=41> */
.L_x_1216:
[--C-:B------:R-:W-:Y:S01]  /*2cc0*/  FFMA.FTZ R117, R3, UR15, R134.reuse ;  /* 0x0000000f03757c23 */ /* 0x100fe20008010086 */
[----:B------:R-:W-:Y:S02]  /*2cd0*/  HADD2.F32 R128, -RZ, R12.H0_H0 ;  /* 0x2000000cff807230 */ /* 0x000fe40000004100 */
[--C-:B------:R-:W-:Y:S01]  /*2ce0*/  FFMA.FTZ R116, R125, UR15, R134.reuse ;  /* 0x0000000f7d747c23 */ /* 0x100fe20008010086 */
[----:B------:R-:W-:Y:S02]  /*2cf0*/  HADD2.F32 R118, -RZ, R14.H0_H0 ;  /* 0x2000000eff767230 */ /* 0x000fe40000004100 */
[----:B------:R-:W-:Y:S01]  /*2d00*/  FADD.FTZ R117, R124, -R117 ;  /* 0x800000757c757221 */ /* 0x000fe20000010000 */
[--C-:B------:R-:W-:Y:S01]  /*2d10*/  FFMA.FTZ R120, R145, UR15, R134.reuse ;  /* 0x0000000f91787c23 */ /* 0x100fe20008010086 */
[----:B------:R-:W-:Y:S02]  /*2d20*/  HADD2.F32 R119, -RZ, R13.H0_H0 ;  /* 0x2000000dff777230 */ /* 0x000fe40000004100 */
[----:B------:R-:W-:Y:S01]  /*2d30*/  FFMA.FTZ R122, R156, UR15, R134 ;  /* 0x0000000f9c7a7c23 */ /* 0x000fe20008010086 */
[----:B------:R-:W-:Y:S01]  /*2d40*/  FFMA.FTZ R128, R117, UR14, R128 ;  /* 0x0000000e75807c23 */ /* 0x000fe20008010080 */
[----:B------:R-:W-:Y:S01]  /*2d50*/  FFMA.FTZ R117, R139, UR15, R134 ;  /* 0x0000000f8b757c23 */ /* 0x000fe20008010086 */
[----:B------:R-:W-:Y:S01]  /*2d60*/  FADD.FTZ R116, R11, -R116 ;  /* 0x800000740b747221 */ /* 0x000fe20000010000 */
[----:B------:R-:W-:-:S02]  /*2d70*/  HADD2.F32 R121, -RZ, R15.H0_H0 ;  /* 0x2000000fff797230 */ /* 0x000fc40000004100 */
[----:B------:R-:W-:Y:S01]  /*2d80*/  FADD.FTZ R120, R143, -R120 ;  /* 0x800000788f787221 */ /* 0x000fe20000010000 */
[----:B------:R-:W-:Y:S01]  /*2d90*/  FADD.FTZ R117, R126, -R117 ;  /* 0x800000757e757221 */ /* 0x000fe20000010000 */
[----:B------:R-:W-:Y:S02]  /*2da0*/  HADD2.F32 R123, -RZ, R15.H1_H1 ;  /* 0x3000000fff7b7230 */ /* 0x000fe40000004100 */
[----:B------:R-:W-:Y:S01]  /*2db0*/  FADD.FTZ R122, R127, -R122 ;  /* 0x8000007a7f7a7221 */ /* 0x000fe20000010000 */
[----:B------:R-:W-:Y:S01]  /*2dc0*/  FFMA.FTZ R119, R116, UR14, R119 ;  /* 0x0000000e74777c23 */ /* 0x000fe20008010077 */
[----:B------:R-:W-:Y:S01]  /*2dd0*/  FFMA.FTZ R130, R117, UR14, R118 ;  /* 0x0000000e75827c23 */ /* 0x000fe20008010076 */
[--C-:B------:R-:W-:Y:S01]  /*2de0*/  FFMA.FTZ R117, R148, UR15, R134.reuse ;  /* 0x0000000f94757c23 */ /* 0x100fe20008010086 */
[--C-:B------:R-:W-:Y:S01]  /*2df0*/  FFMA.FTZ R116, R136, UR15, R134.reuse ;  /* 0x0000000f88747c23 */ /* 0x100fe20008010086 */
[----:B------:R-:W-:Y:S01]  /*2e00*/  FFMA.FTZ R118, R138, UR15, R134 ;  /* 0x0000000f8a767c23 */ /* 0x000fe20008010086 */
[----:B------:R-:W-:Y:S01]  /*2e10*/  FFMA.FTZ R131, R120, UR14, R121 ;  /* 0x0000000e78837c23 */ /* 0x000fe20008010079 */
[----:B------:R-:W-:Y:S01]  /*2e20*/  FFMA.FTZ R122, R122, UR14, R123 ;  /* 0x0000000e7a7a7c23 */ /* 0x000fe2000801007b */
[----:B------:R-:W-:Y:S01]  /*2e30*/  FADD.FTZ R120, R146, -R117 ;  /* 0x8000007592787221 */ /* 0x000fe20000010000 */
[----:B------:R-:W-:-:S02]  /*2e40*/  HADD2.F32 R123, -RZ, R14.H1_H1 ;  /* 0x3000000eff7b7230 */ /* 0x000fc40000004100 */
[----:B------:R-:W-:Y:S01]  /*2e50*/  FADD.FTZ R116, R9, -R116 ;  /* 0x8000007409747221 */ /* 0x000fe20000010000 */
[----:B------:R-:W-:Y:S02]  /*2e60*/  HADD2.F32 R121, -RZ, R13.H1_H1 ;  /* 0x3000000dff797230 */ /* 0x000fe40000004100 */
[----:B------:R-:W-:Y:S01]  /*2e70*/  FADD.FTZ R118, R137, -R118 ;  /* 0x8000007689767221 */ /* 0x000fe20000010000 */
[----:B------:R-:W-:Y:S02]  /*2e80*/  HADD2.F32 R117, -RZ, R12.H1_H1 ;  /* 0x3000000cff757230 */ /* 0x000fe40000004100 */
[----:B------:R-:W-:Y:S01]  /*2e90*/  FFMA.FTZ R123, R120, UR14, R123 ;  /* 0x0000000e787b7c23 */ /* 0x000fe2000801007b */
[----:B------:R-:W-:Y:S01]  /*2ea0*/  F2FP.F16.F32.PACK_AB R131, R122, R131 ;  /* 0x000000837a83723e */ /* 0x000fe200000000ff */
[----:B------:R-:W-:Y:S01]  /*2eb0*/  FFMA.FTZ R118, R118, UR14, R121 ;  /* 0x0000000e76767c23 */ /* 0x000fe20008010079 */
[----:B------:R-:W-:Y:S02]  /*2ec0*/  FFMA.FTZ R117, R116, UR14, R117 ;  /* 0x0000000e74757c23 */ /* 0x000fe40008010075 */
        /* <DEDUP_REMOVED lines=11> */
.L_x_1212:
        /* <DEDUP_REMOVED lines=14> */
.L_x_1208:
[----:B------:R-:W-:Y:S05]  /*3060*/  BSYNC.RECONVERGENT B0 ;  /* 0x0000000000007941 */ /* 0x000fea0003800200 */
.L_x_1207:
        /* <DEDUP_REMOVED lines=14> */
[----:B------:R-:W-:Y:S02]  /*3150*/  HADD2.F32 R128, -RZ, R112.H0_H0 ;  /* 0x20000070ff807230 */ /* 0x000fe40000004100 */
[--C-:B------:R-:W-:Y:S01]  /*3160*/  FFMA.FTZ R122, R154, UR15, R134.reuse ;  /* 0x0000000f9a7a7c23 */ /* 0x100fe20008010086 */
[--C-:B------:R-:W-:Y:S01]  /*3170*/  FFMA.FTZ R120, R149, UR15, R134.reuse ;  /* 0x0000000f95787c23 */ /* 0x100fe20008010086 */
[----:B------:R-:W-:Y:S01]  /*3180*/  FADD.FTZ R117, R4, -R117 ;  /* 0x8000007504757221 */ /* 0x000fe20000010000 */
[----:B------:R-:W-:Y:S01]  /*3190*/  FFMA.FTZ R119, R7, UR15, R134 ;  /* 0x0000000f07777c23 */ /* 0x000fe20008010086 */
[----:B------:R-:W-:Y:S02]  /*31a0*/  HADD2.F32 R118, -RZ, R114.H0_H0 ;  /* 0x20000072ff767230 */ /* 0x000fe40000004100 */
[----:B------:R-:W-:Y:S01]  /*31b0*/  FADD.FTZ R120, R147, -R120 ;  /* 0x8000007893787221 */ /* 0x000fe20000010000 */
[----:B------:R-:W-:Y:S01]  /*31c0*/  FFMA.FTZ R128, R117, UR14, R128 ;  /* 0x0000000e75807c23 */ /* 0x000fe20008010080 */
[----:B------:R-:W-:Y:S01]  /*31d0*/  FFMA.FTZ R117, R141, UR15, R134 ;  /* 0x0000000f8d757c23 */ /* 0x000fe20008010086 */
[----:B------:R-:W-:-:S02]  /*31e0*/  HADD2.F32 R121, -RZ, R115.H0_H0 ;  /* 0x20000073ff797230 */ /* 0x000fc40000004100 */
        /* <DEDUP_REMOVED lines=20> */
[----:B------:R-:W-:Y:S01]  /*3330*/  F2FP.F16.F32.PACK_AB R131, R122, R131 ;  /* 0x000000837a83723e */ /* 0x000fe200000000ff */
[----:B------:R-:W-:-:S02]  /*3340*/  FFMA.FTZ R117, R117, UR14, R116 ;  /* 0x0000000e75757c23 */ /* 0x000fc40008010074 */
        /* <DEDUP_REMOVED lines=12> */
.L_x_1221:
[--C-:B0-----:R-:W-:Y:S01]  /*3410*/  FFMA.FTZ R121, R5, UR15, R134.reuse ;  /* 0x0000000f05797c23 */ /* 0x101fe20008010086 */
[----:B------:R-:W-:Y:S02]  /*3420*/  HADD2.F32 R128, -RZ, R112.H0_H0 ;  /* 0x20000070ff807230 */ /* 0x000fe40000004100 */
[--C-:B------:R-:W-:Y:S01]  /*3430*/  FFMA.FTZ R123, R7, UR15, R134.reuse ;  /* 0x0000000f077b7c23 */ /* 0x100fe20008010086 */
[----:B------:R-:W-:Y:S02]  /*3440*/  HADD2.F32 R120, -RZ, R113.H0_H0 ;  /* 0x20000071ff787230 */ /* 0x000fe40000004100 */
[----:B------:R-:W-:Y:S01]  /*3450*/  FADD.FTZ R121, R4, -R121 ;  /* 0x8000007904797221 */ /* 0x000fe20000010000 */
[----:B------:R-:W-:Y:S01]  /*3460*/  FFMA.FTZ R131, R152, UR15, R134 ;  /* 0x0000000f98837c23 */ /* 0x000fe20008010086 */
[----:B------:R-:W-:Y:S01]  /*3470*/  FADD.FTZ R123, R6, -R123 ;  /* 0x8000007b067b7221 */ /* 0x000fe20000010000 */
[--C-:B------:R-:W-:Y:S02]  /*3480*/  HADD2.F32 R130, -RZ, R114.reuse.H0_H0 ;  /* 0x20000072ff827230 */ /* 0x100fe40000004100 */
[----:B------:R-:W-:Y:S01]  /*3490*/  FFMA.FTZ R128, R121, UR14, R128 ;  /* 0x0000000e79807c23 */ /* 0x000fe20008010080 */
[----:B------:R-:W-:Y:S01]  /*34a0*/  FFMA.FTZ R121, R141, UR15, R134 ;  /* 0x0000000f8d797c23 */ /* 0x000fe20008010086 */
[----:B------:R-:W-:Y:S01]  /*34b0*/  FFMA.FTZ R129, R123, UR14, R120 ;  /* 0x0000000e7b817c23 */ /* 0x000fe20008010078 */
[----:B------:R-:W-:-:S02]  /*34c0*/  HADD2.F32 R120, -RZ, R114.H1_H1 ;  /* 0x30000072ff787230 */ /* 0x000fc40000004100 */
[----:B------:R-:W-:Y:S01]  /*34d0*/  FADD.FTZ R131, R150, -R131 ;  /* 0x8000008396837221 */ /* 0x000fe20000010000 */
[----:B------:R-:W-:Y:S01]  /*34e0*/  FADD.FTZ R121, R142, -R121 ;  /* 0x800000798e797221 */ /* 0x000fe20000010000 */
[----:B------:R-:W-:Y:S01]  /*34f0*/  FFMA.FTZ R122, R149, UR15, R134 ;  /* 0x0000000f957a7c23 */ /* 0x000fe20008010086 */
[--C-:B------:R-:W-:Y:S02]  /*3500*/  HADD2.F32 R135, -RZ, R115.reuse.H1_H1 ;  /* 0x30000073ff877230 */ /* 0x100fe40000004100 */
[----:B------:R-:W-:Y:S01]  /*3510*/  FFMA.FTZ R133, R131, UR14, R120 ;  /* 0x0000000e83857c23 */ /* 0x000fe20008010078 */
[----:B------:R-:W-:Y:S01]  /*3520*/  FFMA.FTZ R130, R121, UR14, R130 ;  /* 0x0000000e79827c23 */ /* 0x000fe20008010082 */
[----:B------:R-:W-:Y:S02]  /*3530*/  HADD2.F32 R121, -RZ, R115.H0_H0 ;  /* 0x20000073ff797230 */ /* 0x000fe40000004100 */
[----:B------:R-:W-:Y:S01]  /*3540*/  FFMA.FTZ R120, R154, UR15, R134 ;  /* 0x0000000f9a787c23 */ /* 0x000fe20008010086 */
[----:B------:R-:W-:Y:S01]  /*3550*/  FADD.FTZ R122, R147, -R122 ;  /* 0x8000007a937a7221 */ /* 0x000fe20000010000 */
[----:B------:R-:W-:Y:S01]  /*3560*/  FFMA.FTZ R123, R144, UR15, R134 ;  /* 0x0000000f907b7c23 */ /* 0x000fe20008010086 */
[----:B------:R-:W-:Y:S01]  /*3570*/  F2FP.F16.F32.PACK_AB R130, R133, R130 ;  /* 0x000000828582723e */ /* 0x000fe200000000ff */
[----:B------:R-:W-:Y:S01]  /*3580*/  FADD.FTZ R120, R151, -R120 ;  /* 0x8000007897787221 */ /* 0x000fe20000010000 */
[----:B------:R-:W-:Y:S01]  /*3590*/  FFMA.FTZ R131, R122, UR14, R121 ;  /* 0x0000000e7a837c23 */ /* 0x000fe20008010079 */
[----:B------:R-:W-:Y:S01]  /*35a0*/  FFMA.FTZ R121, R10, UR15, R134 ;  /* 0x0000000f0a797c23 */ /* 0x000fe20008010086 */
[----:B------:R-:W-:-:S02]  /*35b0*/  HADD2.F32 R122, -RZ, R113.H1_H1 ;  /* 0x30000071ff7a7230 */ /* 0x000fc40000004100 */
[----:B------:R-:W-:Y:S01]  /*35c0*/  FFMA.FTZ R132, R120, UR14, R135 ;  /* 0x0000000e78847c23 */ /* 0x000fe20008010087 */
[----:B------:R-:W-:Y:S02]  /*35d0*/  HADD2.F32 R120, -RZ, R112.H1_H1 ;  /* 0x30000070ff787230 */ /* 0x000fe40000004100 */
[----:B------:R-:W-:Y:S01]  /*35e0*/  FADD.FTZ R121, R8, -R121 ;  /* 0x8000007908797221 */ /* 0x000fe20000010000 */
[----:B------:R-:W-:Y:S01]  /*35f0*/  FADD.FTZ R123, R140, -R123 ;  /* 0x8000007b8c7b7221 */ /* 0x000fe20000010000 */
[----:B------:R-:W-:Y:S02]  /*3600*/  F2FP.F16.F32.PACK_AB R131, R132, R131 ;  /* 0x000000838483723e */ /* 0x000fe400000000ff */
        /* <DEDUP_REMOVED lines=9> */
.L_x_1220:
[----:B0-----:R-:W0:Y:S02]  /*36a0*/  LDC.64 R128, c[0x0][0x470] ;  /* 0x00011c00ff807b82 */ /* 0x001e240000000a00 */
[----:B0-----:R-:W-:-:S04]  /*36b0*/  ISETP.NE.U32.AND P4, PT, R128, RZ, PT ;  /* 0x000000ff8000720c */ /* 0x001fc80003f85070 */
[----:B------:R-:W-:-:S13]  /*36c0*/  ISETP.NE.AND.EX P4, PT, R129, RZ, PT, P4 ;  /* 0x000000ff8100720c */ /* 0x000fda0003f85340 */
[----:B------:R-:W-:Y:S05]  /*36d0*/  @!P4 BRA `(.L_x_1223) ;  /* 0x0000000000a4c947 */ /* 0x000fea0003800000 */
[--C-:B------:R-:W-:Y:S01]  /*36e0*/  FFMA.FTZ R117, R5, UR15, R134.reuse ;  /* 0x0000000f05757c23 */ /* 0x100fe20008010086 */
        /* <DEDUP_REMOVED lines=40> */
.L_x_1223:
[--C-:B------:R-:W-:Y:S01]  /*3970*/  FFMA.FTZ R128, R149, UR15, R134.reuse ;  /* 0x0000000f95807c23 */ /* 0x100fe20008010086 */
[--C-:B------:R-:W-:Y:S02]  /*3980*/  HADD2.F32 R129, -RZ, R115.reuse.H0_H0 ;  /* 0x20000073ff817230 */ /* 0x100fe40000004100 */
[----:B------:R-:W-:Y:S01]  /*3990*/  FFMA.FTZ R130, R154, UR15, R134 ;  /* 0x0000000f9a827c23 */ /* 0x000fe20008010086 */
[----:B------:R-:W-:Y:S02]  /*39a0*/  HADD2.F32 R132, -RZ, R115.H1_H1 ;  /* 0x30000073ff847230 */ /* 0x000fe40000004100 */
[----:B------:R-:W-:Y:S01]  /*39b0*/  FADD.FTZ R128, R147, -R128 ;  /* 0x8000008093807221 */ /* 0x000fe20000010000 */
[----:B------:R-:W-:Y:S01]  /*39c0*/  FFMA.FTZ R133, R152, UR15, R134 ;  /* 0x0000000f98857c23 */ /* 0x000fe20008010086 */
[----:B------:R-:W-:Y:S01]  /*39d0*/  FADD.FTZ R131, R151, -R130 ;  /* 0x8000008297837221 */ /* 0x000fe20000010000 */
[----:B------:R-:W-:Y:S02]  /*39e0*/  HADD2.F32 R130, -RZ, R114.H0_H0 ;  /* 0x20000072ff827230 */ /* 0x000fe40000004100 */
[----:B------:R-:W-:Y:S01]  /*39f0*/  FFMA.FTZ R128, R128, UR14, R129 ;  /* 0x0000000e80807c23 */ /* 0x000fe20008010081 */
[----:B------:R-:W-:Y:S01]  /*3a00*/  FFMA.FTZ R129, R141, UR15, R134 ;  /* 0x0000000f8d817c23 */ /* 0x000fe20008010086 */
[----:B------:R-:W-:Y:S01]  /*3a10*/  FADD.FTZ R135, R150, -R133 ;  /* 0x8000008596877221 */ /* 0x000fe20000010000 */
[----:B------:R-:W-:Y:S01]  /*3a20*/  FFMA.FTZ R131, R131, UR14, R132 ;  /* 0x0000000e83837c23 */ /* 0x000fe20008010084 */
[----:B------:R-:W-:-:S02]  /*3a30*/  HADD2.F32 R133, -RZ, R113.H0_H0 ;  /* 0x20000071ff857230 */ /* 0x000fc40000004100 */
[----:B------:R-:W-:Y:S01]  /*3a40*/  FADD.FTZ R129, R142, -R129 ;  /* 0x800000818e817221 */ /* 0x000fe20000010000 */
[----:B------:R-:W-:Y:S01]  /*3a50*/  HADD2.F32 R158, -RZ, R114.H1_H1 ;  /* 0x30000072ff9e7230 */ /* 0x000fe20000004100 */
[----:B------:R-:W-:Y:S02]  /*3a60*/  F2FP.F16.F32.PACK_AB R131, R131, R128 ;  /* 0x000000808383723e */ /* 0x000fe400000000ff */
[----:B------:R-:W-:Y:S01]  /*3a70*/  FFMA.FTZ R130, R129, UR14, R130 ;  /* 0x0000000e81827c23 */ /* 0x000fe20008010082 */
[----:B------:R-:W-:-:S04]  /*3a80*/  FFMA.FTZ R129, R7, UR15, R134 ;  /* 0x0000000f07817c23 */ /* 0x000fc80008010086 */
[----:B------:R-:W-:Y:S01]  /*3a90*/  FADD.FTZ R132, R6, -R129 ;  /* 0x8000008106847221 */ /* 0x000fe20000010000 */
[----:B------:R-:W-:Y:S01]  /*3aa0*/  FFMA.FTZ R129, R135, UR14, R158 ;  /* 0x0000000e87817c23 */ /* 0x000fe2000801009e */
[----:B------:R-:W-:Y:S02]  /*3ab0*/  HADD2.F32 R158, -RZ, R113.H1_H1 ;  /* 0x30000071ff9e7230 */ /* 0x000fe40000004100 */
[--C-:B------:R-:W-:Y:S01]  /*3ac0*/  FFMA.FTZ R135, R10, UR15, R134.reuse ;  /* 0x0000000f0a877c23 */ /* 0x100fe20008010086 */
[----:B------:R-:W-:Y:S01]  /*3ad0*/  FFMA.FTZ R132, R132, UR14, R133 ;  /* 0x0000000e84847c23 */ /* 0x000fe20008010085 */
[--C-:B------:R-:W-:Y:S01]  /*3ae0*/  FFMA.FTZ R133, R144, UR15, R134.reuse ;  /* 0x0000000f90857c23 */ /* 0x100fe20008010086 */
[----:B------:R-:W-:Y:S01]  /*3af0*/  F2FP.F16.F32.PACK_AB R130, R129, R130 ;  /* 0x000000828182723e */ /* 0x000fe200000000ff */
[----:B------:R-:W-:Y:S02]  /*3b00*/  FADD.FTZ R135, R8, -R135 ;  /* 0x8000008708877221 */ /* 0x000fe40000010000 */
[----:B------:R-:W-:Y:S01]  /*3b10*/  FADD.FTZ R155, R140, -R133 ;  /* 0x800000858c9b7221 */ /* 0x000fe20000010000 */
[----:B------:R-:W-:Y:S01]  /*3b20*/  FFMA.FTZ R133, R5, UR15, R134 ;  /* 0x0000000f05857c23 */ /* 0x000fe20008010086 */
[----:B------:R-:W-:-:S02]  /*3b30*/  HADD2.F32 R134, -RZ, R112.H0_H0 ;  /* 0x20000070ff867230 */ /* 0x000fc40000004100 */
[----:B------:R-:W-:Y:S01]  /*3b40*/  FFMA.FTZ R155, R155, UR14, R158 ;  /* 0x0000000e9b9b7c23 */ /* 0x000fe2000801009e */
[----:B------:R-:W-:Y:S02]  /*3b50*/  HADD2.F32 R158, -RZ, R112.H1_H1 ;  /* 0x30000070ff9e7230 */ /* 0x000fe40000004100 */
[----:B------:R-:W-:Y:S02]  /*3b60*/  FADD.FTZ R133, R4, -R133 ;  /* 0x8000008504857221 */ /* 0x000fe40000010000 */
[----:B------:R-:W-:Y:S02]  /*3b70*/  F2FP.F16.F32.PACK_AB R129, R155, R132 ;  /* 0x000000849b81723e */ /* 0x000fe400000000ff */
[----:B------:R-:W-:Y:S01]  /*3b80*/  FFMA.FTZ R133, R133, UR14, R134 ;  /* 0x0000000e85857c23 */ /* 0x000fe20008010086 */
[----:B------:R-:W-:-:S05]  /*3b90*/  FFMA.FTZ R158, R135, UR14, R158 ;  /* 0x0000000e879e7c23 */ /* 0x000fca000801009e */
[----:B------:R-:W-:Y:S01]  /*3ba0*/  F2FP.F16.F32.PACK_AB R128, R158, R133 ;  /* 0x000000859e80723e */ /* 0x000fe200000000ff */
[----:B------:R-:W-:Y:S06]  /*3bb0*/  BRA `(.L_x_1222) ;  /* 0x00000008003c7947 */ /* 0x000fec0003800000 */
.L_x_1219:
        /* <DEDUP_REMOVED lines=45> */
.L_x_1225:
        /* <DEDUP_REMOVED lines=18> */
[----:B------:R-:W-:Y:S01]  /*3fb0*/  F2FP.F16.F32.PACK_AB R131, R131, R120 ;  /* 0x000000788383723e */ /* 0x000fe200000000ff */
[----:B------:R-:W-:Y:S01]  /*3fc0*/  FMUL.FTZ R121, R121, UR14 ;  /* 0x0000000e79797c20 */ /* 0x000fe20008410000 */
[----:B------:R-:W-:Y:S01]  /*3fd0*/  FMUL.FTZ R129, R129, UR14 ;  /* 0x0000000e81817c20 */ /* 0x000fe20008410000 */
[----:B------:R-:W-:Y:S01]  /*3fe0*/  FMUL.FTZ R130, R135, UR14 ;  /* 0x0000000e87827c20 */ /* 0x000fe20008410000 */
[----:B------:R-:W-:Y:S01]  /*3ff0*/  FMUL.FTZ R155, R155, UR14 ;  /* 0x0000000e9b9b7c20 */ /* 0x000fe20008410000 */
[----:B------:R-:W-:Y:S01]  /*4000*/  FMUL.FTZ R120, R133, UR14 ;  /* 0x0000000e85787c20 */ /* 0x000fe20008410000 */
[----:B------:R-:W-:Y:S01]  /*4010*/  FMUL.FTZ R128, R123, UR14 ;  /* 0x0000000e7b807c20 */ /* 0x000fe20008410000 */
[----:B------:R-:W-:-:S02]  /*4020*/  MOV R123, R131 ;  /* 0x00000083007b7202 */ /* 0x000fc40000000f00 */
[----:B------:R-:W-:Y:S02]  /*4030*/  F2FP.F16.F32.PACK_AB R130, R155, R130 ;  /* 0x000000829b82723e */ /* 0x000fe400000000ff */
[----:B------:R-:W-:Y:S02]  /*4040*/  F2FP.F16.F32.PACK_AB R129, R120, R129 ;  /* 0x000000817881723e */ /* 0x000fe400000000ff */
[----:B------:R-:W-:Y:S02]  /*4050*/  F2FP.F16.F32.PACK_AB R128, R128, R121 ;  /* 0x000000798080723e */ /* 0x000fe400000000ff */
[----:B------:R-:W-:Y:S02]  /*4060*/  MOV R122, R130 ;  /* 0x00000082007a7202 */ /* 0x000fe40000000f00 */
[----:B------:R-:W-:Y:S02]  /*4070*/  MOV R121, R129 ;  /* 0x0000008100797202 */ /* 0x000fe40000000f00 */
[----:B------:R-:W-:Y:S01]  /*4080*/  MOV R120, R128 ;  /* 0x0000008000787202 */ /* 0x000fe20000000f00 */
[----:B------:R-:W-:Y:S06]  /*4090*/  BRA `(.L_x_1222) ;  /* 0x0000000400047947 */ /* 0x000fec0003800000 */
.L_x_1224:
        /* <DEDUP_REMOVED lines=37> */
.L_x_1226:
[--C-:B------:R-:W-:Y:S01]  /*42f0*/  FFMA.FTZ R129, R5, UR15, R134.reuse ;  /* 0x0000000f05817c23 */ /* 0x100fe20008010086 */
[--C-:B------:R-:W-:Y:S01]  /*4300*/  FFMA.FTZ R131, R10, UR15, R134.reuse ;  /* 0x0000000f0a837c23 */ /* 0x100fe20008010086 */
[--C-:B------:R-:W-:Y:S01]  /*4310*/  FFMA.FTZ R130, R154, UR15, R134.reuse ;  /* 0x0000000f9a827c23 */ /* 0x100fe20008010086 */
[--C-:B------:R-:W-:Y:S01]  /*4320*/  FFMA.FTZ R133, R141, UR15, R134.reuse ;  /* 0x0000000f8d857c23 */ /* 0x100fe20008010086 */
[----:B------:R-:W-:Y:S01]  /*4330*/  FADD.FTZ R129, R4, -R129 ;  /* 0x8000008104817221 */ /* 0x000fe20000010000 */
[----:B------:R-:W-:Y:S01]  /*4340*/  FADD.FTZ R131, R8, -R131 ;  /* 0x8000008308837221 */ /* 0x000fe20000010000 */
[----:B------:R-:W-:Y:S01]  /*4350*/  FFMA.FTZ R135, R152, UR15, R134 ;  /* 0x0000000f98877c23 */ /* 0x000fe20008010086 */
[----:B------:R-:W-:Y:S01]  /*4360*/  FADD.FTZ R130, R151, -R130 ;  /* 0x8000008297827221 */ /* 0x000fe20000010000 */
[----:B------:R-:W-:Y:S01]  /*4370*/  FMUL.FTZ R128, R129, UR14 ;  /* 0x0000000e81807c20 */ /* 0x000fe20008410000 */
[----:B------:R-:W-:Y:S01]  /*4380*/  FMUL.FTZ R131, R131, UR14 ;  /* 0x0000000e83837c20 */ /* 0x000fe20008410000 */
[--C-:B------:R-:W-:Y:S01]  /*4390*/  FFMA.FTZ R129, R7, UR15, R134.reuse ;  /* 0x0000000f07817c23 */ /* 0x100fe20008010086 */
[----:B------:R-:W-:Y:S01]  /*43a0*/  FADD.FTZ R133, R142, -R133 ;  /* 0x800000858e857221 */ /* 0x000fe20000010000 */
[----:B------:R-:W-:Y:S01]  /*43b0*/  FADD.FTZ R135, R150, -R135 ;  /* 0x8000008796877221 */ /* 0x000fe20000010000 */
[----:B------:R-:W-:Y:S01]  /*43c0*/  FMUL.FTZ R158, R130, UR14 ;  /* 0x0000000e829e7c20 */ /* 0x000fe20008410000 */
[----:B------:R-:W-:Y:S01]  /*43d0*/  F2FP.F16.F32.PACK_AB R128, R131, R128 ;  /* 0x000000808380723e */ /* 0x000fe200000000ff */
        /* <DEDUP_REMOVED lines=9> */
[----:B------:R-:W-:-:S04]  /*4470*/  FMUL.FTZ R131, R134, UR14 ;  /* 0x0000000e86837c20 */ /* 0x000fc80008410000 */
[----:B------:R-:W-:Y:S02]  /*4480*/  F2FP.F16.F32.PACK_AB R129, R130, R129 ;  /* 0x000000818281723e */ /* 0x000fe400000000ff */
[----:B------:R-:W-:Y:S02]  /*4490*/  F2FP.F16.F32.PACK_AB R130, R132, R133 ;  /* 0x000000858482723e */ /* 0x000fe400000000ff */
[----:B------:R-:W-:-:S07]  /*44a0*/  F2FP.F16.F32.PACK_AB R131, R158, R131 ;  /* 0x000000839e83723e */ /* 0x000fce00000000ff */
.L_x_1222:
        /* <DEDUP_REMOVED lines=9> */
.L_x_1218:
[----:B------:R-:W-:Y:S05]  /*4540*/  BSYNC.RECONVERGENT B0 ;  /* 0x0000000000007941 */ /* 0x000fea0003800200 */
.L_x_1217:
[----:B------:R-:W-:Y:S01]  /*4550*/  UPLOP3.LUT UP1, UPT, UPT, UPT, UP1, 0x40, 0x4 ;  /* 0x000000000004789c */ /* 0x000fe20003f2e810 */
[----:B------:R-:W-:Y:S10]  /*4560*/  BRA.U !UP2, `(.L_x_1227) ;  /* 0xffffffc10a587547 */ /* 0x000ff4000b83ffff */
.L_x_1200:
        /* <DEDUP_REMOVED lines=23> */
.L_x_1229:
[----:B------:R-:W-:Y:S05]  /*46e0*/  BSYNC.RECONVERGENT B0 ;  /* 0x0000000000007941 */ /* 0x000fea0003800200 */
.L_x_1228:
        /* <DEDUP_REMOVED lines=18> */
.L_x_1230:
        /* <DEDUP_REMOVED lines=15> */
.L_x_2816:


//--------------------- .text._ZN10layer_norm31ln_parallel_residual_bwd_kernelINS_13Kernel_traitsIf6__halfS2_S2_fjLj2048ELj1ELj1ELj4ELj16ENS_18Kernel_traits_baseILj2048EfS2_S2_S2_fjLj128EEEEELb0ELb0ELb1EEEvNS_9BwdParamsE --------------------------
	.section	.text._ZN10layer_norm31ln_parallel_residual_bwd_kernelINS_13Kernel_traitsIf6__halfS2_S2_fjLj2048ELj1ELj1ELj4ELj16ENS_18Kernel_traits_baseILj2048EfS2_S2_S2_fjLj128EEEEELb0ELb0ELb1EEEvNS_9BwdParamsE,"ax",@progbits
	.align	128
        .global         _ZN10layer_norm31ln_parallel_residual_bwd_kernelINS_13Kernel_traitsIf6__halfS2_S2_fjLj2048ELj1ELj1ELj4ELj16ENS_18Kernel_traits_baseILj2048EfS2_S2_S2_fjLj128EEEEELb0ELb0ELb1EEEvNS_9BwdParamsE
        .type           _ZN10layer_norm31ln_parallel_residual_bwd_kernelINS_13Kernel_traitsIf6__halfS2_S2_fjLj2048ELj1ELj1ELj4ELj16ENS_18Kernel_traits_baseILj2048EfS2_S2_S2_fjLj128EEEEELb0ELb0ELb1EEEvNS_9BwdParamsE,@function
        .size           _ZN10layer_norm31ln_parallel_residual_bwd_kernelINS_13Kernel_traitsIf6__halfS2_S2_fjLj2048ELj1ELj1ELj4ELj16ENS_18Kernel_traits_baseILj2048EfS2_S2_S2_fjLj128EEEEELb0ELb0ELb1EEEvNS_9BwdParamsE,(.L_x_2817 - _ZN10layer_norm31ln_parallel_residual_bwd_kernelINS_13Kernel_traitsIf6__halfS2_S2_fjLj2048ELj1ELj1ELj4ELj16ENS_18Kernel_traits_baseILj2048EfS2_S2_S2_fjLj128EEEEELb0ELb0ELb1EEEvNS_9BwdParamsE)
        .other          _ZN10layer_norm31ln_parallel_residual_bwd_kernelINS_13Kernel_traitsIf6__halfS2_S2_fjLj2048ELj1ELj1ELj4ELj16ENS_18Kernel_traits_baseILj2048EfS2_S2_S2_fjLj128EEEEELb0ELb0ELb1EEEvNS_9BwdParamsE,@"STO_CUDA_ENTRY STV_DEFAULT"
_ZN10layer_norm31ln_parallel_residual_bwd_kernelINS_13Kernel_traitsIf6__halfS2_S2_fjLj2048ELj1ELj1ELj4ELj16ENS_18Kernel_traits_baseILj2048EfS2_S2_S2_fjLj128EEEEELb0ELb0ELb1EEEvNS_9BwdParamsE:
.text._ZN10layer_norm31ln_parallel_residual_bwd_kernelINS_13Kernel_traitsIf6__halfS2_S2_fjLj2048ELj1ELj1ELj4ELj16ENS_18Kernel_traits_baseILj2048EfS2_S2_S2_fjLj128EEEEELb0ELb0ELb1EEEvNS_9BwdParamsE:
        /* <DEDUP_REMOVED lines=93> */
.L_x_1250:
        /* <DEDUP_REMOVED lines=8> */
[----:B------:R-:W-:Y:S01]  /*0650*/  MOV R141, UR6 ;  /* 0x00000006008d7c02 */ /* 0x000fe20008000f00 */
[----:B------:R-:W3:Y:S01]  /*0660*/  LDC.64 R90, c[0x0][0x428] ;  /* 0x00010a00ff5a7b82 */ /* 0x000ee20000000a00 */
[----:B------:R-:W-:Y:S01]  /*0670*/  UIMAD.WIDE UR6, UR4, 0x4, UR16 ;  /* 0x00000004040678a5 */ /* 0x000fe2000f8e0210 */
[----:B------:R4:W4:Y:S01]  /*0680*/  LDG.E R0, desc[UR14][R92.64] ;  /* 0x0000000e5c007981 */ /* 0x000922000c1e1900 */
[----:B------:R-:W-:-:S04]  /*0690*/  LEA.HI.SX32 R141, R141, R80, 0x1d ;  /* 0x000000508d8d7211 */ /* 0x000fc800078feaff */
[----:B------:R-:W-:Y:S01]  /*06a0*/  MOV R94, UR6 ;  /* 0x00000006005e7c02 */ /* 0x000fe20008000f00 */
[----:B01----:R-:W-:Y:S01]  /*06b0*/  IMAD.WIDE.U32 R72, R141, 0x10, R84 ;  /* 0x000000108d487825 */ /* 0x003fe200078e0054 */
[----:B------:R-:W-:-:S05]  /*06c0*/  MOV R95, UR7 ;  /* 0x00000007005f7c02 */ /* 0x000fca0008000f00 */
[----:B------:R-:W4:Y:S01]  /*06d0*/  LDG.E.128 R72, desc[UR14][R72.64] ;  /* 0x0000000e48487981 */ /* 0x000f22000c1e1d00 */
[----:B--2---:R-:W-:-:S03]  /*06e0*/  IMAD.WIDE.U32 R76, R141, 0x10, R88 ;  /* 0x000000108d4c7825 */ /* 0x004fc600078e0058 */
[----:B------:R-:W2:Y:S04]  /*06f0*/  LDG.E R153, desc[UR14][R94.64] ;  /* 0x0000000e5e997981 */ /* 0x000ea8000c1e1900 */
[----:B------:R-:W2:Y:S01]  /*0700*/  LDG.E.128 R76, desc[UR14][R76.64] ;  /* 0x0000000e4c4c7981 */ /* 0x000ea2000c1e1d00 */
[----:B---3--:R-:W-:-:S06]  /*0710*/  IMAD.WIDE.U32 R80, R141, 0x10, R90 ;  /* 0x000000108d507825 */ /* 0x008fcc00078e005a */
[----:B------:R-:W3:Y:S01]  /*0720*/  LDG.E.128 R80, desc[UR14][R80.64] ;  /* 0x0000000e50507981 */ /* 0x000ee2000c1e1d00 */
[----:B------:R-:W-:-:S05]  /*0730*/  IADD3 R137, PT, PT, R141, 0x80, RZ ;  /* 0x000000808d897810 */ /* 0x000fca0007ffe0ff */
[----:B------:R-:W-:-:S04]  /*0740*/  IMAD.WIDE.U32 R84, R137, 0x10, R84 ;  /* 0x0000001089547825 */ /* 0x000fc800078e0054 */
[C---:B------:R-:W-:Y:S02]  /*0750*/  IMAD.WIDE.U32 R88, R137.reuse, 0x10, R88 ;  /* 0x0000001089587825 */ /* 0x040fe400078e0058 */
[----:B------:R-:W3:Y:S02]  /*0760*/  LDG.E.128 R84, desc[UR14][R84.64] ;  /* 0x0000000e54547981 */ /* 0x000ee4000c1e1d00 */
[----:B----4-:R-:W-:Y:S02]  /*0770*/  IMAD.WIDE.U32 R92, R137, 0x10, R90 ;  /* 0x00000010895c7825 */ /* 0x010fe400078e005a */
[----:B------:R-:W4:Y:S04]  /*0780*/  LDG.E.128 R88, desc[UR14][R88.64] ;  /* 0x0000000e58587981 */ /* 0x000f28000c1e1d00 */
[----:B------:R-:W4:Y:S01]  /*0790*/  LDG.E.128 R92, desc[UR14][R92.64] ;  /* 0x0000000e5c5c7981 */ /* 0x000f22000c1e1d00 */
[----:B0-----:R-:W-:-:S02]  /*07a0*/  ISETP.NE.AND P0, PT, RZ, UR20, PT ;  /* 0x00000014ff007c0c */ /* 0x001fc4000bf05270 */
[----:B------:R-:W-:-:S04]  /*07b0*/  ISETP.NE.U32.AND P1, PT, RZ, UR22, PT ;  /* 0x00000016ff007c0c */ /* 0x000fc8000bf25070 */
[----:B------:R-:W-:Y:S02]  /*07c0*/  ISETP.NE.AND.EX P1, PT, RZ, UR23, PT, P1 ;  /* 0x00000017ff007c0c */ /* 0x000fe4000bf25310 */
[----:B------:R-:W-:Y:S01]  /*07d0*/  R2UR UR9, R0 ;  /* 0x00000000000972ca */ /* 0x000fe200000e0000 */
[--C-:B------:R-:W-:Y:S02]  /*07e0*/  HADD2.F32 R0, -RZ, R72.reuse.H0_H0 ;  /* 0x20000048ff007230 */ /* 0x100fe40000004100 */
[----:B------:R-:W-:Y:S01]  /*07f0*/  HADD2.F32 R72, -RZ, R72.H1_H1 ;  /* 0x30000048ff487230 */ /* 0x000fe20000004100 */
[----:B--2---:R-:W-:Y:S01]  /*0800*/  FSEL R153, R153, RZ, !P0 ;  /* 0x000000ff99997208 */ /* 0x004fe20004000000 */
[----:B------:R-:W-:-:S04]  /*0810*/  HADD2.F32 R147, -RZ, R76.H0_H0 ;  /* 0x2000004cff937230 */ /* 0x000fc80000004100 */
[C---:B------:R-:W-:Y:S01]  /*0820*/  FADD.FTZ R72, -R153.reuse, R72 ;  /* 0x0000004899487221 */ /* 0x040fe20000010100 */
[----:B------:R-:W-:Y:S02]  /*0830*/  HADD2.F32 R76, -RZ, R76.H1_H1 ;  /* 0x3000004cff4c7230 */ /* 0x000fe40000004100 */
[----:B------:R-:W-:Y:S01]  /*0840*/  FADD.FTZ R0, -R153, R0 ;  /* 0x0000000099007221 */ /* 0x000fe20000010100 */
[----:B------:R-:W-:Y:S01]  /*0850*/  FMUL.FTZ R140, R72, UR9 ;  /* 0x00000009488c7c20 */ /* 0x000fe20008410000 */
[--C-:B---3--:R-:W-:Y:S02]  /*0860*/  HADD2.F32 R143, -RZ, R80.reuse.H0_H0 ;  /* 0x20000050ff8f7230 */ /* 0x108fe40000004100 */
[----:B-----5:R-:W-:Y:S01]  /*0870*/  FMUL.FTZ R138, R37, R76 ;  /* 0x0000004c258a7220 */ /* 0x020fe20000410000 */
[----:B------:R-:W-:Y:S02]  /*0880*/  HADD2.F32 R80, -RZ, R80.H1_H1 ;  /* 0x30000050ff507230 */ /* 0x000fe40000004100 */
[----:B------:R-:W-:-:S02]  /*0890*/  HADD2.F32 R72, -RZ, R73.H0_H0 ;  /* 0x20000049ff487230 */ /* 0x000fc40000004100 */
[----:B------:R-:W-:Y:S01]  /*08a0*/  FMUL.FTZ R0, R0, UR9 ;  /* 0x0000000900007c20 */ /* 0x000fe20008410000 */
[----:B------:R-:W-:Y:S01]  /*08b0*/  FMUL.FTZ R145, R36, R147 ;  /* 0x0000009324917220 */ /* 0x000fe20000410000 */
[----:B------:R-:W-:Y:S01]  /*08c0*/  FADD.FTZ R132, R80, R132 ;  /* 0x0000008450847221 */ /* 0x000fe20000010000 */
[-C--:B------:R-:W-:Y:S01]  /*08d0*/  FFMA.FTZ R133, R140, R80.reuse, R133 ;  /* 0x000000508c857223 */ /* 0x080fe20000010085 */
[----:B------:R-:W-:Y:S01]  /*08e0*/  FFMA.FTZ R138, R53, R80, R138 ;  /* 0x00000050358a7223 */ /* 0x000fe2000001008a */
[----:B------:R-:W-:Y:S02]  /*08f0*/  HADD2.F32 R80, -RZ, R73.H1_H1 ;  /* 0x30000049ff507230 */ /* 0x000fe40000004100 */
[----:B------:R-:W-:Y:S01]  /*0900*/  FADD.FTZ R72, -R153, R72 ;  /* 0x0000004899487221 */ /* 0x000fe20000010100 */
[--C-:B------:R-:W-:Y:S02]  /*0910*/  HADD2.F32 R73, -RZ, R77.reuse.H0_H0 ;  /* 0x2000004dff497230 */ /* 0x100fe40000004100 */
[----:B------:R-:W-:Y:S01]  /*0920*/  FADD.FTZ R136, R143, R136 ;  /* 0x000000888f887221 */ /* 0x000fe20000010000 */
[----:B------:R-:W-:-:S02]  /*0930*/  HADD2.F32 R77, -RZ, R77.H1_H1 ;  /* 0x3000004dff4d7230 */ /* 0x000fc40000004100 */
[-C--:B------:R-:W-:Y:S01]  /*0940*/  FFMA.FTZ R139, R0, R143.reuse, R139 ;  /* 0x0000008f008b7223 */ /* 0x080fe2000001008b */
[----:B------:R-:W-:Y:S01]  /*0950*/  FFMA.FTZ R143, R52, R143, R145 ;  /* 0x0000008f348f7223 */ /* 0x000fe20000010091 */
[--C-:B------:R-:W-:Y:S02]  /*0960*/  HADD2.F32 R145, -RZ, R81.reuse.H0_H0 ;  /* 0x20000051ff917230 */ /* 0x100fe40000004100 */
[----:B------:R-:W-:Y:S01]  /*0970*/  FMUL.FTZ R146, R72, UR9 ;  /* 0x0000000948927c20 */ /* 0x000fe20008410000 */
[----:B------:R-:W-:Y:S02]  /*0980*/  HADD2.F32 R148, -RZ, R81.H1_H1 ;  /* 0x30000051ff947230 */ /* 0x000fe40000004100 */
[----:B------:R-:W-:Y:S01]  /*0990*/  FMUL.FTZ R81, R38, R73 ;  /* 0x0000004926517220 */ /* 0x000fe20000410000 */
[----:B------:R-:W-:-:S03]  /*09a0*/  FMUL.FTZ R72, R39, R77 ;  /* 0x0000004d27487220 */ /* 0x000fc60000410000 */
[----:B------:R-:W-:Y:S01]  /*09b0*/  FFMA.FTZ R144, R54, R145, R81 ;  /* 0x0000009136907223 */ /* 0x000fe20000010051 */
[----:B------:R-:W-:Y:S01]  /*09c0*/  FFMA.FTZ R81, R55, R148, R72 ;  /* 0x0000009437517223 */ /* 0x000fe20000010048 */
[--C-:B------:R-:W-:Y:S02]  /*09d0*/  HADD2.F32 R72, -RZ, R74.reuse.H0_H0 ;  /* 0x2000004aff487230 */ /* 0x100fe40000004100 */
[C---:B------:R-:W-:Y:S01]  /*09e0*/  FADD.FTZ R80, -R153.reuse, R80 ;  /* 0x0000005099507221 */ /* 0x040fe20000010100 */
[----:B------:R-:W-:Y:S02]  /*09f0*/  HADD2.F32 R74, -RZ, R74.H1_H1 ;  /* 0x3000004aff4a7230 */ /* 0x000fe40000004100 */
[--C-:B------:R-:W-:Y:S02]  /*0a00*/  HADD2.F32 R149, -RZ, R78.reuse.H0_H0 ;  /* 0x2000004eff957230 */ /* 0x100fe40000004100 */
[----:B------:R-:W-:Y:S01]  /*0a10*/  FMUL.FTZ R142, R80, UR9 ;  /* 0x00000009508e7c20 */ /* 0x000fe20008410000 */
[----:B------:R-:W-:Y:S01]  /*0a20*/  FADD.FTZ R72, -R153, R72 ;  /* 0x0000004899487221 */ /* 0x000fe20000010100 */
[----:B------:R-:W-:-:S02]  /*0a30*/  HADD2.F32 R78, -RZ, R78.H1_H1 ;  /* 0x3000004eff4e7230 */ /* 0x000fc40000004100 */
[----:B------:R-:W-:Y:S01]  /*0a40*/  FADD.FTZ R74, -R153, R74 ;  /* 0x0000004a994a7221 */ /* 0x000fe20000010100 */
[----:B------:R-:W-:Y:S01]  /*0a50*/  FADD.FTZ R128, R145, R128 ;  /* 0x0000008091807221 */ /* 0x000fe20000010000 */
[----:B------:R-:W-:Y:S01]  /*0a60*/  FFMA.FTZ R129, R146, R145, R129 ;  /* 0x0000009192817223 */ /* 0x000fe20000010081 */
[--C-:B------:R-:W-:Y:S02]  /*0a70*/  HADD2.F32 R145, -RZ, R82.reuse.H0_H0 ;  /* 0x20000052ff917230 */ /* 0x100fe40000004100 */
[----:B------:R-:W-:Y:S01]  /*0a80*/  FADD.FTZ R124, R148, R124 ;  /* 0x0000007c947c7221 */ /* 0x000fe20000010000 */
[----:B------:R-:W-:Y:S01]  /*0a90*/  FFMA.FTZ R125, R142, R148, R125 ;  /* 0x000000948e7d7223 */ /* 0x000fe2000001007d */
[----:B------:R-:W-:Y:S02]  /*0aa0*/  HADD2.F32 R82, -RZ, R82.H1_H1 ;  /* 0x30000052ff527230 */ /* 0x000fe40000004100 */
[----:B------:R-:W-:Y:S01]  /*0ab0*/  FMUL.FTZ R150, R72, UR9 ;  /* 0x0000000948967c20 */ /* 0x000fe20008410000 */
[----:B------:R-:W-:Y:S01]  /*0ac0*/  FMUL.FTZ R148, R74, UR9 ;  /* 0x000000094a947c20 */ /* 0x000fe20008410000 */
[----:B------:R-:W-:Y:S01]  /*0ad0*/  FMUL.FTZ R72, R33, R78 ;  /* 0x0000004e21487220 */ /* 0x000fe20000410000 */
[----:B------:R-:W-:Y:S01]  /*0ae0*/  FADD.FTZ R126, R73, R126 ;  /* 0x0000007e497e7221 */ /* 0x000fe20000010000 */
[----:B------:R-:W-:Y:S01]  /*0af0*/  FADD.FTZ R116, R82, R116 ;  /* 0x0000007452747221 */ /* 0x000fe20000010000 */
[-C--:B------:R-:W-:Y:S01]  /*0b00*/  FFMA.FTZ R117, R148, R82.reuse, R117 ;  /* 0x0000005294757223 */ /* 0x080fe20000010075 */
[----:B------:R-:W-:Y:S01]  /*0b10*/  FFMA.FTZ R82, R49, R82, R72 ;  /* 0x0000005231527223 */ /* 0x000fe20000010048 */
[----:B------:R-:W-:Y:S01]  /*0b20*/  FFMA.FTZ R127, R146, R73, R127 ;  /* 0x00000049927f7223 */ /* 0x000fe2000001007f */
[--C-:B------:R-:W-:Y:S01]  /*0b30*/  HADD2.F32 R74, -RZ, R75.reuse.H0_H0 ;  /* 0x2000004bff4a7230 */ /* 0x100fe20000004100 */
[----:B------:R-:W0:Y:S04]  /*0b40*/  @P1 LDC.64 R72, c[0x0][0x438] ;  /* 0x00010e00ff481b82 */ /* 0x000e280000000a00 */
[----:B------:R-:W-:Y:S01]  /*0b50*/  FADD.FTZ R74, -R153, R74 ;  /* 0x0000004a994a7221 */ /* 0x000fe20000010100 */
[----:B------:R-:W-:-:S03]  /*0b60*/  HADD2.F32 R80, -RZ, R75.H1_H1 ;  /* 0x3000004bff507230 */ /* 0x000fc60000004100 */
[----:B------:R-:W-:Y:S02]  /*0b70*/  FMUL.FTZ R154, R74, UR9 ;  /* 0x000000094a9a7c20 */ /* 0x000fe40008410000 */
[----:B------:R-:W1:Y:S01]  /*0b80*/  @P1 LDC.64 R74, c[0x0][0x438] ;  /* 0x00010e00ff4a1b82 */ /* 0x000e620000000a00 */
[----:B------:R-:W-:Y:S01]  /*0b90*/  FADD.FTZ R80, -R153, R80 ;  /* 0x0000005099507221 */ /* 0x000fe20000010100 */
[----:B------:R-:W-:Y:S01]  /*0ba0*/  FADD.FTZ R130, R76, R130 ;  /* 0x000000824c827221 */ /* 0x000fe20000010000 */
[----:B------:R-:W-:Y:S01]  /*0bb0*/  FFMA.FTZ R131, R140, R76, R131 ;  /* 0x0000004c8c837223 */ /* 0x000fe20000010083 */
[----:B------:R-:W-:Y:S02]  /*0bc0*/  HADD2.F32 R76, -RZ, R79.H1_H1 ;  /* 0x3000004fff4c7230 */ /* 0x000fe40000004100 */
[----:B------:R-:W-:Y:S01]  /*0bd0*/  FMUL.FTZ R152, R80, UR9 ;  /* 0x0000000950987c20 */ /* 0x000fe20008410000 */
[----:B------:R-:W-:Y:S01]  /*0be0*/  FADD.FTZ R134, R147, R134 ;  /* 0x0000008693867221 */ /* 0x000fe20000010000 */
[----:B------:R-:W-:Y:S01]  /*0bf0*/  FFMA.FTZ R135, R0, R147, R135 ;  /* 0x0000009300877223 */ /* 0x000fe20000010087 */
[----:B------:R-:W-:-:S02]  /*0c00*/  HADD2.F32 R147, -RZ, R83.H0_H0 ;  /* 0x20000053ff937230 */ /* 0x000fc40000004100 */
[----:B------:R-:W-:Y:S01]  /*0c10*/  FADD.FTZ R122, R77, R122 ;  /* 0x0000007a4d7a7221 */ /* 0x000fe20000010000 */
[----:B------:R-:W-:Y:S02]  /*0c20*/  HADD2.F32 R83, -RZ, R83.H1_H1 ;  /* 0x30000053ff537230 */ /* 0x000fe40000004100 */
[----:B------:R-:W-:Y:S01]  /*0c30*/  FFMA.FTZ R123, R142, R77, R123 ;  /* 0x0000004d8e7b7223 */ /* 0x000fe2000001007b */
[----:B------:R-:W-:Y:S01]  /*0c40*/  FADD.FTZ R114, R78, R114 ;  /* 0x000000724e727221 */ /* 0x000fe20000010000 */
[----:B------:R-:W-:Y:S01]  /*0c50*/  FFMA.FTZ R115, R148, R78, R115 ;  /* 0x0000004e94737223 */ /* 0x000fe20000010073 */
[----:B------:R-:W-:Y:S02]  /*0c60*/  HADD2.F32 R77, -RZ, R79.H0_H0 ;  /* 0x2000004fff4d7230 */ /* 0x000fe40000004100 */
[-C--:B------:R-:W-:Y:S01]  /*0c70*/  FMUL.FTZ R78, R35, R76.reuse ;  /* 0x0000004c234e7220 */ /* 0x080fe20000410000 */
[----:B------:R-:W-:Y:S01]  /*0c80*/  FADD.FTZ R106, R76, R106 ;  /* 0x0000006a4c6a7221 */ /* 0x000fe20000010000 */
[----:B------:R-:W-:Y:S01]  /*0c90*/  FFMA.FTZ R107, R152, R76, R107 ;  /* 0x0000004c986b7223 */ /* 0x000fe2000001006b */
[----:B0-----:R-:W-:-:S04]  /*0ca0*/  @P1 IMAD.WIDE.U32 R72, R141, 0x10, R72 ;  /* 0x000000108d481825 */ /* 0x001fc800078e0048 */
[----:B------:R-:W-:Y:S01]  /*0cb0*/  FADD.FTZ R108, R83, R108 ;  /* 0x0000006c536c7221 */ /* 0x000fe20000010000 */
[----:B------:R-:W-:Y:S02]  /*0cc0*/  HADD2.F32 R76, -RZ, R84.H0_H0 ;  /* 0x20000054ff4c7230 */ /* 0x000fe40000004100 */
[--C-:B------:R-:W-:Y:S02]  /*0cd0*/  HADD2.F32 R158, -RZ, R86.reuse.H0_H0 ;  /* 0x20000056ff9e7230 */ /* 0x100fe40000004100 */
[----:B------:R-:W-:Y:S01]  /*0ce0*/  FFMA.FTZ R109, R152, R83, R109 ;  /* 0x00000053986d7223 */ /* 0x000fe2000001006d */
[----:B------:R-:W-:Y:S02]  /*0cf0*/  HADD2.F32 R86, -RZ, R86.H1_H1 ;  /* 0x30000056ff567230 */ /* 0x000fe40000004100 */
[----:B------:R-:W-:Y:S01]  /*0d00*/  FMUL.FTZ R79, R34, R77 ;  /* 0x0000004d224f7220 */ /* 0x000fe20000410000 */
[----:B------:R-:W-:Y:S01]  /*0d10*/  FFMA.FTZ R83, R51, R83, R78 ;  /* 0x0000005333537223 */ /* 0x000fe2000001004e */
[----:B------:R-:W-:Y:S01]  /*0d20*/  FADD.FTZ R110, R77, R110 ;  /* 0x0000006e4d6e7221 */ /* 0x000fe20000010000 */
[----:B------:R-:W-:Y:S01]  /*0d30*/  FFMA.FTZ R111, R154, R77, R111 ;  /* 0x0000004d9a6f7223 */ /* 0x000fe2000001006f */
[----:B------:R0:W5:Y:S01]  /*0d40*/  @P1 LDG.E.128 R56, desc[UR14][R72.64] ;  /* 0x0000000e48381981 */ /* 0x000162000c1e1d00 */
[----:B------:R-:W-:Y:S01]  /*0d50*/  FADD.FTZ R78, -R153, R76 ;  /* 0x0000004c994e7221 */ /* 0x000fe20000010100 */
[----:B----4-:R-:W-:-:S02]  /*0d60*/  HADD2.F32 R77, -RZ, R88.H0_H0 ;  /* 0x20000058ff4d7230 */ /* 0x010fc40000004100 */
[--C-:B------:R-:W-:Y:S02]  /*0d70*/  HADD2.F32 R160, -RZ, R87.reuse.H0_H0 ;  /* 0x20000057ffa07230 */ /* 0x100fe40000004100 */
[----:B------:R-:W-:Y:S02]  /*0d80*/  HADD2.F32 R162, -RZ, R87.H1_H1 ;  /* 0x30000057ffa27230 */ /* 0x000fe40000004100 */
[----:B------:R-:W-:Y:S02]  /*0d90*/  HADD2.F32 R84, -RZ, R84.H1_H1 ;  /* 0x30000054ff547230 */ /* 0x000fe40000004100 */
[C---:B0-----:R-:W-:Y:S01]  /*0da0*/  FADD.FTZ R72, -R153.reuse, R158 ;  /* 0x0000009e99487221 */ /* 0x041fe20000010100 */
[----:B------:R-:W-:Y:S01]  /*0db0*/  FADD.FTZ R158, -R153, R86 ;  /* 0x00000056999e7221 */ /* 0x000fe20000010100 */
[--C-:B------:R-:W-:Y:S02]  /*0dc0*/  HADD2.F32 R87, -RZ, R92.reuse.H0_H0 ;  /* 0x2000005cff577230 */ /* 0x100fe40000004100 */
[----:B------:R-:W-:-:S02]  /*0dd0*/  HADD2.F32 R86, -RZ, R92.H1_H1 ;  /* 0x3000005cff567230 */ /* 0x000fc40000004100 */
[----:B------:R-:W-:Y:S01]  /*0de0*/  FMUL.FTZ R92, R78, UR9 ;  /* 0x000000094e5c7c20 */ /* 0x000fe20008410000 */
[----:B------:R-:W-:Y:S01]  /*0df0*/  FMUL.FTZ R73, R28, R77 ;  /* 0x0000004d1c497220 */ /* 0x000fe20000410000 */
[----:B-1----:R-:W-:-:S04]  /*0e00*/  @P1 IMAD.WIDE.U32 R74, R137, 0x10, R74 ;  /* 0x00000010894a1825 */ /* 0x002fc800078e004a */
[----:B------:R-:W-:Y:S01]  /*0e10*/  FADD.FTZ R84, -R153, R84 ;  /* 0x0000005499547221 */ /* 0x000fe20000010100 */
[----:B------:R-:W-:Y:S01]  /*0e20*/  FADD.FTZ R104, R87, R104 ;  /* 0x0000006857687221 */ /* 0x000fe20000010000 */
[-C--:B------:R-:W-:Y:S01]  /*0e30*/  FFMA.FTZ R105, R92, R87.reuse, R105 ;  /* 0x000000575c697223 */ /* 0x080fe20000010069 */
[----:B------:R-:W-:Y:S02]  /*0e40*/  HADD2.F32 R76, -RZ, R88.H1_H1 ;  /* 0x30000058ff4c7230 */ /* 0x000fe40000004100 */
[----:B------:R-:W-:Y:S01]  /*0e50*/  FFMA.FTZ R87, R44, R87, R73 ;  /* 0x000000572c577223 */ /* 0x000fe20000010049 */
[----:B------:R-:W-:Y:S01]  /*0e60*/  FADD.FTZ R73, RZ, R143 ;  /* 0x0000008fff497221 */ /* 0x000fe20000010000 */
[----:B------:R0:W5:Y:S01]  /*0e70*/  @P1 LDG.E.128 R60, desc[UR14][R74.64] ;  /* 0x0000000e4a3c1981 */ /* 0x000162000c1e1d00 */
[----:B------:R-:W-:Y:S01]  /*0e80*/  FMUL.FTZ R88, R84, UR9 ;  /* 0x0000000954587c20 */ /* 0x000fe20008410000 */
[-C--:B------:R-:W-:Y:S01]  /*0e90*/  FMUL.FTZ R151, R32, R149.reuse ;  /* 0x0000009520977220 */ /* 0x080fe20000410000 */
[----:B------:R-:W-:Y:S01]  /*0ea0*/  FADD.FTZ R73, R138, R73 ;  /* 0x000000498a497221 */ /* 0x000fe20000010000 */
[----:B------:R-:W-:Y:S01]  /*0eb0*/  FADD.FTZ R118, R149, R118 ;  /* 0x0000007695767221 */ /* 0x000fe20000010000 */
[----:B------:R-:W-:Y:S01]  /*0ec0*/  FFMA.FTZ R119, R150, R149, R119 ;  /* 0x0000009596777223 */ /* 0x000fe20000010077 */
[----:B------:R-:W-:Y:S01]  /*0ed0*/  FADD.FTZ R100, R86, R100 ;  /* 0x0000006456647221 */ /* 0x000fe20000010000 */
[----:B------:R-:W-:Y:S01]  /*0ee0*/  FFMA.FTZ R101, R88, R86, R101 ;  /* 0x0000005658657223 */ /* 0x000fe20000010065 */
[----:B0-----:R-:W-:Y:S01]  /*0ef0*/  FMUL.FTZ R74, R29, R76 ;  /* 0x0000004c1d4a7220 */ /* 0x001fe20000410000 */
[----:B------:R-:W-:-:S03]  /*0f00*/  HADD2.F32 R149, -RZ, R89.H0_H0 ;  /* 0x20000059ff957230 */ /* 0x000fc60000004100 */
[----:B------:R-:W-:Y:S01]  /*0f10*/  FFMA.FTZ R86, R45, R86, R74 ;  /* 0x000000562d567223 */ /* 0x000fe2000001004a */
[----:B------:R-:W-:Y:S01]  /*0f20*/  FADD.FTZ R74, R144, R73 ;  /* 0x00000049904a7221 */ /* 0x000fe20000010000 */
[----:B------:R-:W-:Y:S02]  /*0f30*/  HADD2.F32 R75, -RZ, R93.H0_H0 ;  /* 0x2000005dff4b7230 */ /* 0x000fe40000004100 */
[----:B------:R-:W-:Y:S01]  /*0f40*/  FADD.FTZ R120, R145, R120 ;  /* 0x0000007891787221 */ /* 0x000fe20000010000 */
[----:B------:R-:W-:Y:S01]  /*0f50*/  FFMA.FTZ R121, R150, R145, R121 ;  /* 0x0000009196797223 */ /* 0x000fe20000010079 */
[----:B------:R-:W-:Y:S01]  /*0f60*/  FMUL.FTZ R73, R30, R149 ;  /* 0x000000951e497220 */ /* 0x000fe20000410000 */
[----:B------:R-:W-:Y:S01]  /*0f70*/  FFMA.FTZ R145, R48, R145, R151 ;  /* 0x0000009130917223 */ /* 0x000fe20000010097 */
[----:B------:R-:W-:Y:S01]  /*0f80*/  FADD.FTZ R74, R81, R74 ;  /* 0x0000004a514a7221 */ /* 0x000fe20000010000 */
[--C-:B------:R-:W-:Y:S02]  /*0f90*/  HADD2.F32 R80, -RZ, R85.reuse.H0_H0 ;  /* 0x20000055ff507230 */ /* 0x100fe40000004100 */
[----:B------:R-:W-:Y:S01]  /*0fa0*/  FFMA.FTZ R84, R46, R75, R73 ;  /* 0x0000004b2e547223 */ /* 0x000fe20000010049 */
[----:B------:R-:W-:-:S02]  /*0fb0*/  HADD2.F32 R156, -RZ, R85.H1_H1 ;  /* 0x30000055ff9c7230 */ /* 0x000fc40000004100 */
[----:B------:R-:W-:Y:S01]  /*0fc0*/  FADD.FTZ R73, R145, R74 ;  /* 0x0000004a91497221 */ /* 0x000fe20000010000 */
[----:B------:R-:W-:Y:S01]  /*0fd0*/  FADD.FTZ R112, R147, R112 ;  /* 0x0000007093707221 */ /* 0x000fe20000010000 */
[----:B------:R-:W-:Y:S01]  /*0fe0*/  FADD.FTZ R85, -R153, R80 ;  /* 0x0000005099557221 */ /* 0x000fe20000010100 */
[-C--:B------:R-:W-:Y:S01]  /*0ff0*/  FFMA.FTZ R113, R154, R147.reuse, R113 ;  /* 0x000000939a717223 */ /* 0x080fe20000010071 */
[----:B------:R-:W-:Y:S01]  /*1000*/  FFMA.FTZ R147, R50, R147, R79 ;  /* 0x0000009332937223 */ /* 0x000fe2000001004f */
[----:B------:R-:W-:Y:S01]  /*1010*/  FADD.FTZ R74, R82, R73 ;  /* 0x00000049524a7221 */ /* 0x000fe20000010000 */
[----:B------:R-:W-:Y:S01]  /*1020*/  FMUL.FTZ R85, R85, UR9 ;  /* 0x0000000955557c20 */ /* 0x000fe20008410000 */
[----:B------:R-:W-:Y:S02]  /*1030*/  FFMA.FTZ R73, R0, R143, RZ ;  /* 0x0000008f00497223 */ /* 0x000fe400000100ff */
[----:B------:R-:W-:Y:S01]  /*1040*/  FADD.FTZ R74, R147, R74 ;  /* 0x0000004a934a7221 */ /* 0x000fe20000010000 */
[----:B------:R-:W-:Y:S01]  /*1050*/  FADD.FTZ R96, R75, R96 ;  /* 0x000000604b607221 */ /* 0x000fe20000010000 */
[----:B------:R-:W-:Y:S01]  /*1060*/  FFMA.FTZ R98, R85, R75, R98 ;  /* 0x0000004b55627223 */ /* 0x000fe20000010062 */
[----:B------:R-:W-:Y:S01]  /*1070*/  FFMA.FTZ R75, R140, R138, R73 ;  /* 0x0000008a8c4b7223 */ /* 0x000fe20000010049 */
[----:B------:R-:W-:Y:S01]  /*1080*/  FADD.FTZ R74, R83, R74 ;  /* 0x0000004a534a7221 */ /* 0x000fe20000010000 */
[----:B------:R-:W-:-:S02]  /*1090*/  FADD.FTZ R156, -R153, R156 ;  /* 0x0000009c999c7221 */ /* 0x000fc40000010100 */
[----:B------:R-:W-:Y:S01]  /*10a0*/  FFMA.FTZ R79, R146, R144, R75 ;  /* 0x00000090924f7223 */ /* 0x000fe2000001004b */
[----:B------:R-:W-:Y:S01]  /*10b0*/  FADD.FTZ R75, R87, R74 ;  /* 0x0000004a574b7221 */ /* 0x000fe20000010000 */
[----:B------:R-:W-:Y:S02]  /*10c0*/  HADD2.F32 R151, -RZ, R89.H1_H1 ;  /* 0x30000059ff977230 */ /* 0x000fe40000004100 */
[----:B------:R-:W-:Y:S01]  /*10d0*/  FMUL.FTZ R156, R156, UR9 ;  /* 0x000000099c9c7c20 */ /* 0x000fe20008410000 */
[----:B------:R-:W-:Y:S02]  /*10e0*/  HADD2.F32 R89, -RZ, R93.H1_H1 ;  /* 0x3000005dff597230 */ /* 0x000fe40000004100 */
[----:B------:R-:W-:Y:S01]  /*10f0*/  FADD.FTZ R75, R75, R86 ;  /* 0x000000564b4b7221 */ /* 0x000fe20000010000 */
[----:B------:R-:W-:Y:S02]  /*1100*/  HADD2.F32 R155, -RZ, R90.H0_H0 ;  /* 0x2000005aff9b7230 */ /* 0x000fe40000004100 */
[----:B------:R-:W-:Y:S01]  /*1110*/  FMUL.FTZ R78, R31, R151 ;  /* 0x000000971f4e7220 */ /* 0x000fe20000410000 */
[----:B------:R-:W-:-:S02]  /*1120*/  HADD2.F32 R80, -RZ, R94.H0_H0 ;  /* 0x2000005eff507230 */ /* 0x000fc40000004100 */
[----:B------:R-:W-:Y:S02]  /*1130*/  HADD2.F32 R73, -RZ, R94.H1_H1 ;  /* 0x3000005eff497230 */ /* 0x000fe40000004100 */
[----:B------:R-:W-:Y:S01]  /*1140*/  FADD.FTZ R94, R75, R84 ;  /* 0x000000544b5e7221 */ /* 0x000fe20000010000 */
[----:B------:R-:W-:Y:S01]  /*1150*/  FADD.FTZ R20, R89, R20 ;  /* 0x0000001459147221 */ /* 0x000fe20000010000 */
[----:B------:R-:W-:Y:S01]  /*1160*/  FFMA.FTZ R23, R156, R89, R23 ;  /* 0x000000599c177223 */ /* 0x000fe20000010017 */
[----:B------:R-:W-:Y:S01]  /*1170*/  FFMA.FTZ R79, R142, R81, R79 ;  /* 0x000000518e4f7223 */ /* 0x000fe2000001004f */
[----:B------:R-:W-:Y:S01]  /*1180*/  FMUL.FTZ R75, R24, R155 ;  /* 0x0000009b184b7220 */ /* 0x000fe20000410000 */
[----:B------:R-:W-:Y:S01]  /*1190*/  FFMA.FTZ R89, R47, R89, R78 ;  /* 0x000000592f597223 */ /* 0x000fe2000001004e */
[----:B------:R-:W-:Y:S02]  /*11a0*/  HADD2.F32 R159, -RZ, R90.H1_H1 ;  /* 0x3000005aff9f7230 */ /* 0x000fe40000004100 */
[----:B------:R-:W-:Y:S01]  /*11b0*/  FFMA.FTZ R79, R150, R145, R79 ;  /* 0x00000091964f7223 */ /* 0x000fe2000001004f */
[----:B------:R-:W-:Y:S01]  /*11c0*/  FFMA.FTZ R90, R40, R80, R75 ;  /* 0x00000050285a7223 */ /* 0x000fe2000001004b */
[----:B------:R-:W-:Y:S01]  /*11d0*/  FADD.FTZ R75, R94, R89 ;  /* 0x000000595e4b7221 */ /* 0x000fe20000010000 */
[----:B------:R-:W-:-:S02]  /*11e0*/  HADD2.F32 R157, -RZ, R91.H0_H0 ;  /* 0x2000005bff9d7230 */ /* 0x000fc40000004100 */
[----:B------:R-:W-:Y:S01]  /*11f0*/  FMUL.FTZ R94, R25, R159 ;  /* 0x0000009f195e7220 */ /* 0x000fe20000410000 */
[C---:B------:R-:W-:Y:S01]  /*1200*/  FADD.FTZ R160, -R153.reuse, R160 ;  /* 0x000000a099a07221 */ /* 0x040fe20000010100 */
[----:B------:R-:W-:Y:S01]  /*1210*/  FADD.FTZ R153, -R153, R162 ;  /* 0x000000a299997221 */ /* 0x000fe20000010100 */
[----:B------:R-:W-:Y:S01]  /*1220*/  FFMA.FTZ R79, R148, R82, R79 ;  /* 0x00000052944f7223 */ /* 0x000fe2000001004f */
[----:B------:R-:W-:Y:S02]  /*1230*/  HADD2.F32 R162, -RZ, R91.H1_H1 ;  /* 0x3000005bffa27230 */ /* 0x000fe40000004100 */
[----:B------:R-:W-:Y:S01]  /*1240*/  FFMA.FTZ R91, R41, R73, R94 ;  /* 0x00000049295b7223 */ /* 0x000fe2000001005e */
[--C-:B------:R-:W-:Y:S02]  /*1250*/  HADD2.F32 R74, -RZ, R95.reuse.H0_H0 ;  /* 0x2000005fff4a7230 */ /* 0x100fe40000004100 */
[----:B------:R-:W-:Y:S01]  /*1260*/  FMUL.FTZ R93, R26, R157 ;  /* 0x0000009d1a5d7220 */ /* 0x000fe20000410000 */
[----:B------:R-:W-:Y:S01]  /*1270*/  FADD.FTZ R94, R75, R90 ;  /* 0x0000005a4b5e7221 */ /* 0x000fe20000010000 */
[----:B------:R-:W-:Y:S01]  /*1280*/  FFMA.FTZ R79, R154, R147, R79 ;  /* 0x000000939a4f7223 */ /* 0x000fe2000001004f */
[----:B------:R-:W-:-:S02]  /*1290*/  HADD2.F32 R78, -RZ, R95.H1_H1 ;  /* 0x3000005fff4e7230 */ /* 0x000fc40000004100 */
[----:B------:R-:W-:Y:S01]  /*12a0*/  FMUL.FTZ R75, R27, R162 ;  /* 0x000000a21b4b7220 */ /* 0x000fe20000410000 */
[----:B------:R-:W-:Y:S01]  /*12b0*/  FFMA.FTZ R93, R42, R74, R93 ;  /* 0x0000004a2a5d7223 */ /* 0x000fe2000001005d */
        /* <DEDUP_REMOVED lines=8> */
[----:B------:R-:W-:-:S03]  /*1340*/  FADD.FTZ R15, R80, R15 ;  /* 0x0000000f500f7221 */ /* 0x000fc60000010000 */
[----:B------:R-:W-:Y:S01]  /*1350*/  FFMA.FTZ R79, R85, R84, R164 ;  /* 0x00000054554f7223 */ /* 0x000fe200000100a4 */
[----:B------:R-:W0:Y:S01]  /*1360*/  SHFL.DOWN PT, R75, R72, 0x10, 0x1f ;  /* 0x0a001f00484b7f89 */ /* 0x000e2200000e0000 */
[----:B------:R-:W-:Y:S02]  /*1370*/  FFMA.FTZ R19, R95, R80, R19 ;  /* 0x000000505f137223 */ /* 0x000fe40000010013 */
        /* <DEDUP_REMOVED lines=13> */
[----:B------:R-:W0:Y:S02]  /*1450*/  SHFL.DOWN PT, R72, R75, 0x8, 0x1f ;  /* 0x09001f004b487f89 */ /* 0x000e2400000e0000 */
[----:B0-----:R-:W-:Y:S02]  /*1460*/  FADD.FTZ R163, R75, R72 ;  /* 0x000000484ba37221 */ /* 0x001fe40000010000 */
[----:B------:R-:W0:Y:S02]  /*1470*/  SHFL.DOWN PT, R72, R161, 0x4, 0x1f ;  /* 0x08801f00a1487f89 */ /* 0x000e2400000e0000 */
[----:B0-----:R-:W-:Y:S02]  /*1480*/  FADD.FTZ R164, R161, R72 ;  /* 0x00000048a1a47221 */ /* 0x001fe40000010000 */
[----:B------:R-:W0:Y:S02]  /*1490*/  SHFL.DOWN PT, R72, R163, 0x4, 0x1f ;  /* 0x08801f00a3487f89 */ /* 0x000e2400000e0000 */
[----:B0-----:R-:W-:-:S02]  /*14a0*/  FADD.FTZ R165, R163, R72 ;  /* 0x00000048a3a57221 */ /* 0x001fc40000010000 */
[----:B------:R-:W0:Y:S01]  /*14b0*/  SHFL.DOWN PT, R72, R164, 0x2, 0x1f ;  /* 0x08401f00a4487f89 */ /* 0x000e2200000e0000 */
[----:B------:R-:W-:Y:S01]  /*14c0*/  FADD.FTZ R14, R73, R14 ;  /* 0x0000000e490e7221 */ /* 0x000fe20000010000 */
[----:B------:R-:W-:Y:S01]  /*14d0*/  FFMA.FTZ R18, R158, R73, R18 ;  /* 0x000000499e127223 */ /* 0x000fe20000010012 */
[----:B------:R-:W1:Y:S01]  /*14e0*/  S2R R80, SR_TID.X ;  /* 0x0000000000507919 */ /* 0x000e620000002100 */
[----:B0-----:R-:W-:Y:S02]  /*14f0*/  FADD.FTZ R164, R164, R72 ;  /* 0x00000048a4a47221 */ /* 0x001fe40000010000 */
[----:B------:R-:W0:Y:S04]  /*1500*/  SHFL.DOWN PT, R72, R165, 0x2, 0x1f ;  /* 0x08401f00a5487f89 */ /* 0x000e2800000e0000 */
[----:B------:R-:W2:Y:S01]  /*1510*/  SHFL.DOWN PT, R73, R164, 0x1, 0x1f ;  /* 0x08201f00a4497f89 */ /* 0x000ea200000e0000 */
[----:B-1----:R-:W-:Y:S01]  /*1520*/  LOP3.LUT P2, RZ, R80, 0x1f, RZ, 0xc0, !PT ;  /* 0x0000001f50ff7812 */ /* 0x002fe2000784c0ff */
[----:B0-----:R-:W-:Y:S01]  /*1530*/  FADD.FTZ R75, R165, R72 ;  /* 0x00000048a54b7221 */ /* 0x001fe20000010000 */
[----:B--2---:R-:W-:-:S04]  /*1540*/  FADD.FTZ R72, R164, R73 ;  /* 0x00000049a4487221 */ /* 0x004fc80000010000 */
[----:B------:R-:W0:Y:S01]  /*1550*/  SHFL.DOWN PT, R73, R75, 0x1, 0x1f ;  /* 0x08201f004b497f89 */ /* 0x000e2200000e0000 */
[----:B------:R-:W-:Y:S01]  /*1560*/  BSSY.RECONVERGENT B0, `(.L_x_1232) ;  /* 0x000000b000007945 */ /* 0x000fe20003800200 */
[----:B0-----:R-:W-:-:S05]  /*1570*/  FADD.FTZ R73, R75, R73 ;  /* 0x000000494b497221 */ /* 0x001fca0000010000 */
        /* <DEDUP_REMOVED lines=9> */
.L_x_1233:
[----:B------:R-:W-:Y:S05]  /*1610*/  BSYNC.RECONVERGENT B0 ;  /* 0x0000000000007941 */ /* 0x000fea0003800200 */
.L_x_1232:
        /* <DEDUP_REMOVED lines=86> */
.L_x_1236:
        /* <DEDUP_REMOVED lines=33> */
.L_x_1235:
        /* <DEDUP_REMOVED lines=38> */
.L_x_1238:
        /* <DEDUP_REMOVED lines=37> */
.L_x_1234:
        /* <DEDUP_REMOVED lines=25> */
[----:B------:R-:W-:Y:S01]  /*23d0*/  FADD.FTZ R145, R145, -R150 ;  /* 0x8000009691917221 */ /* 0x000fe20000010000 */
[----:B------:R-:W-:Y:S01]  /*23e0*/  FFMA.FTZ R142, R142, UR27, R149 ;  /* 0x0000001b8e8e7c23 */ /* 0x000fe20008010095 */
[----:B------:R-:W-:Y:S01]  /*23f0*/  FFMA.FTZ R78, R147, UR9, R72 ;  /* 0x00000009934e7c23 */ /* 0x000fe20008010048 */
[----:B------:R-:W-:Y:S01]  /*2400*/  FADD.FTZ R82, R82, -R75 ;  /* 0x8000004b52527221 */ /* 0x000fe20000010000 */
[----:B------:R-:W-:Y:S01]  /*2410*/  FFMA.FTZ R83, R152, UR9, R73 ;  /* 0x0000000998537c23 */ /* 0x000fe20008010049 */
[----:B------:R-:W-:Y:S01]  /*2420*/  FFMA.FTZ R76, R145, UR9, R0 ;  /* 0x00000009914c7c23 */ /* 0x000fe20008010000 */
[----:B------:R-:W-:-:S02]  /*2430*/  HADD2.F32 R72, -RZ, R57.H0_H0 ;  /* 0x20000039ff487230 */ /* 0x000fc40000004100 */
[----:B------:R-:W-:Y:S01]  /*2440*/  FADD.FTZ R79, R81, -R142 ;  /* 0x8000008e514f7221 */ /* 0x000fe20000010000 */
[----:B------:R-:W-:Y:S02]  /*2450*/  HADD2.F32 R74, -RZ, R57.H1_H1 ;  /* 0x30000039ff4a7230 */ /* 0x000fe40000004100 */
[----:B------:R-:W-:Y:S02]  /*2460*/  HADD2.F32 R75, -RZ, R58.H1_H1 ;  /* 0x3000003aff4b7230 */ /* 0x000fe40000004100 */
[----:B------:R-:W-:Y:S01]  /*2470*/  FFMA.FTZ R72, R77, UR9, R72 ;  /* 0x000000094d487c23 */ /* 0x000fe20008010048 */
[--C-:B------:R-:W-:Y:S02]  /*2480*/  HADD2.F32 R0, -RZ, R56.reuse.H0_H0 ;  /* 0x20000038ff007230 */ /* 0x100fe40000004100 */
[----:B------:R-:W-:Y:S01]  /*2490*/  FFMA.FTZ R79, R79, UR9, R74 ;  /* 0x000000094f4f7c23 */ /* 0x000fe2000801004a */
[----:B------:R-:W-:Y:S02]  /*24a0*/  HADD2.F32 R73, -RZ, R56.H1_H1 ;  /* 0x30000038ff497230 */ /* 0x000fe40000004100 */
[----:B------:R-:W-:Y:S01]  /*24b0*/  FFMA.FTZ R81, R82, UR9, R75 ;  /* 0x0000000952517c23 */ /* 0x000fe2000801004b */
[----:B------:R-:W-:Y:S01]  /*24c0*/  F2FP.F16.F32.PACK_AB R75, R83, R78 ;  /* 0x0000004e534b723e */ /* 0x000fe200000000ff */
[----:B------:R-:W-:Y:S01]  /*24d0*/  FFMA.FTZ R0, R143, UR9, R0 ;  /* 0x000000098f007c23 */ /* 0x000fe20008010000 */
[----:B------:R-:W-:Y:S01]  /*24e0*/  FFMA.FTZ R77, R138, UR9, R73 ;  /* 0x000000098a4d7c23 */ /* 0x000fe20008010049 */
[----:B------:R-:W-:-:S02]  /*24f0*/  F2FP.F16.F32.PACK_AB R73, R79, R72 ;  /* 0x000000484f49723e */ /* 0x000fc400000000ff */
[----:B------:R-:W-:Y:S02]  /*2500*/  F2FP.F16.F32.PACK_AB R74, R81, R76 ;  /* 0x0000004c514a723e */ /* 0x000fe400000000ff */
[----:B------:R-:W-:Y:S01]  /*2510*/  F2FP.F16.F32.PACK_AB R72, R77, R0 ;  /* 0x000000004d48723e */ /* 0x000fe200000000ff */
[----:B------:R-:W-:Y:S06]  /*2520*/  BRA `(.L_x_1237) ;  /* 0x00000008000c7947 */ /* 0x000fec0003800000 */
.L_x_1240:
[--C-:B------:R-:W-:Y:S01]  /*2530*/  FFMA.FTZ R65, R140, UR27, R149.reuse ;  /* 0x0000001b8c417c23 */ /* 0x100fe20008010095 */
[--C-:B------:R-:W-:Y:S01]  /*2540*/  FFMA.FTZ R0, R0, UR27, R149.reuse ;  /* 0x0000001b00007c23 */ /* 0x100fe20008010095 */
[----:B------:R-:W-:Y:S01]  /*2550*/  FFMA.FTZ R67, R146, UR27, R149 ;  /* 0x0000001b92437c23 */ /* 0x000fe20008010095 */
[----:B-----5:R-:W-:Y:S02]  /*2560*/  HADD2.F32 R64, -RZ, R57.H0_H0 ;  /* 0x20000039ff407230 */ /* 0x020fe40000004100 */
[----:B------:R-:W-:Y:S01]  /*2570*/  FADD.FTZ R138, R138, -R65 ;  /* 0x800000418a8a7221 */ /* 0x000fe20000010000 */
[----:B------:R-:W-:Y:S01]  /*2580*/  FFMA.FTZ R65, R148, UR27, R149 ;  /* 0x0000001b94417c23 */ /* 0x000fe20008010095 */
[----:B------:R-:W-:Y:S01]  /*2590*/  FADD.FTZ R0, R143, -R0 ;  /* 0x800000008f007221 */ /* 0x000fe20000010000 */
[----:B------:R-:W-:Y:S01]  /*25a0*/  FADD.FTZ R67, R144, -R67 ;  /* 0x8000004390437221 */ /* 0x000fe20000010000 */
[----:B------:R-:W-:Y:S01]  /*25b0*/  FFMA.FTZ R150, R150, UR27, R149 ;  /* 0x0000001b96967c23 */ /* 0x000fe20008010095 */
[----:B------:R-:W-:Y:S01]  /*25c0*/  FADD.FTZ R82, R82, -R65 ;  /* 0x8000004152527221 */ /* 0x000fe20000010000 */
[----:B------:R-:W-:-:S02]  /*25d0*/  HADD2.F32 R65, -RZ, R56.H0_H0 ;  /* 0x20000038ff417230 */ /* 0x000fc40000004100 */
[--C-:B------:R-:W-:Y:S01]  /*25e0*/  FFMA.FTZ R142, R142, UR27, R149.reuse ;  /* 0x0000001b8e8e7c23 */ /* 0x100fe20008010095 */
[--C-:B------:R-:W-:Y:S01]  /*25f0*/  FFMA.FTZ R154, R154, UR27, R149.reuse ;  /* 0x0000001b9a9a7c23 */ /* 0x100fe20008010095 */
[----:B------:R-:W-:Y:S01]  /*2600*/  FFMA.FTZ R152, R152, UR27, R149 ;  /* 0x0000001b98987c23 */ /* 0x000fe20008010095 */
[--C-:B------:R-:W-:Y:S02]  /*2610*/  HADD2.F32 R73, -RZ, R58.reuse.H0_H0 ;  /* 0x2000003aff497230 */ /* 0x100fe40000004100 */
[----:B------:R-:W-:Y:S01]  /*2620*/  FFMA.FTZ R0, R0, UR9, R65 ;  /* 0x0000000900007c23 */ /* 0x000fe20008010041 */
[----:B------:R-:W-:Y:S01]  /*2630*/  FFMA.FTZ R64, R67, UR9, R64 ;  /* 0x0000000943407c23 */ /* 0x000fe20008010040 */
[----:B------:R-:W-:Y:S02]  /*2640*/  HADD2.F32 R75, -RZ, R58.H1_H1 ;  /* 0x3000003aff4b7230 */ /* 0x000fe40000004100 */
[----:B------:R-:W-:Y:S01]  /*2650*/  FADD.FTZ R150, R145, -R150 ;  /* 0x8000009691967221 */ /* 0x000fe20000010000 */
[----:B------:R-:W-:-:S02]  /*2660*/  HADD2.F32 R77, -RZ, R59.H0_H0 ;  /* 0x2000003bff4d7230 */ /* 0x000fc40000004100 */
        /* <DEDUP_REMOVED lines=21> */
.L_x_1239:
        /* <DEDUP_REMOVED lines=46> */
.L_x_1241:
        /* <DEDUP_REMOVED lines=14> */
[----:B------:R-:W-:Y:S01]  /*2b80*/  FFMA.FTZ R64, R67, UR9, R64 ;  /* 0x0000000943407c23 */ /* 0x000fe20008010040 */
[----:B------:R-:W-:Y:S01]  /*2b90*/  FFMA.FTZ R0, R0, UR9, R65 ;  /* 0x0000000900007c23 */ /* 0x000fe20008010041 */
[--C-:B------:R-:W-:Y:S02]  /*2ba0*/  HADD2.F32 R73, -RZ, R59.reuse.H0_H0 ;  /* 0x2000003bff497230 */ /* 0x100fe40000004100 */
[----:B------:R-:W-:Y:S01]  /*2bb0*/  FADD.FTZ R154, R147, -R154 ;  /* 0x8000009a939a7221 */ /* 0x000fe20000010000 */
[----:B------:R-:W-:Y:S02]  /*2bc0*/  HADD2.F32 R75, -RZ, R59.H1_H1 ;  /* 0x3000003bff4b7230 */ /* 0x000fe40000004100 */
[----:B------:R-:W-:Y:S01]  /*2bd0*/  FADD.FTZ R152, R83, -R152 ;  /* 0x8000009853987221 */ /* 0x000fe20000010000 */
[----:B------:R-:W-:-:S02]  /*2be0*/  HADD2.F32 R69, -RZ, R58.H0_H0 ;  /* 0x2000003aff457230 */ /* 0x000fc40000004100 */
[----:B------:R-:W-:Y:S01]  /*2bf0*/  FADD.FTZ R142, R81, -R142 ;  /* 0x8000008e518e7221 */ /* 0x000fe20000010000 */
[----:B------:R-:W-:Y:S02]  /*2c00*/  HADD2.F32 R71, -RZ, R58.H1_H1 ;  /* 0x3000003aff477230 */ /* 0x000fe40000004100 */
[----:B------:R-:W-:Y:S01]  /*2c10*/  FADD.FTZ R150, R145, -R150 ;  /* 0x8000009691967221 */ /* 0x000fe20000010000 */
[----:B------:R-:W-:Y:S02]  /*2c20*/  HADD2.F32 R67, -RZ, R57.H1_H1 ;  /* 0x30000039ff437230 */ /* 0x000fe40000004100 */
[----:B------:R-:W-:Y:S01]  /*2c30*/  FFMA.FTZ R73, R154, UR9, R73 ;  /* 0x000000099a497c23 */ /* 0x000fe20008010049 */
[----:B------:R-:W-:Y:S02]  /*2c40*/  HADD2.F32 R65, -RZ, R56.H1_H1 ;  /* 0x30000038ff417230 */ /* 0x000fe40000004100 */
        /* <DEDUP_REMOVED lines=17> */
.L_x_1237:
        /* <DEDUP_REMOVED lines=29> */
[----:B------:R-:W-:Y:S02]  /*2f30*/  HADD2.F32 R65, -RZ, R60.H0_H0 ;  /* 0x2000003cff417230 */ /* 0x000fe40000004100 */
[----:B------:R-:W-:Y:S01]  /*2f40*/  FADD.FTZ R92, R87, -R92 ;  /* 0x8000005c575c7221 */ /* 0x000fe20000010000 */
[----:B------:R-:W-:Y:S02]  /*2f50*/  HADD2.F32 R0, -RZ, R61.H0_H0 ;  /* 0x2000003dff007230 */ /* 0x000fe40000004100 */
[----:B------:R-:W-:Y:S01]  /*2f60*/  FADD.FTZ R85, R84, -R85 ;  /* 0x8000005554557221 */ /* 0x000fe20000010000 */
[--C-:B------:R-:W-:Y:S02]  /*2f70*/  HADD2.F32 R64, -RZ, R62.reuse.H0_H0 ;  /* 0x2000003eff407230 */ /* 0x100fe40000004100 */
[----:B------:R-:W-:Y:S01]  /*2f80*/  FADD.FTZ R156, R89, -R156 ;  /* 0x8000009c599c7221 */ /* 0x000fe20000010000 */
[----:B------:R-:W-:-:S02]  /*2f90*/  HADD2.F32 R71, -RZ, R62.H1_H1 ;  /* 0x3000003eff477230 */ /* 0x000fc40000004100 */
        /* <DEDUP_REMOVED lines=25> */
.L_x_1244:
        /* <DEDUP_REMOVED lines=9> */
[----:B-----5:R-:W-:Y:S02]  /*31c0*/  HADD2.F32 R79, -RZ, R63.H0_H0 ;  /* 0x2000003fff4f7230 */ /* 0x020fe40000004100 */
[----:B------:R-:W-:Y:S01]  /*31d0*/  FADD.FTZ R160, R93, -R160 ;  /* 0x800000a05da07221 */ /* 0x000fe20000010000 */
[----:B------:R-:W-:-:S02]  /*31e0*/  HADD2.F32 R69, -RZ, R60.H0_H0 ;  /* 0x2000003cff457230 */ /* 0x000fc40000004100 */
[----:B------:R-:W-:Y:S01]  /*31f0*/  FADD.FTZ R92, R87, -R92 ;  /* 0x8000005c575c7221 */ /* 0x000fe20000010000 */
[----:B------:R-:W-:Y:S02]  /*3200*/  HADD2.F32 R0, -RZ, R61.H0_H0 ;  /* 0x2000003dff007230 */ /* 0x000fe40000004100 */
        /* <DEDUP_REMOVED lines=27> */
.L_x_1243:
        /* <DEDUP_REMOVED lines=42> */
.L_x_1246:
[--C-:B0-----:R-:W-:Y:S01]  /*3660*/  FFMA.FTZ R73, R88, UR27, R149.reuse ;  /* 0x0000001b58497c23 */ /* 0x101fe20008010095 */
[--C-:B------:R-:W-:Y:S01]  /*3670*/  FFMA.FTZ R95, R95, UR27, R149.reuse ;  /* 0x0000001b5f5f7c23 */ /* 0x100fe20008010095 */
[----:B------:R-:W-:Y:S01]  /*3680*/  FFMA.FTZ R160, R160, UR27, R149 ;  /* 0x0000001ba0a07c23 */ /* 0x000fe20008010095 */
[--C-:B-----5:R-:W-:Y:S02]  /*3690*/  HADD2.F32 R0, -RZ, R62.reuse.H0_H0 ;  /* 0x2000003eff007230 */ /* 0x120fe40000004100 */
[----:B------:R-:W-:Y:S01]  /*36a0*/  FADD.FTZ R86, R86, -R73 ;  /* 0x8000004956567221 */ /* 0x000fe20000010000 */
[----:B------:R-:W-:Y:S02]  /*36b0*/  HADD2.F32 R73, -RZ, R63.H0_H0 ;  /* 0x2000003fff497230 */ /* 0x000fe40000004100 */
[--C-:B------:R-:W-:Y:S01]  /*36c0*/  FFMA.FTZ R92, R92, UR27, R149.reuse ;  /* 0x0000001b5c5c7c23 */ /* 0x100fe20008010095 */
[--C-:B------:R-:W-:Y:S01]  /*36d0*/  FFMA.FTZ R85, R85, UR27, R149.reuse ;  /* 0x0000001b55557c23 */ /* 0x100fe20008010095 */
[--C-:B------:R-:W-:Y:S01]  /*36e0*/  FFMA.FTZ R156, R156, UR27, R149.reuse ;  /* 0x0000001b9c9c7c23 */ /* 0x100fe20008010095 */
[----:B------:R-:W-:Y:S01]  /*36f0*/  FFMA.FTZ R158, R158, UR27, R149 ;  /* 0x0000001b9e9e7c23 */ /* 0x000fe20008010095 */
[----:B------:R-:W-:Y:S01]  /*3700*/  FADD.FTZ R160, R93, -R160 ;  /* 0x800000a05da07221 */ /* 0x000fe20000010000 */
[----:B------:R-:W-:Y:S01]  /*3710*/  FADD.FTZ R95, R90, -R95 ;  /* 0x8000005f5a5f7221 */ /* 0x000fe20000010000 */
[----:B------:R-:W-:Y:S01]  /*3720*/  FFMA.FTZ R149, R153, UR27, R149 ;  /* 0x0000001b99957c23 */ /* 0x000fe20008010095 */
[----:B------:R-:W-:-:S02]  /*3730*/  HADD2.F32 R81, -RZ, R62.H1_H1 ;  /* 0x3000003eff517230 */ /* 0x000fc40000004100 */
[----:B------:R-:W-:Y:S01]  /*3740*/  FADD.FTZ R158, R91, -R158 ;  /* 0x8000009e5b9e7221 */ /* 0x000fe20000010000 */
[----:B------:R-:W-:Y:S02]  /*3750*/  HADD2.F32 R72, -RZ, R63.H1_H1 ;  /* 0x3000003fff487230 */ /* 0x000fe40000004100 */
[----:B------:R-:W-:Y:S01]  /*3760*/  FFMA.FTZ R160, R160, UR9, R73 ;  /* 0x00000009a0a07c23 */ /* 0x000fe20008010049 */
[----:B------:R-:W-:Y:S01]  /*3770*/  FFMA.FTZ R74, R95, UR9, R0 ;  /* 0x000000095f4a7c23 */ /* 0x000fe20008010000 */
[--C-:B------:R-:W-:Y:S02]  /*3780*/  HADD2.F32 R79, -RZ, R61.reuse.H1_H1 ;  /* 0x3000003dff4f7230 */ /* 0x100fe40000004100 */
[----:B------:R-:W-:Y:S01]  /*3790*/  FADD.FTZ R156, R89, -R156 ;  /* 0x8000009c599c7221 */ /* 0x000fe20000010000 */
[----:B------:R-:W-:Y:S01]  /*37a0*/  FADD.FTZ R149, R94, -R149 ;  /* 0x800000955e957221 */ /* 0x000fe20000010000 */
[----:B------:R-:W-:Y:S02]  /*37b0*/  HADD2.F32 R0, -RZ, R61.H0_H0 ;  /* 0x2000003dff007230 */ /* 0x000fe40000004100 */
[----:B------:R-:W-:Y:S01]  /*37c0*/  FADD.FTZ R92, R87, -R92 ;  /* 0x8000005c575c7221 */ /* 0x000fe20000010000 */
[----:B------:R-:W-:-:S02]  /*37d0*/  HADD2.F32 R73, -RZ, R60.H0_H0 ;  /* 0x2000003cff497230 */ /* 0x000fc40000004100 */
        /* <DEDUP_REMOVED lines=8> */
[----:B------:R-:W-:Y:S02]  /*3860*/  F2FP.F16.F32.PACK_AB R75, R149, R160 ;  /* 0x000000a0954b723e */ /* 0x000fe400000000ff */
[----:B------:R-:W-:-:S02]  /*3870*/  F2FP.F16.F32.PACK_AB R74, R83, R74 ;  /* 0x0000004a534a723e */ /* 0x000fc400000000ff */
[----:B------:R-:W-:Y:S02]  /*3880*/  F2FP.F16.F32.PACK_AB R73, R81, R0 ;  /* 0x000000005149723e */ /* 0x000fe400000000ff */
[----:B------:R-:W-:Y:S01]  /*3890*/  F2FP.F16.F32.PACK_AB R72, R79, R72 ;  /* 0x000000484f48723e */ /* 0x000fe200000000ff */
[----:B------:R-:W-:Y:S06]  /*38a0*/  BRA `(.L_x_1245) ;  /* 0x0000000800187947 */ /* 0x000fec0003800000 */
.L_x_1242:
        /* <DEDUP_REMOVED lines=39> */
.L_x_1248:
        /* <DEDUP_REMOVED lines=33> */
.L_x_1247:
        /* <DEDUP_REMOVED lines=34> */
.L_x_1249:
        /* <DEDUP_REMOVED lines=28> */
.L_x_1245:
        /* <DEDUP_REMOVED lines=73> */
.L_x_1231:
        /* <DEDUP_REMOVED lines=29> */
.L_x_1251:
        /* <DEDUP_REMOVED lines=9> */
.L_x_2817:


//--------------------- .text._ZN10layer_norm31ln_parallel_residual_bwd_kernelINS_13Kernel_traitsIf6__halfS2_S2_fjLj2048ELj1ELj1ELj4ELj16ENS_18Kernel_traits_baseILj2048EfS2_S2_S2_fjLj128EEEEELb0ELb1ELb0EEEvNS_9BwdParamsE --------------------------
	.section	.text._ZN10layer_norm31ln_parallel_residual_bwd_kernelINS_13Kernel_traitsIf6__halfS2_S2_fjLj2048ELj1ELj1ELj4ELj16ENS_18Kernel_traits_baseILj2048EfS2_S2_S2_fjLj128EEEEELb0ELb1ELb0EEEvNS_9BwdParamsE,"ax",@progbits
	.align	128
        .global         _ZN10layer_norm31ln_parallel_residual_bwd_kernelINS_13Kernel_traitsIf6__halfS2_S2_fjLj2048ELj1ELj1ELj4ELj16ENS_18Kernel_traits_baseILj2048EfS2_S2_S2_fjLj128EEEEELb0ELb1ELb0EEEvNS_9BwdParamsE
        .type           _ZN10layer_norm31ln_parallel_residual_bwd_kernelINS_13Kernel_traitsIf6__halfS2_S2_fjLj2048ELj1ELj1ELj4ELj16ENS_18Kernel_traits_baseILj2048EfS2_S2_S2_fjLj128EEEEELb0ELb1ELb0EEEvNS_9BwdParamsE,@function
        .size           _ZN10layer_norm31ln_parallel_residual_bwd_kernelINS_13Kernel_traitsIf6__halfS2_S2_fjLj2048ELj1ELj1ELj4ELj16ENS_18Kernel_traits_baseILj2048EfS2_S2_S2_fjLj128EEEEELb0ELb1ELb0EEEvNS_9BwdParamsE,(.L_x_2818 - _ZN10layer_norm31ln_parallel_residual_bwd_kernelINS_13Kernel_traitsIf6__halfS2_S2_fjLj2048ELj1ELj1ELj4ELj16ENS_18Kernel_traits_baseILj2048EfS2_S2_S2_fjLj128EEEEELb0ELb1ELb0EEEvNS_9BwdParamsE)
        .other          _ZN10layer_norm31ln_parallel_residual_bwd_kernelINS_13Kernel_traitsIf6__halfS2_S2_fjLj2048ELj1ELj1ELj4ELj16ENS_18Kernel_traits_baseILj2048EfS2_S2_S2_fjLj128EEEEELb0ELb1ELb0EEEvNS_9BwdParamsE,@"STO_CUDA_ENTRY STV_DEFAULT"
_ZN10layer_norm31ln_parallel_residual_bwd_kernelINS_13Kernel_traitsIf6__halfS2_S2_fjLj2048ELj1ELj1ELj4ELj16ENS_18Kernel_traits_baseILj2048EfS2_S2_S2_fjLj128EEEEELb0ELb1ELb0EEEvNS_9BwdParamsE:
.text._ZN10layer_norm31ln_parallel_residual_bwd_kernelINS_13Kernel_traitsIf6__halfS2_S2_fjLj2048ELj1ELj1ELj4ELj16ENS_18Kernel_traits_baseILj2048EfS2_S2_S2_fjLj128EEEEELb0ELb1ELb0EEEvNS_9BwdParamsE:
        /* <DEDUP_REMOVED lines=70> */
.L_x_1277:
        /* <DEDUP_REMOVED lines=32> */
[--C-:B---3--:R-:W-:Y:S02]  /*0660*/  HADD2.F32 R5, -RZ, R8.reuse.H0_H0 ;  /* 0x20000008ff057230 */ /* 0x108fe40000004100 */
[--C-:B------:R-:W-:Y:S02]  /*0670*/  HADD2.F32 R87, -RZ, R9.reuse.H0_H0 ;  /* 0x20000009ff577230 */ /* 0x100fe40000004100 */
[----:B------:R-:W-:Y:S02]  /*0680*/  HADD2.F32 R9, -RZ, R9.H1_H1 ;  /* 0x30000009ff097230 */ /* 0x000fe40000004100 */
[C---:B------:R-:W-:Y:S01]  /*0690*/  FADD.FTZ R5, -R104.reuse, R5 ;  /* 0x0000000568057221 */ /* 0x040fe20000010100 */
[----:B------:R-:W-:Y:S02]  /*06a0*/  HADD2.F32 R85, -RZ, R8.H1_H1 ;  /* 0x30000008ff557230 */ /* 0x000fe40000004100 */
[----:B------:R-:W-:Y:S01]  /*06b0*/  FADD.FTZ R87, -R104, R87 ;  /* 0x0000005768577221 */ /* 0x000fe20000010100 */
[----:B--2---:R-:W-:-:S02]  /*06c0*/  HADD2.F32 R109, -RZ, R80.H0_H0 ;  /* 0x20000050ff6d7230 */ /* 0x004fc40000004100 */
[----:B------:R-:W-:Y:S01]  /*06d0*/  FMUL.FTZ R111, R5, UR11 ;  /* 0x0000000b056f7c20 */ /* 0x000fe20008410000 */
[----:B------:R-:W-:Y:S02]  /*06e0*/  HADD2.F32 R103, -RZ, R10.H0_H0 ;  /* 0x2000000aff677230 */ /* 0x000fe40000004100 */
[----:B------:R-:W-:Y:S01]  /*06f0*/  FADD.FTZ R9, -R104, R9 ;  /* 0x0000000968097221 */ /* 0x000fe20000010100 */
[----:B------:R-:W-:Y:S02]  /*0700*/  HADD2.F32 R107, -RZ, R11.H0_H0 ;  /* 0x2000000bff6b7230 */ /* 0x000fe40000004100 */
[----:B------:R-:W-:Y:S01]  /*0710*/  FADD.FTZ R48, R48, R109 ;  /* 0x0000006d30307221 */ /* 0x000fe20000010000 */
[----:B------:R-:W-:Y:S02]  /*0720*/  HADD2.F32 R8, -RZ, R80.H1_H1 ;  /* 0x30000050ff087230 */ /* 0x000fe40000004100 */
[-C--:B------:R-:W-:Y:S01]  /*0730*/  FFMA.FTZ R32, R111, R109.reuse, R32 ;  /* 0x0000006d6f207223 */ /* 0x080fe20000010020 */
[----:B-----5:R-:W-:Y:S01]  /*0740*/  FMUL.FTZ R109, R24, R109 ;  /* 0x0000006d186d7220 */ /* 0x020fe20000410000 */
[----:B------:R-:W-:Y:S01]  /*0750*/  FADD.FTZ R85, -R104, R85 ;  /* 0x0000005568557221 */ /* 0x000fe20000010100 */
[----:B------:R-:W-:-:S02]  /*0760*/  HADD2.F32 R101, -RZ, R81.H0_H0 ;  /* 0x20000051ff657230 */ /* 0x000fc40000004100 */
[C---:B0-----:R-:W-:Y:S01]  /*0770*/  FADD.FTZ R7, -R104.reuse, R103 ;  /* 0x0000006768077221 */ /* 0x041fe20000010100 */
[----:B------:R-:W-:Y:S02]  /*0780*/  HADD2.F32 R105, -RZ, R10.H1_H1 ;  /* 0x3000000aff697230 */ /* 0x000fe40000004100 */
[----:B------:R-:W-:Y:S01]  /*0790*/  FADD.FTZ R84, -R104, R107 ;  /* 0x0000006b68547221 */ /* 0x000fe20000010100 */
[----:B------:R-:W-:Y:S01]  /*07a0*/  FMUL.FTZ R103, R87, UR11 ;  /* 0x0000000b57677c20 */ /* 0x000fe20008410000 */
[----:B------:R-:W-:Y:S01]  /*07b0*/  FMUL.FTZ R107, R25, R8 ;  /* 0x00000008196b7220 */ /* 0x000fe20000410000 */
[----:B------:R-:W-:Y:S01]  /*07c0*/  FMUL.FTZ R106, R9, UR11 ;  /* 0x0000000b096a7c20 */ /* 0x000fe20008410000 */
[----:B------:R-:W-:Y:S01]  /*07d0*/  FADD.FTZ R10, RZ, R109 ;  /* 0x0000006dff0a7221 */ /* 0x000fe20000010000 */
[----:B------:R-:W-:Y:S01]  /*07e0*/  FMUL.FTZ R108, R85, UR11 ;  /* 0x0000000b556c7c20 */ /* 0x000fe20008410000 */
[----:B------:R-:W-:Y:S01]  /*07f0*/  FFMA.FTZ R9, R111, R109, RZ ;  /* 0x0000006d6f097223 */ /* 0x000fe200000100ff */
[----:B------:R-:W-:-:S02]  /*0800*/  HADD2.F32 R6, -RZ, R81.H1_H1 ;  /* 0x30000051ff067230 */ /* 0x000fc40000004100 */
[----:B------:R-:W-:Y:S01]  /*0810*/  FADD.FTZ R50, R50, R101 ;  /* 0x0000006532327221 */ /* 0x000fe20000010000 */
[-C--:B------:R-:W-:Y:S01]  /*0820*/  FFMA.FTZ R34, R103, R101.reuse, R34 ;  /* 0x0000006567227223 */ /* 0x080fe20000010022 */
[----:B------:R-:W-:Y:S01]  /*0830*/  FMUL.FTZ R101, R26, R101 ;  /* 0x000000651a657220 */ /* 0x000fe20000410000 */
[----:B------:R-:W-:Y:S01]  /*0840*/  FADD.FTZ R10, R10, R107 ;  /* 0x0000006b0a0a7221 */ /* 0x000fe20000010000 */
[----:B------:R-:W-:Y:S01]  /*0850*/  FFMA.FTZ R12, R108, R107, R9 ;  /* 0x0000006b6c0c7223 */ /* 0x000fe20000010009 */
[----:B------:R-:W-:Y:S02]  /*0860*/  HADD2.F32 R113, -RZ, R11.H1_H1 ;  /* 0x3000000bff717230 */ /* 0x000fe40000004100 */
[----:B------:R-:W-:Y:S01]  /*0870*/  FADD.FTZ R105, -R104, R105 ;  /* 0x0000006968697221 */ /* 0x000fe20000010100 */
[----:B------:R-:W-:Y:S02]  /*0880*/  HADD2.F32 R11, -RZ, R82.H0_H0 ;  /* 0x20000052ff0b7230 */ /* 0x000fe40000004100 */
[----:B------:R-:W-:Y:S01]  /*0890*/  FMUL.FTZ R5, R27, R6 ;  /* 0x000000061b057220 */ /* 0x000fe20000410000 */
[----:B------:R-:W-:-:S02]  /*08a0*/  HADD2.F32 R81, -RZ, R83.H0_H0 ;  /* 0x20000053ff517230 */ /* 0x000fc40000004100 */
[----:B------:R-:W-:Y:S01]  /*08b0*/  FADD.FTZ R10, R10, R101 ;  /* 0x000000650a0a7221 */ /* 0x000fe20000010000 */
[----:B------:R-:W-:Y:S02]  /*08c0*/  HADD2.F32 R80, -RZ, R83.H1_H1 ;  /* 0x30000053ff507230 */ /* 0x000fe40000004100 */
[----:B------:R-:W-:Y:S01]  /*08d0*/  FFMA.FTZ R83, R103, R101, R12 ;  /* 0x0000006567537223 */ /* 0x000fe2000001000c */
[----:B------:R-:W-:Y:S02]  /*08e0*/  HADD2.F32 R82, -RZ, R82.H1_H1 ;  /* 0x30000052ff527230 */ /* 0x000fe40000004100 */
[----:B------:R-:W-:Y:S01]  /*08f0*/  FADD.FTZ R49, R49, R8 ;  /* 0x0000000831317221 */ /* 0x000fe20000010000 */
[----:B------:R-:W-:Y:S01]  /*0900*/  FFMA.FTZ R33, R108, R8, R33 ;  /* 0x000000086c217223 */ /* 0x000fe20000010021 */
[----:B------:R-:W-:Y:S01]  /*0910*/  FMUL.FTZ R7, R7, UR11 ;  /* 0x0000000b07077c20 */ /* 0x000fe20008410000 */
        /* <DEDUP_REMOVED lines=9> */
[-C--:B------:R-:W-:Y:S01]  /*09b0*/  FFMA.FTZ R37, R8, R82.reuse, R37 ;  /* 0x0000005208257223 */ /* 0x080fe20000010025 */
[----:B------:R-:W-:Y:S01]  /*09c0*/  FMUL.FTZ R9, R29, R82 ;  /* 0x000000521d097220 */ /* 0x000fe20000410000 */
[----:B------:R-:W-:Y:S01]  /*09d0*/  FMUL.FTZ R11, R84, UR11 ;  /* 0x0000000b540b7c20 */ /* 0x000fe20008410000 */
[----:B------:R-:W-:Y:S01]  /*09e0*/  FADD.FTZ R82, R85, R6 ;  /* 0x0000000655527221 */ /* 0x000fe20000010000 */
[----:B------:R-:W-:Y:S01]  /*09f0*/  FFMA.FTZ R83, R7, R6, R10 ;  /* 0x0000000607537223 */ /* 0x000fe2000001000a */
[----:B------:R-:W-:Y:S01]  /*0a00*/  FADD.FTZ R54, R54, R81 ;  /* 0x0000005136367221 */ /* 0x000fe20000010000 */
[-C--:B------:R-:W-:Y:S01]  /*0a10*/  FFMA.FTZ R38, R11, R81.reuse, R38 ;  /* 0x000000510b267223 */ /* 0x080fe20000010026 */
[----:B------:R-:W-:Y:S01]  /*0a20*/  FMUL.FTZ R10, R30, R81 ;  /* 0x000000511e0a7220 */ /* 0x000fe20000410000 */
[----:B------:R-:W-:Y:S01]  /*0a30*/  FADD.FTZ R81, R82, R9 ;  /* 0x0000000952517221 */ /* 0x000fe20000010000 */
[----:B------:R-:W-:Y:S01]  /*0a40*/  FADD.FTZ R14, -R104, R113 ;  /* 0x00000071680e7221 */ /* 0x000fe20000010100 */
[----:B------:R-:W-:Y:S01]  /*0a50*/  FFMA.FTZ R82, R8, R9, R83 ;  /* 0x0000000908527223 */ /* 0x000fe20000010053 */
[----:B------:R-:W-:Y:S01]  /*0a60*/  FMUL.FTZ R12, R31, R80 ;  /* 0x000000501f0c7220 */ /* 0x000fe20000410000 */
[----:B------:R-:W-:Y:S01]  /*0a70*/  FADD.FTZ R81, R81, R10 ;  /* 0x0000000a51517221 */ /* 0x000fe20000010000 */
[----:B------:R-:W-:Y:S01]  /*0a80*/  FMUL.FTZ R14, R14, UR11 ;  /* 0x0000000b0e0e7c20 */ /* 0x000fe20008410000 */
[----:B------:R-:W-:Y:S01]  /*0a90*/  FFMA.FTZ R83, R11, R10, R82 ;  /* 0x0000000a0b537223 */ /* 0x000fe20000010052 */
[----:B------:R-:W-:Y:S01]  /*0aa0*/  FADD.FTZ R55, R55, R80 ;  /* 0x0000005037377221 */ /* 0x000fe20000010000 */
[----:B------:R-:W-:Y:S01]  /*0ab0*/  IADD3 R113, PT, PT, R4, 0x80, RZ ;  /* 0x0000008004717810 */ /* 0x000fe20007ffe0ff */
[C---:B------:R-:W-:Y:S01]  /*0ac0*/  FFMA.FTZ R39, R14.reuse, R80, R39 ;  /* 0x000000500e277223 */ /* 0x040fe20000010027 */
[----:B------:R-:W-:Y:S01]  /*0ad0*/  FADD.FTZ R105, R81, R12 ;  /* 0x0000000c51697221 */ /* 0x000fe20000010000 */
[----:B------:R-:W-:-:S07]  /*0ae0*/  FFMA.FTZ R110, R14, R12, R83 ;  /* 0x0000000c0e6e7223 */ /* 0x000fce0000010053 */
.L_x_1254:
[----:B-1--4-:R-:W-:Y:S05]  /*0af0*/  BSYNC.RECONVERGENT B0 ;  /* 0x0000000000007941 */ /* 0x012fea0003800200 */
.L_x_1253:
        /* <DEDUP_REMOVED lines=13> */
[--C-:B--2---:R-:W-:Y:S02]  /*0bd0*/  HADD2.F32 R13, -RZ, R80.reuse.H0_H0 ;  /* 0x20000050ff0d7230 */ /* 0x104fe40000004100 */
[----:B------:R-:W-:Y:S02]  /*0be0*/  HADD2.F32 R15, -RZ, R80.H1_H1 ;  /* 0x30000050ff0f7230 */ /* 0x000fe40000004100 */
[----:B------:R-:W-:Y:S02]  /*0bf0*/  HADD2.F32 R91, -RZ, R81.H0_H0 ;  /* 0x20000051ff5b7230 */ /* 0x000fe40000004100 */
[----:B------:R-:W-:Y:S01]  /*0c00*/  FADD.FTZ R13, -R104, R13 ;  /* 0x0000000d680d7221 */ /* 0x000fe20000010100 */
[--C-:B------:R-:W-:Y:S02]  /*0c10*/  HADD2.F32 R93, -RZ, R82.reuse.H0_H0 ;  /* 0x20000052ff5d7230 */ /* 0x100fe40000004100 */
[----:B------:R-:W-:-:S02]  /*0c20*/  HADD2.F32 R95, -RZ, R82.H1_H1 ;  /* 0x30000052ff5f7230 */ /* 0x000fc40000004100 */
[C---:B------:R-:W-:Y:S01]  /*0c30*/  FADD.FTZ R82, -R104.reuse, R15 ;  /* 0x0000000f68527221 */ /* 0x040fe20000010100 */
[----:B------:R-:W-:Y:S02]  /*0c40*/  HADD2.F32 R97, -RZ, R83.H0_H0 ;  /* 0x20000053ff617230 */ /* 0x000fe40000004100 */
[----:B------:R-:W-:Y:S01]  /*0c50*/  FMUL.FTZ R13, R13, UR11 ;  /* 0x0000000b0d0d7c20 */ /* 0x000fe20008410000 */
[----:B------:R-:W-:Y:S02]  /*0c60*/  HADD2.F32 R81, -RZ, R81.H1_H1 ;  /* 0x30000051ff517230 */ /* 0x000fe40000004100 */
[C---:B------:R-:W-:Y:S01]  /*0c70*/  FADD.FTZ R91, -R104.reuse, R91 ;  /* 0x0000005b685b7221 */ /* 0x040fe20000010100 */
[----:B------:R-:W-:Y:S02]  /*0c80*/  HADD2.F32 R83, -RZ, R83.H1_H1 ;  /* 0x30000053ff537230 */ /* 0x000fe40000004100 */
[----:B------:R-:W-:Y:S01]  /*0c90*/  FADD.FTZ R93, -R104, R93 ;  /* 0x0000005d685d7221 */ /* 0x000fe20000010100 */
[----:B---3--:R-:W-:-:S02]  /*0ca0*/  HADD2.F32 R15, -RZ, R84.H0_H0 ;  /* 0x20000054ff0f7230 */ /* 0x008fc40000004100 */
[C---:B------:R-:W-:Y:S01]  /*0cb0*/  FADD.FTZ R92, -R104.reuse, R81 ;  /* 0x00000051685c7221 */ /* 0x040fe20000010100 */
[----:B------:R-:W-:Y:S02]  /*0cc0*/  HADD2.F32 R84, -RZ, R84.H1_H1 ;  /* 0x30000054ff547230 */ /* 0x000fe40000004100 */
[----:B------:R-:W-:Y:S01]  /*0cd0*/  FADD.FTZ R102, -R104, R83 ;  /* 0x0000005368667221 */ /* 0x000fe20000010100 */
[--C-:B------:R-:W-:Y:S02]  /*0ce0*/  HADD2.F32 R83, -RZ, R85.reuse.H0_H0 ;  /* 0x20000055ff537230 */ /* 0x100fe40000004100 */
[----:B------:R-:W-:Y:S01]  /*0cf0*/  FADD.FTZ R56, R56, R15 ;  /* 0x0000000f38387221 */ /* 0x000fe20000010000 */
[-C--:B------:R-:W-:Y:S01]  /*0d00*/  FFMA.FTZ R40, R13, R15.reuse, R40 ;  /* 0x0000000f0d287223 */ /* 0x080fe20000010028 */
[----:B-----5:R-:W-:Y:S01]  /*0d10*/  FMUL.FTZ R90, R16, R15 ;  /* 0x0000000f105a7220 */ /* 0x020fe20000410000 */
[----:B------:R-:W-:Y:S01]  /*0d20*/  FMUL.FTZ R15, R91, UR11 ;  /* 0x0000000b5b0f7c20 */ /* 0x000fe20008410000 */
[----:B------:R-:W-:-:S02]  /*0d30*/  HADD2.F32 R96, -RZ, R85.H1_H1 ;  /* 0x30000055ff607230 */ /* 0x000fc40000004100 */
[----:B------:R-:W-:Y:S01]  /*0d40*/  FMUL.FTZ R92, R92, UR11 ;  /* 0x0000000b5c5c7c20 */ /* 0x000fe20008410000 */
[--C-:B------:R-:W-:Y:S02]  /*0d50*/  HADD2.F32 R85, -RZ, R86.reuse.H0_H0 ;  /* 0x20000056ff557230 */ /* 0x100fe40000004100 */
[----:B0-----:R-:W-:Y:S01]  /*0d60*/  FMUL.FTZ R88, R82, UR11 ;  /* 0x0000000b52587c20 */ /* 0x001fe20008410000 */
[----:B------:R-:W-:Y:S01]  /*0d70*/  FMUL.FTZ R93, R93, UR11 ;  /* 0x0000000b5d5d7c20 */ /* 0x000fe20008410000 */
[----:B------:R-:W-:Y:S01]  /*0d80*/  FMUL.FTZ R89, R17, R84 ;  /* 0x0000005411597220 */ /* 0x000fe20000410000 */
[----:B------:R-:W-:Y:S01]  /*0d90*/  FADD.FTZ R58, R58, R83 ;  /* 0x000000533a3a7221 */ /* 0x000fe20000010000 */
[-C--:B------:R-:W-:Y:S01]  /*0da0*/  FFMA.FTZ R42, R15, R83.reuse, R42 ;  /* 0x000000530f2a7223 */ /* 0x080fe2000001002a */
[----:B------:R-:W-:Y:S01]  /*0db0*/  FMUL.FTZ R94, R18, R83 ;  /* 0x00000053125e7220 */ /* 0x000fe20000410000 */
[----:B------:R-:W-:Y:S01]  /*0dc0*/  FADD.FTZ R82, R105, R90 ;  /* 0x0000005a69527221 */ /* 0x000fe20000010000 */
[----:B------:R-:W-:Y:S01]  /*0dd0*/  FFMA.FTZ R83, R13, R90, R110 ;  /* 0x0000005a0d537223 */ /* 0x000fe2000001006e */
[----:B------:R-:W-:Y:S01]  /*0de0*/  FADD.FTZ R59, R59, R96 ;  /* 0x000000603b3b7221 */ /* 0x000fe20000010000 */
[-C--:B------:R-:W-:Y:S01]  /*0df0*/  FFMA.FTZ R43, R92, R96.reuse, R43 ;  /* 0x000000605c2b7223 */ /* 0x080fe2000001002b */
[----:B------:R-:W-:Y:S01]  /*0e00*/  FMUL.FTZ R91, R19, R96 ;  /* 0x00000060135b7220 */ /* 0x000fe20000410000 */
[----:B------:R-:W-:Y:S01]  /*0e10*/  FADD.FTZ R60, R60, R85 ;  /* 0x000000553c3c7221 */ /* 0x000fe20000010000 */
[-C--:B------:R-:W-:Y:S01]  /*0e20*/  FFMA.FTZ R44, R93, R85.reuse, R44 ;  /* 0x000000555d2c7223 */ /* 0x080fe2000001002c */
[----:B------:R-:W-:Y:S01]  /*0e30*/  FMUL.FTZ R96, R20, R85 ;  /* 0x0000005514607220 */ /* 0x000fe20000410000 */
[----:B------:R-:W-:Y:S01]  /*0e40*/  FADD.FTZ R85, R82, R89 ;  /* 0x0000005952557221 */ /* 0x000fe20000010000 */
[C---:B------:R-:W-:Y:S01]  /*0e50*/  FFMA.FTZ R82, R88.reuse, R89, R83 ;  /* 0x0000005958527223 */ /* 0x040fe20000010053 */
[----:B------:R-:W-:Y:S01]  /*0e60*/  FADD.FTZ R57, R57, R84 ;  /* 0x0000005439397221 */ /* 0x000fe20000010000 */
[----:B------:R-:W-:Y:S01]  /*0e70*/  FFMA.FTZ R41, R88, R84, R41 ;  /* 0x0000005458297223 */ /* 0x000fe20000010029 */
[----:B------:R-:W-:Y:S01]  /*0e80*/  FADD.FTZ R84, R85, R94 ;  /* 0x0000005e55547221 */ /* 0x000fe20000010000 */
[----:B------:R-:W-:Y:S01]  /*0e90*/  FFMA.FTZ R83, R15, R94, R82 ;  /* 0x0000005e0f537223 */ /* 0x000fe20000010052 */
[C---:B------:R-:W-:Y:S01]  /*0ea0*/  FADD.FTZ R95, -R104.reuse, R95 ;  /* 0x0000005f685f7221 */ /* 0x040fe20000010100 */
[----:B------:R-:W-:Y:S01]  /*0eb0*/  FADD.FTZ R97, -R104, R97 ;  /* 0x0000006168617221 */ /* 0x000fe20000010100 */
[----:B------:R-:W-:-:S02]  /*0ec0*/  HADD2.F32 R86, -RZ, R86.H1_H1 ;  /* 0x30000056ff567230 */ /* 0x000fc40000004100 */
[----:B------:R-:W-:Y:S01]  /*0ed0*/  FADD.FTZ R85, R84, R91 ;  /* 0x0000005b54557221 */ /* 0x000fe20000010000 */
[----:B------:R-:W-:Y:S01]  /*0ee0*/  FFMA.FTZ R82, R92, R91, R83 ;  /* 0x0000005b5c527223 */ /* 0x000fe20000010053 */
[--C-:B------:R-:W-:Y:S02]  /*0ef0*/  HADD2.F32 R81, -RZ, R87.reuse.H0_H0 ;  /* 0x20000057ff517230 */ /* 0x100fe40000004100 */
[----:B------:R-:W-:Y:S01]  /*0f00*/  FMUL.FTZ R98, R95, UR11 ;  /* 0x0000000b5f627c20 */ /* 0x000fe20008410000 */
[----:B------:R-:W-:Y:S01]  /*0f10*/  FMUL.FTZ R97, R97, UR11 ;  /* 0x0000000b61617c20 */ /* 0x000fe20008410000 */
[----:B------:R-:W-:Y:S01]  /*0f20*/  FMUL.FTZ R95, R21, R86 ;  /* 0x00000056155f7220 */ /* 0x000fe20000410000 */
[----:B------:R-:W-:Y:S01]  /*0f30*/  FADD.FTZ R84, R85, R96 ;  /* 0x0000006055547221 */ /* 0x000fe20000010000 */
[----:B------:R-:W-:Y:S01]  /*0f40*/  FFMA.FTZ R83, R93, R96, R82 ;  /* 0x000000605d537223 */ /* 0x000fe20000010052 */
[----:B------:R-:W-:Y:S02]  /*0f50*/  HADD2.F32 R80, -RZ, R87.H1_H1 ;  /* 0x30000057ff507230 */ /* 0x000fe40000004100 */
        /* <DEDUP_REMOVED lines=15> */
.L_x_1256:
[----:B------:R-:W-:Y:S05]  /*1050*/  BSYNC.RECONVERGENT B0 ;  /* 0x0000000000007941 */ /* 0x000fea0003800200 */
.L_x_1255:
        /* <DEDUP_REMOVED lines=97> */
.L_x_1261:
        /* <DEDUP_REMOVED lines=33> */
.L_x_1260:
        /* <DEDUP_REMOVED lines=38> */
.L_x_1263:
        /* <DEDUP_REMOVED lines=37> */
.L_x_1259:
        /* <DEDUP_REMOVED lines=13> */
[--C-:B------:R-:W-:Y:S02]  /*1e00*/  HADD2.F32 R82, -RZ, R67.reuse.H1_H1 ;  /* 0x30000043ff527230 */ /* 0x100fe40000004100 */
[----:B------:R-:W-:Y:S01]  /*1e10*/  FFMA.FTZ R85, R7, UR20, R110 ;  /* 0x0000001407557c23 */ /* 0x000fe2000801006e */
[--C-:B------:R-:W-:Y:S02]  /*1e20*/  HADD2.F32 R81, -RZ, R66.reuse.H1_H1 ;  /* 0x30000042ff517230 */ /* 0x100fe40000004100 */
[----:B------:R-:W-:Y:S01]  /*1e30*/  FADD.FTZ R105, R12, -R105 ;  /* 0x800000690c697221 */ /* 0x000fe20000010000 */
[----:B------:R-:W-:Y:S02]  /*1e40*/  HADD2.F32 R83, -RZ, R67.H0_H0 ;  /* 0x20000043ff537230 */ /* 0x000fe40000004100 */
[----:B------:R-:W-:Y:S01]  /*1e50*/  FADD.FTZ R84, R9, -R84 ;  /* 0x8000005409547221 */ /* 0x000fe20000010000 */
[----:B------:R-:W-:-:S02]  /*1e60*/  HADD2.F32 R80, -RZ, R66.H0_H0 ;  /* 0x20000042ff507230 */ /* 0x000fc40000004100 */
[----:B------:R-:W-:Y:S01]  /*1e70*/  FADD.FTZ R86, R10, -R87 ;  /* 0x800000570a567221 */ /* 0x000fe20000010000 */
[----:B------:R-:W-:Y:S01]  /*1e80*/  FADD.FTZ R85, R6, -R85 ;  /* 0x8000005506557221 */ /* 0x000fe20000010000 */
[----:B------:R-:W-:Y:S01]  /*1e90*/  FFMA.FTZ R104, R105, UR11, R82 ;  /* 0x0000000b69687c23 */ /* 0x000fe20008010052 */
[--C-:B------:R-:W-:Y:S01]  /*1ea0*/  FFMA.FTZ R114, R103, UR20, R110.reuse ;  /* 0x0000001467727c23 */ /* 0x100fe2000801006e */
[----:B------:R-:W-:Y:S01]  /*1eb0*/  FFMA.FTZ R105, R84, UR11, R81 ;  /* 0x0000000b54697c23 */ /* 0x000fe20008010051 */
[--C-:B------:R-:W-:Y:S01]  /*1ec0*/  FFMA.FTZ R116, R106, UR20, R110.reuse ;  /* 0x000000146a747c23 */ /* 0x100fe2000801006e */
[----:B------:R-:W-:Y:S01]  /*1ed0*/  FFMA.FTZ R83, R86, UR11, R83 ;  /* 0x0000000b56537c23 */ /* 0x000fe20008010053 */
[--C-:B------:R-:W-:Y:S01]  /*1ee0*/  FFMA.FTZ R84, R111, UR20, R110.reuse ;  /* 0x000000146f547c23 */ /* 0x100fe2000801006e */
        /* <DEDUP_REMOVED lines=19> */
.L_x_1265:
[--C-:B------:R-:W-:Y:S01]  /*2020*/  FFMA.FTZ R83, R11, UR20, R110.reuse ;  /* 0x000000140b537c23 */ /* 0x100fe2000801006e */
[--C-:B------:R-:W-:Y:S01]  /*2030*/  FFMA.FTZ R76, R111, UR20, R110.reuse ;  /* 0x000000146f4c7c23 */ /* 0x100fe2000801006e */
[--C-:B------:R-:W-:Y:S01]  /*2040*/  FFMA.FTZ R81, R7, UR20, R110.reuse ;  /* 0x0000001407517c23 */ /* 0x100fe2000801006e */
[----:B------:R-:W-:Y:S02]  /*2050*/  HADD2.F32 R84, -RZ, R67.H0_H0 ;  /* 0x20000043ff547230 */ /* 0x000fe40000004100 */
[----:B------:R-:W-:Y:S01]  /*2060*/  FFMA.FTZ R78, R103, UR20, R110 ;  /* 0x00000014674e7c23 */ /* 0x000fe2000801006e */
[----:B------:R-:W-:Y:S02]  /*2070*/  HADD2.F32 R77, -RZ, R64.H0_H0 ;  /* 0x20000040ff4d7230 */ /* 0x000fe40000004100 */
[----:B------:R-:W-:Y:S01]  /*2080*/  FADD.FTZ R83, R10, -R83 ;  /* 0x800000530a537221 */ /* 0x000fe20000010000 */
[----:B------:R-:W-:Y:S02]  /*2090*/  HADD2.F32 R82, -RZ, R66.H0_H0 ;  /* 0x20000042ff527230 */ /* 0x000fe40000004100 */
[----:B------:R-:W-:Y:S01]  /*20a0*/  FADD.FTZ R76, R109, -R76 ;  /* 0x8000004c6d4c7221 */ /* 0x000fe20000010000 */
[----:B------:R-:W-:Y:S01]  /*20b0*/  FADD.FTZ R81, R6, -R81 ;  /* 0x8000005106517221 */ /* 0x000fe20000010000 */
[----:B------:R-:W-:-:S02]  /*20c0*/  HADD2.F32 R79, -RZ, R65.H0_H0 ;  /* 0x20000041ff4f7230 */ /* 0x000fc40000004100 */
[----:B------:R-:W-:Y:S01]  /*20d0*/  FADD.FTZ R78, R101, -R78 ;  /* 0x8000004e654e7221 */ /* 0x000fe20000010000 */
[----:B------:R-:W-:Y:S01]  /*20e0*/  FFMA.FTZ R85, R83, UR11, R84 ;  /* 0x0000000b53557c23 */ /* 0x000fe20008010054 */
[----:B------:R-:W-:Y:S01]  /*20f0*/  FFMA.FTZ R80, R76, UR11, R77 ;  /* 0x0000000b4c507c23 */ /* 0x000fe2000801004d */
[----:B------:R-:W-:Y:S01]  /*2100*/  FFMA.FTZ R81, R81, UR11, R82 ;  /* 0x0000000b51517c23 */ /* 0x000fe20008010052 */
[--C-:B------:R-:W-:Y:S01]  /*2110*/  FFMA.FTZ R84, R8, UR20, R110.reuse ;  /* 0x0000001408547c23 */ /* 0x100fe2000801006e */
[--C-:B------:R-:W-:Y:S01]  /*2120*/  FFMA.FTZ R76, R108, UR20, R110.reuse ;  /* 0x000000146c4c7c23 */ /* 0x100fe2000801006e */
[--C-:B------:R-:W-:Y:S01]  /*2130*/  FFMA.FTZ R82, R106, UR20, R110.reuse ;  /* 0x000000146a527c23 */ /* 0x100fe2000801006e */
[----:B------:R-:W-:Y:S01]  /*2140*/  FFMA.FTZ R87, R14, UR20, R110 ;  /* 0x000000140e577c23 */ /* 0x000fe2000801006e */
[----:B------:R-:W-:Y:S01]  /*2150*/  FFMA.FTZ R78, R78, UR11, R79 ;  /* 0x0000000b4e4e7c23 */ /* 0x000fe2000801004f */
        /* <DEDUP_REMOVED lines=21> */
.L_x_1264:
        /* <DEDUP_REMOVED lines=46> */
.L_x_1266:
[--C-:B------:R-:W-:Y:S01]  /*2590*/  FFMA.FTZ R74, R103, UR20, R110.reuse ;  /* 0x00000014674a7c23 */ /* 0x100fe2000801006e */
[--C-:B------:R-:W-:Y:S01]  /*25a0*/  FFMA.FTZ R77, R7, UR20, R110.reuse ;  /* 0x00000014074d7c23 */ /* 0x100fe2000801006e */
[--C-:B------:R-:W-:Y:S01]  /*25b0*/  FFMA.FTZ R79, R11, UR20, R110.reuse ;  /* 0x000000140b4f7c23 */ /* 0x100fe2000801006e */
[----:B------:R-:W-:Y:S01]  /*25c0*/  FFMA.FTZ R72, R111, UR20, R110 ;  /* 0x000000146f487c23 */ /* 0x000fe2000801006e */
[----:B------:R-:W-:Y:S02]  /*25d0*/  HADD2.F32 R75, -RZ, R65.H0_H0 ;  /* 0x20000041ff4b7230 */ /* 0x000fe40000004100 */
[----:B------:R-:W-:Y:S01]  /*25e0*/  FADD.FTZ R74, R101, -R74 ;  /* 0x8000004a654a7221 */ /* 0x000fe20000010000 */
[----:B------:R-:W-:Y:S02]  /*25f0*/  HADD2.F32 R76, -RZ, R66.H0_H0 ;  /* 0x20000042ff4c7230 */ /* 0x000fe40000004100 */
[----:B------:R-:W-:Y:S01]  /*2600*/  FADD.FTZ R77, R6, -R77 ;  /* 0x8000004d064d7221 */ /* 0x000fe20000010000 */
[----:B------:R-:W-:-:S02]  /*2610*/  HADD2.F32 R78, -RZ, R67.H0_H0 ;  /* 0x20000043ff4e7230 */ /* 0x000fc40000004100 */
[----:B------:R-:W-:Y:S01]  /*2620*/  FADD.FTZ R79, R10, -R79 ;  /* 0x8000004f0a4f7221 */ /* 0x000fe20000010000 */
[----:B------:R-:W-:Y:S02]  /*2630*/  HADD2.F32 R73, -RZ, R64.H0_H0 ;  /* 0x20000040ff497230 */ /* 0x000fe40000004100 */
        /* <DEDUP_REMOVED lines=33> */
.L_x_1262:
        /* <DEDUP_REMOVED lines=14> */
.L_x_1258:
[----:B------:R-:W-:Y:S05]  /*2930*/  BSYNC.RECONVERGENT B0 ;  /* 0x0000000000007941 */ /* 0x000fea0003800200 */
.L_x_1257:
        /* <DEDUP_REMOVED lines=58> */
.L_x_1271:
[--C-:B0-----:R-:W-:Y:S01]  /*2ce0*/  FFMA.FTZ R75, R15, UR20, R110.reuse ;  /* 0x000000140f4b7c23 */ /* 0x101fe2000801006e */
[--C-:B------:R-:W-:Y:S01]  /*2cf0*/  FFMA.FTZ R81, R93, UR20, R110.reuse ;  /* 0x000000145d517c23 */ /* 0x100fe2000801006e */
[--C-:B------:R-:W-:Y:S01]  /*2d00*/  FFMA.FTZ R83, R97, UR20, R110.reuse ;  /* 0x0000001461537c23 */ /* 0x100fe2000801006e */
[----:B------:R-:W-:Y:S02]  /*2d10*/  HADD2.F32 R72, -RZ, R69.H0_H0 ;  /* 0x20000045ff487230 */ /* 0x000fe40000004100 */
[----:B------:R-:W-:Y:S01]  /*2d20*/  FADD.FTZ R75, R94, -R75 ;  /* 0x8000004b5e4b7221 */ /* 0x000fe20000010000 */
[----:B------:R-:W-:Y:S02]  /*2d30*/  HADD2.F32 R74, -RZ, R70.H0_H0 ;  /* 0x20000046ff4a7230 */ /* 0x000fe40000004100 */
[----:B------:R-:W-:Y:S01]  /*2d40*/  FADD.FTZ R81, R96, -R81 ;  /* 0x8000005160517221 */ /* 0x000fe20000010000 */
[----:B------:R-:W-:Y:S02]  /*2d50*/  HADD2.F32 R84, -RZ, R71.H0_H0 ;  /* 0x20000047ff547230 */ /* 0x000fe40000004100 */
[----:B------:R-:W-:Y:S01]  /*2d60*/  FADD.FTZ R83, R100, -R83 ;  /* 0x8000005364537221 */ /* 0x000fe20000010000 */
[----:B------:R-:W-:Y:S01]  /*2d70*/  FFMA.FTZ R73, R13, UR20, R110 ;  /* 0x000000140d497c23 */ /* 0x000fe2000801006e */
[----:B------:R-:W-:-:S02]  /*2d80*/  HADD2.F32 R80, -RZ, R68.H0_H0 ;  /* 0x20000044ff507230 */ /* 0x000fc40000004100 */
[----:B------:R-:W-:Y:S01]  /*2d90*/  FFMA.FTZ R75, R75, UR11, R72 ;  /* 0x0000000b4b4b7c23 */ /* 0x000fe20008010048 */
[----:B------:R-:W-:Y:S01]  /*2da0*/  FFMA.FTZ R82, R81, UR11, R74 ;  /* 0x0000000b51527c23 */ /* 0x000fe2000801004a */
[----:B------:R-:W-:Y:S01]  /*2db0*/  FFMA.FTZ R86, R83, UR11, R84 ;  /* 0x0000000b53567c23 */ /* 0x000fe20008010054 */
[----:B------:R-:W-:Y:S01]  /*2dc0*/  FADD.FTZ R73, R90, -R73 ;  /* 0x800000495a497221 */ /* 0x000fe20000010000 */
        /* <DEDUP_REMOVED lines=26> */
.L_x_1270:
[----:B0-----:R-:W0:Y:S02]  /*2f70*/  LDC.64 R80, c[0x0][0x470] ;  /* 0x00011c00ff507b82 */ /* 0x001e240000000a00 */
[----:B0-----:R-:W-:-:S04]  /*2f80*/  ISETP.NE.U32.AND P1, PT, R80, RZ, PT ;  /* 0x000000ff5000720c */ /* 0x001fc80003f25070 */
[----:B------:R-:W-:-:S13]  /*2f90*/  ISETP.NE.AND.EX P1, PT, R81, RZ, PT, P1 ;  /* 0x000000ff5100720c */ /* 0x000fda0003f25310 */
[----:B------:R-:W-:Y:S05]  /*2fa0*/  @!P1 BRA `(.L_x_1273) ;  /* 0x0000000000a49947 */ /* 0x000fea0003800000 */
[--C-:B------:R-:W-:Y:S01]  /*2fb0*/  FFMA.FTZ R79, R15, UR20, R110.reuse ;  /* 0x000000140f4f7c23 */ /* 0x100fe2000801006e */
        /* <DEDUP_REMOVED lines=40> */
.L_x_1273:
[--C-:B------:R-:W-:Y:S01]  /*3240*/  FFMA.FTZ R86, R102, UR20, R110.reuse ;  /* 0x0000001466567c23 */ /* 0x100fe2000801006e */
[--C-:B------:R-:W-:Y:S01]  /*3250*/  FFMA.FTZ R83, R97, UR20, R110.reuse ;  /* 0x0000001461537c23 */ /* 0x100fe2000801006e */
[----:B------:R-:W-:Y:S01]  /*3260*/  FFMA.FTZ R81, R93, UR20, R110 ;  /* 0x000000145d517c23 */ /* 0x000fe2000801006e */
[--C-:B------:R-:W-:Y:S02]  /*3270*/  HADD2.F32 R87, -RZ, R71.reuse.H1_H1 ;  /* 0x30000047ff577230 */ /* 0x100fe40000004100 */
[----:B------:R-:W-:Y:S01]  /*3280*/  FADD.FTZ R86, R99, -R86 ;  /* 0x8000005663567221 */ /* 0x000fe20000010000 */
[----:B------:R-:W-:Y:S02]  /*3290*/  HADD2.F32 R84, -RZ, R71.H0_H0 ;  /* 0x20000047ff547230 */ /* 0x000fe40000004100 */
[----:B------:R-:W-:Y:S01]  /*32a0*/  FFMA.FTZ R82, R98, UR20, R110 ;  /* 0x0000001462527c23 */ /* 0x000fe2000801006e */
[--C-:B------:R-:W-:Y:S02]  /*32b0*/  HADD2.F32 R80, -RZ, R70.reuse.H0_H0 ;  /* 0x20000046ff507230 */ /* 0x100fe40000004100 */
[----:B------:R-:W-:Y:S01]  /*32c0*/  FADD.FTZ R83, R100, -R83 ;  /* 0x8000005364537221 */ /* 0x000fe20000010000 */
[----:B------:R-:W-:Y:S01]  /*32d0*/  FADD.FTZ R81, R96, -R81 ;  /* 0x8000005160517221 */ /* 0x000fe20000010000 */
[----:B------:R-:W-:-:S02]  /*32e0*/  HADD2.F32 R85, -RZ, R70.H1_H1 ;  /* 0x30000046ff557230 */ /* 0x000fc40000004100 */
[----:B------:R-:W-:Y:S01]  /*32f0*/  FFMA.FTZ R104, R86, UR11, R87 ;  /* 0x0000000b56687c23 */ /* 0x000fe20008010057 */
[----:B------:R-:W-:Y:S01]  /*3300*/  FADD.FTZ R82, R95, -R82 ;  /* 0x800000525f527221 */ /* 0x000fe20000010000 */
[----:B------:R-:W-:Y:S01]  /*3310*/  FFMA.FTZ R83, R83, UR11, R84 ;  /* 0x0000000b53537c23 */ /* 0x000fe20008010054 */
[----:B------:R-:W-:Y:S01]  /*3320*/  FFMA.FTZ R86, R81, UR11, R80 ;  /* 0x0000000b51567c23 */ /* 0x000fe20008010050 */
[--C-:B------:R-:W-:Y:S01]  /*3330*/  FFMA.FTZ R87, R15, UR20, R110.reuse ;  /* 0x000000140f577c23 */ /* 0x100fe2000801006e */
[--C-:B------:R-:W-:Y:S01]  /*3340*/  FFMA.FTZ R84, R92, UR20, R110.reuse ;  /* 0x000000145c547c23 */ /* 0x100fe2000801006e */
[--C-:B------:R-:W-:Y:S01]  /*3350*/  FFMA.FTZ R81, R13, UR20, R110.reuse ;  /* 0x000000140d517c23 */ /* 0x100fe2000801006e */
[----:B------:R-:W-:Y:S01]  /*3360*/  FFMA.FTZ R110, R88, UR20, R110 ;  /* 0x00000014586e7c23 */ /* 0x000fe2000801006e */
[----:B------:R-:W-:Y:S01]  /*3370*/  FFMA.FTZ R113, R82, UR11, R85 ;  /* 0x0000000b52717c23 */ /* 0x000fe20008010055 */
        /* <DEDUP_REMOVED lines=17> */
.L_x_1269:
        /* <DEDUP_REMOVED lines=45> */
.L_x_1275:
        /* <DEDUP_REMOVED lines=33> */
.L_x_1274:
        /* <DEDUP_REMOVED lines=37> */
.L_x_1276:
        /* <DEDUP_REMOVED lines=27> */
[----:B------:R-:W-:-:S07]  /*3d70*/  F2FP.F16.F32.PACK_AB R83, R104, R87 ;  /* 0x000000576853723e */ /* 0x000fce00000000ff */
.L_x_1272:
        /* <DEDUP_REMOVED lines=9> */
.L_x_1268:
[----:B------:R-:W-:Y:S05]  /*3e10*/  BSYNC.RECONVERGENT B0 ;  /* 0x0000000000007941 */ /* 0x000fea0003800200 */
.L_x_1267:
[----:B------:R-:W-:Y:S01]  /*3e20*/  PLOP3.LUT P3, PT, P3, PT, PT, 0x8, 0x80 ;  /* 0x000000000080781c */ /* 0x000fe20001f6e170 */
[----:B------:R-:W-:-:S12]  /*3e30*/  BRA.U !UP1, `(.L_x_1277) ;  /* 0xffffffc509887547 */ /* 0x000fd8000b83ffff */
.L_x_1252:
        /* <DEDUP_REMOVED lines=22> */
.L_x_1278:
        /* <DEDUP_REMOVED lines=14> */
.L_x_2818:


//--------------------- .text._ZN10layer_norm31ln_parallel_residual_bwd_kernelINS_13Kernel_traitsIf6__halfS2_S2_fjLj2048ELj1ELj1ELj4ELj16ENS_18Kernel_traits_baseILj2048EfS2_S2_S2_fjLj128EEEEELb0ELb1ELb1EEEvNS_9BwdParamsE --------------------------
	.section	.text._ZN10layer_norm31ln_parallel_residual_bwd_kernelINS_13Kernel_traitsIf6__halfS2_S2_fjLj2048ELj1ELj1ELj4ELj16ENS_18Kernel_traits_baseILj2048EfS2_S2_S2_fjLj128EEEEELb0ELb1ELb1EEEvNS_9BwdParamsE,"ax",@progbits
	.align	128
        .global         _ZN10layer_norm31ln_parallel_residual_bwd_kernelINS_13Kernel_traitsIf6__halfS2_S2_fjLj2048ELj1ELj1ELj4ELj16ENS_18Kernel_traits_baseILj2048EfS2_S2_S2_fjLj128EEEEELb0ELb1ELb1EEEvNS_9BwdParamsE
        .type           _ZN10layer_norm31ln_parallel_residual_bwd_kernelINS_13Kernel_traitsIf6__halfS2_S2_fjLj2048ELj1ELj1ELj4ELj16ENS_18Kernel_traits_baseILj2048EfS2_S2_S2_fjLj128EEEEELb0ELb1ELb1EEEvNS_9BwdParamsE,@function
        .size           _ZN10layer_norm31ln_parallel_residual_bwd_kernelINS_13Kernel_traitsIf6__halfS2_S2_fjLj2048ELj1ELj1ELj4ELj16ENS_18Kernel_traits_baseILj2048EfS2_S2_S2_fjLj128EEEEELb0ELb1ELb1EEEvNS_9BwdParamsE,(.L_x_2819 - _ZN10layer_norm31ln_parallel_residual_bwd_kernelINS_13Kernel_traitsIf6__halfS2_S2_fjLj2048ELj1ELj1ELj4ELj16ENS_18Kernel_traits_baseILj2048EfS2_S2_S2_fjLj128EEEEELb0ELb1ELb1EEEvNS_9BwdParamsE)
        .other          _ZN10layer_norm31ln_parallel_residual_bwd_kernelINS_13Kernel_traitsIf6__halfS2_S2_fjLj2048ELj1ELj1ELj4ELj16ENS_18Kernel_traits_baseILj2048EfS2_S2_S2_fjLj128EEEEELb0ELb1ELb1EEEvNS_9BwdParamsE,@"STO_CUDA_ENTRY STV_DEFAULT"
_ZN10layer_norm31ln_parallel_residual_bwd_kernelINS_13Kernel_traitsIf6__halfS2_S2_fjLj2048ELj1ELj1ELj4ELj16ENS_18Kernel_traits_baseILj2048EfS2_S2_S2_fjLj128EEEEELb0ELb1ELb1EEEvNS_9BwdParamsE:
.text._ZN10layer_norm31ln_parallel_residual_bwd_kernelINS_13Kernel_traitsIf6__halfS2_S2_fjLj2048ELj1ELj1ELj4ELj16ENS_18Kernel_traits_baseILj2048EfS2_S2_S2_fjLj128EEEEELb0ELb1ELb1EEEvNS_9BwdParamsE:
        /* <DEDUP_REMOVED lines=60> */
.L_x_1296:
        /* <DEDUP_REMOVED lines=10> */
[----:B------:R-:W2:Y:S01]  /*0460*/  LDG.E.128 R56, desc[UR8][R56.64] ;  /* 0x0000000838387981 */ /* 0x000ea2000c1e1d00 */
[----:B---3--:R-:W-:-:S06]  /*0470*/  IMAD.WIDE.U32 R60, R87, 0x10, R52 ;  /* 0x00000010573c7825 */ /* 0x008fcc00078e0034 */
[----:B------:R-:W3:Y:S01]  /*0480*/  LDG.E.128 R60, desc[UR8][R60.64] ;  /* 0x000000083c3c7981 */ /* 0x000ee2000c1e1d00 */
[----:B0-----:R-:W-:-:S04]  /*0490*/  IMAD.WIDE R90, R83, 0x4, R64 ;  /* 0x00000004535a7825 */ /* 0x001fc800078e0240 */
[C---:B------:R-:W-:Y:S02]  /*04a0*/  IMAD.WIDE.U32 R64, R82.reuse, 0x10, R54 ;  /* 0x0000001052407825 */ /* 0x040fe400078e0036 */
[----:B------:R0:W4:Y:S04]  /*04b0*/  LDG.E R90, desc[UR8][R90.64] ;  /* 0x000000085a5a7981 */ /* 0x000128000c1e1900 */
[----:B------:R-:W4:Y:S01]  /*04c0*/  LDG.E.128 R64, desc[UR8][R64.64] ;  /* 0x0000000840407981 */ /* 0x000f22000c1e1d00 */
[----:B------:R-:W-:-:S04]  /*04d0*/  IMAD.WIDE.U32 R52, R82, 0x10, R52 ;  /* 0x0000001052347825 */ /* 0x000fc800078e0034 */
[----:B-1----:R-:W-:Y:S02]  /*04e0*/  IMAD.WIDE R88, R83, 0x4, R88 ;  /* 0x0000000453587825 */ /* 0x002fe400078e0258 */
[----:B------:R-:W4:Y:S04]  /*04f0*/  LDG.E.128 R52, desc[UR8][R52.64] ;  /* 0x0000000834347981 */ /* 0x000f28000c1e1d00 */
[----:B------:R1:W4:Y:S01]  /*0500*/  LDG.E R86, desc[UR8][R88.64] ;  /* 0x0000000858567981 */ /* 0x000322000c1e1900 */
[----:B------:R-:W-:Y:S02]  /*0510*/  LOP3.LUT P2, RZ, R74, 0x1f, RZ, 0xc0, !PT ;  /* 0x0000001f4aff7812 */ /* 0x000fe4000784c0ff */
[----:B------:R-:W-:-:S11]  /*0520*/  PLOP3.LUT P0, PT, PT, PT, PT, 0x80, 0x8 ;  /* 0x000000000008781c */ /* 0x000fd60003f0f070 */
[----:B------:R-:W-:Y:S01]  /*0530*/  @!P2 PLOP3.LUT P0, PT, P3, PT, PT, 0x80, 0x8 ;  /* 0x000000000008a81c */ /* 0x000fe20001f0f070 */
[--C-:B--2---:R-:W-:Y:S02]  /*0540*/  HADD2.F32 R121, -RZ, R59.reuse.H0_H0 ;  /* 0x2000003bff797230 */ /* 0x104fe40000004100 */
[----:B------:R-:W-:Y:S02]  /*0550*/  HADD2.F32 R93, -RZ, R59.H1_H1 ;  /* 0x3000003bff5d7230 */ /* 0x000fe40000004100 */
[--C-:B------:R-:W-:Y:S02]  /*0560*/  HADD2.F32 R115, -RZ, R57.reuse.H0_H0 ;  /* 0x20000039ff737230 */ /* 0x100fe40000004100 */
[----:B------:R-:W-:Y:S02]  /*0570*/  HADD2.F32 R117, -RZ, R57.H1_H1 ;  /* 0x30000039ff757230 */ /* 0x000fe40000004100 */
[--C-:B---3--:R-:W-:Y:S02]  /*0580*/  HADD2.F32 R59, -RZ, R60.reuse.H0_H0 ;  /* 0x2000003cff3b7230 */ /* 0x108fe40000004100 */
[----:B------:R-:W-:-:S02]  /*0590*/  HADD2.F32 R120, -RZ, R60.H1_H1 ;  /* 0x3000003cff787230 */ /* 0x000fc40000004100 */
[--C-:B------:R-:W-:Y:S02]  /*05a0*/  HADD2.F32 R57, -RZ, R62.reuse.H0_H0 ;  /* 0x2000003eff397230 */ /* 0x100fe40000004100 */
[----:B0----5:R-:W-:Y:S01]  /*05b0*/  FMUL.FTZ R91, R20, R59 ;  /* 0x0000003b145b7220 */ /* 0x021fe20000410000 */
[----:B------:R-:W-:Y:S02]  /*05c0*/  HADD2.F32 R60, -RZ, R62.H1_H1 ;  /* 0x3000003eff3c7230 */ /* 0x000fe40000004100 */
[----:B------:R-:W-:Y:S01]  /*05d0*/  FADD.FTZ R81, R59, R81 ;  /* 0x000000513b517221 */ /* 0x000fe20000010000 */
[--C-:B------:R-:W-:Y:S01]  /*05e0*/  HADD2.F32 R0, -RZ, R56.reuse.H0_H0 ;  /* 0x20000038ff007230 */ /* 0x100fe20000004100 */
[----:B----4-:R-:W-:Y:S01]  /*05f0*/  FSEL R62, R90, RZ, !P4 ;  /* 0x000000ff5a3e7208 */ /* 0x010fe20006000000 */
[----:B------:R-:W-:Y:S02]  /*0600*/  HADD2.F32 R113, -RZ, R56.H1_H1 ;  /* 0x30000038ff717230 */ /* 0x000fe40000004100 */
[----:B------:R-:W-:Y:S01]  /*0610*/  FMUL.FTZ R90, R21, R120 ;  /* 0x00000078155a7220 */ /* 0x000fe20000410000 */
[----:B------:R-:W-:-:S02]  /*0620*/  HADD2.F32 R56, -RZ, R61.H0_H0 ;  /* 0x2000003dff387230 */ /* 0x000fc40000004100 */
[----:B------:R-:W-:Y:S01]  /*0630*/  FMUL.FTZ R105, R24, R57 ;  /* 0x0000003918697220 */ /* 0x000fe20000410000 */
[--C-:B------:R-:W-:Y:S02]  /*0640*/  HADD2.F32 R99, -RZ, R65.reuse.H0_H0 ;  /* 0x20000041ff637230 */ /* 0x100fe40000004100 */
[----:B------:R-:W-:Y:S01]  /*0650*/  FMUL.FTZ R106, R25, R60 ;  /* 0x0000003c196a7220 */ /* 0x000fe20000410000 */
[----:B------:R-:W-:Y:S02]  /*0660*/  HADD2.F32 R98, -RZ, R65.H1_H1 ;  /* 0x30000041ff627230 */ /* 0x000fe40000004100 */
[----:B------:R-:W-:Y:S01]  /*0670*/  FADD.FTZ R65, RZ, R91 ;  /* 0x0000005bff417221 */ /* 0x000fe20000010000 */
[--C-:B------:R-:W-:Y:S02]  /*0680*/  HADD2.F32 R123, -RZ, R58.reuse.H0_H0 ;  /* 0x2000003aff7b7230 */ /* 0x100fe40000004100 */
[----:B-1----:R-:W-:Y:S01]  /*0690*/  FMUL.FTZ R89, R22, R56 ;  /* 0x0000003816597220 */ /* 0x002fe20000410000 */
[----:B------:R-:W-:-:S02]  /*06a0*/  HADD2.F32 R116, -RZ, R58.H1_H1 ;  /* 0x3000003aff747230 */ /* 0x000fc40000004100 */
[C---:B------:R-:W-:Y:S01]  /*06b0*/  FADD.FTZ R113, -R62.reuse, R113 ;  /* 0x000000713e717221 */ /* 0x040fe20000010100 */
[----:B------:R-:W-:Y:S02]  /*06c0*/  HADD2.F32 R58, -RZ, R61.H1_H1 ;  /* 0x3000003dff3a7230 */ /* 0x000fe40000004100 */
[----:B------:R-:W-:Y:S01]  /*06d0*/  FADD.FTZ R115, -R62, R115 ;  /* 0x000000733e737221 */ /* 0x000fe20000010100 */
[--C-:B------:R-:W-:Y:S02]  /*06e0*/  HADD2.F32 R61, -RZ, R63.reuse.H0_H0 ;  /* 0x2000003fff3d7230 */ /* 0x100fe40000004100 */
[----:B------:R-:W-:Y:S01]  /*06f0*/  FMUL.FTZ R113, R86, R113 ;  /* 0x0000007156717220 */ /* 0x000fe20000410000 */
[----:B------:R-:W-:Y:S02]  /*0700*/  HADD2.F32 R104, -RZ, R63.H1_H1 ;  /* 0x3000003fff687230 */ /* 0x000fe40000004100 */
[----:B------:R-:W-:Y:S01]  /*0710*/  FADD.FTZ R63, -R62, R0 ;  /* 0x000000003e3f7221 */ /* 0x000fe20000010100 */
[----:B------:R-:W-:Y:S01]  /*0720*/  FADD.FTZ R0, R65, R90 ;  /* 0x0000005a41007221 */ /* 0x000fe20000010000 */
[----:B------:R-:W-:-:S02]  /*0730*/  HADD2.F32 R103, -RZ, R67.H0_H0 ;  /* 0x20000043ff677230 */ /* 0x000fc40000004100 */
[----:B------:R-:W-:Y:S01]  /*0740*/  FMUL.FTZ R88, R23, R58 ;  /* 0x0000003a17587220 */ /* 0x000fe20000410000 */
[----:B------:R-:W-:Y:S02]  /*0750*/  HADD2.F32 R125, -RZ, R67.H1_H1 ;  /* 0x30000043ff7d7230 */ /* 0x000fe40000004100 */
[----:B------:R-:W-:Y:S01]  /*0760*/  FADD.FTZ R67, R0, R89 ;  /* 0x0000005900437221 */ /* 0x000fe20000010000 */
[--C-:B------:R-:W-:Y:S02]  /*0770*/  HADD2.F32 R107, -RZ, R53.reuse.H0_H0 ;  /* 0x20000035ff6b7230 */ /* 0x100fe40000004100 */
[----:B------:R-:W-:Y:S01]  /*0780*/  FMUL.FTZ R110, R26, R61 ;  /* 0x0000003d1a6e7220 */ /* 0x000fe20000410000 */
[----:B------:R-:W-:Y:S02]  /*0790*/  HADD2.F32 R108, -RZ, R53.H1_H1 ;  /* 0x30000035ff6c7230 */ /* 0x000fe40000004100 */
[----:B------:R-:W-:Y:S01]  /*07a0*/  FADD.FTZ R0, R67, R88 ;  /* 0x0000005843007221 */ /* 0x000fe20000010000 */
[----:B------:R-:W-:-:S02]  /*07b0*/  HADD2.F32 R95, -RZ, R64.H0_H0 ;  /* 0x20000040ff5f7230 */ /* 0x000fc40000004100 */
[----:B------:R-:W-:Y:S01]  /*07c0*/  FMUL.FTZ R111, R27, R104 ;  /* 0x000000681b6f7220 */ /* 0x000fe20000410000 */
[----:B------:R-:W-:Y:S02]  /*07d0*/  HADD2.F32 R97, -RZ, R64.H1_H1 ;  /* 0x30000040ff617230 */ /* 0x000fe40000004100 */
[----:B------:R-:W-:Y:S01]  /*07e0*/  FADD.FTZ R53, R0, R105 ;  /* 0x0000006900357221 */ /* 0x000fe20000010000 */
[----:B------:R-:W-:Y:S01]  /*07f0*/  FMUL.FTZ R0, R86, R63 ;  /* 0x0000003f56007220 */ /* 0x000fe20000410000 */
[--C-:B------:R-:W-:Y:S02]  /*0800*/  HADD2.F32 R65, -RZ, R52.reuse.H0_H0 ;  /* 0x20000034ff417230 */ /* 0x100fe40000004100 */
[----:B------:R-:W-:Y:S01]  /*0810*/  FADD.FTZ R117, -R62, R117 ;  /* 0x000000753e757221 */ /* 0x000fe20000010100 */
[----:B------:R-:W-:Y:S01]  /*0820*/  FADD.FTZ R53, R53, R106 ;  /* 0x0000006a35357221 */ /* 0x000fe20000010000 */
[----:B------:R-:W-:Y:S02]  /*0830*/  HADD2.F32 R64, -RZ, R52.H1_H1 ;  /* 0x30000034ff407230 */ /* 0x000fe40000004100 */
[----:B------:R-:W-:Y:S01]  /*0840*/  FFMA.FTZ R52, R0, R91, RZ ;  /* 0x0000005b00347223 */ /* 0x000fe200000100ff */
[----:B------:R-:W-:-:S02]  /*0850*/  HADD2.F32 R109, -RZ, R54.H0_H0 ;  /* 0x20000036ff6d7230 */ /* 0x000fc40000004100 */
[----:B------:R-:W-:Y:S01]  /*0860*/  FMUL.FTZ R115, R86, R115 ;  /* 0x0000007356737220 */ /* 0x000fe20000410000 */
[----:B------:R-:W-:Y:S02]  /*0870*/  HADD2.F32 R112, -RZ, R54.H1_H1 ;  /* 0x30000036ff707230 */ /* 0x000fe40000004100 */
[----:B------:R-:W-:Y:S01]  /*0880*/  FADD.FTZ R54, R53, R110 ;  /* 0x0000006e35367221 */ /* 0x000fe20000010000 */
[--C-:B------:R-:W-:Y:S02]  /*0890*/  HADD2.F32 R101, -RZ, R66.reuse.H0_H0 ;  /* 0x20000042ff657230 */ /* 0x100fe40000004100 */
[----:B------:R-:W-:Y:S01]  /*08a0*/  FFMA.FTZ R52, R113, R90, R52 ;  /* 0x0000005a71347223 */ /* 0x000fe20000010034 */
[----:B------:R-:W-:Y:S02]  /*08b0*/  HADD2.F32 R100, -RZ, R66.H1_H1 ;  /* 0x30000042ff647230 */ /* 0x000fe40000004100 */
        /* <DEDUP_REMOVED lines=40> */
[C---:B------:R-:W-:Y:S01]  /*0b40*/  FMUL.FTZ R96, R86.reuse, R97 ;  /* 0x0000006156607220 */ /* 0x040fe20000410000 */
        /* <DEDUP_REMOVED lines=8> */
[C---:B------:R-:W-:Y:S01]  /*0bd0*/  FMUL.FTZ R100, R86.reuse, R100 ;  /* 0x0000006456647220 */ /* 0x040fe20000410000 */
[----:B------:R-:W-:Y:S01]  /*0be0*/  FFMA.FTZ R55, R99, R67, R54 ;  /* 0x0000004363377223 */ /* 0x000fe20000010036 */
[C---:B------:R-:W-:Y:S01]  /*0bf0*/  FMUL.FTZ R103, R86.reuse, R103 ;  /* 0x0000006756677220 */ /* 0x040fe20000410000 */
[----:B------:R-:W0:Y:S01]  /*0c00*/  SHFL.DOWN PT, R53, R52, 0x10, 0x1f ;  /* 0x0a001f0034357f89 */ /* 0x000e2200000e0000 */
[----:B------:R-:W-:Y:S01]  /*0c10*/  FMUL.FTZ R102, R86, R125 ;  /* 0x0000007d56667220 */ /* 0x000fe20000410000 */
[----:B------:R-:W-:Y:S01]  /*0c20*/  FFMA.FTZ R54, R98, R66, R55 ;  /* 0x0000004262367223 */ /* 0x000fe20000010037 */
[----:B------:R-:W-:Y:S01]  /*0c30*/  FFMA.FTZ R85, R0, R59, R85 ;  /* 0x0000003b00557223 */ /* 0x000fe20000010055 */
[----:B------:R-:W-:Y:S01]  /*0c40*/  MOV R59, 0x400 ;  /* 0x00000400003b7802 */ /* 0x000fe20000000f00 */
[----:B------:R-:W-:Y:S01]  /*0c50*/  FADD.FTZ R79, R120, R79 ;  /* 0x0000004f784f7221 */ /* 0x000fe20000010000 */
[----:B------:R-:W-:Y:S01]  /*0c60*/  FFMA.FTZ R55, R101, R92, R54 ;  /* 0x0000005c65377223 */ /* 0x000fe20000010036 */
[----:B------:R-:W-:-:S03]  /*0c70*/  FFMA.FTZ R80, R113, R120, R80 ;  /* 0x0000007871507223 */ /* 0x000fc60000010050 */
[----:B------:R-:W-:-:S04]  /*0c80*/  FFMA.FTZ R54, R100, R93, R55 ;  /* 0x0000005d64367223 */ /* 0x000fc80000010037 */
        /* <DEDUP_REMOVED lines=17> */
[----:B0-----:R-:W-:Y:S02]  /*0da0*/  FADD.FTZ R53, R122, R53 ;  /* 0x000000357a357221 */ /* 0x001fe40000010000 */
[----:B------:R-:W0:Y:S01]  /*0db0*/  S2R R122, SR_CgaCtaId ;  /* 0x00000000007a7919 */ /* 0x000e220000008800 */
[----:B-1----:R-:W-:Y:S02]  /*0dc0*/  FADD.FTZ R52, R55, R52 ;  /* 0x0000003437347221 */ /* 0x002fe40000010000 */
[----:B------:R-:W1:Y:S02]  /*0dd0*/  SHFL.DOWN PT, R54, R53, 0x1, 0x1f ;  /* 0x08201f0035367f89 */ /* 0x000e6400000e0000 */
[----:B-1----:R-:W-:Y:S01]  /*0de0*/  FADD.FTZ R53, R53, R54 ;  /* 0x0000003635357221 */ /* 0x002fe20000010000 */
[----:B0-----:R-:W-:-:S04]  /*0df0*/  LEA R59, R122, R59, 0x18 ;  /* 0x0000003b7a3b7211 */ /* 0x001fc800078ec0ff */
[----:B------:R-:W-:-:S04]  /*0e00*/  IADD3 R120, PT, PT, R59, 0x2020, RZ ;  /* 0x000020203b787810 */ /* 0x000fc80007ffe0ff */
[----:B------:R-:W-:Y:S02]  /*0e10*/  @!P2 MOV R54, R120 ;  /* 0x000000780036a202 */ /* 0x000fe40000000f00 */
[----:B------:R-:W-:-:S04]  /*0e20*/  @!P0 IADD3 R54, PT, PT, R59, 0x2000, RZ ;  /* 0x000020003b368810 */ /* 0x000fc80007ffe0ff */
[----:B------:R-:W-:Y:S02]  /*0e30*/  @!P2 LEA R122, R84, R54, 0x3 ;  /* 0x00000036547aa211 */ /* 0x000fe400078e18ff */
[----:B------:R-:W0:Y:S03]  /*0e40*/  @P1 LDC.64 R54, c[0x0][0x438] ;  /* 0x00010e00ff361b82 */ /* 0x000e260000000a00 */
[----:B------:R-:W-:Y:S01]  /*0e50*/  @!P2 STS.64 [R122], R52 ;  /* 0x000000347a00a388 */ /* 0x000fe20000000a00 */
[----:B0-----:R-:W-:-:S04]  /*0e60*/  @P1 IMAD.WIDE.U32 R124, R87, 0x10, R54 ;  /* 0x00000010577c1825 */ /* 0x001fc800078e0036 */
[----:B------:R-:W0:Y:S01]  /*0e70*/  @P1 LDC.64 R54, c[0x0][0x438] ;  /* 0x00010e00ff361b82 */ /* 0x000e220000000a00 */
[----:B------:R1:W5:Y:S01]  /*0e80*/  @P1 LDG.E.128 R44, desc[UR8][R124.64] ;  /* 0x000000087c2c1981 */ /* 0x000362000c1e1d00 */
[----:B0-----:R-:W-:-:S05]  /*0e90*/  @P1 IMAD.WIDE.U32 R54, R82, 0x10, R54 ;  /* 0x0000001052361825 */ /* 0x001fca00078e0036 */
[----:B------:R0:W5:Y:S01]  /*0ea0*/  @P1 LDG.E.128 R48, desc[UR8][R54.64] ;  /* 0x0000000836301981 */ /* 0x000162000c1e1d00 */
[C---:B------:R-:W-:Y:S01]  /*0eb0*/  @!P3 IADD3 R120, PT, PT, R59.reuse, 0x2000, RZ ;  /* 0x000020003b78b810 */ /* 0x040fe20007ffe0ff */
[----:B------:R-:W-:Y:S01]  /*0ec0*/  FADD.FTZ R77, R56, R77 ;  /* 0x0000004d384d7221 */ /* 0x000fe20000010000 */
[C---:B-1----:R-:W-:Y:S01]  /*0ed0*/  IADD3 R124, PT, PT, R59.reuse, 0x2030, RZ ;  /* 0x000020303b7c7810 */ /* 0x042fe20007ffe0ff */
[----:B------:R-:W-:Y:S01]  /*0ee0*/  BAR.SYNC.DEFER_BLOCKING 0x0 ;  /* 0x0000000000007b1d */ /* 0x000fe20000010000 */
[----:B------:R-:W-:Y:S01]  /*0ef0*/  @!P3 IADD3 R124, PT, PT, R59, 0x2010, RZ ;  /* 0x000020103b7cb810 */ /* 0x000fe20007ffe0ff */
        /* <DEDUP_REMOVED lines=10> */
[----:B------:R-:W1:Y:S01]  /*0fa0*/  LDC.64 R60, c[0x0][0x438] ;  /* 0x00010e00ff3c7b82 */ /* 0x000e620000000a00 */
[----:B------:R-:W-:Y:S01]  /*0fb0*/  FFMA.FTZ R6, R95, R65, R6 ;  /* 0x000000415f067223 */ /* 0x000fe20000010006 */
[----:B------:R-:W-:Y:S01]  /*0fc0*/  FADD.FTZ R19, R64, R19 ;  /* 0x0000001340137221 */ /* 0x000fe20000010000 */
[----:B------:R-:W-:Y:S01]  /*0fd0*/  FFMA.FTZ R7, R96, R64, R7 ;  /* 0x0000004060077223 */ /* 0x000fe20000010007 */
[----:B------:R-:W-:Y:S01]  /*0fe0*/  FADD.FTZ R68, R107, R68 ;  /* 0x000000446b447221 */ /* 0x000fe20000010000 */
[----:B------:R-:W-:Y:S01]  /*0ff0*/  FFMA.FTZ R8, R99, R107, R8 ;  /* 0x0000006b63087223 */ /* 0x000fe20000010008 */
[----:B------:R-:W-:Y:S01]  /*1000*/  ISETP.NE.AND P4, PT, RZ, UR11, PT ;  /* 0x0000000bff007c0c */ /* 0x000fe2000bf85270 */
[----:B------:R-:W-:Y:S01]  /*1010*/  FADD.FTZ R17, R104, R17 ;  /* 0x0000001168117221 */ /* 0x000fe20000010000 */
[----:B------:R-:W2:Y:S01]  /*1020*/  LDC.64 R64, c[0x0][0x380] ;  /* 0x0000e000ff407b82 */ /* 0x000ea20000000a00 */
[----:B------:R-:W-:Y:S01]  /*1030*/  FFMA.FTZ R5, R114, R104, R5 ;  /* 0x0000006872057223 */ /* 0x000fe20000010005 */
[----:B------:R-:W-:Y:S01]  /*1040*/  FADD.FTZ R69, R108, R69 ;  /* 0x000000456c457221 */ /* 0x000fe20000010000 */
[----:B------:R-:W-:Y:S01]  /*1050*/  FFMA.FTZ R9, R98, R108, R9 ;  /* 0x0000006c62097223 */ /* 0x000fe20000010009 */
[----:B0-----:R-:W0:Y:S01]  /*1060*/  LDS.128 R52, [R120] ;  /* 0x0000000078347984 */ /* 0x001e220000000c00 */
[----:B------:R-:W-:Y:S01]  /*1070*/  FADD.FTZ R70, R109, R70 ;  /* 0x000000466d467221 */ /* 0x000fe20000010000 */
[----:B------:R-:W-:Y:S01]  /*1080*/  FFMA.FTZ R10, R101, R109, R10 ;  /* 0x0000006d650a7223 */ /* 0x000fe2000001000a */
[----:B------:R-:W-:Y:S01]  /*1090*/  FADD.FTZ R71, R112, R71 ;  /* 0x0000004770477221 */ /* 0x000fe20000010000 */
[----:B------:R-:W3:Y:S01]  /*10a0*/  LDS.128 R56, [R124] ;  /* 0x000000007c387984 */ /* 0x000ee20000000c00 */
[----:B------:R-:W-:Y:S01]  /*10b0*/  FFMA.FTZ R11, R100, R112, R11 ;  /* 0x00000070640b7223 */ /* 0x000fe2000001000b */
[----:B------:R-:W-:Y:S01]  /*10c0*/  FADD.FTZ R72, R119, R72 ;  /* 0x0000004877487221 */ /* 0x000fe20000010000 */
[----:B------:R-:W-:Y:S01]  /*10d0*/  FFMA.FTZ R12, R103, R119, R12 ;  /* 0x00000077670c7223 */ /* 0x000fe2000001000c */
[----:B------:R-:W-:Y:S01]  /*10e0*/  FADD.FTZ R73, R118, R73 ;  /* 0x0000004976497221 */ /* 0x000fe20000010000 */
[----:B------:R-:W-:Y:S01]  /*10f0*/  FFMA.FTZ R13, R102, R118, R13 ;  /* 0x00000076660d7223 */ /* 0x000fe2000001000d */
[----:B-1----:R-:W-:-:S04]  /*1100*/  ISETP.NE.U32.AND P0, PT, R60, RZ, PT ;  /* 0x000000ff3c00720c */ /* 0x002fc80003f05070 */
[----:B------:R-:W-:Y:S02]  /*1110*/  ISETP.NE.AND.EX P0, PT, R61, RZ, PT, P0 ;  /* 0x000000ff3d00720c */ /* 0x000fe40003f05300 */
[----:B--2---:R-:W-:-:S04]  /*1120*/  IADD3 R83, PT, PT, R83, R64, RZ ;  /* 0x0000004053537210 */ /* 0x004fc80007ffe0ff */
[----:B------:R-:W-:Y:S01]  /*1130*/  ISETP.GE.AND P5, PT, R83, R65, PT ;  /* 0x000000415300720c */ /* 0x000fe20003fa6270 */
[----:B0-----:R-:W-:Y:S01]  /*1140*/  FADD.FTZ R107, RZ, R52 ;  /* 0x00000034ff6b7221 */ /* 0x001fe20000010000 */
[----:B------:R-:W-:-:S03]  /*1150*/  FADD.FTZ R52, RZ, R53 ;  /* 0x00000035ff347221 */ /* 0x000fc60000010000 */
[----:B------:R-:W-:Y:S01]  /*1160*/  FADD.FTZ R107, R54, R107 ;  /* 0x0000006b366b7221 */ /* 0x000fe20000010000 */
[----:B------:R-:W-:-:S03]  /*1170*/  FADD.FTZ R52, R55, R52 ;  /* 0x0000003437347221 */ /* 0x000fc60000010000 */
[----:B---3--:R-:W-:Y:S01]  /*1180*/  FADD.FTZ R107, R107, R56 ;  /* 0x000000386b6b7221 */ /* 0x008fe20000010000 */
[----:B------:R-:W-:-:S03]  /*1190*/  FADD.FTZ R52, R52, R57 ;  /* 0x0000003934347221 */ /* 0x000fc60000010000 */
[----:B------:R-:W-:Y:S01]  /*11a0*/  FADD.FTZ R58, R58, R107 ;  /* 0x0000006b3a3a7221 */ /* 0x000fe20000010000 */
[----:B------:R-:W-:-:S03]  /*11b0*/  FADD.FTZ R52, R59, R52 ;  /* 0x000000343b347221 */ /* 0x000fc60000010000 */
[----:B------:R-:W-:Y:S01]  /*11c0*/  FMUL.FTZ R58, R58, UR13 ;  /* 0x0000000d3a3a7c20 */ /* 0x000fe20008410000 */
[----:B------:R-:W-:-:S04]  /*11d0*/  FMUL.FTZ R104, R52, UR13 ;  /* 0x0000000d34687c20 */ /* 0x000fc80008410000 */
        /* <DEDUP_REMOVED lines=37> */
.L_x_1282:
        /* <DEDUP_REMOVED lines=33> */
.L_x_1281:
        /* <DEDUP_REMOVED lines=36> */
.L_x_1284:
        /* <DEDUP_REMOVED lines=37> */
.L_x_1280:
        /* <DEDUP_REMOVED lines=17> */
[-CC-:B------:R-:W-:Y:S01]  /*1be0*/  FFMA.FTZ R65, R116, R104.reuse, R107.reuse ;  /* 0x0000006874417223 */ /* 0x180fe2000001006b */
        /* <DEDUP_REMOVED lines=25> */
.L_x_1286:
[-CC-:B------:R-:W-:Y:S01]  /*1d80*/  FFMA.FTZ R0, R0, R104.reuse, R107.reuse ;  /* 0x0000006800007223 */ /* 0x180fe2000001006b */
[-CC-:B------:R-:W-:Y:S01]  /*1d90*/  FFMA.FTZ R36, R115, R104.reuse, R107.reuse ;  /* 0x0000006873247223 */ /* 0x180fe2000001006b */
[-CC-:B------:R-:W-:Y:S01]  /*1da0*/  FFMA.FTZ R39, R116, R104.reuse, R107.reuse ;  /* 0x0000006874277223 */ /* 0x180fe2000001006b */
[-CC-:B------:R-:W-:Y:S01]  /*1db0*/  FFMA.FTZ R121, R121, R104.reuse, R107.reuse ;  /* 0x0000006879797223 */ /* 0x180fe2000001006b */
[----:B------:R-:W-:Y:S01]  /*1dc0*/  FADD.FTZ R91, R91, -R0 ;  /* 0x800000005b5b7221 */ /* 0x000fe20000010000 */
[-CC-:B------:R-:W-:Y:S01]  /*1dd0*/  FFMA.FTZ R0, R123, R104.reuse, R107.reuse ;  /* 0x000000687b007223 */ /* 0x180fe2000001006b */
[----:B------:R-:W-:Y:S01]  /*1de0*/  FADD.FTZ R89, R89, -R36 ;  /* 0x8000002459597221 */ /* 0x000fe20000010000 */
[----:B-----5:R-:W-:Y:S02]  /*1df0*/  HADD2.F32 R36, -RZ, R46.H0_H0 ;  /* 0x2000002eff247230 */ /* 0x020fe40000004100 */
[----:B------:R-:W-:Y:S01]  /*1e00*/  FFMA.FTZ R114, R114, R104, R107 ;  /* 0x0000006872727223 */ /* 0x000fe2000001006b */
[----:B------:R-:W-:Y:S01]  /*1e10*/  FADD.FTZ R105, R105, -R0 ;  /* 0x8000000069697221 */ /* 0x000fe20000010000 */
[----:B------:R-:W-:-:S02]  /*1e20*/  HADD2.F32 R0, -RZ, R45.H0_H0 ;  /* 0x2000002dff007230 */ /* 0x000fc40000004100 */
[-CC-:B------:R-:W-:Y:S01]  /*1e30*/  FFMA.FTZ R37, R113, R104.reuse, R107.reuse ;  /* 0x0000006871257223 */ /* 0x180fe2000001006b */
[----:B------:R-:W-:Y:S01]  /*1e40*/  FFMA.FTZ R117, R117, R104, R107 ;  /* 0x0000006875757223 */ /* 0x000fe2000001006b */
[----:B------:R-:W-:Y:S01]  /*1e50*/  FADD.FTZ R55, R106, -R39 ;  /* 0x800000276a377221 */ /* 0x000fe20000010000 */
[C---:B------:R-:W-:Y:S01]  /*1e60*/  FFMA.FTZ R54, R86.reuse, R105, R36 ;  /* 0x0000006956367223 */ /* 0x040fe20000010024 */
[----:B------:R-:W-:Y:S01]  /*1e70*/  FFMA.FTZ R53, R86, R89, R0 ;  /* 0x0000005956357223 */ /* 0x000fe20000010000 */
        /* <DEDUP_REMOVED lines=9> */
[C---:B------:R-:W-:Y:S01]  /*1f10*/  FFMA.FTZ R121, R86.reuse, R121, R57 ;  /* 0x0000007956797223 */ /* 0x040fe20000010039 */
[----:B------:R-:W-:Y:S02]  /*1f20*/  HADD2.F32 R0, -RZ, R44.H1_H1 ;  /* 0x3000002cff007230 */ /* 0x000fe40000004100 */
        /* <DEDUP_REMOVED lines=14> */
.L_x_1285:
        /* <DEDUP_REMOVED lines=44> */
.L_x_1287:
        /* <DEDUP_REMOVED lines=44> */
.L_x_1283:
        /* <DEDUP_REMOVED lines=63> */
.L_x_1290:
        /* <DEDUP_REMOVED lines=41> */
.L_x_1289:
        /* <DEDUP_REMOVED lines=42> */
.L_x_1292:
[-CC-:B------:R-:W-:Y:S01]  /*2eb0*/  FFMA.FTZ R0, R95, R104.reuse, R107.reuse ;  /* 0x000000685f007223 */ /* 0x180fe2000001006b */
[-CC-:B0-----:R-:W-:Y:S01]  /*2ec0*/  FFMA.FTZ R52, R99, R104.reuse, R107.reuse ;  /* 0x0000006863347223 */ /* 0x181fe2000001006b */
[-CC-:B------:R-:W-:Y:S01]  /*2ed0*/  FFMA.FTZ R102, R102, R104.reuse, R107.reuse ;  /* 0x0000006866667223 */ /* 0x180fe2000001006b */
        /* <DEDUP_REMOVED lines=12> */
[----:B------:R-:W-:Y:S01]  /*2fa0*/  FFMA.FTZ R55, R98, R104, R107 ;  /* 0x0000006862377223 */ /* 0x000fe2000001006b */
[----:B------:R-:W-:Y:S01]  /*2fb0*/  FADD.FTZ R53, R62, -R53 ;  /* 0x800000353e357221 */ /* 0x000fe20000010000 */
        /* <DEDUP_REMOVED lines=8> */
[C---:B------:R-:W-:Y:S01]  /*3040*/  FFMA.FTZ R60, R86.reuse, R93, R59 ;  /* 0x0000005d563c7223 */ /* 0x040fe2000001003b */
[--C-:B------:R-:W-:Y:S02]  /*3050*/  HADD2.F32 R0, -RZ, R48.reuse.H0_H0 ;  /* 0x20000030ff007230 */ /* 0x100fe40000004100 */
[----:B------:R-:W-:Y:S01]  /*3060*/  FFMA.FTZ R67, R86, R67, R54 ;  /* 0x0000004356437223 */ /* 0x000fe20000010036 */
[----:B------:R-:W-:-:S02]  /*3070*/  HADD2.F32 R52, -RZ, R48.H1_H1 ;  /* 0x30000030ff347230 */ /* 0x000fc40000004100 */
[----:B------:R-:W-:Y:S01]  /*3080*/  FFMA.FTZ R58, R86, R55, R58 ;  /* 0x00000037563a7223 */ /* 0x000fe2000001003a */
[----:B------:R-:W-:Y:S01]  /*3090*/  F2FP.F16.F32.PACK_AB R55, R62, R103 ;  /* 0x000000673e37723e */ /* 0x000fe200000000ff */
[----:B------:R-:W-:Y:S01]  /*30a0*/  FFMA.FTZ R0, R86, R63, R0 ;  /* 0x0000003f56007223 */ /* 0x000fe20000010000 */
[----:B------:R-:W-:Y:S01]  /*30b0*/  F2FP.F16.F32.PACK_AB R54, R60, R101 ;  /* 0x000000653c36723e */ /* 0x000fe200000000ff */
[----:B------:R-:W-:Y:S01]  /*30c0*/  FFMA.FTZ R59, R86, R53, R52 ;  /* 0x00000035563b7223 */ /* 0x000fe20000010034 */
[----:B------:R-:W-:-:S04]  /*30d0*/  F2FP.F16.F32.PACK_AB R53, R58, R67 ;  /* 0x000000433a35723e */ /* 0x000fc800000000ff */
[----:B------:R-:W-:Y:S01]  /*30e0*/  F2FP.F16.F32.PACK_AB R52, R59, R0 ;  /* 0x000000003b34723e */ /* 0x000fe200000000ff */
[----:B------:R-:W-:Y:S06]  /*30f0*/  BRA `(.L_x_1291) ;  /* 0x0000000800187947 */ /* 0x000fec0003800000 */
.L_x_1288:
        /* <DEDUP_REMOVED lines=39> */
.L_x_1294:
        /* <DEDUP_REMOVED lines=33> */
.L_x_1293:
        /* <DEDUP_REMOVED lines=34> */
.L_x_1295:
        /* <DEDUP_REMOVED lines=28> */
.L_x_1291:
        /* <DEDUP_REMOVED lines=15> */
[----:B---3--:R-:W-:-:S02]  /*3a50*/  MOV R36, R18 ;  /* 0x0000001200247202 */ /* 0x008fc40000000f00 */
        /* <DEDUP_REMOVED lines=26> */
.L_x_1279:
        /* <DEDUP_REMOVED lines=16> */
.L_x_1297:
        /* <DEDUP_REMOVED lines=16> */
.L_x_2819:


//--------------------- .text._ZN10layer_norm31ln_parallel_residual_bwd_kernelINS_13Kernel_traitsIf6__halfS2_S2_fjLj2048ELj1ELj1ELj4ELj16ENS_18Kernel_traits_baseILj2048EfS2_S2_S2_fjLj128EEEEELb1ELb0ELb0EEEvNS_9BwdParamsE --------------------------
	.section	.text._ZN10layer_norm31ln_parallel_residual_bwd_kernelINS_13Kernel_traitsIf6__halfS2_S2_fjLj2048ELj1ELj1ELj4ELj16ENS_18Kernel_traits_baseILj2048EfS2_S2_S2_fjLj128EEEEELb1ELb0ELb0EEEvNS_9BwdParamsE,"ax",@progbits
	.align	128
        .global         _ZN10layer_norm31ln_parallel_residual_bwd_kernelINS_13Kernel_traitsIf6__halfS2_S2_fjLj2048ELj1ELj1ELj4ELj16ENS_18Kernel_traits_baseILj2048EfS2_S2_S2_fjLj128EEEEELb1ELb0ELb0EEEvNS_9BwdParamsE
        .type           _ZN10layer_norm31ln_parallel_residual_bwd_kernelINS_13Kernel_traitsIf6__halfS2_S2_fjLj2048ELj1ELj1ELj4ELj16ENS_18Kernel_traits_baseILj2048EfS2_S2_S2_fjLj128EEEEELb1ELb0ELb0EEEvNS_9BwdParamsE,@function
        .size           _ZN10layer_norm31ln_parallel_residual_bwd_kernelINS_13Kernel_traitsIf6__halfS2_S2_fjLj2048ELj1ELj1ELj4ELj16ENS_18Kernel_traits_baseILj2048EfS2_S2_S2_fjLj128EEEEELb1ELb0ELb0EEEvNS_9BwdParamsE,(.L_x_2820 - _ZN10layer_norm31ln_parallel_residual_bwd_kernelINS_13Kernel_traitsIf6__halfS2_S2_fjLj2048ELj1ELj1ELj4ELj16ENS_18Kernel_traits_baseILj2048EfS2_S2_S2_fjLj128EEEEELb1ELb0ELb0EEEvNS_9BwdParamsE)
        .other          _ZN10layer_norm31ln_parallel_residual_bwd_kernelINS_13Kernel_traitsIf6__halfS2_S2_fjLj2048ELj1ELj1ELj4ELj16ENS_18Kernel_traits_baseILj2048EfS2_S2_S2_fjLj128EEEEELb1ELb0ELb0EEEvNS_9BwdParamsE,@"STO_CUDA_ENTRY STV_DEFAULT"
_ZN10layer_norm31ln_parallel_residual_bwd_kernelINS_13Kernel_traitsIf6__halfS2_S2_fjLj2048ELj1ELj1ELj4ELj16ENS_18Kernel_traits_baseILj2048EfS2_S2_S2_fjLj128EEEEELb1ELb0ELb0EEEvNS_9BwdParamsE:
.text._ZN10layer_norm31ln_parallel_residual_bwd_kernelINS_13Kernel_traitsIf6__halfS2_S2_fjLj2048ELj1ELj1ELj4ELj16ENS_18Kernel_traits_baseILj2048EfS2_S2_S2_fjLj128EEEEELb1ELb0ELb0EEEvNS_9BwdParamsE:
        /* <DEDUP_REMOVED lines=108> */
.L_x_1323:
        /* <DEDUP_REMOVED lines=30> */
[----:B------:R-:W-:Y:S02]  /*08a0*/  ISETP.NE.U32.AND P0, PT, RZ, UR14, PT ;  /* 0x0000000eff007c0c */ /* 0x000fe4000bf05070 */
[----:B----4-:R-:W-:Y:S02]  /*08b0*/  ISETP.NE.U32.AND P1, PT, RZ, UR10, PT ;  /* 0x0000000aff007c0c */ /* 0x010fe4000bf25070 */
[----:B------:R-:W-:Y:S02]  /*08c0*/  ISETP.NE.AND.EX P0, PT, RZ, UR15, PT, P0 ;  /* 0x0000000fff007c0c */ /* 0x000fe4000bf05300 */
[----:B------:R-:W-:-:S11]  /*08d0*/  ISETP.NE.AND.EX P1, PT, RZ, UR11, PT, P1 ;  /* 0x0000000bff007c0c */ /* 0x000fd6000bf25310 */
[----:B------:R-:W0:Y:S08]  /*08e0*/  @P0 LDC.64 R138, c[0x0][0x438] ;  /* 0x00010e00ff8a0b82 */ /* 0x000e300000000a00 */
[----:B------:R-:W1:Y:S01]  /*08f0*/  @P1 LDC.64 R140, c[0x0][0x3b8] ;  /* 0x0000ee00ff8c1b82 */ /* 0x000e620000000a00 */
[----:B0-----:R-:W-:-:S05]  /*0900*/  @P0 IMAD.WIDE.U32 R138, R130, 0x10, R138 ;  /* 0x00000010828a0825 */ /* 0x001fca00078e008a */
[----:B------:R0:W5:Y:S01]  /*0910*/  @P0 LDG.E.128 R4, desc[UR6][R138.64] ;  /* 0x000000068a040981 */ /* 0x000162000c1e1d00 */
[----:B-1----:R-:W-:-:S05]  /*0920*/  @P1 IMAD.WIDE.U32 R140, R130, 0x8, R140 ;  /* 0x00000008828c1825 */ /* 0x002fca00078e008c */
[----:B------:R1:W5:Y:S01]  /*0930*/  @P1 LDG.E.64 R170, desc[UR6][R140.64] ;  /* 0x000000068caa1981 */ /* 0x000362000c1e1b00 */
[--C-:B---3--:R-:W-:Y:S02]  /*0940*/  HADD2.F32 R177, -RZ, R119.reuse.H0_H0 ;  /* 0x20000077ffb17230 */ /* 0x108fe40000004100 */
[----:B------:R-:W-:Y:S02]  /*0950*/  HADD2.F32 R183, -RZ, R119.H1_H1 ;  /* 0x30000077ffb77230 */ /* 0x000fe40000004100 */
[----:B------:R-:W-:Y:S02]  /*0960*/  HADD2.F32 R137, -RZ, R116.H0_H0 ;  /* 0x20000074ff897230 */ /* 0x000fe40000004100 */
[--C-:B------:R-:W-:Y:S02]  /*0970*/  HADD2.F32 R119, -RZ, R132.reuse.H0_H0 ;  /* 0x20000084ff777230 */ /* 0x100fe40000004100 */
[----:B------:R-:W-:Y:S02]  /*0980*/  HADD2.F32 R132, -RZ, R132.H1_H1 ;  /* 0x30000084ff847230 */ /* 0x000fe40000004100 */
[----:B------:R-:W-:-:S02]  /*0990*/  HADD2.F32 R145, -RZ, R117.H0_H0 ;  /* 0x20000075ff917230 */ /* 0x000fc40000004100 */
[----:B------:R-:W-:Y:S02]  /*09a0*/  HADD2.F32 R149, -RZ, R117.H1_H1 ;  /* 0x30000075ff957230 */ /* 0x000fe40000004100 */
[----:B--2---:R-:W-:Y:S02]  /*09b0*/  HADD2.F32 R117, -RZ, R120.H0_H0 ;  /* 0x20000078ff757230 */ /* 0x004fe40000004100 */
[----:B------:R-:W-:Y:S01]  /*09c0*/  FADD.FTZ R137, -R168, R137 ;  /* 0x00000089a8897221 */ /* 0x000fe20000010100 */
[----:B------:R-:W-:Y:S02]  /*09d0*/  HADD2.F32 R143, -RZ, R116.H1_H1 ;  /* 0x30000074ff8f7230 */ /* 0x000fe40000004100 */
[----:B------:R-:W-:Y:S01]  /*09e0*/  FMUL.FTZ R116, R77, R132 ;  /* 0x000000844d747220 */ /* 0x000fe20000410000 */
[----:B------:R-:W-:Y:S02]  /*09f0*/  HADD2.F32 R120, -RZ, R120.H1_H1 ;  /* 0x30000078ff787230 */ /* 0x000fe40000004100 */
[----:B------:R-:W-:-:S02]  /*0a00*/  HADD2.F32 R169, -RZ, R122.H0_H0 ;  /* 0x2000007affa97230 */ /* 0x000fc40000004100 */
[----:B------:R-:W-:Y:S02]  /*0a10*/  HADD2.F32 R148, -RZ, R122.H1_H1 ;  /* 0x3000007aff947230 */ /* 0x000fe40000004100 */
[----:B------:R-:W-:Y:S02]  /*0a20*/  HADD2.F32 R122, -RZ, R133.H1_H1 ;  /* 0x30000085ff7a7230 */ /* 0x000fe40000004100 */
[--C-:B------:R-:W-:Y:S02]  /*0a30*/  HADD2.F32 R151, -RZ, R118.reuse.H0_H0 ;  /* 0x20000076ff977230 */ /* 0x100fe40000004100 */
[----:B------:R-:W-:Y:S02]  /*0a40*/  HADD2.F32 R175, -RZ, R118.H1_H1 ;  /* 0x30000076ffaf7230 */ /* 0x000fe40000004100 */
[--C-:B------:R-:W-:Y:S02]  /*0a50*/  HADD2.F32 R179, -RZ, R123.reuse.H0_H0 ;  /* 0x2000007bffb37230 */ /* 0x100fe40000004100 */
[----:B------:R-:W-:-:S02]  /*0a60*/  HADD2.F32 R174, -RZ, R123.H1_H1 ;  /* 0x3000007bffae7230 */ /* 0x000fc40000004100 */
[----:B------:R-:W-:Y:S01]  /*0a70*/  FADD.FTZ R143, -R168, R143 ;  /* 0x0000008fa88f7221 */ /* 0x000fe20000010100 */
[--C-:B------:R-:W-:Y:S02]  /*0a80*/  HADD2.F32 R147, -RZ, R121.reuse.H0_H0 ;  /* 0x20000079ff937230 */ /* 0x100fe40000004100 */
[----:B-----5:R-:W-:Y:S01]  /*0a90*/  FMUL.FTZ R137, R136, R137 ;  /* 0x0000008988897220 */ /* 0x020fe20000410000 */
[----:B------:R-:W-:Y:S02]  /*0aa0*/  HADD2.F32 R118, -RZ, R121.H1_H1 ;  /* 0x30000079ff767230 */ /* 0x000fe40000004100 */
[----:B------:R-:W-:Y:S01]  /*0ab0*/  FMUL.FTZ R121, R76, R119 ;  /* 0x000000774c797220 */ /* 0x000fe20000410000 */
[----:B------:R-:W-:Y:S02]  /*0ac0*/  HADD2.F32 R123, -RZ, R133.H0_H0 ;  /* 0x20000085ff7b7230 */ /* 0x000fe40000004100 */
[----:B0-----:R-:W-:Y:S01]  /*0ad0*/  FFMA.FTZ R139, R85, R120, R116 ;  /* 0x00000078558b7223 */ /* 0x001fe20000010074 */
[----:B------:R-:W-:-:S02]  /*0ae0*/  HADD2.F32 R133, -RZ, R134.H0_H0 ;  /* 0x20000086ff857230 */ /* 0x000fc40000004100 */
[----:B-1----:R-:W-:Y:S01]  /*0af0*/  FADD.FTZ R141, -R168, R145 ;  /* 0x00000091a88d7221 */ /* 0x002fe20000010100 */
[----:B------:R-:W-:Y:S02]  /*0b00*/  HADD2.F32 R134, -RZ, R134.H1_H1 ;  /* 0x30000086ff867230 */ /* 0x000fe40000004100 */
[----:B------:R-:W-:Y:S01]  /*0b10*/  FMUL.FTZ R116, R79, R122 ;  /* 0x0000007a4f747220 */ /* 0x000fe20000410000 */
[----:B------:R-:W-:Y:S01]  /*0b20*/  FADD.FTZ R52, R52, R117 ;  /* 0x0000007534347221 */ /* 0x000fe20000010000 */
[----:B------:R-:W-:Y:S01]  /*0b30*/  FMUL.FTZ R138, R136, R143 ;  /* 0x0000008f888a7220 */ /* 0x000fe20000410000 */
[-C--:B------:R-:W-:Y:S01]  /*0b40*/  FFMA.FTZ R0, R84, R117.reuse, R121 ;  /* 0x0000007554007223 */ /* 0x080fe20000010079 */
[----:B------:R-:W-:Y:S01]  /*0b50*/  FFMA.FTZ R68, R137, R117, R68 ;  /* 0x0000007589447223 */ /* 0x000fe20000010044 */
[----:B------:R-:W-:Y:S01]  /*0b60*/  FMUL.FTZ R117, R78, R123 ;  /* 0x0000007b4e757220 */ /* 0x000fe20000410000 */
[----:B------:R-:W-:Y:S01]  /*0b70*/  FMUL.FTZ R141, R136, R141 ;  /* 0x0000008d888d7220 */ /* 0x000fe20000410000 */
[----:B------:R-:W-:Y:S01]  /*0b80*/  FFMA.FTZ R143, R87, R118, R116 ;  /* 0x00000076578f7223 */ /* 0x000fe20000010074 */
[----:B------:R-:W-:-:S02]  /*0b90*/  HADD2.F32 R176, -RZ, R135.H1_H1 ;  /* 0x30000087ffb07230 */ /* 0x000fc40000004100 */
[----:B------:R-:W-:Y:S01]  /*0ba0*/  FMUL.FTZ R116, R73, R134 ;  /* 0x0000008649747220 */ /* 0x000fe20000410000 */
[----:B------:R-:W-:Y:S01]  /*0bb0*/  FADD.FTZ R149, -R168, R149 ;  /* 0x00000095a8957221 */ /* 0x000fe20000010100 */
[----:B------:R-:W-:Y:S01]  /*0bc0*/  FADD.FTZ R54, R54, R147 ;  /* 0x0000009336367221 */ /* 0x000fe20000010000 */
[-C--:B------:R-:W-:Y:S01]  /*0bd0*/  FFMA.FTZ R142, R86, R147.reuse, R117 ;  /* 0x00000093568e7223 */ /* 0x080fe20000010075 */
[----:B------:R-:W-:Y:S01]  /*0be0*/  FFMA.FTZ R70, R141, R147, R70 ;  /* 0x000000938d467223 */ /* 0x000fe20000010046 */
[----:B------:R-:W-:Y:S02]  /*0bf0*/  HADD2.F32 R181, -RZ, R135.H0_H0 ;  /* 0x20000087ffb57230 */ /* 0x000fe40000004100 */
[----:B------:R-:W-:Y:S01]  /*0c00*/  FMUL.FTZ R117, R72, R133 ;  /* 0x0000008548757220 */ /* 0x000fe20000410000 */
[----:B------:R-:W-:Y:S01]  /*0c10*/  FFMA.FTZ R147, R81, R148, R116 ;  /* 0x0000009451937223 */ /* 0x000fe20000010074 */
[----:B------:R-:W-:Y:S01]  /*0c20*/  FMUL.FTZ R140, R136, R149 ;  /* 0x00000095888c7220 */ /* 0x000fe20000410000 */
[----:B------:R-:W-:Y:S01]  /*0c30*/  FMUL.FTZ R116, R75, R176 ;  /* 0x000000b04b747220 */ /* 0x000fe20000410000 */
[----:B------:R-:W-:Y:S01]  /*0c40*/  FADD.FTZ R145, -R168, R151 ;  /* 0x00000097a8917221 */ /* 0x000fe20000010100 */
[----:B------:R-:W-:Y:S01]  /*0c50*/  FFMA.FTZ R146, R80, R169, R117 ;  /* 0x000000a950927223 */ /* 0x000fe20000010075 */
[----:B------:R-:W-:Y:S01]  /*0c60*/  FADD.FTZ R55, R55, R118 ;  /* 0x0000007637377221 */ /* 0x000fe20000010000 */
[----:B------:R-:W-:Y:S01]  /*0c70*/  FFMA.FTZ R71, R140, R118, R71 ;  /* 0x000000768c477223 */ /* 0x000fe20000010047 */
[----:B------:R-:W-:Y:S01]  /*0c80*/  FMUL.FTZ R117, R74, R181 ;  /* 0x000000b54a757220 */ /* 0x000fe20000410000 */
[----:B------:R-:W-:Y:S01]  /*0c90*/  FFMA.FTZ R151, R83, R174, R116 ;  /* 0x000000ae53977223 */ /* 0x000fe20000010074 */
[----:B------:R-:W-:Y:S01]  /*0ca0*/  FADD.FTZ R116, RZ, R0 ;  /* 0x00000000ff747221 */ /* 0x000fe20000010000 */
[C---:B------:R-:W-:Y:S01]  /*0cb0*/  FFMA.FTZ R118, R137.reuse, R0, RZ ;  /* 0x0000000089767223 */ /* 0x040fe200000100ff */
[----:B------:R-:W-:Y:S01]  /*0cc0*/  FFMA.FTZ R150, R82, R179, R117 ;  /* 0x000000b352967223 */ /* 0x000fe20000010075 */
[----:B------:R-:W-:Y:S01]  /*0cd0*/  FADD.FTZ R20, R20, R119 ;  /* 0x0000007714147221 */ /* 0x000fe20000010000 */
[----:B------:R-:W-:Y:S01]  /*0ce0*/  FFMA.FTZ R36, R137, R119, R36 ;  /* 0x0000007789247223 */ /* 0x000fe20000010024 */
[----:B------:R-:W-:Y:S01]  /*0cf0*/  FADD.FTZ R117, R116, R139 ;  /* 0x0000008b74757221 */ /* 0x000fe20000010000 */
[----:B------:R-:W-:-:S03]  /*0d00*/  FFMA.FTZ R119, R138, R139, R118 ;  /* 0x0000008b8a777223 */ /* 0x000fc60000010076 */
[----:B------:R-:W-:Y:S01]  /*0d10*/  FADD.FTZ R116, R117, R142 ;  /* 0x0000008e75747221 */ /* 0x000fe20000010000 */
[----:B------:R-:W-:Y:S01]  /*0d20*/  FFMA.FTZ R118, R141, R142, R119 ;  /* 0x0000008e8d767223 */ /* 0x000fe20000010077 */
[----:B------:R-:W-:Y:S01]  /*0d30*/  FADD.FTZ R175, -R168, R175 ;  /* 0x000000afa8af7221 */ /* 0x000fe20000010100 */
[----:B------:R-:W-:Y:S01]  /*0d40*/  FMUL.FTZ R145, R136, R145 ;  /* 0x0000009188917220 */ /* 0x000fe20000410000 */
[----:B------:R-:W-:Y:S01]  /*0d50*/  FADD.FTZ R117, R116, R143 ;  /* 0x0000008f74757221 */ /* 0x000fe20000010000 */
[----:B------:R-:W-:Y:S01]  /*0d60*/  FFMA.FTZ R119, R140, R143, R118 ;  /* 0x0000008f8c777223 */ /* 0x000fe20000010076 */
[----:B------:R-:W-:Y:S01]  /*0d70*/  FMUL.FTZ R144, R136, R175 ;  /* 0x000000af88907220 */ /* 0x000fe20000410000 */
[C---:B------:R-:W-:Y:S01]  /*0d80*/  FADD.FTZ R149, -R168.reuse, R177 ;  /* 0x000000b1a8957221 */ /* 0x040fe20000010100 */
[----:B------:R-:W-:Y:S01]  /*0d90*/  FADD.FTZ R116, R117, R146 ;  /* 0x0000009275747221 */ /* 0x000fe20000010000 */
[----:B------:R-:W-:Y:S01]  /*0da0*/  FFMA.FTZ R118, R145, R146, R119 ;  /* 0x0000009291767223 */ /* 0x000fe20000010077 */
[----:B------:R-:W-:Y:S01]  /*0db0*/  FADD.FTZ R183, -R168, R183 ;  /* 0x000000b7a8b77221 */ /* 0x000fe20000010100 */
[----:B------:R-:W-:Y:S01]  /*0dc0*/  FMUL.FTZ R149, R136, R149 ;  /* 0x0000009588957220 */ /* 0x000fe20000410000 */
        /* <DEDUP_REMOVED lines=32> */
.L_x_1300:
[----:B----4-:R-:W-:Y:S05]  /*0fd0*/  BSYNC.RECONVERGENT B0 ;  /* 0x0000000000007941 */ /* 0x010fea0003800200 */
.L_x_1299:
        /* <DEDUP_REMOVED lines=21> */
[----:B------:R-:W5:Y:S01]  /*1130*/  @P1 LDG.E.64 R172, desc[UR6][R154.64] ;  /* 0x000000069aac1981 */ /* 0x000f62000c1e1b00 */
[----:B-1----:R-:W-:-:S05]  /*1140*/  @P0 IMAD.WIDE.U32 R152, R177, 0x10, R152 ;  /* 0x00000010b1980825 */ /* 0x002fca00078e0098 */
[----:B------:R0:W5:Y:S01]  /*1150*/  @P0 LDG.E.128 R104, desc[UR6][R152.64] ;  /* 0x0000000698680981 */ /* 0x000162000c1e1d00 */
[--C-:B---3--:R-:W-:Y:S02]  /*1160*/  HADD2.F32 R181, -RZ, R119.reuse.H0_H0 ;  /* 0x20000077ffb57230 */ /* 0x108fe40000004100 */
[----:B------:R-:W-:Y:S02]  /*1170*/  HADD2.F32 R119, -RZ, R119.H1_H1 ;  /* 0x30000077ff777230 */ /* 0x000fe40000004100 */
[--C-:B------:R-:W-:Y:S02]  /*1180*/  HADD2.F32 R161, -RZ, R117.reuse.H0_H0 ;  /* 0x20000075ffa17230 */ /* 0x100fe40000004100 */
[----:B------:R-:W-:Y:S02]  /*1190*/  HADD2.F32 R117, -RZ, R117.H1_H1 ;  /* 0x30000075ff757230 */ /* 0x000fe40000004100 */
[----:B------:R-:W-:Y:S01]  /*11a0*/  FADD.FTZ R187, -R168, R119 ;  /* 0x00000077a8bb7221 */ /* 0x000fe20000010100 */
[----:B------:R-:W-:-:S02]  /*11b0*/  HADD2.F32 R177, -RZ, R118.H1_H1 ;  /* 0x30000076ffb17230 */ /* 0x000fc40000004100 */
[----:B----4-:R-:W-:Y:S02]  /*11c0*/  HADD2.F32 R119, -RZ, R132.H0_H0 ;  /* 0x20000084ff777230 */ /* 0x010fe40000004100 */
[----:B------:R-:W-:Y:S02]  /*11d0*/  HADD2.F32 R157, -RZ, R116.H0_H0 ;  /* 0x20000074ff9d7230 */ /* 0x000fe40000004100 */
[----:B------:R-:W-:Y:S02]  /*11e0*/  HADD2.F32 R132, -RZ, R132.H1_H1 ;  /* 0x30000084ff847230 */ /* 0x000fe40000004100 */
[C---:B------:R-:W-:Y:S01]  /*11f0*/  FADD.FTZ R165, -R168.reuse, R117 ;  /* 0x00000075a8a57221 */ /* 0x040fe20000010100 */
[----:B------:R-:W-:Y:S02]  /*1200*/  HADD2.F32 R159, -RZ, R116.H1_H1 ;  /* 0x30000074ff9f7230 */ /* 0x000fe40000004100 */
[----:B------:R-:W-:Y:S02]  /*1210*/  HADD2.F32 R163, -RZ, R118.H0_H0 ;  /* 0x20000076ffa37230 */ /* 0x000fe40000004100 */
[----:B------:R-:W-:Y:S01]  /*1220*/  FADD.FTZ R179, -R168, R177 ;  /* 0x000000b1a8b37221 */ /* 0x000fe20000010100 */
[----:B--2---:R-:W-:-:S02]  /*1230*/  HADD2.F32 R117, -RZ, R120.H0_H0 ;  /* 0x20000078ff757230 */ /* 0x004fc40000004100 */
[C---:B------:R-:W-:Y:S01]  /*1240*/  FADD.FTZ R157, -R168.reuse, R157 ;  /* 0x0000009da89d7221 */ /* 0x040fe20000010100 */
[----:B------:R-:W-:Y:S02]  /*1250*/  HADD2.F32 R120, -RZ, R120.H1_H1 ;  /* 0x30000078ff787230 */ /* 0x000fe40000004100 */
[----:B------:R-:W-:Y:S01]  /*1260*/  FMUL.FTZ R116, R93, R132 ;  /* 0x000000845d747220 */ /* 0x000fe20000410000 */
[--C-:B------:R-:W-:Y:S02]  /*1270*/  HADD2.F32 R177, -RZ, R122.reuse.H0_H0 ;  /* 0x2000007affb17230 */ /* 0x100fe40000004100 */
[----:B------:R-:W-:Y:S02]  /*1280*/  HADD2.F32 R164, -RZ, R122.H1_H1 ;  /* 0x3000007affa47230 */ /* 0x000fe40000004100 */
[C---:B------:R-:W-:Y:S01]  /*1290*/  FADD.FTZ R159, -R168.reuse, R159 ;  /* 0x0000009fa89f7221 */ /* 0x040fe20000010100 */
[----:B------:R-:W-:Y:S02]  /*12a0*/  HADD2.F32 R122, -RZ, R133.H1_H1 ;  /* 0x30000085ff7a7230 */ /* 0x000fe40000004100 */
[C---:B------:R-:W-:Y:S01]  /*12b0*/  FADD.FTZ R161, -R168.reuse, R161 ;  /* 0x000000a1a8a17221 */ /* 0x040fe20000010100 */
[C---:B------:R-:W-:Y:S01]  /*12c0*/  FADD.FTZ R167, -R168.reuse, R163 ;  /* 0x000000a3a8a77221 */ /* 0x040fe20000010100 */
[----:B------:R-:W-:Y:S01]  /*12d0*/  FADD.FTZ R181, -R168, R181 ;  /* 0x000000b5a8b57221 */ /* 0x000fe20000010100 */
[----:B------:R-:W-:-:S02]  /*12e0*/  HADD2.F32 R183, -RZ, R123.H0_H0 ;  /* 0x2000007bffb77230 */ /* 0x000fc40000004100 */
[----:B------:R-:W-:Y:S02]  /*12f0*/  HADD2.F32 R168, -RZ, R123.H1_H1 ;  /* 0x3000007bffa87230 */ /* 0x000fe40000004100 */
[----:B0----5:R-:W-:Y:S01]  /*1300*/  FMUL.FTZ R153, R136, R157 ;  /* 0x0000009d88997220 */ /* 0x021fe20000410000 */
[--C-:B------:R-:W-:Y:S02]  /*1310*/  HADD2.F32 R163, -RZ, R121.reuse.H0_H0 ;  /* 0x20000079ffa37230 */ /* 0x100fe40000004100 */
[----:B------:R-:W-:Y:S01]  /*1320*/  FFMA.FTZ R155, R101, R120, R116 ;  /* 0x00000078659b7223 */ /* 0x000fe20000010074 */
[----:B------:R-:W-:Y:S02]  /*1330*/  HADD2.F32 R118, -RZ, R121.H1_H1 ;  /* 0x30000079ff767230 */ /* 0x000fe40000004100 */
[----:B------:R-:W-:Y:S01]  /*1340*/  FMUL.FTZ R121, R92, R119 ;  /* 0x000000775c797220 */ /* 0x000fe20000410000 */
[----:B------:R-:W-:Y:S02]  /*1350*/  HADD2.F32 R123, -RZ, R133.H0_H0 ;  /* 0x20000085ff7b7230 */ /* 0x000fe40000004100 */
[----:B------:R-:W-:Y:S01]  /*1360*/  FMUL.FTZ R116, R95, R122 ;  /* 0x0000007a5f747220 */ /* 0x000fe20000410000 */
[----:B------:R-:W-:-:S02]  /*1370*/  HADD2.F32 R133, -RZ, R134.H0_H0 ;  /* 0x20000086ff857230 */ /* 0x000fc40000004100 */
[----:B------:R-:W-:Y:S02]  /*1380*/  HADD2.F32 R134, -RZ, R134.H1_H1 ;  /* 0x30000086ff867230 */ /* 0x000fe40000004100 */
[----:B------:R-:W-:Y:S01]  /*1390*/  FADD.FTZ R44, R44, R117 ;  /* 0x000000752c2c7221 */ /* 0x000fe20000010000 */
[----:B------:R-:W-:Y:S01]  /*13a0*/  FMUL.FTZ R152, R136, R159 ;  /* 0x0000009f88987220 */ /* 0x000fe20000410000 */
[-C--:B------:R-:W-:Y:S01]  /*13b0*/  FFMA.FTZ R154, R100, R117.reuse, R121 ;  /* 0x00000075649a7223 */ /* 0x080fe20000010079 */
[----:B------:R-:W-:Y:S01]  /*13c0*/  FFMA.FTZ R60, R153, R117, R60 ;  /* 0x00000075993c7223 */ /* 0x000fe2000001003c */
[----:B------:R-:W-:Y:S01]  /*13d0*/  FMUL.FTZ R117, R94, R123 ;  /* 0x0000007b5e757220 */ /* 0x000fe20000410000 */
[----:B------:R-:W-:Y:S01]  /*13e0*/  FMUL.FTZ R157, R136, R161 ;  /* 0x000000a1889d7220 */ /* 0x000fe20000410000 */
[----:B------:R-:W-:Y:S01]  /*13f0*/  FFMA.FTZ R159, R103, R118, R116 ;  /* 0x00000076679f7223 */ /* 0x000fe20000010074 */
[--C-:B------:R-:W-:Y:S02]  /*1400*/  HADD2.F32 R174, -RZ, R135.reuse.H1_H1 ;  /* 0x30000087ffae7230 */ /* 0x100fe40000004100 */
[----:B------:R-:W-:Y:S01]  /*1410*/  FMUL.FTZ R116, R89, R134 ;  /* 0x0000008659747220 */ /* 0x000fe20000410000 */
[----:B------:R-:W-:Y:S01]  /*1420*/  FADD.FTZ R46, R46, R163 ;  /* 0x000000a32e2e7221 */ /* 0x000fe20000010000 */
[-C--:B------:R-:W-:Y:S01]  /*1430*/  FFMA.FTZ R158, R102, R163.reuse, R117 ;  /* 0x000000a3669e7223 */ /* 0x080fe20000010075 */
[----:B------:R-:W-:Y:S01]  /*1440*/  FFMA.FTZ R62, R157, R163, R62 ;  /* 0x000000a39d3e7223 */ /* 0x000fe2000001003e */
[----:B------:R-:W-:-:S02]  /*1450*/  HADD2.F32 R185, -RZ, R135.H0_H0 ;  /* 0x20000087ffb97230 */ /* 0x000fc40000004100 */
[----:B------:R-:W-:Y:S01]  /*1460*/  FMUL.FTZ R117, R88, R133 ;  /* 0x0000008558757220 */ /* 0x000fe20000410000 */
[----:B------:R-:W-:Y:S01]  /*1470*/  FFMA.FTZ R163, R97, R164, R116 ;  /* 0x000000a461a37223 */ /* 0x000fe20000010074 */
[C---:B------:R-:W-:Y:S01]  /*1480*/  FMUL.FTZ R156, R136.reuse, R165 ;  /* 0x000000a5889c7220 */ /* 0x040fe20000410000 */
[----:B------:R-:W-:Y:S01]  /*1490*/  FMUL.FTZ R116, R91, R174 ;  /* 0x000000ae5b747220 */ /* 0x000fe20000410000 */
[----:B------:R-:W-:Y:S01]  /*14a0*/  FMUL.FTZ R161, R136, R167 ;  /* 0x000000a788a17220 */ /* 0x000fe20000410000 */
[----:B------:R-:W-:Y:S01]  /*14b0*/  FFMA.FTZ R162, R96, R177, R117 ;  /* 0x000000b160a27223 */ /* 0x000fe20000010075 */
[----:B------:R-:W-:Y:S01]  /*14c0*/  FADD.FTZ R47, R47, R118 ;  /* 0x000000762f2f7221 */ /* 0x000fe20000010000 */
[----:B------:R-:W-:Y:S01]  /*14d0*/  FFMA.FTZ R63, R156, R118, R63 ;  /* 0x000000769c3f7223 */ /* 0x000fe2000001003f */
[----:B------:R-:W-:Y:S01]  /*14e0*/  FMUL.FTZ R117, R90, R185 ;  /* 0x000000b95a757220 */ /* 0x000fe20000410000 */
[----:B------:R-:W-:Y:S01]  /*14f0*/  FFMA.FTZ R167, R99, R168, R116 ;  /* 0x000000a863a77223 */ /* 0x000fe20000010074 */
[----:B------:R-:W-:Y:S01]  /*1500*/  FADD.FTZ R116, R169, R154 ;  /* 0x0000009aa9747221 */ /* 0x000fe20000010000 */
[C---:B------:R-:W-:Y:S01]  /*1510*/  FFMA.FTZ R118, R153.reuse, R154, R175 ;  /* 0x0000009a99767223 */ /* 0x040fe200000100af */
[----:B------:R-:W-:Y:S01]  /*1520*/  FFMA.FTZ R166, R98, R183, R117 ;  /* 0x000000b762a67223 */ /* 0x000fe20000010075 */
[----:B------:R-:W-:Y:S01]  /*1530*/  FADD.FTZ R12, R12, R119 ;  /* 0x000000770c0c7221 */ /* 0x000fe20000010000 */
[----:B------:R-:W-:Y:S01]  /*1540*/  FFMA.FTZ R28, R153, R119, R28 ;  /* 0x00000077991c7223 */ /* 0x000fe2000001001c */
[----:B------:R-:W-:Y:S01]  /*1550*/  FADD.FTZ R117, R116, R155 ;  /* 0x0000009b74757221 */ /* 0x000fe20000010000 */
[----:B------:R-:W-:-:S03]  /*1560*/  FFMA.FTZ R119, R152, R155, R118 ;  /* 0x0000009b98777223 */ /* 0x000fc60000010076 */
[----:B------:R-:W-:Y:S01]  /*1570*/  FADD.FTZ R116, R117, R158 ;  /* 0x0000009e75747221 */ /* 0x000fe20000010000 */
[----:B------:R-:W-:-:S03]  /*1580*/  FFMA.FTZ R118, R157, R158, R119 ;  /* 0x0000009e9d767223 */ /* 0x000fc60000010077 */
[----:B------:R-:W-:Y:S01]  /*1590*/  FADD.FTZ R117, R116, R159 ;  /* 0x0000009f74757221 */ /* 0x000fe20000010000 */
[----:B------:R-:W-:Y:S01]  /*15a0*/  FFMA.FTZ R119, R156, R159, R118 ;  /* 0x0000009f9c777223 */ /* 0x000fe20000010076 */
[C---:B------:R-:W-:Y:S02]  /*15b0*/  FMUL.FTZ R160, R136.reuse, R179 ;  /* 0x000000b388a07220 */ /* 0x040fe40000410000 */
[----:B------:R-:W-:Y:S01]  /*15c0*/  FADD.FTZ R116, R117, R162 ;  /* 0x000000a275747221 */ /* 0x000fe20000010000 */
[----:B------:R-:W-:Y:S01]  /*15d0*/  FFMA.FTZ R118, R161, R162, R119 ;  /* 0x000000a2a1767223 */ /* 0x000fe20000010077 */
[----:B------:R-:W-:Y:S02]  /*15e0*/  FMUL.FTZ R165, R136, R181 ;  /* 0x000000b588a57220 */ /* 0x000fe40000410000 */
        /* <DEDUP_REMOVED lines=31> */
.L_x_1302:
[----:B------:R-:W-:Y:S05]  /*17e0*/  BSYNC.RECONVERGENT B0 ;  /* 0x0000000000007941 */ /* 0x000fea0003800200 */
.L_x_1301:
[----:B------:R-:W0:Y:S01]  /*17f0*/  SHFL.DOWN PT, R116, R169, 0x10, 0x1f ;  /* 0x0a001f00a9747f89 */ /* 0x000e2200000e0000 */
[----:B------:R-:W-:Y:S01]  /*1800*/  LOP3.LUT P1, RZ, R126, 0x1f, RZ, 0xc0, !PT ;  /* 0x0000001f7eff7812 */ /* 0x000fe2000782c0ff */
[----:B------:R-:W-:Y:S01]  /*1810*/  BSSY.RECONVERGENT B0, `(.L_x_1303) ;  /* 0x000028c000007945 */ /* 0x000fe20003800200 */
[----:B------:R-:W-:Y:S01]  /*1820*/  PLOP3.LUT P0, PT, PT, PT, PT, 0x80, 0x8 ;  /* 0x000000000008781c */ /* 0x000fe20003f0f070 */
[----:B------:R-:W1:Y:S01]  /*1830*/  SHFL.DOWN PT, R118, R175, 0x10, 0x1f ;  /* 0x0a001f00af767f89 */ /* 0x000e6200000e0000 */
[----:B------:R-:W-:Y:S01]  /*1840*/  ISETP.NE.AND P4, PT, RZ, UR9, PT ;  /* 0x00000009ff007c0c */ /* 0x000fe2000bf85270 */
[----:B------:R-:W2:Y:S08]  /*1850*/  S2R R132, SR_CgaCtaId ;  /* 0x0000000000847919 */ /* 0x000eb00000008800 */
        /* <DEDUP_REMOVED lines=21> */
[----:B------:R-:W-:Y:S02]  /*19b0*/  @!P1 LEA R133, R129, R117, 0x3 ;  /* 0x0000007581859211 */ /* 0x000fe400078e18ff */
[----:B------:R-:W-:-:S04]  /*19c0*/  ISETP.GE.AND P0, PT, R131, R169, PT ;  /* 0x000000a98300720c */ /* 0x000fc80003f06270 */
[----:B------:R-:W-:Y:S01]  /*19d0*/  P2R R168, PR, RZ, 0x1 ;  /* 0x00000001ffa87803 */ /* 0x000fe20000000000 */
        /* <DEDUP_REMOVED lines=9> */
[----:B------:R-:W-:Y:S01]  /*1a70*/  BAR.SYNC.DEFER_BLOCKING 0x0 ;  /* 0x0000000000007b1d */ /* 0x000fe20000010000 */
[----:B------:R-:W-:-:S05]  /*1a80*/  ISETP.GE.U32.AND P1, PT, R127, 0x80, PT ;  /* 0x000000807f00780c */ /* 0x000fca0003f26070 */
        /* <DEDUP_REMOVED lines=75> */
[----:B------:R-:W-:Y:S01]  /*1f40*/  F2FP.F16.F32.PACK_AB R116, R123, R116 ;  /* 0x000000747b74723e */ /* 0x000fe200000000ff */
[----:B------:R-:W-:Y:S06]  /*1f50*/  BRA `(.L_x_1308) ;  /* 0x0000002000247947 */ /* 0x000fec0003800000 */
.L_x_1307:
        /* <DEDUP_REMOVED lines=14> */
[----:B------:R-:W-:Y:S01]  /*2040*/  F2FP.F16.F32.PACK_AB R111, R110, R111 ;  /* 0x0000006f6e6f723e */ /* 0x000fe200000000ff */
        /* <DEDUP_REMOVED lines=14> */
[C---:B------:R-:W-:Y:S01]  /*2130*/  F2FP.F16.F32.PACK_AB R110, R133.reuse, R116 ;  /* 0x00000074856e723e */ /* 0x040fe200000000ff */
        /* <DEDUP_REMOVED lines=28> */
.L_x_1306:
[----:B------:R-:W-:-:S04]  /*2300*/  UISETP.NE.U32.AND UP0, UPT, UR4, URZ, UPT ;  /* 0x000000ff0400728c */ /* 0x000fc8000bf05070 */
[----:B------:R-:W-:-:S09]  /*2310*/  UISETP.NE.AND.EX UP0, UPT, UR5, URZ, UPT, UP0 ;  /* 0x000000ff0500728c */ /* 0x000fd2000bf05300 */
[----:B------:R-:W-:Y:S05]  /*2320*/  BRA.U UP0, `(.L_x_1309) ;  /* 0x0000000100f87547 */ /* 0x000fea000b800000 */
[-CC-:B------:R-:W-:Y:S01]  /*2330*/  FFMA.FTZ R118, R148, R120.reuse, R121.reuse ;  /* 0x0000007894767223 */ /* 0x180fe20000010079 */
[-CC-:B------:R-:W-:Y:S01]  /*2340*/  FFMA.FTZ R169, R149, R120.reuse, R121.reuse ;  /* 0x0000007895a97223 */ /* 0x180fe20000010079 */
[-CC-:B------:R-:W-:Y:S01]  /*2350*/  FFMA.FTZ R135, R145, R120.reuse, R121.reuse ;  /* 0x0000007891877223 */ /* 0x180fe20000010079 */
[--C-:B------:R-:W-:Y:S02]  /*2360*/  HADD2.F32 R123, -RZ, R7.reuse.H0_H0 ;  /* 0x20000007ff7b7230 */ /* 0x100fe40000004100 */
[----:B------:R-:W-:Y:S01]  /*2370*/  FFMA.FTZ R116, R144, R120, R121 ;  /* 0x0000007890747223 */ /* 0x000fe20000010079 */
[----:B------:R-:W-:Y:S02]  /*2380*/  HADD2.F32 R133, -RZ, R7.H1_H1 ;  /* 0x30000007ff857230 */ /* 0x000fe40000004100 */
[----:B------:R-:W-:Y:S01]  /*2390*/  FADD.FTZ R122, R151, -R118 ;  /* 0x80000076977a7221 */ /* 0x000fe20000010000 */
[--C-:B------:R-:W-:Y:S02]  /*23a0*/  HADD2.F32 R117, -RZ, R6.reuse.H0_H0 ;  /* 0x20000006ff757230 */ /* 0x100fe40000004100 */
[----:B------:R-:W-:Y:S01]  /*23b0*/  FADD.FTZ R132, R150, -R169 ;  /* 0x800000a996847221 */ /* 0x000fe20000010000 */
[----:B------:R-:W-:Y:S01]  /*23c0*/  FADD.FTZ R118, R146, -R135 ;  /* 0x8000008792767221 */ /* 0x000fe20000010000 */
[----:B------:R-:W-:-:S02]  /*23d0*/  HADD2.F32 R119, -RZ, R6.H1_H1 ;  /* 0x30000006ff777230 */ /* 0x000fc40000004100 */
[----:B------:R-:W-:Y:S01]  /*23e0*/  FADD.FTZ R116, R147, -R116 ;  /* 0x8000007493747221 */ /* 0x000fe20000010000 */
[C---:B-----5:R-:W-:Y:S01]  /*23f0*/  FFMA.FTZ R132, R136.reuse, R132, R123 ;  /* 0x0000008488847223 */ /* 0x060fe2000001007b */
[C---:B------:R-:W-:Y:S01]  /*2400*/  FFMA.FTZ R133, R136.reuse, R122, R133 ;  /* 0x0000007a88857223 */ /* 0x040fe20000010085 */
[----:B------:R-:W-:Y:S01]  /*2410*/  FFMA.FTZ R118, R136, R118, R117 ;  /* 0x0000007688767223 */ /* 0x000fe20000010075 */
[-CC-:B------:R-:W-:Y:S01]  /*2420*/  FFMA.FTZ R117, R141, R120.reuse, R121.reuse ;  /* 0x000000788d757223 */ /* 0x180fe20000010079 */
[----:B------:R-:W-:Y:S01]  /*2430*/  ISETP.GE.U32.AND P0, PT, R124, RZ, PT ;  /* 0x000000ff7c00720c */ /* 0x000fe20003f06070 */
[----:B------:R-:W-:Y:S01]  /*2440*/  FFMA.FTZ R134, R140, R120, R121 ;  /* 0x000000788c867223 */ /* 0x000fe20000010079 */
[----:B------:R-:W-:Y:S01]  /*2450*/  FFMA.FTZ R122, R136, R116, R119 ;  /* 0x00000074887a7223 */ /* 0x000fe20000010077 */
[--C-:B------:R-:W-:Y:S02]  /*2460*/  HADD2.F32 R119, -RZ, R5.reuse.H0_H0 ;  /* 0x20000005ff777230 */ /* 0x100fe40000004100 */
[----:B------:R-:W-:Y:S01]  /*2470*/  FMUL.FTZ R132, R132, UR13 ;  /* 0x0000000d84847c20 */ /* 0x000fe20008410000 */
[----:B------:R-:W-:Y:S01]  /*2480*/  FMUL.FTZ R133, R133, UR13 ;  /* 0x0000000d85857c20 */ /* 0x000fe20008410000 */
[----:B------:R-:W-:-:S02]  /*2490*/  HADD2.F32 R123, -RZ, R5.H1_H1 ;  /* 0x30000005ff7b7230 */ /* 0x000fc40000004100 */
[----:B------:R-:W-:Y:S01]  /*24a0*/  FADD.FTZ R116, R142, -R117 ;  /* 0x800000758e747221 */ /* 0x000fe20000010000 */
[----:B------:R-:W-:Y:S01]  /*24b0*/  LOP3.LUT P5, RZ, R125, 0xff0000, RZ, 0xc0, !PT ;  /* 0x00ff00007dff7812 */ /* 0x000fe200078ac0ff */
[----:B------:R-:W-:Y:S01]  /*24c0*/  FADD.FTZ R176, R143, -R134 ;  /* 0x800000868fb07221 */ /* 0x000fe20000010000 */
[----:B------:R-:W-:Y:S01]  /*24d0*/  ISETP.GE.U32.AND.EX P0, PT, R125, 0x1000000, PT, P0 ;  /* 0x010000007d00780c */ /* 0x000fe20003f06100 */
[-CC-:B------:R-:W-:Y:S01]  /*24e0*/  FFMA.FTZ R135, R137, R120.reuse, R121.reuse ;  /* 0x0000007889877223 */ /* 0x180fe20000010079 */
[----:B------:R-:W-:Y:S01]  /*24f0*/  FFMA.FTZ R174, R138, R120, R121 ;  /* 0x000000788aae7223 */ /* 0x000fe20000010079 */
[----:B------:R-:W-:Y:S01]  /*2500*/  FFMA.FTZ R116, R136, R116, R119 ;  /* 0x0000007488747223 */ /* 0x000fe20000010077 */
[----:B------:R-:W-:Y:S01]  /*2510*/  FSEL R132, R132, RZ, P5 ;  /* 0x000000ff84847208 */ /* 0x000fe20002800000 */
[----:B------:R-:W-:Y:S01]  /*2520*/  FMUL.FTZ R118, R118, UR13 ;  /* 0x0000000d76767c20 */ /* 0x000fe20008410000 */
[----:B------:R-:W-:Y:S01]  /*2530*/  FMUL.FTZ R122, R122, UR13 ;  /* 0x0000000d7a7a7c20 */ /* 0x000fe20008410000 */
[----:B------:R-:W-:Y:S01]  /*2540*/  FSEL R169, R133, RZ, P0 ;  /* 0x000000ff85a97208 */ /* 0x000fe20000000000 */
[----:B------:R-:W-:-:S02]  /*2550*/  HADD2.F32 R117, -RZ, R4.H0_H0 ;  /* 0x20000004ff757230 */ /* 0x000fc40000004100 */
[----:B------:R-:W-:Y:S01]  /*2560*/  FFMA.FTZ R123, R136, R176, R123 ;  /* 0x000000b0887b7223 */ /* 0x000fe2000001007b */
[----:B------:R-:W-:Y:S01]  /*2570*/  HADD2.F32 R119, -RZ, R4.H1_H1 ;  /* 0x30000004ff777230 */ /* 0x000fe20000004100 */
[C---:B------:R-:W-:Y:S01]  /*2580*/  LOP3.LUT P5, RZ, R125.reuse, 0xff, RZ, 0xc0, !PT ;  /* 0x000000ff7dff7812 */ /* 0x040fe200078ac0ff */
[----:B------:R-:W-:Y:S01]  /*2590*/  FADD.FTZ R134, R0, -R135 ;  /* 0x8000008700867221 */ /* 0x000fe20000010000 */
[----:B------:R-:W-:Y:S01]  /*25a0*/  LOP3.LUT P0, RZ, R125, 0xff00, RZ, 0xc0, !PT ;  /* 0x0000ff007dff7812 */ /* 0x000fe2000780c0ff */
[----:B------:R-:W-:Y:S01]  /*25b0*/  FADD.FTZ R174, R139, -R174 ;  /* 0x800000ae8bae7221 */ /* 0x000fe20000010000 */
        /* <DEDUP_REMOVED lines=21> */
.L_x_1309:
[-CC-:B------:R-:W-:Y:S01]  /*2710*/  FFMA.FTZ R109, R149, R120.reuse, R121.reuse ;  /* 0x00000078956d7223 */ /* 0x180fe20000010079 */
[--C-:B------:R-:W-:Y:S02]  /*2720*/  HADD2.F32 R111, -RZ, R7.reuse.H0_H0 ;  /* 0x20000007ff6f7230 */ /* 0x100fe40000004100 */
[-CC-:B------:R-:W-:Y:S01]  /*2730*/  FFMA.FTZ R118, R148, R120.reuse, R121.reuse ;  /* 0x0000007894767223 */ /* 0x180fe20000010079 */
[-C--:B------:R-:W-:Y:S01]  /*2740*/  FFMA.FTZ R116, R144, R120.reuse, R121 ;  /* 0x0000007890747223 */ /* 0x080fe20000010079 */
[----:B------:R-:W-:Y:S01]  /*2750*/  FADD.FTZ R109, R150, -R109 ;  /* 0x8000006d966d7221 */ /* 0x000fe20000010000 */
[----:B------:R-:W-:Y:S02]  /*2760*/  HADD2.F32 R123, -RZ, R7.H1_H1 ;  /* 0x30000007ff7b7230 */ /* 0x000fe40000004100 */
[----:B------:R-:W-:Y:S01]  /*2770*/  FADD.FTZ R119, R151, -R118 ;  /* 0x8000007697777221 */ /* 0x000fe20000010000 */
[----:B------:R-:W-:Y:S02]  /*2780*/  HADD2.F32 R110, -RZ, R6.H0_H0 ;  /* 0x20000006ff6e7230 */ /* 0x000fe40000004100 */
[----:B-----5:R-:W-:Y:S01]  /*2790*/  FFMA.FTZ R134, R136, R109, R111 ;  /* 0x0000006d88867223 */ /* 0x020fe2000001006f */
[-CC-:B------:R-:W-:Y:S01]  /*27a0*/  FFMA.FTZ R111, R145, R120.reuse, R121.reuse ;  /* 0x00000078916f7223 */ /* 0x180fe20000010079 */
[----:B------:R-:W-:Y:S01]  /*27b0*/  FFMA.FTZ R109, R141, R120, R121 ;  /* 0x000000788d6d7223 */ /* 0x000fe20000010079 */
[----:B------:R-:W-:-:S02]  /*27c0*/  HADD2.F32 R108, -RZ, R5.H0_H0 ;  /* 0x20000005ff6c7230 */ /* 0x000fc40000004100 */
[----:B------:R-:W-:Y:S01]  /*27d0*/  FADD.FTZ R117, R147, -R116 ;  /* 0x8000007493757221 */ /* 0x000fe20000010000 */
[----:B------:R-:W-:Y:S01]  /*27e0*/  FADD.FTZ R111, R146, -R111 ;  /* 0x8000006f926f7221 */ /* 0x000fe20000010000 */
[----:B------:R-:W-:Y:S02]  /*27f0*/  HADD2.F32 R122, -RZ, R6.H1_H1 ;  /* 0x30000006ff7a7230 */ /* 0x000fe40000004100 */
[----:B------:R-:W-:Y:S01]  /*2800*/  FADD.FTZ R109, R142, -R109 ;  /* 0x8000006d8e6d7221 */ /* 0x000fe20000010000 */
[-C--:B------:R-:W-:Y:S01]  /*2810*/  FFMA.FTZ R116, R140, R120.reuse, R121 ;  /* 0x000000788c747223 */ /* 0x080fe20000010079 */
[C---:B------:R-:W-:Y:S01]  /*2820*/  FFMA.FTZ R135, R136.reuse, R119, R123 ;  /* 0x0000007788877223 */ /* 0x040fe2000001007b */
[C---:B------:R-:W-:Y:S01]  /*2830*/  FFMA.FTZ R118, R136.reuse, R111, R110 ;  /* 0x0000006f88767223 */ /* 0x040fe2000001006e */
[----:B------:R-:W-:Y:S01]  /*2840*/  FFMA.FTZ R119, R136, R109, R108 ;  /* 0x0000006d88777223 */ /* 0x000fe2000001006c */
[-CC-:B------:R-:W-:Y:S01]  /*2850*/  FFMA.FTZ R110, R138, R120.reuse, R121.reuse ;  /* 0x000000788a6e7223 */ /* 0x180fe20000010079 */
[----:B------:R-:W-:Y:S01]  /*2860*/  FFMA.FTZ R133, R136, R117, R122 ;  /* 0x0000007588857223 */ /* 0x000fe2000001007a */
[----:B------:R-:W-:Y:S01]  /*2870*/  FFMA.FTZ R109, R137, R120, R121 ;  /* 0x00000078896d7223 */ /* 0x000fe20000010079 */
[----:B------:R-:W-:-:S02]  /*2880*/  HADD2.F32 R123, -RZ, R5.H1_H1 ;  /* 0x30000005ff7b7230 */ /* 0x000fc40000004100 */
[----:B------:R-:W-:Y:S01]  /*2890*/  FADD.FTZ R117, R143, -R116 ;  /* 0x800000748f757221 */ /* 0x000fe20000010000 */
[--C-:B------:R-:W-:Y:S02]  /*28a0*/  HADD2.F32 R116, -RZ, R4.reuse.H1_H1 ;  /* 0x30000004ff747230 */ /* 0x100fe40000004100 */
[----:B------:R-:W-:Y:S01]  /*28b0*/  FADD.FTZ R111, R139, -R110 ;  /* 0x8000006e8b6f7221 */ /* 0x000fe20000010000 */
[----:B------:R-:W-:Y:S02]  /*28c0*/  HADD2.F32 R108, -RZ, R4.H0_H0 ;  /* 0x20000004ff6c7230 */ /* 0x000fe40000004100 */
[----:B------:R-:W-:Y:S01]  /*28d0*/  FADD.FTZ R109, R0, -R109 ;  /* 0x8000006d006d7221 */ /* 0x000fe20000010000 */
[----:B------:R-:W-:Y:S01]  /*28e0*/  FFMA.FTZ R132, R136, R117, R123 ;  /* 0x0000007588847223 */ /* 0x000fe2000001007b */
[----:B------:R-:W-:Y:S01]  /*28f0*/  ISETP.GE.U32.AND P0, PT, R124, RZ, PT ;  /* 0x000000ff7c00720c */ /* 0x000fe20003f06070 */
[C---:B------:R-:W-:Y:S01]  /*2900*/  FFMA.FTZ R117, R136.reuse, R111, R116 ;  /* 0x0000006f88757223 */ /* 0x040fe20000010074 */
[----:B------:R-:W-:Y:S01]  /*2910*/  FFMA.FTZ R108, R136, R109, R108 ;  /* 0x0000006d886c7223 */ /* 0x000fe2000001006c */
[C---:B------:R-:W-:Y:S01]  /*2920*/  F2FP.F16.F32.PACK_AB R111, R135.reuse, R134 ;  /* 0x00000086876f723e */ /* 0x040fe200000000ff */
[----:B------:R-:W-:Y:S01]  /*2930*/  FMUL.FTZ R109, R135, UR13 ;  /* 0x0000000d876d7c20 */ /* 0x000fe20008410000 */
[----:B------:R-:W-:Y:S01]  /*2940*/  FMUL.FTZ R134, R134, UR13 ;  /* 0x0000000d86867c20 */ /* 0x000fe20008410000 */
[C---:B------:R-:W-:Y:S01]  /*2950*/  ISETP.GE.U32.AND.EX P0, PT, R125.reuse, 0x1000000, PT, P0 ;  /* 0x010000007d00780c */ /* 0x040fe20003f06100 */
[----:B------:R-:W-:Y:S01]  /*2960*/  FMUL.FTZ R116, R118, UR13 ;  /* 0x0000000d76747c20 */ /* 0x000fe20008410000 */
[----:B------:R-:W-:Y:S01]  /*2970*/  LOP3.LUT P5, RZ, R125, 0xff0000, RZ, 0xc0, !PT ;  /* 0x00ff00007dff7812 */ /* 0x000fe200078ac0ff */
[----:B------:R-:W-:Y:S01]  /*2980*/  FMUL.FTZ R123, R132, UR13 ;  /* 0x0000000d847b7c20 */ /* 0x000fe20008410000 */
[C---:B------:R-:W-:Y:S01]  /*2990*/  F2FP.F16.F32.PACK_AB R110, R133.reuse, R118 ;  /* 0x00000076856e723e */ /* 0x040fe200000000ff */
[----:B------:R-:W-:Y:S01]  /*29a0*/  FMUL.FTZ R133, R133, UR13 ;  /* 0x0000000d85857c20 */ /* 0x000fe20008410000 */
[----:B------:R-:W-:Y:S01]  /*29b0*/  FSEL R174, R109, RZ, P0 ;  /* 0x000000ff6dae7208 */ /* 0x000fe20000000000 */
[----:B------:R-:W-:Y:S01]  /*29c0*/  FMUL.FTZ R109, R119, UR13 ;  /* 0x0000000d776d7c20 */ /* 0x000fe20008410000 */
[----:B------:R-:W-:Y:S01]  /*29d0*/  FSEL R169, R134, RZ, P5 ;  /* 0x000000ff86a97208 */ /* 0x000fe20002800000 */
[----:B------:R-:W-:Y:S01]  /*29e0*/  FMUL.FTZ R118, R117, UR13 ;  /* 0x0000000d75767c20 */ /* 0x000fe20008410000 */
[----:B------:R-:W-:-:S02]  /*29f0*/  LOP3.LUT P0, RZ, R125, 0xff, RZ, 0xc0, !PT ;  /* 0x000000ff7dff7812 */ /* 0x000fc4000780c0ff */
[----:B------:R-:W-:Y:S02]  /*2a00*/  LOP3.LUT P5, RZ, R125, 0xff00, RZ, 0xc0, !PT ;  /* 0x0000ff007dff7812 */ /* 0x000fe400078ac0ff */
[----:B------:R-:W-:Y:S01]  /*2a10*/  FSEL R134, R116, RZ, P0 ;  /* 0x000000ff74867208 */ /* 0x000fe20000000000 */
[----:B------:R-:W-:Y:S01]  /*2a20*/  FMUL.FTZ R116, R108, UR13 ;  /* 0x0000000d6c747c20 */ /* 0x000fe20008410000 */
[----:B------:R-:W-:Y:S02]  /*2a30*/  FSEL R135, R133, RZ, P5 ;  /* 0x000000ff85877208 */ /* 0x000fe40002800000 */
[C---:B------:R-:W-:Y:S02]  /*2a40*/  LOP3.LUT P0, RZ, R124.reuse, 0xff0000, RZ, 0xc0, !PT ;  /* 0x00ff00007cff7812 */ /* 0x040fe4000780c0ff */
[----:B------:R-:W-:Y:S02]  /*2a50*/  LOP3.LUT P5, RZ, R124, 0xff000000, RZ, 0xc0, !PT ;  /* 0xff0000007cff7812 */ /* 0x000fe400078ac0ff */
[----:B------:R-:W-:-:S02]  /*2a60*/  FSEL R122, R109, RZ, P0 ;  /* 0x000000ff6d7a7208 */ /* 0x000fc40000000000 */
[----:B------:R-:W-:Y:S02]  /*2a70*/  FSEL R133, R123, RZ, P5 ;  /* 0x000000ff7b857208 */ /* 0x000fe40002800000 */
[C---:B------:R-:W-:Y:S02]  /*2a80*/  LOP3.LUT P0, RZ, R124.reuse, 0xff, RZ, 0xc0, !PT ;  /* 0x000000ff7cff7812 */ /* 0x040fe4000780c0ff */
[----:B------:R-:W-:Y:S02]  /*2a90*/  LOP3.LUT P5, RZ, R124, 0xff00, RZ, 0xc0, !PT ;  /* 0x0000ff007cff7812 */ /* 0x000fe400078ac0ff */
        /* <DEDUP_REMOVED lines=9> */
.L_x_1305:
        /* <DEDUP_REMOVED lines=29> */
[----:B------:R-:W-:Y:S01]  /*2d00*/  F2FP.F16.F32.PACK_AB R119, R116, R119 ;  /* 0x000000777477723e */ /* 0x000fe200000000ff */
        /* <DEDUP_REMOVED lines=9> */
[----:B------:R-:W-:Y:S01]  /*2da0*/  F2FP.F16.F32.PACK_AB R115, R112, R115 ;  /* 0x000000737073723e */ /* 0x000fe200000000ff */
        /* <DEDUP_REMOVED lines=41> */
.L_x_1311:
        /* <DEDUP_REMOVED lines=21> */
[----:B------:R-:W-:Y:S01]  /*3190*/  F2FP.F16.F32.PACK_AB R111, R110, R111 ;  /* 0x0000006f6e6f723e */ /* 0x000fe200000000ff */
[----:B------:R-:W-:Y:S01]  /*31a0*/  FMUL.FTZ R110, R136, R109 ;  /* 0x0000006d886e7220 */ /* 0x000fe20000410000 */
[-CC-:B------:R-:W-:Y:S01]  /*31b0*/  FFMA.FTZ R109, R141, R120.reuse, R121.reuse ;  /* 0x000000788d6d7223 */ /* 0x180fe20000010079 */
[----:B------:R-:W-:Y:S01]  /*31c0*/  FADD.FTZ R113, R147, -R108 ;  /* 0x8000006c93717221 */ /* 0x000fe20000010000 */
[----:B------:R-:W-:Y:S01]  /*31d0*/  F2FP.F16.F32.PACK_AB R115, R114, R115 ;  /* 0x000000737273723e */ /* 0x000fe200000000ff */
        /* <DEDUP_REMOVED lines=8> */
[----:B------:R-:W-:Y:S01]  /*3260*/  F2FP.F16.F32.PACK_AB R110, R113, R110 ;  /* 0x0000006e716e723e */ /* 0x000fe200000000ff */
[----:B------:R-:W-:Y:S01]  /*3270*/  FADD.FTZ R113, R143, -R114 ;  /* 0x800000728f717221 */ /* 0x000fe20000010000 */
[----:B------:R-:W-:Y:S01]  /*3280*/  FSEL R116, R108, RZ, P5 ;  /* 0x000000ff6c747208 */ /* 0x000fe20002800000 */
[-CC-:B------:R-:W-:Y:S01]  /*3290*/  FFMA.FTZ R108, R138, R120.reuse, R121.reuse ;  /* 0x000000788a6c7223 */ /* 0x180fe20000010079 */
[----:B------:R-:W-:Y:S01]  /*32a0*/  F2FP.F16.F32.PACK_AB R119, R112, R119 ;  /* 0x000000777077723e */ /* 0x000fe200000000ff */
        /* <DEDUP_REMOVED lines=13> */
[C---:B------:R-:W-:Y:S01]  /*3380*/  F2FP.F16.F32.PACK_AB R109, R123.reuse, R112 ;  /* 0x000000707b6d723e */ /* 0x040fe200000000ff */
        /* <DEDUP_REMOVED lines=26> */
.L_x_1310:
[----:B------:R-:W-:-:S04]  /*3530*/  UISETP.NE.U32.AND UP0, UPT, UR4, URZ, UPT ;  /* 0x000000ff0400728c */ /* 0x000fc8000bf05070 */
[----:B------:R-:W-:-:S09]  /*3540*/  UISETP.NE.AND.EX UP0, UPT, UR5, URZ, UPT, UP0 ;  /* 0x000000ff0500728c */ /* 0x000fd2000bf05300 */
[----:B------:R-:W-:Y:S05]  /*3550*/  BRA.U UP0, `(.L_x_1312) ;  /* 0x00000005004c7547 */ /* 0x000fea000b800000 */
[-CC-:B------:R-:W-:Y:S01]  /*3560*/  FFMA.FTZ R114, R148, R120.reuse, R121.reuse ;  /* 0x0000007894727223 */ /* 0x180fe20000010079 */
[-CC-:B------:R-:W-:Y:S01]  /*3570*/  FFMA.FTZ R115, R149, R120.reuse, R121.reuse ;  /* 0x0000007895737223 */ /* 0x180fe20000010079 */
[-C--:B------:R-:W-:Y:S01]  /*3580*/  FFMA.FTZ R113, R145, R120.reuse, R121 ;  /* 0x0000007891717223 */ /* 0x080fe20000010079 */
[--C-:B------:R-:W-:Y:S02]  /*3590*/  HADD2.F32 R116, -RZ, R7.reuse.H1_H1 ;  /* 0x30000007ff747230 */ /* 0x100fe40000004100 */
[----:B------:R-:W-:Y:S01]  /*35a0*/  FADD.FTZ R119, R151, -R114 ;  /* 0x8000007297777221 */ /* 0x000fe20000010000 */
[----:B------:R-:W-:Y:S02]  /*35b0*/  HADD2.F32 R117, -RZ, R7.H0_H0 ;  /* 0x20000007ff757230 */ /* 0x000fe40000004100 */
[----:B------:R-:W-:Y:S01]  /*35c0*/  FADD.FTZ R115, R150, -R115 ;  /* 0x8000007396737221 */ /* 0x000fe20000010000 */
[--C-:B------:R-:W-:Y:S02]  /*35d0*/  HADD2.F32 R112, -RZ, R6.reuse.H0_H0 ;  /* 0x20000006ff707230 */ /* 0x100fe40000004100 */
[----:B------:R-:W-:Y:S01]  /*35e0*/  FADD.FTZ R113, R146, -R113 ;  /* 0x8000007192717221 */ /* 0x000fe20000010000 */
[C---:B-----5:R-:W-:Y:S01]  /*35f0*/  FFMA.FTZ R134, R136.reuse, R119, R116 ;  /* 0x0000007788867223 */ /* 0x060fe20000010074 */
[----:B------:R-:W-:Y:S01]  /*3600*/  FFMA.FTZ R132, R136, R115, R117 ;  /* 0x0000007388847223 */ /* 0x000fe20000010075 */
[-CC-:B------:R-:W-:Y:S01]  /*3610*/  FFMA.FTZ R122, R144, R120.reuse, R121.reuse ;  /* 0x00000078907a7223 */ /* 0x180fe20000010079 */
[----:B------:R-:W-:Y:S01]  /*3620*/  FFMA.FTZ R123, R136, R113, R112 ;  /* 0x00000071887b7223 */ /* 0x000fe20000010070 */
[-CC-:B------:R-:W-:Y:S01]  /*3630*/  FFMA.FTZ R116, R140, R120.reuse, R121.reuse ;  /* 0x000000788c747223 */ /* 0x180fe20000010079 */
[-CC-:B------:R-:W-:Y:S01]  /*3640*/  FFMA.FTZ R115, R141, R120.reuse, R121.reuse ;  /* 0x000000788d737223 */ /* 0x180fe20000010079 */
[----:B------:R-:W-:Y:S01]  /*3650*/  FFMA.FTZ R113, R137, R120, R121 ;  /* 0x0000007889717223 */ /* 0x000fe20000010079 */
[----:B------:R-:W-:-:S02]  /*3660*/  HADD2.F32 R133, -RZ, R6.H1_H1 ;  /* 0x30000006ff857230 */ /* 0x000fc40000004100 */
[----:B------:R-:W-:Y:S01]  /*3670*/  FADD.FTZ R119, R147, -R122 ;  /* 0x8000007a93777221 */ /* 0x000fe20000010000 */
[--C-:B------:R-:W-:Y:S02]  /*3680*/  HADD2.F32 R118, -RZ, R5.reuse.H1_H1 ;  /* 0x30000005ff767230 */ /* 0x100fe40000004100 */
[----:B------:R-:W-:Y:S01]  /*3690*/  FADD.FTZ R117, R143, -R116 ;  /* 0x800000748f757221 */ /* 0x000fe20000010000 */
[----:B------:R-:W-:Y:S02]  /*36a0*/  HADD2.F32 R114, -RZ, R5.H0_H0 ;  /* 0x20000005ff727230 */ /* 0x000fe40000004100 */
[----:B------:R-:W-:Y:S01]  /*36b0*/  FADD.FTZ R115, R142, -R115 ;  /* 0x800000738e737221 */ /* 0x000fe20000010000 */
[--C-:B------:R-:W-:Y:S02]  /*36c0*/  HADD2.F32 R112, -RZ, R4.reuse.H0_H0 ;  /* 0x20000004ff707230 */ /* 0x100fe40000004100 */
[----:B------:R-:W-:Y:S01]  /*36d0*/  FADD.FTZ R113, R0, -R113 ;  /* 0x8000007100717221 */ /* 0x000fe20000010000 */
[----:B------:R-:W-:Y:S01]  /*36e0*/  ISETP.GE.U32.AND P0, PT, R170, RZ, PT ;  /* 0x000000ffaa00720c */ /* 0x000fe20003f06070 */
[C---:B------:R-:W-:Y:S01]  /*36f0*/  FFMA.FTZ R133, R136.reuse, R119, R133 ;  /* 0x0000007788857223 */ /* 0x040fe20000010085 */
[C---:B------:R-:W-:Y:S01]  /*3700*/  FFMA.FTZ R122, R136.reuse, R117, R118 ;  /* 0x00000075887a7223 */ /* 0x040fe20000010076 */
[C---:B------:R-:W-:Y:S01]  /*3710*/  FFMA.FTZ R119, R136.reuse, R115, R114 ;  /* 0x0000007388777223 */ /* 0x040fe20000010072 */
[----:B------:R-:W-:Y:S01]  /*3720*/  FFMA.FTZ R118, R136, R113, R112 ;  /* 0x0000007188767223 */ /* 0x000fe20000010070 */
[----:B------:R-:W-:Y:S01]  /*3730*/  FFMA.FTZ R112, R138, R120, R121 ;  /* 0x000000788a707223 */ /* 0x000fe20000010079 */
[----:B------:R-:W-:Y:S01]  /*3740*/  FMUL.FTZ R114, R134, UR13 ;  /* 0x0000000d86727c20 */ /* 0x000fe20008410000 */
[C---:B------:R-:W-:Y:S01]  /*3750*/  ISETP.GE.U32.AND.EX P0, PT, R171.reuse, 0x1000000, PT, P0 ;  /* 0x01000000ab00780c */ /* 0x040fe20003f06100 */
[----:B------:R-:W-:Y:S01]  /*3760*/  FMUL.FTZ R132, R132, UR13 ;  /* 0x0000000d84847c20 */ /* 0x000fe20008410000 */
[----:B------:R-:W-:Y:S01]  /*3770*/  LOP3.LUT P5, RZ, R171, 0xff0000, RZ, 0xc0, !PT ;  /* 0x00ff0000abff7812 */ /* 0x000fe200078ac0ff */
[----:B------:R-:W-:Y:S01]  /*3780*/  FADD.FTZ R113, R139, -R112 ;  /* 0x800000708b717221 */ /* 0x000fe20000010000 */
[----:B------:R-:W-:Y:S01]  /*3790*/  FSEL R112, R114, RZ, P0 ;  /* 0x000000ff72707208 */ /* 0x000fe20000000000 */
[----:B------:R-:W-:Y:S01]  /*37a0*/  FMUL.FTZ R123, R123, UR13 ;  /* 0x0000000d7b7b7c20 */ /* 0x000fe20008410000 */
[----:B------:R-:W-:Y:S01]  /*37b0*/  ISETP.GE.U32.AND P0, PT, R124, RZ, PT ;  /* 0x000000ff7c00720c */ /* 0x000fe20003f06070 */
[----:B------:R-:W-:Y:S01]  /*37c0*/  HADD2.F32 R117, -RZ, R4.H1_H1 ;  /* 0x30000004ff757230 */ /* 0x000fe20000004100 */
[----:B------:R-:W-:Y:S01]  /*37d0*/  FSEL R115, R132, RZ, P5 ;  /* 0x000000ff84737208 */ /* 0x000fe20002800000 */
[----:B------:R-:W-:Y:S01]  /*37e0*/  FMUL.FTZ R133, R133, UR13 ;  /* 0x0000000d85857c20 */ /* 0x000fe20008410000 */
[----:B------:R-:W-:Y:S01]  /*37f0*/  LOP3.LUT P5, RZ, R125, 0xff0000, RZ, 0xc0, !PT ;  /* 0x00ff00007dff7812 */ /* 0x000fe200078ac0ff */
[----:B------:R-:W-:Y:S01]  /*3800*/  FMUL.FTZ R119, R119, UR13 ;  /* 0x0000000d77777c20 */ /* 0x000fe20008410000 */
[C---:B------:R-:W-:Y:S01]  /*3810*/  ISETP.GE.U32.AND.EX P0, PT, R125.reuse, 0x1000000, PT, P0 ;  /* 0x010000007d00780c */ /* 0x040fe20003f06100 */
[----:B------:R-:W-:Y:S01]  /*3820*/  FFMA.FTZ R116, R136, R113, R117 ;  /* 0x0000007188747223 */ /* 0x000fe20000010075 */
[----:B------:R-:W-:Y:S01]  /*3830*/  FSEL R134, R132, RZ, P5 ;  /* 0x000000ff84867208 */ /* 0x000fe20002800000 */
[----:B------:R-:W-:Y:S01]  /*3840*/  FMUL.FTZ R122, R122, UR13 ;  /* 0x0000000d7a7a7c20 */ /* 0x000fe20008410000 */
[----:B------:R-:W-:-:S02]  /*3850*/  LOP3.LUT P5, RZ, R125, 0xff, RZ, 0xc0, !PT ;  /* 0x000000ff7dff7812 */ /* 0x000fc400078ac0ff */
[----:B------:R-:W-:Y:S02]  /*3860*/  FSEL R175, R114, RZ, P0 ;  /* 0x000000ff72af7208 */ /* 0x000fe40000000000 */
[----:B------:R-:W-:Y:S02]  /*3870*/  LOP3.LUT P0, RZ, R171, 0xff, RZ, 0xc0, !PT ;  /* 0x000000ffabff7812 */ /* 0x000fe4000780c0ff */
[----:B------:R-:W-:Y:S02]  /*3880*/  F2FP.F16.F32.PACK_AB R115, R112, R115 ;  /* 0x000000737073723e */ /* 0x000fe400000000ff */
        /* <DEDUP_REMOVED lines=32> */
.L_x_1312:
[-CC-:B------:R-:W-:Y:S01]  /*3a90*/  FFMA.FTZ R109, R149, R120.reuse, R121.reuse ;  /* 0x00000078956d7223 */ /* 0x180fe20000010079 */
[--C-:B------:R-:W-:Y:S02]  /*3aa0*/  HADD2.F32 R111, -RZ, R7.reuse.H0_H0 ;  /* 0x20000007ff6f7230 */ /* 0x100fe40000004100 */
[-C--:B------:R-:W-:Y:S01]  /*3ab0*/  FFMA.FTZ R112, R148, R120.reuse, R121 ;  /* 0x0000007894707223 */ /* 0x080fe20000010079 */
[--C-:B------:R-:W-:Y:S02]  /*3ac0*/  HADD2.F32 R108, -RZ, R6.reuse.H0_H0 ;  /* 0x20000006ff6c7230 */ /* 0x100fe40000004100 */
[----:B------:R-:W-:Y:S01]  /*3ad0*/  FADD.FTZ R109, R150, -R109 ;  /* 0x8000006d966d7221 */ /* 0x000fe20000010000 */
[----:B------:R-:W-:Y:S02]  /*3ae0*/  HADD2.F32 R115, -RZ, R7.H1_H1 ;  /* 0x30000007ff737230 */ /* 0x000fe40000004100 */
[-C--:B------:R-:W-:Y:S01]  /*3af0*/  FFMA.FTZ R110, R144, R120.reuse, R121 ;  /* 0x00000078906e7223 */ /* 0x080fe20000010079 */
[----:B------:R-:W-:Y:S01]  /*3b00*/  FADD.FTZ R113, R151, -R112 ;  /* 0x8000007097717221 */ /* 0x000fe20000010000 */
[----:B-----5:R-:W-:Y:S01]  /*3b10*/  FFMA.FTZ R118, R136, R109, R111 ;  /* 0x0000006d88767223 */ /* 0x020fe2000001006f */
[----:B------:R-:W-:Y:S01]  /*3b20*/  FFMA.FTZ R109, R145, R120, R121 ;  /* 0x00000078916d7223 */ /* 0x000fe20000010079 */
[----:B------:R-:W-:-:S02]  /*3b30*/  HADD2.F32 R112, -RZ, R6.H1_H1 ;  /* 0x30000006ff707230 */ /* 0x000fc40000004100 */
[----:B------:R-:W-:Y:S01]  /*3b40*/  FADD.FTZ R111, R147, -R110 ;  /* 0x8000006e936f7221 */ /* 0x000fe20000010000 */
[----:B------:R-:W-:Y:S01]  /*3b50*/  FFMA.FTZ R133, R136, R113, R115 ;  /* 0x0000007188857223 */ /* 0x000fe20000010073 */
[----:B------:R-:W-:Y:S01]  /*3b60*/  FADD.FTZ R109, R146, -R109 ;  /* 0x8000006d926d7221 */ /* 0x000fe20000010000 */
[--C-:B------:R-:W-:Y:S02]  /*3b70*/  HADD2.F32 R110, -RZ, R5.reuse.H1_H1 ;  /* 0x30000005ff6e7230 */ /* 0x100fe40000004100 */
[C---:B------:R-:W-:Y:S01]  /*3b80*/  FFMA.FTZ R119, R136.reuse, R111, R112 ;  /* 0x0000006f88777223 */ /* 0x040fe20000010070 */
[----:B------:R-:W-:Y:S01]  /*3b90*/  LOP3.LUT P0, RZ, R125, 0xff0000, RZ, 0xc0, !PT ;  /* 0x00ff00007dff7812 */ /* 0x000fe2000780c0ff */
[----:B------:R-:W-:Y:S01]  /*3ba0*/  FFMA.FTZ R116, R136, R109, R108 ;  /* 0x0000006d88747223 */ /* 0x000fe2000001006c */
[-CC-:B------:R-:W-:Y:S01]  /*3bb0*/  FFMA.FTZ R108, R140, R120.reuse, R121.reuse ;  /* 0x000000788c6c7223 */ /* 0x180fe20000010079 */
[----:B------:R-:W-:Y:S01]  /*3bc0*/  FFMA.FTZ R109, R141, R120, R121 ;  /* 0x000000788d6d7223 */ /* 0x000fe20000010079 */
[----:B------:R-:W-:Y:S01]  /*3bd0*/  LOP3.LUT P5, RZ, R171, 0xff0000, RZ, 0xc0, !PT ;  /* 0x00ff0000abff7812 */ /* 0x000fe200078ac0ff */
[----:B------:R-:W-:-:S02]  /*3be0*/  HADD2.F32 R113, -RZ, R5.H0_H0 ;  /* 0x20000005ff717230 */ /* 0x000fc40000004100 */
[----:B------:R-:W-:Y:S01]  /*3bf0*/  FADD.FTZ R115, R143, -R108 ;  /* 0x8000006c8f737221 */ /* 0x000fe20000010000 */
[----:B------:R-:W-:Y:S01]  /*3c00*/  FADD.FTZ R111, R142, -R109 ;  /* 0x8000006d8e6f7221 */ /* 0x000fe20000010000 */
[-C--:B------:R-:W-:Y:S01]  /*3c10*/  FFMA.FTZ R109, R137, R120.reuse, R121 ;  /* 0x00000078896d7223 */ /* 0x080fe20000010079 */
[--C-:B------:R-:W-:Y:S02]  /*3c20*/  HADD2.F32 R108, -RZ, R4.reuse.H0_H0 ;  /* 0x20000004ff6c7230 */ /* 0x100fe40000004100 */
[----:B------:R-:W-:Y:S01]  /*3c30*/  FFMA.FTZ R117, R136, R115, R110 ;  /* 0x0000007388757223 */ /* 0x000fe2000001006e */
[----:B------:R-:W-:Y:S01]  /*3c40*/  FMUL.FTZ R110, R118, UR13 ;  /* 0x0000000d766e7c20 */ /* 0x000fe20008410000 */
[----:B------:R-:W-:Y:S01]  /*3c50*/  FADD.FTZ R109, R0, -R109 ;  /* 0x8000006d006d7221 */ /* 0x000fe20000010000 */
[----:B------:R-:W-:Y:S01]  /*3c60*/  FFMA.FTZ R114, R136, R111, R113 ;  /* 0x0000006f88727223 */ /* 0x000fe20000010071 */
[----:B------:R-:W-:Y:S02]  /*3c70*/  HADD2.F32 R111, -RZ, R4.H1_H1 ;  /* 0x30000004ff6f7230 */ /* 0x000fe40000004100 */
[----:B------:R-:W-:Y:S01]  /*3c80*/  FSEL R123, R110, RZ, P0 ;  /* 0x000000ff6e7b7208 */ /* 0x000fe20000000000 */
[----:B------:R-:W-:Y:S01]  /*3c90*/  FFMA.FTZ R112, R136, R109, R108 ;  /* 0x0000006d88707223 */ /* 0x000fe2000001006c */
[----:B------:R-:W-:Y:S01]  /*3ca0*/  FSEL R115, R110, RZ, P5 ;  /* 0x000000ff6e737208 */ /* 0x000fe20002800000 */
[----:B------:R-:W-:Y:S01]  /*3cb0*/  FFMA.FTZ R108, R138, R120, R121 ;  /* 0x000000788a6c7223 */ /* 0x000fe20000010079 */
[----:B------:R-:W-:Y:S01]  /*3cc0*/  ISETP.GE.U32.AND P0, PT, R124, RZ, PT ;  /* 0x000000ff7c00720c */ /* 0x000fe20003f06070 */
[----:B------:R-:W-:Y:S01]  /*3cd0*/  FMUL.FTZ R110, R133, UR13 ;  /* 0x0000000d856e7c20 */ /* 0x000fe20008410000 */
[----:B------:R-:W-:Y:S01]  /*3ce0*/  ISETP.GE.U32.AND P5, PT, R170, RZ, PT ;  /* 0x000000ffaa00720c */ /* 0x000fe20003fa6070 */
[----:B------:R-:W-:Y:S01]  /*3cf0*/  FADD.FTZ R109, R139, -R108 ;  /* 0x8000006c8b6d7221 */ /* 0x000fe20000010000 */
[----:B------:R-:W-:Y:S01]  /*3d00*/  ISETP.GE.U32.AND.EX P0, PT, R125, 0x1000000, PT, P0 ;  /* 0x010000007d00780c */ /* 0x000fe20003f06100 */
[----:B------:R-:W-:Y:S01]  /*3d10*/  FMUL.FTZ R108, R116, UR13 ;  /* 0x0000000d746c7c20 */ /* 0x000fe20008410000 */
[----:B------:R-:W-:Y:S01]  /*3d20*/  ISETP.GE.U32.AND.EX P5, PT, R171, 0x1000000, PT, P5 ;  /* 0x01000000ab00780c */ /* 0x000fe20003fa6150 */
[----:B------:R-:W-:Y:S01]  /*3d30*/  FFMA.FTZ R113, R136, R109, R111 ;  /* 0x0000006d88717223 */ /* 0x000fe2000001006f */
[----:B------:R-:W-:-:S02]  /*3d40*/  FSEL R174, R110, RZ, P0 ;  /* 0x000000ff6eae7208 */ /* 0x000fc40000000000 */
[----:B------:R-:W-:Y:S02]  /*3d50*/  FSEL R122, R110, RZ, P5 ;  /* 0x000000ff6e7a7208 */ /* 0x000fe40002800000 */
[----:B------:R-:W-:Y:S02]  /*3d60*/  LOP3.LUT P0, RZ, R125, 0xff, RZ, 0xc0, !PT ;  /* 0x000000ff7dff7812 */ /* 0x000fe4000780c0ff */
[----:B------:R-:W-:Y:S02]  /*3d70*/  LOP3.LUT P5, RZ, R171, 0xff, RZ, 0xc0, !PT ;  /* 0x000000ffabff7812 */ /* 0x000fe400078ac0ff */
[----:B------:R-:W-:Y:S02]  /*3d80*/  F2FP.F16.F32.PACK_AB R111, R133, R118 ;  /* 0x00000076856f723e */ /* 0x000fe400000000ff */
[C---:B------:R-:W-:Y:S01]  /*3d90*/  F2FP.F16.F32.PACK_AB R110, R119.reuse, R116 ;  /* 0x00000074776e723e */ /* 0x040fe200000000ff */
[----:B------:R-:W-:Y:S01]  /*3da0*/  FMUL.FTZ R119, R119, UR13 ;  /* 0x0000000d77777c20 */ /* 0x000fe20008410000 */
[----:B------:R-:W-:Y:S01]  /*3db0*/  F2FP.F16.F32.PACK_AB R115, R122, R115 ;  /* 0x000000737a73723e */ /* 0x000fe200000000ff */
        /* <DEDUP_REMOVED lines=10> */
[----:B------:R-:W-:Y:S01]  /*3e60*/  F2FP.F16.F32.PACK_AB R109, R117, R114 ;  /* 0x00000072756d723e */ /* 0x000fe200000000ff */
        /* <DEDUP_REMOVED lines=23> */
[----:B------:R-:W-:-:S07]  /*3fe0*/  F2FP.F16.F32.PACK_AB R116, R123, R116 ;  /* 0x000000747b74723e */ /* 0x000fce00000000ff */
.L_x_1308:
        /* <DEDUP_REMOVED lines=14> */
.L_x_1304:
[----:B------:R-:W-:Y:S05]  /*40d0*/  BSYNC.RECONVERGENT B0 ;  /* 0x0000000000007941 */ /* 0x000fea0003800200 */
.L_x_1303:
        /* <DEDUP_REMOVED lines=13> */
[----:B------:R-:W-:Y:S01]  /*41b0*/  HADD2.F32 R111, -RZ, R107.H0_H0 ;  /* 0x2000006bff6f7230 */ /* 0x000fe20000004100 */
[----:B------:R-:W-:Y:S02]  /*41c0*/  LOP3.LUT P0, RZ, R3, 0xff0000, RZ, 0xc0, !PT ;  /* 0x00ff000003ff7812 */ /* 0x000fe4000780c0ff */
[----:B------:R-:W-:-:S04]  /*41d0*/  FADD.FTZ R109, R166, -R109 ;  /* 0x8000006da66d7221 */ /* 0x000fc80000010000 */
[----:B-----5:R-:W-:Y:S01]  /*41e0*/  FFMA.FTZ R174, R136, R109, R111 ;  /* 0x0000006d88ae7223 */ /* 0x020fe2000001006f */
[----:B------:R-:W-:-:S03]  /*41f0*/  HADD2.F32 R111, -RZ, R107.H1_H1 ;  /* 0x3000006bff6f7230 */ /* 0x000fc60000004100 */
        /* <DEDUP_REMOVED lines=10> */
[----:B------:R-:W-:Y:S02]  /*42a0*/  HADD2.F32 R111, -RZ, R106.H0_H0 ;  /* 0x2000006aff6f7230 */ /* 0x000fe40000004100 */
[----:B------:R-:W-:Y:S01]  /*42b0*/  FMUL.FTZ R108, R179, UR13 ;  /* 0x0000000db36c7c20 */ /* 0x000fe20008410000 */
[----:B------:R-:W-:-:S04]  /*42c0*/  FADD.FTZ R109, R162, -R109 ;  /* 0x8000006da26d7221 */ /* 0x000fc80000010000 */
[----:B------:R-:W-:Y:S01]  /*42d0*/  FSEL R181, R108, RZ, P0 ;  /* 0x000000ff6cb57208 */ /* 0x000fe20000000000 */
[----:B------:R-:W-:Y:S01]  /*42e0*/  FFMA.FTZ R110, R136, R109, R111 ;  /* 0x0000006d886e7223 */ /* 0x000fe2000001006f */
[----:B------:R-:W-:Y:S01]  /*42f0*/  ISETP.GE.U32.AND P0, PT, R172, RZ, PT ;  /* 0x000000ffac00720c */ /* 0x000fe20003f06070 */
[----:B------:R-:W-:-:S03]  /*4300*/  HADD2.F32 R111, -RZ, R106.H1_H1 ;  /* 0x3000006aff6f7230 */ /* 0x000fc60000004100 */
        /* <DEDUP_REMOVED lines=11> */
[----:B------:R-:W-:Y:S01]  /*43c0*/  FFMA.FTZ R109, R157, R120, R121 ;  /* 0x000000789d6d7223 */ /* 0x000fe20000010079 */
[--C-:B------:R-:W-:Y:S02]  /*43d0*/  HADD2.F32 R111, -RZ, R105.reuse.H0_H0 ;  /* 0x20000069ff6f7230 */ /* 0x100fe40000004100 */
[C---:B------:R-:W-:Y:S01]  /*43e0*/  FMUL.FTZ R108, R119.reuse, UR13 ;  /* 0x0000000d776c7c20 */ /* 0x040fe20008410000 */
[----:B------:R-:W-:Y:S01]  /*43f0*/  FADD.FTZ R109, R158, -R109 ;  /* 0x8000006d9e6d7221 */ /* 0x000fe20000010000 */
[----:B------:R-:W-:Y:S02]  /*4400*/  F2FP.F16.F32.PACK_AB R110, R119, R110 ;  /* 0x0000006e776e723e */ /* 0x000fe400000000ff */
[----:B------:R-:W-:Y:S01]  /*4410*/  F2FP.F16.F32.PACK_AB R119, R181, R176 ;  /* 0x000000b0b577723e */ /* 0x000fe200000000ff */
[----:B------:R-:W-:Y:S01]  /*4420*/  FFMA.FTZ R114, R136, R109, R111 ;  /* 0x0000006d88727223 */ /* 0x000fe2000001006f */
[----:B------:R-:W-:Y:S01]  /*4430*/  FSEL R169, R108, RZ, P0 ;  /* 0x000000ff6ca97208 */ /* 0x000fe20000000000 */
[----:B------:R-:W-:Y:S01]  /*4440*/  HADD2.F32 R111, -RZ, R105.H1_H1 ;  /* 0x30000069ff6f7230 */ /* 0x000fe20000004100 */
[----:B------:R-:W-:-:S02]  /*4450*/  LOP3.LUT P0, RZ, R173, 0xff00, RZ, 0xc0, !PT ;  /* 0x0000ff00adff7812 */ /* 0x000fc4000780c0ff */
[----:B------:R-:W-:Y:S02]  /*4460*/  F2FP.F16.F32.PACK_AB R118, R169, R118 ;  /* 0x00000076a976723e */ /* 0x000fe400000000ff */
        /* <DEDUP_REMOVED lines=10> */
[----:B------:R-:W-:-:S03]  /*4510*/  HADD2.F32 R111, -RZ, R104.H1_H1 ;  /* 0x30000068ff6f7230 */ /* 0x000fc60000004100 */
[----:B------:R-:W-:-:S05]  /*4520*/  FMUL.FTZ R108, R115, UR13 ;  /* 0x0000000d736c7c20 */ /* 0x000fca0008410000 */
[----:B------:R-:W-:Y:S02]  /*4530*/  FSEL R132, R108, RZ, P0 ;  /* 0x000000ff6c847208 */ /* 0x000fe40000000000 */
[----:B------:R-:W-:Y:S02]  /*4540*/  LOP3.LUT P0, RZ, R172, 0xff000000, RZ, 0xc0, !PT ;  /* 0xff000000acff7812 */ /* 0x000fe4000780c0ff */
[----:B------:R-:W-:Y:S02]  /*4550*/  F2FP.F16.F32.PACK_AB R117, R132, R117 ;  /* 0x000000758475723e */ /* 0x000fe400000000ff */
[----:B------:R-:W-:Y:S01]  /*4560*/  FSEL R135, R108, RZ, P0 ;  /* 0x000000ff6c877208 */ /* 0x000fe20000000000 */
[-CC-:B------:R-:W-:Y:S01]  /*4570*/  FFMA.FTZ R108, R152, R120.reuse, R121.reuse ;  /* 0x00000078986c7223 */ /* 0x180fe20000010079 */
[----:B------:R-:W-:Y:S01]  /*4580*/  LOP3.LUT P0, RZ, R2, 0xff00, RZ, 0xc0, !PT ;  /* 0x0000ff0002ff7812 */ /* 0x000fe2000780c0ff */
[----:B------:R-:W-:Y:S02]  /*4590*/  FFMA.FTZ R121, R153, R120, R121 ;  /* 0x0000007899797223 */ /* 0x000fe40000010079 */
[----:B------:R-:W-:-:S02]  /*45a0*/  FADD.FTZ R109, R155, -R108 ;  /* 0x8000006c9b6d7221 */ /* 0x000fc40000010000 */
[----:B------:R-:W-:Y:S02]  /*45b0*/  FADD.FTZ R121, R154, -R121 ;  /* 0x800000799a797221 */ /* 0x000fe40000010000 */
[----:B------:R-:W-:Y:S01]  /*45c0*/  FFMA.FTZ R113, R136, R109, R111 ;  /* 0x0000006d88717223 */ /* 0x000fe2000001006f */
[----:B------:R-:W-:Y:S01]  /*45d0*/  HADD2.F32 R109, -RZ, R104.H0_H0 ;  /* 0x20000068ff6d7230 */ /* 0x000fe20000004100 */
[----:B------:R-:W-:Y:S02]  /*45e0*/  F2FP.F16.F32.PACK_AB R111, R179, R174 ;  /* 0x000000aeb36f723e */ /* 0x000fe400000000ff */
[----:B------:R-:W-:-:S05]  /*45f0*/  FMUL.FTZ R108, R113, UR13 ;  /* 0x0000000d716c7c20 */ /* 0x000fca0008410000 */
[----:B------:R-:W-:Y:S02]  /*4600*/  FSEL R123, R108, RZ, P0 ;  /* 0x000000ff6c7b7208 */ /* 0x000fe40000000000 */
[----:B------:R-:W-:-:S04]  /*4610*/  LOP3.LUT P0, RZ, R172, 0xff00, RZ, 0xc0, !PT ;  /* 0x0000ff00acff7812 */ /* 0x000fc8000780c0ff */
[----:B------:R-:W-:Y:S01]  /*4620*/  FSEL R133, R108, RZ, P0 ;  /* 0x000000ff6c857208 */ /* 0x000fe20000000000 */
[----:B------:R-:W-:Y:S01]  /*4630*/  FFMA.FTZ R108, R136, R121, R109 ;  /* 0x00000079886c7223 */ /* 0x000fe2000001006d */
[----:B------:R-:W-:-:S03]  /*4640*/  LOP3.LUT P0, RZ, R2, 0xff, RZ, 0xc0, !PT ;  /* 0x000000ff02ff7812 */ /* 0x000fc6000780c0ff */
[----:B------:R-:W-:Y:S01]  /*4650*/  FMUL.FTZ R109, R108, UR13 ;  /* 0x0000000d6c6d7c20 */ /* 0x000fe20008410000 */
[----:B------:R-:W-:Y:S02]  /*4660*/  F2FP.F16.F32.PACK_AB R108, R113, R108 ;  /* 0x0000006c716c723e */ /* 0x000fe400000000ff */
[----:B------:R-:W-:Y:S02]  /*4670*/  F2FP.F16.F32.PACK_AB R113, R135, R122 ;  /* 0x0000007a8771723e */ /* 0x000fe400000000ff */
[----:B------:R-:W-:Y:S02]  /*4680*/  FSEL R116, R109, RZ, P0 ;  /* 0x000000ff6d747208 */ /* 0x000fe40000000000 */
[----:B------:R-:W-:Y:S02]  /*4690*/  LOP3.LUT P0, RZ, R172, 0xff, RZ, 0xc0, !PT ;  /* 0x000000ffacff7812 */ /* 0x000fe4000780c0ff */
[----:B------:R-:W-:Y:S02]  /*46a0*/  F2FP.F16.F32.PACK_AB R116, R123, R116 ;  /* 0x000000747b74723e */ /* 0x000fe400000000ff */
[----:B------:R-:W-:-:S02]  /*46b0*/  FSEL R112, R109, RZ, P0 ;  /* 0x000000ff6d707208 */ /* 0x000fc40000000000 */
[----:B------:R-:W-:Y:S02]  /*46c0*/  F2FP.F16.F32.PACK_AB R109, R115, R114 ;  /* 0x00000072736d723e */ /* 0x000fe400000000ff */
[----:B------:R-:W-:Y:S02]  /*46d0*/  F2FP.F16.F32.PACK_AB R115, R178, R177 ;  /* 0x000000b1b273723e */ /* 0x000fe400000000ff */
[----:B------:R-:W-:Y:S02]  /*46e0*/  F2FP.F16.F32.PACK_AB R114, R175, R134 ;  /* 0x00000086af72723e */ /* 0x000fe400000000ff */
[----:B------:R-:W-:Y:S01]  /*46f0*/  F2FP.F16.F32.PACK_AB R112, R133, R112 ;  /* 0x000000708570723e */ /* 0x000fe200000000ff */
[----:B------:R-:W-:Y:S06]  /*4700*/  BRA `(.L_x_1318) ;  /* 0x0000001c00ac7947 */ /* 0x000fec0003800000 */
.L_x_1317:
[-CC-:B0-----:R-:W-:Y:S01]  /*4710*/  FFMA.FTZ R113, R165, R120.reuse, R121.reuse ;  /* 0x00000078a5717223 */ /* 0x181fe20000010079 */
[----:B------:R-:W-:Y:S01]  /*4720*/  HADD2.F32 R115, -RZ, R107.H0_H0 ;  /* 0x2000006bff737230 */ /* 0x000fe20000004100 */
[----:B------:R-:W-:Y:S01]  /*4730*/  LOP3.LUT P0, RZ, R3, 0xff0000, RZ, 0xc0, !PT ;  /* 0x00ff000003ff7812 */ /* 0x000fe2000780c0ff */
[----:B------:R-:W-:Y:S01]  /*4740*/  FFMA.FTZ R112, R164, R120, R121 ;  /* 0x00000078a4707223 */ /* 0x000fe20000010079 */
[----:B------:R-:W-:-:S04]  /*4750*/  FADD.FTZ R113, R166, -R113 ;  /* 0x80000071a6717221 */ /* 0x000fc80000010000 */
[----:B-----5:R-:W-:Y:S01]  /*4760*/  FFMA.FTZ R113, R136, R113, R115 ;  /* 0x0000007188717223 */ /* 0x020fe20000010073 */
[----:B------:R-:W-:-:S03]  /*4770*/  HADD2.F32 R115, -RZ, R107.H1_H1 ;  /* 0x3000006bff737230 */ /* 0x000fc60000004100 */
        /* <DEDUP_REMOVED lines=8> */
[----:B------:R-:W-:Y:S01]  /*4800*/  ISETP.GE.U32.AND.EX P0, PT, R3, 0x1000000, PT, P0 ;  /* 0x010000000300780c */ /* 0x000fe20003f06100 */
[----:B------:R-:W-:Y:S02]  /*4810*/  HADD2.F32 R115, -RZ, R106.H0_H0 ;  /* 0x2000006aff737230 */ /* 0x000fe40000004100 */
[----:B------:R-:W-:-:S05]  /*4820*/  FMUL.FTZ R113, R113, UR13 ;  /* 0x0000000d71717c20 */ /* 0x000fca0008410000 */
[----:B------:R-:W-:Y:S02]  /*4830*/  FSEL R174, R113, RZ, P0 ;  /* 0x000000ff71ae7208 */ /* 0x000fe40000000000 */
[----:B------:R-:W-:Y:S02]  /*4840*/  ISETP.GE.U32.AND P0, PT, R172, RZ, PT ;  /* 0x000000ffac00720c */ /* 0x000fe40003f06070 */
[----:B------:R-:W-:Y:S02]  /*4850*/  F2FP.F16.F32.PACK_AB R119, R174, R119 ;  /* 0x00000077ae77723e */ /* 0x000fe400000000ff */
[----:B------:R-:W-:-:S04]  /*4860*/  ISETP.GE.U32.AND.EX P0, PT, R173, 0x1000000, PT, P0 ;  /* 0x01000000ad00780c */ /* 0x000fc80003f06100 */
        /* <DEDUP_REMOVED lines=8> */
[----:B------:R-:W-:-:S04]  /*48f0*/  LOP3.LUT P0, RZ, R173, 0xff, RZ, 0xc0, !PT ;  /* 0x000000ffadff7812 */ /* 0x000fc8000780c0ff */
[----:B------:R-:W-:Y:S01]  /*4900*/  FSEL R114, R113, RZ, P0 ;  /* 0x000000ff71727208 */ /* 0x000fe20000000000 */
[----:B------:R-:W-:Y:S01]  /*4910*/  FADD.FTZ R113, R163, -R112 ;  /* 0x80000070a3717221 */ /* 0x000fe20000010000 */
[----:B------:R-:W-:Y:S01]  /*4920*/  LOP3.LUT P0, RZ, R3, 0xff00, RZ, 0xc0, !PT ;  /* 0x0000ff0003ff7812 */ /* 0x000fe2000780c0ff */
[----:B------:R-:W-:Y:S02]  /*4930*/  FFMA.FTZ R112, R156, R120, R121 ;  /* 0x000000789c707223 */ /* 0x000fe40000010079 */
[----:B------:R-:W-:Y:S01]  /*4940*/  FFMA.FTZ R113, R136, R113, R115 ;  /* 0x0000007188717223 */ /* 0x000fe20000010073 */
[----:B------:R-:W-:-:S03]  /*4950*/  HADD2.F32 R115, -RZ, R105.H0_H0 ;  /* 0x20000069ff737230 */ /* 0x000fc60000004100 */
[----:B------:R-:W-:-:S05]  /*4960*/  FMUL.FTZ R113, R113, UR13 ;  /* 0x0000000d71717c20 */ /* 0x000fca0008410000 */
[----:B------:R-:W-:Y:S02]  /*4970*/  FSEL R169, R113, RZ, P0 ;  /* 0x000000ff71a97208 */ /* 0x000fe40000000000 */
[----:B------:R-:W-:Y:S02]  /*4980*/  LOP3.LUT P0, RZ, R173, 0xff00, RZ, 0xc0, !PT ;  /* 0x0000ff00adff7812 */ /* 0x000fe4000780c0ff */
[----:B------:R-:W-:Y:S02]  /*4990*/  F2FP.F16.F32.PACK_AB R118, R169, R118 ;  /* 0x00000076a976723e */ /* 0x000fe400000000ff */
[----:B------:R-:W-:Y:S01]  /*49a0*/  FSEL R175, R113, RZ, P0 ;  /* 0x000000ff71af7208 */ /* 0x000fe20000000000 */
[----:B------:R-:W-:Y:S01]  /*49b0*/  FFMA.FTZ R113, R157, R120, R121 ;  /* 0x000000789d717223 */ /* 0x000fe20000010079 */
[----:B------:R-:W-:Y:S02]  /*49c0*/  LOP3.LUT P0, RZ, R2, 0xff0000, RZ, 0xc0, !PT ;  /* 0x00ff000002ff7812 */ /* 0x000fe4000780c0ff */
[----:B------:R-:W-:Y:S01]  /*49d0*/  F2FP.F16.F32.PACK_AB R114, R175, R114 ;  /* 0x00000072af72723e */ /* 0x000fe200000000ff */
        /* <DEDUP_REMOVED lines=12> */
[----:B------:R-:W-:Y:S02]  /*4aa0*/  HADD2.F32 R115, -RZ, R104.H1_H1 ;  /* 0x30000068ff737230 */ /* 0x000fe40000004100 */
[----:B------:R-:W-:Y:S01]  /*4ab0*/  FADD.FTZ R121, R154, -R121 ;  /* 0x800000799a797221 */ /* 0x000fe20000010000 */
[----:B------:R-:W-:-:S05]  /*4ac0*/  FMUL.FTZ R113, R113, UR13 ;  /* 0x0000000d71717c20 */ /* 0x000fca0008410000 */
[C---:B------:R-:W-:Y:S02]  /*4ad0*/  FSEL R132, R113.reuse, RZ, P0 ;  /* 0x000000ff71847208 */ /* 0x040fe40000000000 */
[----:B------:R-:W-:Y:S02]  /*4ae0*/  LOP3.LUT P0, RZ, R172, 0xff000000, RZ, 0xc0, !PT ;  /* 0xff000000acff7812 */ /* 0x000fe4000780c0ff */
[----:B------:R-:W-:Y:S02]  /*4af0*/  F2FP.F16.F32.PACK_AB R117, R132, R117 ;  /* 0x000000758475723e */ /* 0x000fe400000000ff */
[----:B------:R-:W-:Y:S01]  /*4b00*/  FSEL R135, R113, RZ, P0 ;  /* 0x000000ff71877208 */ /* 0x000fe20000000000 */
[----:B------:R-:W-:Y:S01]  /*4b10*/  FADD.FTZ R113, R155, -R112 ;  /* 0x800000709b717221 */ /* 0x000fe20000010000 */
[----:B------:R-:W-:-:S03]  /*4b20*/  LOP3.LUT P0, RZ, R2, 0xff00, RZ, 0xc0, !PT ;  /* 0x0000ff0002ff7812 */ /* 0x000fc6000780c0ff */
[----:B------:R-:W-:Y:S01]  /*4b30*/  FFMA.FTZ R113, R136, R113, R115 ;  /* 0x0000007188717223 */ /* 0x000fe20000010073 */
[----:B------:R-:W-:-:S03]  /*4b40*/  F2FP.F16.F32.PACK_AB R115, R177, R134 ;  /* 0x00000086b173723e */ /* 0x000fc600000000ff */
[----:B------:R-:W-:-:S05]  /*4b50*/  FMUL.FTZ R113, R113, UR13 ;  /* 0x0000000d71717c20 */ /* 0x000fca0008410000 */
[----:B------:R-:W-:Y:S02]  /*4b60*/  FSEL R123, R113, RZ, P0 ;  /* 0x000000ff717b7208 */ /* 0x000fe40000000000 */
[----:B------:R-:W-:-:S04]  /*4b70*/  LOP3.LUT P0, RZ, R172, 0xff00, RZ, 0xc0, !PT ;  /* 0x0000ff00acff7812 */ /* 0x000fc8000780c0ff */
[----:B------:R-:W-:Y:S01]  /*4b80*/  FSEL R133, R113, RZ, P0 ;  /* 0x000000ff71857208 */ /* 0x000fe20000000000 */
[----:B------:R-:W-:Y:S01]  /*4b90*/  HADD2.F32 R113, -RZ, R104.H0_H0 ;  /* 0x20000068ff717230 */ /* 0x000fe20000004100 */
[----:B------:R-:W-:-:S04]  /*4ba0*/  LOP3.LUT P0, RZ, R2, 0xff, RZ, 0xc0, !PT ;  /* 0x000000ff02ff7812 */ /* 0x000fc8000780c0ff */
[----:B------:R-:W-:-:S04]  /*4bb0*/  FFMA.FTZ R113, R136, R121, R113 ;  /* 0x0000007988717223 */ /* 0x000fc80000010071 */
[----:B------:R-:W-:-:S05]  /*4bc0*/  FMUL.FTZ R113, R113, UR13 ;  /* 0x0000000d71717c20 */ /* 0x000fca0008410000 */
[----:B------:R-:W-:Y:S02]  /*4bd0*/  FSEL R116, R113, RZ, P0 ;  /* 0x000000ff71747208 */ /* 0x000fe40000000000 */
[----:B------:R-:W-:Y:S02]  /*4be0*/  LOP3.LUT P0, RZ, R172, 0xff, RZ, 0xc0, !PT ;  /* 0x000000ffacff7812 */ /* 0x000fe4000780c0ff */
[----:B------:R-:W-:Y:S02]  /*4bf0*/  F2FP.F16.F32.PACK_AB R116, R123, R116 ;  /* 0x000000747b74723e */ /* 0x000fe400000000ff */
[----:B------:R-:W-:Y:S02]  /*4c00*/  FSEL R112, R113, RZ, P0 ;  /* 0x000000ff71707208 */ /* 0x000fe40000000000 */
[----:B------:R-:W-:Y:S02]  /*4c10*/  F2FP.F16.F32.PACK_AB R113, R135, R122 ;  /* 0x0000007a8771723e */ /* 0x000fe400000000ff */
[----:B------:R-:W-:Y:S01]  /*4c20*/  F2FP.F16.F32.PACK_AB R112, R133, R112 ;  /* 0x000000708570723e */ /* 0x000fe200000000ff */
[----:B------:R-:W-:Y:S06]  /*4c30*/  BRA `(.L_x_1318) ;  /* 0x0000001800607947 */ /* 0x000fec0003800000 */
.L_x_1316:
        /* <DEDUP_REMOVED lines=23> */
[----:B------:R-:W-:Y:S02]  /*4db0*/  F2FP.F16.F32.PACK_AB R111, R178, R111 ;  /* 0x0000006fb26f723e */ /* 0x000fe400000000ff */
        /* <DEDUP_REMOVED lines=15> */
[----:B------:R-:W-:Y:S02]  /*4eb0*/  F2FP.F16.F32.PACK_AB R110, R119, R110 ;  /* 0x0000006e776e723e */ /* 0x000fe400000000ff */
[----:B------:R-:W-:Y:S02]  /*4ec0*/  F2FP.F16.F32.PACK_AB R119, R177, R174 ;  /* 0x000000aeb177723e */ /* 0x000fe400000000ff */
[C---:B------:R-:W-:Y:S02]  /*4ed0*/  FSEL R169, R108.reuse, RZ, P0 ;  /* 0x000000ff6ca97208 */ /* 0x040fe40000000000 */
[----:B------:R-:W-:Y:S02]  /*4ee0*/  LOP3.LUT P0, RZ, R173, 0xff00, RZ, 0xc0, !PT ;  /* 0x0000ff00adff7812 */ /* 0x000fe4000780c0ff */
        /* <DEDUP_REMOVED lines=40> */
.L_x_1319:
        /* <DEDUP_REMOVED lines=17> */
[----:B------:R-:W-:Y:S02]  /*5280*/  F2FP.F16.F32.PACK_AB R119, R134, R119 ;  /* 0x000000778677723e */ /* 0x000fe400000000ff */
[----:B------:R-:W-:-:S04]  /*5290*/  ISETP.GE.U32.AND.EX P0, PT, R173, 0x1000000, PT, P0 ;  /* 0x01000000ad00780c */ /* 0x000fc80003f06100 */
[----:B------:R-:W-:Y:S01]  /*52a0*/  FSEL R174, R113, RZ, P0 ;  /* 0x000000ff71ae7208 */ /* 0x000fe20000000000 */
[----:B------:R-:W-:Y:S01]  /*52b0*/  FFMA.FTZ R113, R161, R120, R121 ;  /* 0x00000078a1717223 */ /* 0x000fe20000010079 */
[----:B------:R-:W-:Y:S02]  /*52c0*/  LOP3.LUT P0, RZ, R3, 0xff, RZ, 0xc0, !PT ;  /* 0x000000ff03ff7812 */ /* 0x000fe4000780c0ff */
[----:B------:R-:W-:Y:S01]  /*52d0*/  F2FP.F16.F32.PACK_AB R115, R174, R115 ;  /* 0x00000073ae73723e */ /* 0x000fe200000000ff */
        /* <DEDUP_REMOVED lines=35> */
[----:B------:R-:W-:Y:S02]  /*5510*/  F2FP.F16.F32.PACK_AB R117, R132, R117 ;  /* 0x000000758475723e */ /* 0x000fe400000000ff */
        /* <DEDUP_REMOVED lines=9> */
[----:B------:R-:W-:Y:S02]  /*55b0*/  F2FP.F16.F32.PACK_AB R113, R135, R122 ;  /* 0x0000007a8771723e */ /* 0x000fe400000000ff */
[----:B------:R-:W-:Y:S02]  /*55c0*/  FSEL R116, R121, RZ, P0 ;  /* 0x000000ff79747208 */ /* 0x000fe40000000000 */
[----:B------:R-:W-:Y:S02]  /*55d0*/  LOP3.LUT P0, RZ, R172, 0xff, RZ, 0xc0, !PT ;  /* 0x000000ffacff7812 */ /* 0x000fe4000780c0ff */
[----:B------:R-:W-:-:S02]  /*55e0*/  F2FP.F16.F32.PACK_AB R116, R123, R116 ;  /* 0x000000747b74723e */ /* 0x000fc400000000ff */
[----:B------:R-:W-:-:S04]  /*55f0*/  FSEL R112, R121, RZ, P0 ;  /* 0x000000ff79707208 */ /* 0x000fc80000000000 */
[----:B------:R-:W-:Y:S01]  /*5600*/  F2FP.F16.F32.PACK_AB R112, R133, R112 ;  /* 0x000000708570723e */ /* 0x000fe200000000ff */
[----:B------:R-:W-:Y:S06]  /*5610*/  BRA `(.L_x_1318) ;  /* 0x0000000c00e87947 */ /* 0x000fec0003800000 */
.L_x_1315:
        /* <DEDUP_REMOVED lines=8> */
[--C-:B------:R-:W-:Y:S01]  /*56a0*/  HADD2.F32 R111, -RZ, R107.reuse.H1_H1 ;  /* 0x3000006bff6f7230 */ /* 0x100fe20000004100 */
[----:B------:R-:W-:Y:S02]  /*56b0*/  ISETP.GE.U32.AND P0, PT, R2, RZ, PT ;  /* 0x000000ff0200720c */ /* 0x000fe40003f06070 */
[----:B------:R-:W-:Y:S02]  /*56c0*/  FADD.FTZ R109, R167, -R108 ;  /* 0x8000006ca76d7221 */ /* 0x000fe40000010000 */
[----:B------:R-:W-:Y:S02]  /*56d0*/  ISETP.GE.U32.AND.EX P0, PT, R3, 0x1000000, PT, P0 ;  /* 0x010000000300780c */ /* 0x000fe40003f06100 */
[----:B-----5:R-:W-:Y:S01]  /*56e0*/  FFMA.FTZ R175, R136, R109, R111 ;  /* 0x0000006d88af7223 */ /* 0x020fe2000001006f */
[----:B------:R-:W-:Y:S01]  /*56f0*/  FFMA.FTZ R109, R165, R120, R121 ;  /* 0x00000078a56d7223 */ /* 0x000fe20000010079 */
[----:B------:R-:W-:-:S02]  /*5700*/  HADD2.F32 R111, -RZ, R107.H0_H0 ;  /* 0x2000006bff6f7230 */ /* 0x000fc40000004100 */
[----:B------:R-:W-:Y:S01]  /*5710*/  FMUL.FTZ R108, R175, UR13 ;  /* 0x0000000daf6c7c20 */ /* 0x000fe20008410000 */
[----:B------:R-:W-:-:S04]  /*5720*/  FADD.FTZ R109, R166, -R109 ;  /* 0x8000006da66d7221 */ /* 0x000fc80000010000 */
[----:B------:R-:W-:Y:S01]  /*5730*/  FFMA.FTZ R134, R136, R109, R111 ;  /* 0x0000006d88867223 */ /* 0x000fe2000001006f */
[----:B------:R-:W-:Y:S01]  /*5740*/  FFMA.FTZ R109, R161, R120, R121 ;  /* 0x00000078a16d7223 */ /* 0x000fe20000010079 */
[----:B------:R-:W-:Y:S01]  /*5750*/  HADD2.F32 R111, -RZ, R106.H0_H0 ;  /* 0x2000006aff6f7230 */ /* 0x000fe20000004100 */
[----:B------:R-:W-:Y:S01]  /*5760*/  FSEL R174, R108, RZ, P0 ;  /* 0x000000ff6cae7208 */ /* 0x000fe20000000000 */
[----:B------:R-:W-:Y:S01]  /*5770*/  FMUL.FTZ R108, R134, UR13 ;  /* 0x0000000d866c7c20 */ /* 0x000fe20008410000 */
[----:B------:R-:W-:Y:S01]  /*5780*/  FADD.FTZ R109, R162, -R109 ;  /* 0x8000006da26d7221 */ /* 0x000fe20000010000 */
[----:B------:R-:W-:-:S03]  /*5790*/  LOP3.LUT P0, RZ, R3, 0xff0000, RZ, 0xc0, !PT ;  /* 0x00ff000003ff7812 */ /* 0x000fc6000780c0ff */
[----:B------:R-:W-:Y:S01]  /*57a0*/  FFMA.FTZ R110, R136, R109, R111 ;  /* 0x0000006d886e7223 */ /* 0x000fe2000001006f */
[----:B------:R-:W-:Y:S01]  /*57b0*/  FSEL R169, R108, RZ, P0 ;  /* 0x000000ff6ca97208 */ /* 0x000fe20000000000 */
[----:B------:R-:W-:Y:S01]  /*57c0*/  HADD2.F32 R111, -RZ, R106.H1_H1 ;  /* 0x3000006aff6f7230 */ /* 0x000fe20000004100 */
[----:B------:R-:W-:Y:S01]  /*57d0*/  LOP3.LUT P0, RZ, R3, 0xff, RZ, 0xc0, !PT ;  /* 0x000000ff03ff7812 */ /* 0x000fe2000780c0ff */
[----:B------:R-:W-:-:S05]  /*57e0*/  FMUL.FTZ R108, R110, UR13 ;  /* 0x0000000d6e6c7c20 */ /* 0x000fca0008410000 */
[----:B------:R-:W-:Y:S01]  /*57f0*/  FSEL R132, R108, RZ, P0 ;  /* 0x000000ff6c847208 */ /* 0x000fe20000000000 */
[----:B------:R-:W-:Y:S01]  /*5800*/  FFMA.FTZ R108, R160, R120, R121 ;  /* 0x00000078a06c7223 */ /* 0x000fe20000010079 */
[----:B------:R-:W-:-:S03]  /*5810*/  LOP3.LUT P0, RZ, R3, 0xff00, RZ, 0xc0, !PT ;  /* 0x0000ff0003ff7812 */ /* 0x000fc6000780c0ff */
[----:B------:R-:W-:-:S04]  /*5820*/  FADD.FTZ R109, R163, -R108 ;  /* 0x8000006ca36d7221 */ /* 0x000fc80000010000 */
[----:B------:R-:W-:Y:S01]  /*5830*/  FFMA.FTZ R133, R136, R109, R111 ;  /* 0x0000006d88857223 */ /* 0x000fe2000001006f */
[----:B------:R-:W-:Y:S01]  /*5840*/  FFMA.FTZ R109, R157, R120, R121 ;  /* 0x000000789d6d7223 */ /* 0x000fe20000010079 */
[----:B------:R-:W-:Y:S02]  /*5850*/  HADD2.F32 R111, -RZ, R105.H0_H0 ;  /* 0x20000069ff6f7230 */ /* 0x000fe40000004100 */
[C---:B------:R-:W-:Y:S01]  /*5860*/  FMUL.FTZ R108, R133.reuse, UR13 ;  /* 0x0000000d856c7c20 */ /* 0x040fe20008410000 */
[----:B------:R-:W-:Y:S01]  /*5870*/  FADD.FTZ R109, R158, -R109 ;  /* 0x8000006d9e6d7221 */ /* 0x000fe20000010000 */
[----:B------:R-:W-:-:S03]  /*5880*/  F2FP.F16.F32.PACK_AB R110, R133, R110 ;  /* 0x0000006e856e723e */ /* 0x000fc600000000ff */
        /* <DEDUP_REMOVED lines=11> */
[----:B------:R-:W-:Y:S02]  /*5940*/  HADD2.F32 R111, -RZ, R104.H0_H0 ;  /* 0x20000068ff6f7230 */ /* 0x000fe40000004100 */
[----:B------:R-:W-:Y:S01]  /*5950*/  FFMA.FTZ R120, R152, R120, R121 ;  /* 0x0000007898787223 */ /* 0x000fe20000010079 */
[----:B------:R-:W-:Y:S01]  /*5960*/  FMUL.FTZ R108, R119, UR13 ;  /* 0x0000000d776c7c20 */ /* 0x000fe20008410000 */
[----:B------:R-:W-:-:S04]  /*5970*/  FADD.FTZ R109, R154, -R109 ;  /* 0x8000006d9a6d7221 */ /* 0x000fc80000010000 */
[----:B------:R-:W-:Y:S01]  /*5980*/  FSEL R123, R108, RZ, P0 ;  /* 0x000000ff6c7b7208 */ /* 0x000fe20000000000 */
[----:B------:R-:W-:Y:S01]  /*5990*/  FFMA.FTZ R108, R136, R109, R111 ;  /* 0x0000006d886c7223 */ /* 0x000fe2000001006f */
[----:B------:R-:W-:Y:S01]  /*59a0*/  LOP3.LUT P0, RZ, R2, 0xff, RZ, 0xc0, !PT ;  /* 0x000000ff02ff7812 */ /* 0x000fe2000780c0ff */
[----:B------:R-:W-:Y:S02]  /*59b0*/  HADD2.F32 R111, -RZ, R104.H1_H1 ;  /* 0x30000068ff6f7230 */ /* 0x000fe40000004100 */
[----:B------:R-:W-:-:S05]  /*59c0*/  FMUL.FTZ R109, R108, UR13 ;  /* 0x0000000d6c6d7c20 */ /* 0x000fca0008410000 */
[----:B------:R-:W-:Y:S01]  /*59d0*/  FSEL R116, R109, RZ, P0 ;  /* 0x000000ff6d747208 */ /* 0x000fe20000000000 */
[----:B------:R-:W-:Y:S01]  /*59e0*/  FADD.FTZ R109, R155, -R120 ;  /* 0x800000789b6d7221 */ /* 0x000fe20000010000 */
[----:B------:R-:W-:-:S03]  /*59f0*/  LOP3.LUT P0, RZ, R2, 0xff00, RZ, 0xc0, !PT ;  /* 0x0000ff0002ff7812 */ /* 0x000fc6000780c0ff */
[----:B------:R-:W-:Y:S01]  /*5a00*/  FFMA.FTZ R117, R136, R109, R111 ;  /* 0x0000006d88757223 */ /* 0x000fe2000001006f */
[----:B------:R-:W-:-:S03]  /*5a10*/  F2FP.F16.F32.PACK_AB R111, R175, R134 ;  /* 0x00000086af6f723e */ /* 0x000fc600000000ff */
[C---:B------:R-:W-:Y:S01]  /*5a20*/  FMUL.FTZ R109, R117.reuse, UR13 ;  /* 0x0000000d756d7c20 */ /* 0x040fe20008410000 */
[----:B------:R-:W-:Y:S02]  /*5a30*/  F2FP.F16.F32.PACK_AB R108, R117, R108 ;  /* 0x0000006c756c723e */ /* 0x000fe400000000ff */
[----:B------:R-:W-:Y:S02]  /*5a40*/  F2FP.F16.F32.PACK_AB R117, R123, R122 ;  /* 0x0000007a7b75723e */ /* 0x000fe400000000ff */
[----:B------:R-:W-:Y:S02]  /*5a50*/  FSEL R121, R109, RZ, P0 ;  /* 0x000000ff6d797208 */ /* 0x000fe40000000000 */
[----:B------:R-:W-:Y:S02]  /*5a60*/  F2FP.F16.F32.PACK_AB R109, R119, R118 ;  /* 0x00000076776d723e */ /* 0x000fe400000000ff */
[----:B------:R-:W-:Y:S02]  /*5a70*/  F2FP.F16.F32.PACK_AB R119, R174, R169 ;  /* 0x000000a9ae77723e */ /* 0x000fe400000000ff */
[----:B------:R-:W-:-:S02]  /*5a80*/  F2FP.F16.F32.PACK_AB R118, R135, R132 ;  /* 0x000000848776723e */ /* 0x000fc400000000ff */
[----:B------:R-:W-:Y:S01]  /*5a90*/  F2FP.F16.F32.PACK_AB R116, R121, R116 ;  /* 0x000000747974723e */ /* 0x000fe200000000ff */
[----:B------:R-:W-:Y:S06]  /*5aa0*/  BRA `(.L_x_1318) ;  /* 0x0000000800c47947 */ /* 0x000fec0003800000 */
.L_x_1321:
[-CC-:B------:R-:W-:Y:S01]  /*5ab0*/  FFMA.FTZ R117, R165, R120.reuse, R121.reuse ;  /* 0x00000078a5757223 */ /* 0x180fe20000010079 */
[----:B------:R-:W-:Y:S01]  /*5ac0*/  HADD2.F32 R119, -RZ, R107.H0_H0 ;  /* 0x2000006bff777230 */ /* 0x000fe20000004100 */
[----:B------:R-:W-:Y:S01]  /*5ad0*/  LOP3.LUT P0, RZ, R3, 0xff0000, RZ, 0xc0, !PT ;  /* 0x00ff000003ff7812 */ /* 0x000fe2000780c0ff */
[----:B------:R-:W-:Y:S01]  /*5ae0*/  FFMA.FTZ R116, R164, R120, R121 ;  /* 0x00000078a4747223 */ /* 0x000fe20000010079 */
[----:B------:R-:W-:-:S04]  /*5af0*/  FADD.FTZ R117, R166, -R117 ;  /* 0x80000075a6757221 */ /* 0x000fc80000010000 */
[----:B-----5:R-:W-:Y:S01]  /*5b00*/  FFMA.FTZ R117, R136, R117, R119 ;  /* 0x0000007588757223 */ /* 0x020fe20000010077 */
[----:B------:R-:W-:-:S03]  /*5b10*/  HADD2.F32 R119, -RZ, R107.H1_H1 ;  /* 0x3000006bff777230 */ /* 0x000fc60000004100 */
[----:B------:R-:W-:-:S05]  /*5b20*/  FMUL.FTZ R117, R117, UR13 ;  /* 0x0000000d75757c20 */ /* 0x000fca0008410000 */
        /* <DEDUP_REMOVED lines=8> */
[----:B------:R-:W-:Y:S01]  /*5bb0*/  FSEL R169, R117, RZ, P0 ;  /* 0x000000ff75a97208 */ /* 0x000fe20000000000 */
[----:B------:R-:W-:Y:S01]  /*5bc0*/  FFMA.FTZ R117, R161, R120, R121 ;  /* 0x00000078a1757223 */ /* 0x000fe20000010079 */
[----:B------:R-:W-:-:S03]  /*5bd0*/  LOP3.LUT P0, RZ, R3, 0xff, RZ, 0xc0, !PT ;  /* 0x000000ff03ff7812 */ /* 0x000fc6000780c0ff */
[----:B------:R-:W-:-:S04]  /*5be0*/  FADD.FTZ R117, R162, -R117 ;  /* 0x80000075a2757221 */ /* 0x000fc80000010000 */
[----:B------:R-:W-:Y:S01]  /*5bf0*/  FFMA.FTZ R117, R136, R117, R119 ;  /* 0x0000007588757223 */ /* 0x000fe20000010077 */
[----:B------:R-:W-:-:S03]  /*5c00*/  HADD2.F32 R119, -RZ, R106.H1_H1 ;  /* 0x3000006aff777230 */ /* 0x000fc60000004100 */
[----:B------:R-:W-:-:S05]  /*5c10*/  FMUL.FTZ R117, R117, UR13 ;  /* 0x0000000d75757c20 */ /* 0x000fca0008410000 */
[----:B------:R-:W-:Y:S01]  /*5c20*/  FSEL R118, R117, RZ, P0 ;  /* 0x000000ff75767208 */ /* 0x000fe20000000000 */
[----:B------:R-:W-:Y:S01]  /*5c30*/  FADD.FTZ R117, R163, -R116 ;  /* 0x80000074a3757221 */ /* 0x000fe20000010000 */
[----:B------:R-:W-:Y:S01]  /*5c40*/  LOP3.LUT P0, RZ, R3, 0xff00, RZ, 0xc0, !PT ;  /* 0x0000ff0003ff7812 */ /* 0x000fe2000780c0ff */
[----:B------:R-:W-:Y:S02]  /*5c50*/  FFMA.FTZ R116, R156, R120, R121 ;  /* 0x000000789c747223 */ /* 0x000fe40000010079 */
[----:B------:R-:W-:Y:S01]  /*5c60*/  FFMA.FTZ R117, R136, R117, R119 ;  /* 0x0000007588757223 */ /* 0x000fe20000010077 */
[----:B------:R-:W-:-:S03]  /*5c70*/  HADD2.F32 R119, -RZ, R105.H0_H0 ;  /* 0x20000069ff777230 */ /* 0x000fc60000004100 */
[----:B------:R-:W-:-:S05]  /*5c80*/  FMUL.FTZ R117, R117, UR13 ;  /* 0x0000000d75757c20 */ /* 0x000fca0008410000 */
        /* <DEDUP_REMOVED lines=17> */
[----:B------:R-:W-:Y:S01]  /*5da0*/  FSEL R133, R117, RZ, P0 ;  /* 0x000000ff75857208 */ /* 0x000fe20000000000 */
[----:B------:R-:W-:Y:S01]  /*5db0*/  FADD.FTZ R117, R155, -R116 ;  /* 0x800000749b757221 */ /* 0x000fe20000010000 */
[----:B------:R-:W-:-:S03]  /*5dc0*/  LOP3.LUT P0, RZ, R2, 0xff00, RZ, 0xc0, !PT ;  /* 0x0000ff0002ff7812 */ /* 0x000fc6000780c0ff */
[----:B------:R-:W-:Y:S01]  /*5dd0*/  FFMA.FTZ R117, R136, R117, R119 ;  /* 0x0000007588757223 */ /* 0x000fe20000010077 */
[----:B------:R-:W-:-:S03]  /*5de0*/  F2FP.F16.F32.PACK_AB R119, R169, R132 ;  /* 0x00000084a977723e */ /* 0x000fc600000000ff */
[----:B------:R-:W-:-:S05]  /*5df0*/  FMUL.FTZ R117, R117, UR13 ;  /* 0x0000000d75757c20 */ /* 0x000fca0008410000 */
[----:B------:R-:W-:Y:S01]  /*5e00*/  FSEL R123, R117, RZ, P0 ;  /* 0x000000ff757b7208 */ /* 0x000fe20000000000 */
[----:B------:R-:W-:Y:S01]  /*5e10*/  HADD2.F32 R117, -RZ, R104.H0_H0 ;  /* 0x20000068ff757230 */ /* 0x000fe20000004100 */
[----:B------:R-:W-:-:S04]  /*5e20*/  LOP3.LUT P0, RZ, R2, 0xff, RZ, 0xc0, !PT ;  /* 0x000000ff02ff7812 */ /* 0x000fc8000780c0ff */
[----:B------:R-:W-:-:S04]  /*5e30*/  FFMA.FTZ R117, R136, R121, R117 ;  /* 0x0000007988757223 */ /* 0x000fc80000010075 */
[----:B------:R-:W-:-:S05]  /*5e40*/  FMUL.FTZ R117, R117, UR13 ;  /* 0x0000000d75757c20 */ /* 0x000fca0008410000 */
[----:B------:R-:W-:Y:S02]  /*5e50*/  FSEL R116, R117, RZ, P0 ;  /* 0x000000ff75747208 */ /* 0x000fe40000000000 */
[----:B------:R-:W-:Y:S02]  /*5e60*/  F2FP.F16.F32.PACK_AB R117, R133, R122 ;  /* 0x0000007a8575723e */ /* 0x000fe400000000ff */
[----:B------:R-:W-:Y:S01]  /*5e70*/  F2FP.F16.F32.PACK_AB R116, R123, R116 ;  /* 0x000000747b74723e */ /* 0x000fe200000000ff */
[----:B------:R-:W-:Y:S06]  /*5e80*/  BRA `(.L_x_1318) ;  /* 0x0000000400cc7947 */ /* 0x000fec0003800000 */
.L_x_1320:
        /* <DEDUP_REMOVED lines=18> */
[----:B------:R-:W-:Y:S01]  /*5fb0*/  F2FP.F16.F32.PACK_AB R111, R174, R111 ;  /* 0x0000006fae6f723e */ /* 0x000fe200000000ff */
        /* <DEDUP_REMOVED lines=12> */
[----:B------:R-:W-:-:S03]  /*6080*/  F2FP.F16.F32.PACK_AB R110, R133, R110 ;  /* 0x0000006e856e723e */ /* 0x000fc600000000ff */
        /* <DEDUP_REMOVED lines=30> */
.L_x_1322:
        /* <DEDUP_REMOVED lines=16> */
[----:B------:R-:W-:Y:S01]  /*6370*/  F2FP.F16.F32.PACK_AB R119, R132, R119 ;  /* 0x000000778477723e */ /* 0x000fe200000000ff */
        /* <DEDUP_REMOVED lines=33> */
[----:B------:R-:W-:Y:S02]  /*6590*/  F2FP.F16.F32.PACK_AB R117, R133, R122 ;  /* 0x0000007a8575723e */ /* 0x000fe400000000ff */
[----:B------:R-:W-:-:S04]  /*65a0*/  FSEL R116, R121, RZ, P0 ;  /* 0x000000ff79747208 */ /* 0x000fc80000000000 */
[----:B------:R-:W-:-:S07]  /*65b0*/  F2FP.F16.F32.PACK_AB R116, R123, R116 ;  /* 0x000000747b74723e */ /* 0x000fce00000000ff */
.L_x_1318:
        /* <DEDUP_REMOVED lines=9> */
.L_x_1314:
[----:B------:R-:W-:Y:S05]  /*6650*/  BSYNC.RECONVERGENT B0 ;  /* 0x0000000000007941 */ /* 0x000fea0003800200 */
.L_x_1313:
[----:B------:R-:W-:Y:S02]  /*6660*/  ISETP.NE.AND P0, PT, R168, RZ, PT ;  /* 0x000000ffa800720c */ /* 0x000fe40003f05270 */
[----:B------:R-:W-:-:S11]  /*6670*/  PLOP3.LUT P3, PT, P3, PT, PT, 0x8, 0x80 ;  /* 0x000000000080781c */ /* 0x000fd60001f6e170 */
[----:B------:R-:W-:Y:S05]  /*6680*/  @!P0 BRA `(.L_x_1323) ;  /* 0xffffffa0000c8947 */ /* 0x000fea000383ffff */
.L_x_1298:
        /* <DEDUP_REMOVED lines=21> */
.L_x_1325:
[----:B------:R-:W-:Y:S05]  /*67e0*/  BSYNC.RECONVERGENT B0 ;  /* 0x0000000000007941 */ /* 0x000fea0003800200 */
.L_x_1324:
        /* <DEDUP_REMOVED lines=18> */
.L_x_1326:
        /* <DEDUP_REMOVED lines=15> */
.L_x_2820:


//--------------------- .text._ZN10layer_norm31ln_parallel_residual_bwd_kernelINS_13Kernel_traitsIf6__halfS2_S2_fjLj2048ELj1ELj1ELj4ELj16ENS_18Kernel_traits_baseILj2048EfS2_S2_S2_fjLj128EEEEELb1ELb0ELb1EEEvNS_9BwdParamsE --------------------------
	.section	.text._ZN10layer_norm31ln_parallel_residual_bwd_kernelINS_13Kernel_traitsIf6__halfS2_S2_fjLj2048ELj1ELj1ELj4ELj16ENS_18Kernel_traits_baseILj2048EfS2_S2_S2_fjLj128EEEEELb1ELb0ELb1EEEvNS_9BwdParamsE,"ax",@progbits
	.align	128
        .global         _ZN10layer_norm31ln_parallel_residual_bwd_kernelINS_13Kernel_traitsIf6__halfS2_S2_fjLj2048ELj1ELj1ELj4ELj16ENS_18Kernel_traits_baseILj2048EfS2_S2_S2_fjLj128EEEEELb1ELb0ELb1EEEvNS_9BwdParamsE
        .type           _ZN10layer_norm31ln_parallel_residual_bwd_kernelINS_13Kernel_traitsIf6__halfS2_S2_fjLj2048ELj1ELj1ELj4ELj16ENS_18Kernel_traits_baseILj2048EfS2_S2_S2_fjLj128EEEEELb1ELb0ELb1EEEvNS_9BwdParamsE,@function
        .size           _ZN10layer_norm31ln_parallel_residual_bwd_kernelINS_13Kernel_traitsIf6__halfS2_S2_fjLj2048ELj1ELj1ELj4ELj16ENS_18Kernel_traits_baseILj2048EfS2_S2_S2_fjLj128EEEEELb1ELb0ELb1EEEvNS_9BwdParamsE,(.L_x_2821 - _ZN10layer_norm31ln_parallel_residual_bwd_kernelINS_13Kernel_traitsIf6__halfS2_S2_fjLj2048ELj1ELj1ELj4ELj16ENS_18Kernel_traits_baseILj2048EfS2_S2_S2_fjLj128EEEEELb1ELb0ELb1EEEvNS_9BwdParamsE)
        .other          _ZN10layer_norm31ln_parallel_residual_bwd_kernelINS_13Kernel_traitsIf6__halfS2_S2_fjLj2048ELj1ELj1ELj4ELj16ENS_18Kernel_traits_baseILj2048EfS2_S2_S2_fjLj128EEEEELb1ELb0ELb1EEEvNS_9BwdParamsE,@"STO_CUDA_ENTRY STV_DEFAULT"
_ZN10layer_norm31ln_parallel_residual_bwd_kernelINS_13Kernel_traitsIf6__halfS2_S2_fjLj2048ELj1ELj1ELj4ELj16ENS_18Kernel_traits_baseILj2048EfS2_S2_S2_fjLj128EEEEELb1ELb0ELb1EEEvNS_9BwdParamsE:
.text._ZN10layer_norm31ln_parallel_residual_bwd_kernelINS_13Kernel_traitsIf6__halfS2_S2_fjLj2048ELj1ELj1ELj4ELj16ENS_18Kernel_traits_baseILj2048EfS2_S2_S2_fjLj128EEEEELb1ELb0ELb1EEEvNS_9BwdParamsE:
        /* <DEDUP_REMOVED lines=78> */
[----:B------:R-:W-:Y:S02]  /*04e0*/  CS2R R8, SRZ ;  /* 0x0000000000087805 */ /* 0x000fe4000001ff00 */
[----:B------:R-:W-:-:S02]  /*04f0*/  CS2R R6, SRZ ;  /* 0x0000000000067805 */ /* 0x000fc4000001ff00 */
[----:B------:R-:W-:Y:S01]  /*0500*/  MOV R141, RZ ;  /* 0x000000ff008d7202 */ /* 0x000fe20000000f00 */
[----:B------:R-:W5:Y:S01]  /*0510*/  LDG.E.128 R32, desc[UR20][R4.64+0x10] ;  /* 0x0000101404207981 */ /* 0x000f62000c1e1d00 */
[----:B------:R-:W1:Y:S01]  /*0520*/  LDCU.U8 UR9, c[0x0][0x410] ;  /* 0x00008200ff0977ac */ /* 0x000e620008000000 */
[----:B0-----:R-:W-:Y:S02]  /*0530*/  CS2R R2, SRZ ;  /* 0x0000000000027805 */ /* 0x001fe4000001ff00 */
[----:B------:R-:W5:Y:S01]  /*0540*/  LDG.E.128 R28, desc[UR20][R4.64+0x1000] ;  /* 0x00100014041c7981 */ /* 0x000f62000c1e1d00 */
[----:B------:R-:W0:Y:S03]  /*0550*/  LDCU UR8, c[0x0][0x408] ;  /* 0x00008100ff0877ac */ /* 0x000e260008000800 */
[----:B------:R2:W5:Y:S01]  /*0560*/  LDG.E.128 R24, desc[UR20][R4.64+0x1010] ;  /* 0x0010101404187981 */ /* 0x000562000c1e1d00 */
[----:B------:R-:W3:Y:S01]  /*0570*/  LDCU UR24, c[0x0][0x388] ;  /* 0x00007100ff1877ac */ /* 0x000ee20008000800 */
[----:B------:R-:W4:Y:S01]  /*0580*/  LDCU UR25, c[0x0][0x400] ;  /* 0x00008000ff1977ac */ /* 0x000f220008000800 */
[----:B------:R-:W0:Y:S01]  /*0590*/  LDCU.64 UR10, c[0x0][0x478] ;  /* 0x00008f00ff0a77ac */ /* 0x000e220008000a00 */
[----:B--2---:R-:W-:Y:S01]  /*05a0*/  CS2R R4, SRZ ;  /* 0x0000000000047805 */ /* 0x004fe2000001ff00 */
[----:B------:R-:W2:Y:S01]  /*05b0*/  LDCU.128 UR12, c[0x0][0x3c0] ;  /* 0x00007800ff0c77ac */ /* 0x000ea20008000c00 */
[----:B------:R-:W0:Y:S01]  /*05c0*/  LDCU.64 UR22, c[0x0][0x438] ;  /* 0x00008700ff1677ac */ /* 0x000e220008000a00 */
[----:B------:R-:W0:Y:S01]  /*05d0*/  LDCU.64 UR26, c[0x0][0x380] ;  /* 0x00007000ff1a77ac */ /* 0x000e220008000a00 */
[----:B------:R-:W0:Y:S01]  /*05e0*/  LDCU.64 UR28, c[0x0][0x470] ;  /* 0x00008e00ff1c77ac */ /* 0x000e220008000a00 */
[----:B-1----:R-:W-:-:S05]  /*05f0*/  UMOV UR4, UR7 ;  /* 0x0000000700047c82 */ /* 0x002fca0008000000 */
.L_x_1344:
[----:B------:R-:W1:Y:S01]  /*0600*/  LDC.64 R84, c[0x0][0x3a8] ;  /* 0x0000ea00ff547b82 */ /* 0x000e620000000a00 */
[----:B---3--:R-:W-:Y:S02]  /*0610*/  UIMAD UR5, UR4, UR24, URZ ;  /* 0x00000018040572a4 */ /* 0x008fe4000f8e02ff */
[----:B--2---:R-:W-:Y:S02]  /*0620*/  UIMAD.WIDE UR18, UR4, 0x4, UR14 ;  /* 0x00000004041278a5 */ /* 0x004fe4000f8e020e */
[----:B------:R-:W-:Y:S02]  /*0630*/  USHF.R.S32.HI UR6, URZ, 0x1f, UR5 ;  /* 0x0000001fff067899 */ /* 0x000fe40008011405 */
[----:B------:R-:W-:Y:S01]  /*0640*/  UIMAD.WIDE UR16, UR4, 0x4, UR12 ;  /* 0x00000004041078a5 */ /* 0x000fe2000f8e020c */
[----:B------:R-:W2:Y:S01]  /*0650*/  LDC.64 R88, c[0x0][0x430] ;  /* 0x00010c00ff587b82 */ /* 0x000ea20000000a00 */
[----:B------:R-:W-:Y:S01]  /*0660*/  ULEA.HI UR6, UR6, UR5, URZ, 0x3 ;  /* 0x0000000506067291 */ /* 0x000fe2000f8f18ff */
[----:B------:R-:W-:-:S02]  /*0670*/  MOV R90, UR18 ;  /* 0x00000012005a7c02 */ /* 0x000fc40008000f00 */
[----:B------:R-:W-:Y:S02]  /*0680*/  MOV R91, UR19 ;  /* 0x00000013005b7c02 */ /* 0x000fe40008000f00 */
[----:B------:R-:W-:Y:S02]  /*0690*/  MOV R94, UR16 ;  /* 0x00000010005e7c02 */ /* 0x000fe40008000f00 */
[----:B------:R-:W3:Y:S01]  /*06a0*/  LDC.64 R92, c[0x0][0x428] ;  /* 0x00010a00ff5c7b82 */ /* 0x000ee20000000a00 */
[----:B------:R-:W-:Y:S01]  /*06b0*/  MOV R143, UR6 ;  /* 0x00000006008f7c02 */ /* 0x000fe20008000f00 */
[----:B------:R-:W4:Y:S01]  /*06c0*/  LDG.E R0, desc[UR20][R90.64] ;  /* 0x000000145a007981 */ /* 0x000f22000c1e1900 */
[----:B------:R-:W-:Y:S02]  /*06d0*/  MOV R95, UR17 ;  /* 0x00000011005f7c02 */ /* 0x000fe40008000f00 */
[----:B------:R-:W-:-:S03]  /*06e0*/  LEA.HI.SX32 R143, R143, R18, 0x1d ;  /* 0x000000128f8f7211 */ /* 0x000fc600078feaff */
[----:B------:R-:W4:Y:S02]  /*06f0*/  LDG.E R148, desc[UR20][R94.64] ;  /* 0x000000145e947981 */ /* 0x000f24000c1e1900 */
[----:B01----:R-:W-:-:S04]  /*0700*/  IMAD.WIDE.U32 R72, R143, 0x10, R84 ;  /* 0x000000108f487825 */ /* 0x003fc800078e0054 */
[C---:B--2---:R-:W-:Y:S02]  /*0710*/  IMAD.WIDE.U32 R80, R143.reuse, 0x10, R88 ;  /* 0x000000108f507825 */ /* 0x044fe400078e0058 */
[----:B------:R-:W2:Y:S04]  /*0720*/  LDG.E.128 R72, desc[UR20][R72.64] ;  /* 0x0000001448487981 */ /* 0x000ea8000c1e1d00 */
[----:B------:R-:W2:Y:S01]  /*0730*/  LDG.E.128 R80, desc[UR20][R80.64] ;  /* 0x0000001450507981 */ /* 0x000ea2000c1e1d00 */
[----:B---3--:R-:W-:-:S06]  /*0740*/  IMAD.WIDE.U32 R76, R143, 0x10, R92 ;  /* 0x000000108f4c7825 */ /* 0x008fcc00078e005c */
[----:B------:R-:W3:Y:S01]  /*0750*/  LDG.E.128 R76, desc[UR20][R76.64] ;  /* 0x000000144c4c7981 */ /* 0x000ee2000c1e1d00 */
[----:B------:R-:W-:-:S05]  /*0760*/  IADD3 R140, PT, PT, R143, 0x80, RZ ;  /* 0x000000808f8c7810 */ /* 0x000fca0007ffe0ff */
[----:B------:R-:W-:-:S04]  /*0770*/  IMAD.WIDE.U32 R84, R140, 0x10, R84 ;  /* 0x000000108c547825 */ /* 0x000fc800078e0054 */
[C---:B------:R-:W-:Y:S02]  /*0780*/  IMAD.WIDE.U32 R88, R140.reuse, 0x10, R88 ;  /* 0x000000108c587825 */ /* 0x040fe400078e0058 */
[----:B------:R-:W3:Y:S02]  /*0790*/  LDG.E.128 R84, desc[UR20][R84.64] ;  /* 0x0000001454547981 */ /* 0x000ee4000c1e1d00 */
[----:B------:R-:W-:Y:S02]  /*07a0*/  IMAD.WIDE.U32 R92, R140, 0x10, R92 ;  /* 0x000000108c5c7825 */ /* 0x000fe400078e005c */
[----:B------:R-:W3:Y:S04]  /*07b0*/  LDG.E.128 R88, desc[UR20][R88.64] ;  /* 0x0000001458587981 */ /* 0x000ee8000c1e1d00 */
[----:B------:R-:W3:Y:S01]  /*07c0*/  LDG.E.128 R92, desc[UR20][R92.64] ;  /* 0x000000145c5c7981 */ /* 0x000ee2000c1e1d00 */
[----:B------:R-:W-:Y:S01]  /*07d0*/  ISETP.NE.AND P2, PT, RZ, UR9, PT ;  /* 0x00000009ff007c0c */ /* 0x000fe2000bf45270 */
[----:B------:R-:W1:Y:S01]  /*07e0*/  S2R R152, SR_CgaCtaId ;  /* 0x0000000000987919 */ /* 0x000e620000008800 */
[----:B----4-:R-:W-:-:S02]  /*07f0*/  R2UR UR16, R0 ;  /* 0x00000000001072ca */ /* 0x010fc400000e0000 */
[----:B------:R-:W-:Y:S01]  /*0800*/  FSEL R148, R148, RZ, !P2 ;  /* 0x000000ff94947208 */ /* 0x000fe20005000000 */
[--C-:B--2---:R-:W-:Y:S02]  /*0810*/  HADD2.F32 R145, -RZ, R72.reuse.H0_H0 ;  /* 0x20000048ff917230 */ /* 0x104fe40000004100 */
[----:B------:R-:W-:Y:S02]  /*0820*/  HADD2.F32 R147, -RZ, R72.H1_H1 ;  /* 0x30000048ff937230 */ /* 0x000fe40000004100 */
[----:B------:R-:W-:Y:S02]  /*0830*/  HADD2.F32 R72, -RZ, R80.H0_H0 ;  /* 0x20000050ff487230 */ /* 0x000fe40000004100 */
[----:B------:R-:W-:-:S04]  /*0840*/  FADD.FTZ R0, -R148, R145 ;  /* 0x0000009194007221 */ /* 0x000fc80000010100 */
[----:B------:R-:W-:Y:S01]  /*0850*/  FMUL.FTZ R0, R0, UR16 ;  /* 0x0000001000007c20 */ /* 0x000fe20008410000 */
[----:B-----5:R-:W-:Y:S01]  /*0860*/  FMUL.FTZ R145, R36, R72 ;  /* 0x0000004824917220 */ /* 0x020fe20000410000 */
[----:B---3--:R-:W-:Y:S02]  /*0870*/  HADD2.F32 R149, -RZ, R76.H0_H0 ;  /* 0x2000004cff957230 */ /* 0x008fe40000004100 */
[----:B------:R-:W-:Y:S01]  /*0880*/  FADD.FTZ R147, -R148, R147 ;  /* 0x0000009394937221 */ /* 0x000fe20000010100 */
[----:B------:R-:W-:Y:S02]  /*0890*/  HADD2.F32 R80, -RZ, R80.H1_H1 ;  /* 0x30000050ff507230 */ /* 0x000fe40000004100 */
[----:B------:R-:W-:Y:S01]  /*08a0*/  FADD.FTZ R138, R149, R138 ;  /* 0x0000008a958a7221 */ /* 0x000fe20000010000 */
[-C--:B------:R-:W-:Y:S01]  /*08b0*/  FFMA.FTZ R141, R0, R149.reuse, R141 ;  /* 0x00000095008d7223 */ /* 0x080fe2000001008d */
[----:B------:R-:W-:Y:S01]  /*08c0*/  FFMA.FTZ R145, R52, R149, R145 ;  /* 0x0000009534917223 */ /* 0x000fe20000010091 */
[----:B------:R-:W-:-:S02]  /*08d0*/  HADD2.F32 R149, -RZ, R73.H0_H0 ;  /* 0x20000049ff957230 */ /* 0x000fc40000004100 */
[----:B------:R-:W-:Y:S01]  /*08e0*/  FMUL.FTZ R147, R147, UR16 ;  /* 0x0000001093937c20 */ /* 0x000fe20008410000 */
[----:B------:R-:W-:Y:S01]  /*08f0*/  FADD.FTZ R137, R72, R137 ;  /* 0x0000008948897221 */ /* 0x000fe20000010000 */
[----:B------:R-:W-:Y:S01]  /*0900*/  FFMA.FTZ R139, R0, R72, R139 ;  /* 0x00000048008b7223 */ /* 0x000fe2000001008b */
[----:B------:R-:W-:Y:S02]  /*0910*/  HADD2.F32 R72, -RZ, R81.H0_H0 ;  /* 0x20000051ff487230 */ /* 0x000fe40000004100 */
[----:B------:R-:W-:Y:S01]  /*0920*/  FADD.FTZ R149, -R148, R149 ;  /* 0x0000009594957221 */ /* 0x000fe20000010100 */
[----:B------:R-:W-:Y:S02]  /*0930*/  HADD2.F32 R151, -RZ, R73.H1_H1 ;  /* 0x30000049ff977230 */ /* 0x000fe40000004100 */
[-C--:B------:R-:W-:Y:S01]  /*0940*/  FMUL.FTZ R144, R37, R80.reuse ;  /* 0x0000005025907220 */ /* 0x080fe20000410000 */
[----:B------:R-:W-:Y:S02]  /*0950*/  HADD2.F32 R76, -RZ, R76.H1_H1 ;  /* 0x3000004cff4c7230 */ /* 0x000fe40000004100 */
[----:B------:R-:W-:Y:S01]  /*0960*/  FADD.FTZ R133, R80, R133 ;  /* 0x0000008550857221 */ /* 0x000fe20000010000 */
[----:B------:R-:W-:Y:S01]  /*0970*/  FFMA.FTZ R134, R147, R80, R134 ;  /* 0x0000005093867223 */ /* 0x000fe20000010086 */
[----:B------:R-:W-:-:S02]  /*0980*/  HADD2.F32 R80, -RZ, R77.H0_H0 ;  /* 0x2000004dff507230 */ /* 0x000fc40000004100 */
[----:B------:R-:W-:Y:S01]  /*0990*/  FMUL.FTZ R149, R149, UR16 ;  /* 0x0000001095957c20 */ /* 0x000fe20008410000 */
[----:B------:R-:W-:Y:S01]  /*09a0*/  FMUL.FTZ R73, R38, R72 ;  /* 0x0000004826497220 */ /* 0x000fe20000410000 */
[----:B------:R-:W-:Y:S01]  /*09b0*/  FADD.FTZ R151, -R148, R151 ;  /* 0x0000009794977221 */ /* 0x000fe20000010100 */
[----:B------:R-:W-:Y:S02]  /*09c0*/  HADD2.F32 R146, -RZ, R81.H1_H1 ;  /* 0x30000051ff927230 */ /* 0x000fe40000004100 */
[----:B------:R-:W-:Y:S01]  /*09d0*/  FADD.FTZ R135, R76, R135 ;  /* 0x000000874c877221 */ /* 0x000fe20000010000 */
[-C--:B------:R-:W-:Y:S01]  /*09e0*/  FFMA.FTZ R136, R147, R76.reuse, R136 ;  /* 0x0000004c93887223 */ /* 0x080fe20000010088 */
[----:B------:R-:W-:Y:S01]  /*09f0*/  FFMA.FTZ R76, R53, R76, R144 ;  /* 0x0000004c354c7223 */ /* 0x000fe20000010090 */
[----:B------:R-:W-:Y:S01]  /*0a00*/  FADD.FTZ R131, R80, R131 ;  /* 0x0000008350837221 */ /* 0x000fe20000010000 */
[----:B------:R-:W-:Y:S01]  /*0a10*/  FFMA.FTZ R132, R149, R80, R132 ;  /* 0x0000005095847223 */ /* 0x000fe20000010084 */
[----:B------:R-:W-:-:S02]  /*0a20*/  HADD2.F32 R144, -RZ, R77.H1_H1 ;  /* 0x3000004dff907230 */ /* 0x000fc40000004100 */
[----:B------:R-:W-:Y:S01]  /*0a30*/  FFMA.FTZ R80, R54, R80, R73 ;  /* 0x0000005036507223 */ /* 0x000fe20000010049 */
[----:B------:R-:W-:Y:S01]  /*0a40*/  FADD.FTZ R129, R72, R129 ;  /* 0x0000008148817221 */ /* 0x000fe20000010000 */
[----:B------:R-:W-:Y:S01]  /*0a50*/  FMUL.FTZ R151, R151, UR16 ;  /* 0x0000001097977c20 */ /* 0x000fe20008410000 */
[----:B------:R-:W-:Y:S01]  /*0a60*/  FFMA.FTZ R130, R149, R72, R130 ;  /* 0x0000004895827223 */ /* 0x000fe20000010082 */
[----:B------:R-:W-:Y:S01]  /*0a70*/  FMUL.FTZ R72, R39, R146 ;  /* 0x0000009227487220 */ /* 0x000fe20000410000 */
[----:B------:R-:W-:Y:S02]  /*0a80*/  HADD2.F32 R73, -RZ, R74.H0_H0 ;  /* 0x2000004aff497230 */ /* 0x000fe40000004100 */
[----:B------:R-:W-:Y:S01]  /*0a90*/  FADD.FTZ R127, R144, R127 ;  /* 0x0000007f907f7221 */ /* 0x000fe20000010000 */
[-C--:B------:R-:W-:Y:S01]  /*0aa0*/  FFMA.FTZ R128, R151, R144.reuse, R128 ;  /* 0x0000009097807223 */ /* 0x080fe20000010080 */
[----:B------:R-:W-:Y:S01]  /*0ab0*/  FFMA.FTZ R144, R55, R144, R72 ;  /* 0x0000009037907223 */ /* 0x000fe20000010048 */
[----:B------:R-:W-:-:S02]  /*0ac0*/  HADD2.F32 R72, -RZ, R82.H0_H0 ;  /* 0x20000052ff487230 */ /* 0x000fc40000004100 */
[----:B------:R-:W-:Y:S01]  /*0ad0*/  FADD.FTZ R73, -R148, R73 ;  /* 0x0000004994497221 */ /* 0x000fe20000010100 */
[----:B------:R-:W-:-:S03]  /*0ae0*/  HADD2.F32 R77, -RZ, R78.H0_H0 ;  /* 0x2000004eff4d7230 */ /* 0x000fc60000004100 */
[----:B------:R-:W-:Y:S01]  /*0af0*/  FMUL.FTZ R81, R73, UR16 ;  /* 0x0000001049517c20 */ /* 0x000fe20008410000 */
[----:B------:R-:W-:Y:S01]  /*0b00*/  FMUL.FTZ R73, R32, R72 ;  /* 0x0000004820497220 */ /* 0x000fe20000410000 */
[----:B------:R-:W-:Y:S02]  /*0b10*/  FADD.FTZ R123, R77, R123 ;  /* 0x0000007b4d7b7221 */ /* 0x000fe40000010000 */
[-C--:B------:R-:W-:Y:S01]  /*0b20*/  FFMA.FTZ R124, R81, R77.reuse, R124 ;  /* 0x0000004d517c7223 */ /* 0x080fe2000001007c */
[----:B------:R-:W-:Y:S01]  /*0b30*/  FFMA.FTZ R77, R48, R77, R73 ;  /* 0x0000004d304d7223 */ /* 0x000fe20000010049 */
[----:B------:R-:W-:-:S05]  /*0b40*/  HADD2.F32 R73, -RZ, R74.H1_H1 ;  /* 0x3000004aff497230 */ /* 0x000fca0000004100 */
[----:B------:R-:W-:Y:S01]  /*0b50*/  FADD.FTZ R73, -R148, R73 ;  /* 0x0000004994497221 */ /* 0x000fe20000010100 */
[----:B------:R-:W-:Y:S01]  /*0b60*/  FADD.FTZ R121, R72, R121 ;  /* 0x0000007948797221 */ /* 0x000fe20000010000 */
[----:B------:R-:W-:Y:S02]  /*0b70*/  FFMA.FTZ R122, R81, R72, R122 ;  /* 0x00000048517a7223 */ /* 0x000fe4000001007a */
[----:B------:R-:W-:Y:S01]  /*0b80*/  FMUL.FTZ R155, R73, UR16 ;  /* 0x00000010499b7c20 */ /* 0x000fe20008410000 */
[--C-:B------:R-:W-:Y:S02]  /*0b90*/  HADD2.F32 R73, -RZ, R75.reuse.H0_H0 ;  /* 0x2000004bff497230 */ /* 0x100fe40000004100 */
[----:B------:R-:W-:Y:S02]  /*0ba0*/  HADD2.F32 R72, -RZ, R82.H1_H1 ;  /* 0x30000052ff487230 */ /* 0x000fe40000004100 */
[----:B------:R-:W-:Y:S02]  /*0bb0*/  HADD2.F32 R75, -RZ, R75.H1_H1 ;  /* 0x3000004bff4b7230 */ /* 0x000fe40000004100 */
[----:B------:R-:W-:Y:S01]  /*0bc0*/  FADD.FTZ R73, -R148, R73 ;  /* 0x0000004994497221 */ /* 0x000fe20000010100 */
[----:B------:R-:W-:-:S02]  /*0bd0*/  HADD2.F32 R78, -RZ, R78.H1_H1 ;  /* 0x3000004eff4e7230 */ /* 0x000fc40000004100 */
[-C--:B------:R-:W-:Y:S01]  /*0be0*/  FMUL.FTZ R82, R33, R72.reuse ;  /* 0x0000004821527220 */ /* 0x080fe20000410000 */
[----:B------:R-:W-:Y:S01]  /*0bf0*/  FADD.FTZ R117, R72, R117 ;  /* 0x0000007548757221 */ /* 0x000fe20000010000 */
[----:B------:R-:W-:Y:S01]  /*0c00*/  FFMA.FTZ R118, R155, R72, R118 ;  /* 0x000000489b767223 */ /* 0x000fe20000010076 */
[--C-:B------:R-:W-:Y:S02]  /*0c10*/  HADD2.F32 R72, -RZ, R83.reuse.H0_H0 ;  /* 0x20000053ff487230 */ /* 0x100fe40000004100 */
[----:B------:R-:W-:Y:S01]  /*0c20*/  FMUL.FTZ R153, R73, UR16 ;  /* 0x0000001049997c20 */ /* 0x000fe20008410000 */
[----:B------:R-:W-:Y:S02]  /*0c30*/  HADD2.F32 R83, -RZ, R83.H1_H1 ;  /* 0x30000053ff537230 */ /* 0x000fe40000004100 */
[----:B------:R-:W-:Y:S01]  /*0c40*/  FADD.FTZ R75, -R148, R75 ;  /* 0x0000004b944b7221 */ /* 0x000fe20000010100 */
[----:B------:R-:W-:Y:S01]  /*0c50*/  FADD.FTZ R119, R78, R119 ;  /* 0x000000774e777221 */ /* 0x000fe20000010000 */
[-C--:B------:R-:W-:Y:S01]  /*0c60*/  FFMA.FTZ R120, R155, R78.reuse, R120 ;  /* 0x0000004e9b787223 */ /* 0x080fe20000010078 */
[----:B------:R-:W-:Y:S01]  /*0c70*/  FFMA.FTZ R82, R49, R78, R82 ;  /* 0x0000004e31527223 */ /* 0x000fe20000010052 */
[----:B------:R-:W-:Y:S01]  /*0c80*/  FADD.FTZ R125, R146, R125 ;  /* 0x0000007d927d7221 */ /* 0x000fe20000010000 */
[----:B------:R-:W-:Y:S01]  /*0c90*/  FFMA.FTZ R126, R151, R146, R126 ;  /* 0x00000092977e7223 */ /* 0x000fe2000001007e */
[----:B------:R-:W-:-:S02]  /*0ca0*/  HADD2.F32 R78, -RZ, R79.H0_H0 ;  /* 0x2000004fff4e7230 */ /* 0x000fc40000004100 */
[-C--:B------:R-:W-:Y:S01]  /*0cb0*/  FMUL.FTZ R73, R34, R72.reuse ;  /* 0x0000004822497220 */ /* 0x080fe20000410000 */
[----:B------:R-:W-:Y:S02]  /*0cc0*/  HADD2.F32 R146, -RZ, R79.H1_H1 ;  /* 0x3000004fff927230 */ /* 0x000fe40000004100 */
[----:B------:R-:W-:Y:S01]  /*0cd0*/  FADD.FTZ R113, R72, R113 ;  /* 0x0000007148717221 */ /* 0x000fe20000010000 */
[----:B------:R-:W-:Y:S01]  /*0ce0*/  FFMA.FTZ R114, R153, R72, R114 ;  /* 0x0000004899727223 */ /* 0x000fe20000010072 */
[----:B------:R-:W-:Y:S01]  /*0cf0*/  FMUL.FTZ R157, R75, UR16 ;  /* 0x000000104b9d7c20 */ /* 0x000fe20008410000 */
[----:B------:R-:W-:Y:S01]  /*0d00*/  FMUL.FTZ R72, R35, R83 ;  /* 0x0000005323487220 */ /* 0x000fe20000410000 */
[----:B------:R-:W-:Y:S02]  /*0d10*/  HADD2.F32 R75, -RZ, R84.H1_H1 ;  /* 0x30000054ff4b7230 */ /* 0x000fe40000004100 */
[----:B------:R-:W-:Y:S01]  /*0d20*/  FADD.FTZ R115, R78, R115 ;  /* 0x000000734e737221 */ /* 0x000fe20000010000 */
[----:B------:R-:W-:Y:S01]  /*0d30*/  FFMA.FTZ R116, R153, R78, R116 ;  /* 0x0000004e99747223 */ /* 0x000fe20000010074 */
[----:B------:R-:W-:-:S02]  /*0d40*/  HADD2.F32 R161, -RZ, R85.H1_H1 ;  /* 0x30000055ffa17230 */ /* 0x000fc40000004100 */
[----:B------:R-:W-:Y:S01]  /*0d50*/  FFMA.FTZ R78, R50, R78, R73 ;  /* 0x0000004e324e7223 */ /* 0x000fe20000010049 */
[----:B------:R-:W-:Y:S01]  /*0d60*/  FADD.FTZ R109, R146, R109 ;  /* 0x0000006d926d7221 */ /* 0x000fe20000010000 */
[-C--:B------:R-:W-:Y:S01]  /*0d70*/  FFMA.FTZ R112, R157, R146.reuse, R112 ;  /* 0x000000929d707223 */ /* 0x080fe20000010070 */
[----:B------:R-:W-:Y:S01]  /*0d80*/  FFMA.FTZ R146, R51, R146, R72 ;  /* 0x0000009233927223 */ /* 0x000fe20000010048 */
[----:B------:R-:W-:Y:S02]  /*0d90*/  HADD2.F32 R73, -RZ, R84.H0_H0 ;  /* 0x20000054ff497230 */ /* 0x000fe40000004100 */
[--C-:B------:R-:W-:Y:S02]  /*0da0*/  HADD2.F32 R72, -RZ, R87.reuse.H0_H0 ;  /* 0x20000057ff487230 */ /* 0x100fe40000004100 */
[----:B------:R-:W-:Y:S02]  /*0db0*/  HADD2.F32 R84, -RZ, R87.H1_H1 ;  /* 0x30000057ff547230 */ /* 0x000fe40000004100 */
[----:B------:R-:W-:Y:S01]  /*0dc0*/  FADD.FTZ R87, -R148, R75 ;  /* 0x0000004b94577221 */ /* 0x000fe20000010100 */
[----:B------:R-:W-:-:S02]  /*0dd0*/  HADD2.F32 R79, -RZ, R85.H0_H0 ;  /* 0x20000055ff4f7230 */ /* 0x000fc40000004100 */
[C---:B------:R-:W-:Y:S01]  /*0de0*/  FADD.FTZ R75, -R148.reuse, R161 ;  /* 0x000000a1944b7221 */ /* 0x040fe20000010100 */
[--C-:B------:R-:W-:Y:S02]  /*0df0*/  HADD2.F32 R163, -RZ, R86.reuse.H0_H0 ;  /* 0x20000056ffa37230 */ /* 0x100fe40000004100 */
[----:B------:R-:W-:Y:S02]  /*0e00*/  HADD2.F32 R165, -RZ, R86.H1_H1 ;  /* 0x30000056ffa57230 */ /* 0x000fe40000004100 */
[--C-:B------:R-:W-:Y:S02]  /*0e10*/  HADD2.F32 R161, -RZ, R88.reuse.H0_H0 ;  /* 0x20000058ffa17230 */ /* 0x100fe40000004100 */
[----:B------:R-:W-:Y:S01]  /*0e20*/  FADD.FTZ R107, R83, R107 ;  /* 0x0000006b536b7221 */ /* 0x000fe20000010000 */
[----:B------:R-:W-:Y:S02]  /*0e30*/  HADD2.F32 R88, -RZ, R88.H1_H1 ;  /* 0x30000058ff587230 */ /* 0x000fe40000004100 */
[----:B------:R-:W-:Y:S01]  /*0e40*/  FFMA.FTZ R108, R157, R83, R108 ;  /* 0x000000539d6c7223 */ /* 0x000fe2000001006c */
[C---:B------:R-:W-:Y:S01]  /*0e50*/  FADD.FTZ R83, -R148.reuse, R73 ;  /* 0x0000004994537221 */ /* 0x040fe20000010100 */
[C---:B------:R-:W-:Y:S01]  /*0e60*/  FADD.FTZ R85, -R148.reuse, R79 ;  /* 0x0000004f94557221 */ /* 0x040fe20000010100 */
[C---:B------:R-:W-:Y:S01]  /*0e70*/  FADD.FTZ R74, -R148.reuse, R163 ;  /* 0x000000a3944a7221 */ /* 0x040fe20000010100 */
[C---:B------:R-:W-:Y:S01]  /*0e80*/  FADD.FTZ R73, -R148.reuse, R165 ;  /* 0x000000a594497221 */ /* 0x040fe20000010100 */
[----:B------:R-:W-:Y:S01]  /*0e90*/  FADD.FTZ R72, -R148, R72 ;  /* 0x0000004894487221 */ /* 0x000fe20000010100 */
[----:B------:R-:W-:-:S02]  /*0ea0*/  HADD2.F32 R86, -RZ, R92.H1_H1 ;  /* 0x3000005cff567230 */ /* 0x000fc40000004100 */
[----:B------:R-:W-:Y:S01]  /*0eb0*/  FADD.FTZ R148, -R148, R84 ;  /* 0x0000005494947221 */ /* 0x000fe20000010100 */
[----:B------:R-:W-:Y:S01]  /*0ec0*/  FMUL.FTZ R87, R87, UR16 ;  /* 0x0000001057577c20 */ /* 0x000fe20008410000 */
[----:B------:R-:W-:Y:S01]  /*0ed0*/  FMUL.FTZ R84, R29, R88 ;  /* 0x000000581d547220 */ /* 0x000fe20000410000 */
[----:B------:R-:W-:Y:S02]  /*0ee0*/  HADD2.F32 R79, -RZ, R92.H0_H0 ;  /* 0x2000005cff4f7230 */ /* 0x000fe40000004100 */
[----:B------:R-:W-:Y:S01]  /*0ef0*/  FADD.FTZ R101, R86, R101 ;  /* 0x0000006556657221 */ /* 0x000fe20000010000 */
[-C--:B------:R-:W-:Y:S01]  /*0f00*/  FFMA.FTZ R102, R87, R86.reuse, R102 ;  /* 0x0000005657667223 */ /* 0x080fe20000010066 */
[----:B------:R-:W-:Y:S01]  /*0f10*/  FFMA.FTZ R86, R45, R86, R84 ;  /* 0x000000562d567223 */ /* 0x000fe20000010054 */
[--C-:B------:R-:W-:Y:S02]  /*0f20*/  HADD2.F32 R84, -RZ, R93.reuse.H0_H0 ;  /* 0x2000005dff547230 */ /* 0x100fe40000004100 */
[----:B------:R-:W-:Y:S01]  /*0f30*/  FMUL.FTZ R83, R83, UR16 ;  /* 0x0000001053537c20 */ /* 0x000fe20008410000 */
[----:B------:R-:W-:-:S02]  /*0f40*/  HADD2.F32 R92, -RZ, R93.H1_H1 ;  /* 0x3000005dff5c7230 */ /* 0x000fc40000004100 */
[----:B------:R-:W-:Y:S01]  /*0f50*/  FMUL.FTZ R93, R75, UR16 ;  /* 0x000000104b5d7c20 */ /* 0x000fe20008410000 */
[----:B------:R-:W-:Y:S01]  /*0f60*/  FADD.FTZ R75, RZ, R145 ;  /* 0x00000091ff4b7221 */ /* 0x000fe20000010000 */
[-C--:B------:R-:W-:Y:S01]  /*0f70*/  FMUL.FTZ R163, R28, R161.reuse ;  /* 0x000000a11ca37220 */ /* 0x080fe20000410000 */
[----:B------:R-:W-:Y:S01]  /*0f80*/  FADD.FTZ R103, R161, R103 ;  /* 0x00000067a1677221 */ /* 0x000fe20000010000 */
[----:B------:R-:W-:Y:S01]  /*0f90*/  FFMA.FTZ R104, R83, R161, R104 ;  /* 0x000000a153687223 */ /* 0x000fe20000010068 */
[--C-:B------:R-:W-:Y:S02]  /*0fa0*/  HADD2.F32 R161, -RZ, R89.reuse.H0_H0 ;  /* 0x20000059ffa17230 */ /* 0x100fe40000004100 */
[----:B------:R-:W-:Y:S01]  /*0fb0*/  FADD.FTZ R75, R76, R75 ;  /* 0x0000004b4c4b7221 */ /* 0x000fe20000010000 */
[----:B------:R-:W-:Y:S02]  /*0fc0*/  HADD2.F32 R89, -RZ, R89.H1_H1 ;  /* 0x30000059ff597230 */ /* 0x000fe40000004100 */
[----:B------:R-:W-:Y:S01]  /*0fd0*/  FADD.FTZ R99, R88, R99 ;  /* 0x0000006358637221 */ /* 0x000fe20000010000 */
[----:B------:R-:W-:Y:S01]  /*0fe0*/  FFMA.FTZ R100, R87, R88, R100 ;  /* 0x0000005857647223 */ /* 0x000fe20000010064 */
[----:B------:R-:W-:Y:S01]  /*0ff0*/  FADD.FTZ R75, R80, R75 ;  /* 0x0000004b504b7221 */ /* 0x000fe20000010000 */
[-C--:B------:R-:W-:Y:S01]  /*1000*/  FMUL.FTZ R88, R31, R89.reuse ;  /* 0x000000591f587220 */ /* 0x080fe20000410000 */
[----:B------:R-:W-:Y:S01]  /*1010*/  FADD.FTZ R19, R89, R19 ;  /* 0x0000001359137221 */ /* 0x000fe20000010000 */
[----:B------:R-:W-:Y:S01]  /*1020*/  FFMA.FTZ R20, R93, R89, R20 ;  /* 0x000000595d147223 */ /* 0x000fe20000010014 */
[----:B------:R-:W-:Y:S01]  /*1030*/  FMUL.FTZ R89, R74, UR16 ;  /* 0x000000104a597c20 */ /* 0x000fe20008410000 */
[----:B------:R-:W-:Y:S01]  /*1040*/  FADD.FTZ R74, R144, R75 ;  /* 0x0000004b904a7221 */ /* 0x000fe20000010000 */
[----:B------:R-:W-:-:S03]  /*1050*/  FFMA.FTZ R150, R0, R145, RZ ;  /* 0x0000009100967223 */ /* 0x000fc600000100ff */
[----:B------:R-:W-:Y:S01]  /*1060*/  FADD.FTZ R75, R77, R74 ;  /* 0x0000004a4d4b7221 */ /* 0x000fe20000010000 */
[----:B------:R-:W-:Y:S01]  /*1070*/  FFMA.FTZ R150, R147, R76, R150 ;  /* 0x0000004c93967223 */ /* 0x000fe20000010096 */
[----:B------:R-:W-:Y:S01]  /*1080*/  FADD.FTZ R105, R79, R105 ;  /* 0x000000694f697221 */ /* 0x000fe20000010000 */
[-C--:B------:R-:W-:Y:S01]  /*1090*/  FFMA.FTZ R106, R83, R79.reuse, R106 ;  /* 0x0000004f536a7223 */ /* 0x080fe2000001006a */
[----:B------:R-:W-:Y:S01]  /*10a0*/  FADD.FTZ R75, R82, R75 ;  /* 0x0000004b524b7221 */ /* 0x000fe20000010000 */
[----:B------:R-:W-:Y:S01]  /*10b0*/  FFMA.FTZ R79, R44, R79, R163 ;  /* 0x0000004f2c4f7223 */ /* 0x000fe200000100a3 */
[----:B------:R-:W-:Y:S01]  /*10c0*/  FMUL.FTZ R85, R85, UR16 ;  /* 0x0000001055557c20 */ /* 0x000fe20008410000 */
[----:B------:R-:W-:Y:S01]  /*10d0*/  FMUL.FTZ R163, R30, R161 ;  /* 0x000000a11ea37220 */ /* 0x000fe20000410000 */
[----:B------:R-:W-:Y:S01]  /*10e0*/  FFMA.FTZ R150, R149, R80, R150 ;  /* 0x0000005095967223 */ /* 0x000fe20000010096 */
        /* <DEDUP_REMOVED lines=9> */
[----:B------:R-:W-:Y:S01]  /*1180*/  FFMA.FTZ R96, R85, R161, R96 ;  /* 0x000000a155607223 */ /* 0x000fe20000010060 */
[--C-:B------:R-:W-:Y:S02]  /*1190*/  HADD2.F32 R161, -RZ, R94.reuse.H0_H0 ;  /* 0x2000005effa17230 */ /* 0x100fe40000004100 */
[----:B------:R-:W-:Y:S01]  /*11a0*/  FFMA.FTZ R150, R81, R77, R150 ;  /* 0x0000004d51967223 */ /* 0x000fe20000010096 */
[----:B------:R-:W-:Y:S02]  /*11b0*/  HADD2.F32 R74, -RZ, R94.H1_H1 ;  /* 0x3000005eff4a7230 */ /* 0x000fe40000004100 */
[----:B------:R-:W-:Y:S01]  /*11c0*/  FMUL.FTZ R94, R73, UR16 ;  /* 0x00000010495e7c20 */ /* 0x000fe20008410000 */
[----:B------:R-:W-:Y:S01]  /*11d0*/  FADD.FTZ R73, R79, R90 ;  /* 0x0000005a4f497221 */ /* 0x000fe20000010000 */
[----:B------:R-:W-:Y:S01]  /*11e0*/  FMUL.FTZ R90, R25, R154 ;  /* 0x0000009a195a7220 */ /* 0x000fe20000410000 */
[----:B------:R-:W-:Y:S01]  /*11f0*/  FFMA.FTZ R150, R155, R82, R150 ;  /* 0x000000529b967223 */ /* 0x000fe20000010096 */
[----:B------:R-:W-:Y:S01]  /*1200*/  FADD.FTZ R7, R74, R7 ;  /* 0x000000074a077221 */ /* 0x000fe20000010000 */
[----:B------:R-:W-:Y:S01]  /*1210*/  FADD.FTZ R73, R73, R86 ;  /* 0x0000005649497221 */ /* 0x000fe20000010000 */
[-C--:B------:R-:W-:Y:S01]  /*1220*/  FFMA.FTZ R3, R94, R74.reuse, R3 ;  /* 0x0000004a5e037223 */ /* 0x080fe20000010003 */
[----:B------:R-:W-:Y:S01]  /*1230*/  FFMA.FTZ R90, R41, R74, R90 ;  /* 0x0000004a295a7223 */ /* 0x000fe2000001005a */
[----:B------:R-:W-:-:S02]  /*1240*/  HADD2.F32 R74, -RZ, R91.H1_H1 ;  /* 0x3000005bff4a7230 */ /* 0x000fc40000004100 */
[----:B------:R-:W-:Y:S01]  /*1250*/  FFMA.FTZ R160, R153, R78, R150 ;  /* 0x0000004e99a07223 */ /* 0x000fe20000010096 */
[----:B------:R-:W-:Y:S01]  /*1260*/  FMUL.FTZ R165, R24, R163 ;  /* 0x000000a318a57220 */ /* 0x000fe20000410000 */
[----:B------:R-:W-:Y:S01]  /*1270*/  FADD.FTZ R21, R92, R21 ;  /* 0x000000155c157221 */ /* 0x000fe20000010000 */
[-C--:B------:R-:W-:Y:S01]  /*1280*/  FFMA.FTZ R22, R93, R92.reuse, R22 ;  /* 0x0000005c5d167223 */ /* 0x080fe20000010016 */
[----:B------:R-:W-:Y:S01]  /*1290*/  FFMA.FTZ R92, R47, R92, R88 ;  /* 0x0000005c2f5c7223 */ /* 0x000fe20000010058 */
[----:B------:R-:W-:Y:S01]  /*12a0*/  FADD.FTZ R73, R73, R84 ;  /* 0x0000005449497221 */ /* 0x000fe20000010000 */
[----:B------:R-:W-:Y:S02]  /*12b0*/  HADD2.F32 R156, -RZ, R95.H1_H1 ;  /* 0x3000005fff9c7230 */ /* 0x000fe40000004100 */
[----:B------:R-:W-:Y:S01]  /*12c0*/  FFMA.FTZ R162, R157, R146, R160 ;  /* 0x000000929da27223 */ /* 0x000fe200000100a0 */
[----:B------:R-:W-:Y:S01]  /*12d0*/  FADD.FTZ R6, R161, R6 ;  /* 0x00000006a1067221 */ /* 0x000fe20000010000 */
[-C--:B------:R-:W-:Y:S01]  /*12e0*/  FFMA.FTZ R2, R89, R161.reuse, R2 ;  /* 0x000000a159027223 */ /* 0x080fe20000010002 */
[----:B------:R-:W-:Y:S01]  /*12f0*/  FFMA.FTZ R88, R40, R161, R165 ;  /* 0x000000a128587223 */ /* 0x000fe200000100a5 */
[----:B------:R-:W-:Y:S01]  /*1300*/  FMUL.FTZ R160, R27, R74 ;  /* 0x0000004a1ba07220 */ /* 0x000fe20000410000 */
[----:B------:R-:W-:Y:S01]  /*1310*/  MOV R161, 0x400 ;  /* 0x0000040000a17802 */ /* 0x000fe20000000f00 */
[----:B------:R-:W-:-:S02]  /*1320*/  HADD2.F32 R75, -RZ, R91.H0_H0 ;  /* 0x2000005bff4b7230 */ /* 0x000fc40000004100 */
[----:B------:R-:W-:Y:S01]  /*1330*/  FADD.FTZ R91, R73, R92 ;  /* 0x0000005c495b7221 */ /* 0x000fe20000010000 */
[----:B------:R-:W-:Y:S02]  /*1340*/  HADD2.F32 R73, -RZ, R95.H0_H0 ;  /* 0x2000005fff497230 */ /* 0x000fe40000004100 */
[----:B------:R-:W-:Y:S01]  /*1350*/  FFMA.FTZ R95, R43, R156, R160 ;  /* 0x0000009c2b5f7223 */ /* 0x000fe200000100a0 */
[----:B-1----:R-:W-:Y:S01]  /*1360*/  LEA R152, R152, R161, 0x18 ;  /* 0x000000a198987211 */ /* 0x002fe200078ec0ff */
[----:B------:R-:W-:Y:S01]  /*1370*/  FFMA.FTZ R160, R83, R79, R162 ;  /* 0x0000004f53a07223 */ /* 0x000fe200000100a2 */
[----:B------:R-:W-:Y:S01]  /*1380*/  FMUL.FTZ R161, R26, R75 ;  /* 0x0000004b1aa17220 */ /* 0x000fe20000410000 */
[----:B------:R-:W-:Y:S02]  /*1390*/  FADD.FTZ R91, R91, R88 ;  /* 0x000000585b5b7221 */ /* 0x000fe40000010000 */
[----:B------:R-:W-:Y:S01]  /*13a0*/  FFMA.FTZ R160, R87, R86, R160 ;  /* 0x0000005657a07223 */ /* 0x000fe200000100a0 */
[----:B------:R-:W-:Y:S01]  /*13b0*/  FFMA.FTZ R150, R42, R73, R161 ;  /* 0x000000492a967223 */ /* 0x000fe200000100a1 */
[----:B------:R-:W-:-:S02]  /*13c0*/  FADD.FTZ R91, R91, R90 ;  /* 0x0000005a5b5b7221 */ /* 0x000fc40000010000 */
[----:B------:R-:W-:Y:S02]  /*13d0*/  FFMA.FTZ R160, R85, R84, R160 ;  /* 0x0000005455a07223 */ /* 0x000fe400000100a0 */
[----:B------:R-:W-:Y:S01]  /*13e0*/  FADD.FTZ R162, R91, R150 ;  /* 0x000000965ba27221 */ /* 0x000fe20000010000 */
[----:B------:R-:W-:Y:S01]  /*13f0*/  FMUL.FTZ R91, R72, UR16 ;  /* 0x00000010485b7c20 */ /* 0x000fe20008410000 */
[----:B------:R-:W-:Y:S02]  /*1400*/  FFMA.FTZ R160, R93, R92, R160 ;  /* 0x0000005c5da07223 */ /* 0x000fe400000100a0 */
[----:B------:R-:W-:Y:S01]  /*1410*/  FADD.FTZ R72, R162, R95 ;  /* 0x0000005fa2487221 */ /* 0x000fe20000010000 */
[----:B------:R-:W-:Y:S01]  /*1420*/  FADD.FTZ R8, R73, R8 ;  /* 0x0000000849087221 */ /* 0x000fe20000010000 */
[----:B------:R-:W-:Y:S01]  /*1430*/  FFMA.FTZ R161, R89, R88, R160 ;  /* 0x0000005859a17223 */ /* 0x000fe200000100a0 */
[----:B------:R-:W-:Y:S02]  /*1440*/  FFMA.FTZ R4, R91, R73, R4 ;  /* 0x000000495b047223 */ /* 0x000fe40000010004 */
[----:B------:R-:W1:Y:S01]  /*1450*/  SHFL.DOWN PT, R73, R72, 0x10, 0x1f ;  /* 0x0a001f0048497f89 */ /* 0x000e6200000e0000 */
[----:B------:R-:W-:Y:S01]  /*1460*/  FFMA.FTZ R160, R94, R90, R161 ;  /* 0x0000005a5ea07223 */ /* 0x000fe200000100a1 */
[----:B------:R-:W-:-:S03]  /*1470*/  FMUL.FTZ R148, R148, UR16 ;  /* 0x0000001094947c20 */ /* 0x000fc60008410000 */
[----:B------:R-:W-:-:S04]  /*1480*/  FFMA.FTZ R161, R91, R150, R160 ;  /* 0x000000965ba17223 */ /* 0x000fc800000100a0 */
[----:B------:R-:W-:-:S05]  /*1490*/  FFMA.FTZ R161, R148, R95, R161 ;  /* 0x0000005f94a17223 */ /* 0x000fca00000100a1 */
[----:B------:R-:W2:Y:S01]  /*14a0*/  SHFL.DOWN PT, R160, R161, 0x10, 0x1f ;  /* 0x0a001f00a1a07f89 */ /* 0x000ea200000e0000 */
[----:B-1----:R-:W-:-:S05]  /*14b0*/  FADD.FTZ R73, R72, R73 ;  /* 0x0000004948497221 */ /* 0x002fca0000010000 */
[----:B------:R-:W1:Y:S01]  /*14c0*/  SHFL.DOWN PT, R162, R73, 0x8, 0x1f ;  /* 0x09001f0049a27f89 */ /* 0x000e6200000e0000 */
[----:B------:R-:W-:Y:S01]  /*14d0*/  FADD.FTZ R14, R163, R14 ;  /* 0x0000000ea30e7221 */ /* 0x000fe20000010000 */
[----:B------:R-:W-:Y:S01]  /*14e0*/  FFMA.FTZ R10, R89, R163, R10 ;  /* 0x000000a3590a7223 */ /* 0x000fe2000001000a */
[----:B--2---:R-:W-:-:S05]  /*14f0*/  FADD.FTZ R160, R161, R160 ;  /* 0x000000a0a1a07221 */ /* 0x004fca0000010000 */
[----:B------:R-:W2:Y:S01]  /*1500*/  SHFL.DOWN PT, R163, R160, 0x8, 0x1f ;  /* 0x09001f00a0a37f89 */ /* 0x000ea200000e0000 */
[----:B-1----:R-:W-:-:S05]  /*1510*/  FADD.FTZ R162, R73, R162 ;  /* 0x000000a249a27221 */ /* 0x002fca0000010000 */
[----:B------:R-:W1:Y:S01]  /*1520*/  SHFL.DOWN PT, R165, R162, 0x4, 0x1f ;  /* 0x08801f00a2a57f89 */ /* 0x000e6200000e0000 */
[----:B--2---:R-:W-:-:S05]  /*1530*/  FADD.FTZ R163, R160, R163 ;  /* 0x000000a3a0a37221 */ /* 0x004fca0000010000 */
[----:B------:R-:W2:Y:S01]  /*1540*/  SHFL.DOWN PT, R72, R163, 0x4, 0x1f ;  /* 0x08801f00a3487f89 */ /* 0x000ea200000e0000 */
[----:B-1----:R-:W-:-:S05]  /*1550*/  FADD.FTZ R165, R162, R165 ;  /* 0x000000a5a2a57221 */ /* 0x002fca0000010000 */
[----:B------:R-:W1:Y:S01]  /*1560*/  SHFL.DOWN PT, R164, R165, 0x2, 0x1f ;  /* 0x08401f00a5a47f89 */ /* 0x000e6200000e0000 */
[----:B--2---:R-:W-:-:S05]  /*1570*/  FADD.FTZ R72, R163, R72 ;  /* 0x00000048a3487221 */ /* 0x004fca0000010000 */
[----:B------:R-:W2:Y:S01]  /*1580*/  SHFL.DOWN PT, R161, R72, 0x2, 0x1f ;  /* 0x08401f0048a17f89 */ /* 0x000ea200000e0000 */
[----:B------:R-:W-:Y:S01]  /*1590*/  LOP3.LUT P4, RZ, R18, 0x1f, RZ, 0xc0, !PT ;  /* 0x0000001f12ff7812 */ /* 0x000fe2000788c0ff */
[----:B-1----:R-:W-:-:S05]  /*15a0*/  FADD.FTZ R164, R165, R164 ;  /* 0x000000a4a5a47221 */ /* 0x002fca0000010000 */
[----:B------:R-:W1:Y:S01]  /*15b0*/  SHFL.DOWN PT, R73, R164, 0x1, 0x1f ;  /* 0x08201f00a4497f89 */ /* 0x000e6200000e0000 */
[----:B------:R-:W-:Y:S01]  /*15c0*/  PLOP3.LUT P0, PT, PT, PT, PT, 0x80, 0x8 ;  /* 0x000000000008781c */ /* 0x000fe20003f0f070 */
[----:B------:R-:W-:-:S05]  /*15d0*/  FADD.FTZ R9, R156, R9 ;  /* 0x000000099c097221 */ /* 0x000fca0000010000 */
[----:B------:R-:W-:Y:S01]  /*15e0*/  @!P4 PLOP3.LUT P0, PT, P3, PT, PT, 0x80, 0x8 ;  /* 0x000000000008c81c */ /* 0x000fe20001f0f070 */
[----:B------:R-:W-:Y:S01]  /*15f0*/  FFMA.FTZ R5, R148, R156, R5 ;  /* 0x0000009c94057223 */ /* 0x000fe20000010005 */
[----:B--2---:R-:W-:-:S05]  /*1600*/  FADD.FTZ R161, R72, R161 ;  /* 0x000000a148a17221 */ /* 0x004fca0000010000 */
[----:B------:R-:W2:Y:S01]  /*1610*/  SHFL.DOWN PT, R156, R161, 0x1, 0x1f ;  /* 0x08201f00a19c7f89 */ /* 0x000ea200000e0000 */
[----:B------:R-:W-:Y:S01]  /*1620*/  FADD.FTZ R15, R154, R15 ;  /* 0x0000000f9a0f7221 */ /* 0x000fe20000010000 */
[----:B------:R-:W-:Y:S01]  /*1630*/  FFMA.FTZ R11, R94, R154, R11 ;  /* 0x0000009a5e0b7223 */ /* 0x000fe2000001000b */
[----:B------:R-:W-:Y:S02]  /*1640*/  IADD3 R154, PT, PT, R152, 0x2020, RZ ;  /* 0x00002020989a7810 */ /* 0x000fe40007ffe0ff */
[----:B0-----:R-:W-:Y:S01]  /*1650*/  ISETP.NE.U32.AND P1, PT, RZ, UR28, PT ;  /* 0x0000001cff007c0c */ /* 0x001fe2000bf25070 */
[----:B-1----:R-:W-:Y:S01]  /*1660*/  FADD.FTZ R72, R164, R73 ;  /* 0x00000049a4487221 */ /* 0x002fe20000010000 */
[----:B------:R-:W-:Y:S02]  /*1670*/  @!P4 MOV R73, R154 ;  /* 0x0000009a0049c202 */ /* 0x000fe40000000f00 */
[----:B------:R-:W-:Y:S02]  /*1680*/  @!P0 IADD3 R73, PT, PT, R152, 0x2000, RZ ;  /* 0x0000200098498810 */ /* 0x000fe40007ffe0ff */
[----:B------:R-:W-:-:S02]  /*1690*/  ISETP.NE.AND.EX P0, PT, RZ, UR29, PT, P1 ;  /* 0x0000001dff007c0c */ /* 0x000fc4000bf05310 */
[----:B------:R-:W-:Y:S01]  /*16a0*/  @!P4 MOV R163, R73 ;  /* 0x0000004900a3c202 */ /* 0x000fe20000000f00 */
[----:B--2---:R-:W-:-:S10]  /*16b0*/  FADD.FTZ R73, R161, R156 ;  /* 0x0000009ca1497221 */ /* 0x004fd40000010000 */
[----:B------:R-:W0:Y:S01]  /*16c0*/  @P0 LDC.64 R160, c[0x0][0x3b8] ;  /* 0x0000ee00ffa00b82 */ /* 0x000e220000000a00 */
[----:B------:R-:W-:Y:S02]  /*16d0*/  @!P4 LEA R156, R142, R163, 0x3 ;  /* 0x000000a38e9cc211 */ /* 0x000fe400078e18ff */
[----:B------:R-:W-:-:S04]  /*16e0*/  ISETP.NE.U32.AND P1, PT, RZ, UR22, PT ;  /* 0x00000016ff007c0c */ /* 0x000fc8000bf25070 */
[----:B------:R-:W-:Y:S01]  /*16f0*/  ISETP.NE.AND.EX P1, PT, RZ, UR23, PT, P1 ;  /* 0x00000017ff007c0c */ /* 0x000fe2000bf25310 */
[----:B0-----:R-:W-:Y:S02]  /*1700*/  @P0 IMAD.WIDE.U32 R162, R143, 0x8, R160 ;  /* 0x000000088fa20825 */ /* 0x001fe400078e00a0 */
[----:B------:R-:W0:Y:S03]  /*1710*/  @P0 LDC.64 R160, c[0x0][0x3b8] ;  /* 0x0000ee00ffa00b82 */ /* 0x000e260000000a00 */
        /* <DEDUP_REMOVED lines=104> */
.L_x_1330:
        /* <DEDUP_REMOVED lines=58> */
.L_x_1329:
        /* <DEDUP_REMOVED lines=13> */
[----:B------:R-:W-:Y:S02]  /*2210*/  HADD2.F32 R72, -RZ, R59.H1_H1 ;  /* 0x3000003bff487230 */ /* 0x000fe40000004100 */
[----:B------:R-:W-:Y:S01]  /*2220*/  FADD.FTZ R157, R146, -R157 ;  /* 0x8000009d929d7221 */ /* 0x000fe20000010000 */
[--C-:B------:R-:W-:Y:S01]  /*2230*/  FFMA.FTZ R149, R149, UR17, R152.reuse ;  /* 0x0000001195957c23 */ /* 0x100fe20008010098 */
[----:B------:R-:W-:Y:S01]  /*2240*/  FFMA.FTZ R155, R155, UR17, R152 ;  /* 0x000000119b9b7c23 */ /* 0x000fe20008010098 */
[----:B------:R-:W-:Y:S01]  /*2250*/  FFMA.FTZ R74, R153, UR16, R0 ;  /* 0x00000010994a7c23 */ /* 0x000fe20008010000 */
[----:B------:R-:W-:Y:S01]  /*2260*/  FFMA.FTZ R78, R157, UR16, R72 ;  /* 0x000000109d4e7c23 */ /* 0x000fe20008010048 */
[----:B------:R-:W-:-:S02]  /*2270*/  HADD2.F32 R0, -RZ, R58.H0_H0 ;  /* 0x2000003aff007230 */ /* 0x000fc40000004100 */
[----:B------:R-:W-:Y:S01]  /*2280*/  FADD.FTZ R80, R80, -R149 ;  /* 0x8000009550507221 */ /* 0x000fe20000010000 */
[--C-:B------:R-:W-:Y:S02]  /*2290*/  HADD2.F32 R73, -RZ, R57.reuse.H0_H0 ;  /* 0x20000039ff497230 */ /* 0x100fe40000004100 */
[----:B------:R-:W-:Y:S01]  /*22a0*/  FADD.FTZ R155, R82, -R155 ;  /* 0x8000009b529b7221 */ /* 0x000fe20000010000 */
[----:B------:R-:W-:Y:S02]  /*22b0*/  HADD2.F32 R72, -RZ, R58.H1_H1 ;  /* 0x3000003aff487230 */ /* 0x000fe40000004100 */
[--C-:B------:R-:W-:Y:S01]  /*22c0*/  FFMA.FTZ R147, R147, UR17, R152.reuse ;  /* 0x0000001193937c23 */ /* 0x100fe20008010098 */
[----:B------:R-:W-:Y:S01]  /*22d0*/  FFMA.FTZ R151, R151, UR17, R152 ;  /* 0x0000001197977c23 */ /* 0x000fe20008010098 */
[----:B------:R-:W-:Y:S01]  /*22e0*/  FFMA.FTZ R77, R77, UR16, R0 ;  /* 0x000000104d4d7c23 */ /* 0x000fe20008010000 */
[----:B------:R-:W-:Y:S01]  /*22f0*/  FFMA.FTZ R80, R80, UR16, R73 ;  /* 0x0000001050507c23 */ /* 0x000fe20008010049 */
[----:B------:R-:W-:Y:S01]  /*2300*/  FFMA.FTZ R72, R155, UR16, R72 ;  /* 0x000000109b487c23 */ /* 0x000fe20008010048 */
[----:B------:R-:W-:-:S02]  /*2310*/  HADD2.F32 R75, -RZ, R57.H1_H1 ;  /* 0x30000039ff4b7230 */ /* 0x000fc40000004100 */
[----:B------:R-:W-:Y:S01]  /*2320*/  FADD.FTZ R76, R76, -R147 ;  /* 0x800000934c4c7221 */ /* 0x000fe20000010000 */
        /* <DEDUP_REMOVED lines=36> */
.L_x_1332:
        /* <DEDUP_REMOVED lines=66> */
.L_x_1328:
        /* <DEDUP_REMOVED lines=83> */
.L_x_1334:
        /* <DEDUP_REMOVED lines=79> */
.L_x_1333:
        /* <DEDUP_REMOVED lines=35> */
[----:B------:R-:W-:-:S02]  /*35e0*/  HADD2.F32 R78, -RZ, R57.H1_H1 ;  /* 0x30000039ff4e7230 */ /* 0x000fc40000004100 */
[----:B------:R-:W-:Y:S01]  /*35f0*/  FFMA.FTZ R70, R155, UR16, R70 ;  /* 0x000000109b467c23 */ /* 0x000fe20008010046 */
[----:B------:R-:W-:Y:S01]  /*3600*/  ISETP.GE.U32.AND.EX P2, PT, R163, 0x1000000, PT, P2 ;  /* 0x01000000a300780c */ /* 0x000fe20003f46120 */
[----:B------:R-:W-:Y:S01]  /*3610*/  FADD.FTZ R151, R144, -R151 ;  /* 0x8000009790977221 */ /* 0x000fe20000010000 */
[----:B------:R-:W-:Y:S01]  /*3620*/  FSEL R74, R73, RZ, P6 ;  /* 0x000000ff494a7208 */ /* 0x000fe20003000000 */
[----:B------:R-:W-:Y:S01]  /*3630*/  FMUL.FTZ R149, R149, UR8 ;  /* 0x0000000895957c20 */ /* 0x000fe20008410000 */
[C---:B------:R-:W-:Y:S01]  /*3640*/  LOP3.LUT P5, RZ, R159.reuse, 0xff0000, RZ, 0xc0, !PT ;  /* 0x00ff00009fff7812 */ /* 0x040fe200078ac0ff */
[----:B------:R-:W-:Y:S01]  /*3650*/  FFMA.FTZ R0, R0, UR17, R152 ;  /* 0x0000001100007c23 */ /* 0x000fe20008010098 */
[----:B------:R-:W-:Y:S01]  /*3660*/  ISETP.GE.U32.AND.EX P4, PT, R159, 0x1000000, PT, P4 ;  /* 0x010000009f00780c */ /* 0x000fe20003f86140 */
[----:B------:R-:W-:Y:S01]  /*3670*/  FMUL.FTZ R70, R70, UR8 ;  /* 0x0000000846467c20 */ /* 0x000fe20008410000 */
[----:B------:R-:W-:Y:S01]  /*3680*/  LOP3.LUT P6, RZ, R162, 0xff0000, RZ, 0xc0, !PT ;  /* 0x00ff0000a2ff7812 */ /* 0x000fe200078cc0ff */
[--C-:B------:R-:W-:Y:S01]  /*3690*/  HADD2.F32 R77, -RZ, R56.reuse.H0_H0 ;  /* 0x20000038ff4d7230 */ /* 0x100fe20000004100 */
[----:B------:R-:W-:Y:S01]  /*36a0*/  FSEL R68, R71, RZ, P2 ;  /* 0x000000ff47447208 */ /* 0x000fe20001000000 */
[----:B------:R-:W-:Y:S01]  /*36b0*/  FFMA.FTZ R151, R151, UR16, R78 ;  /* 0x0000001097977c23 */ /* 0x000fe2000801004e */
[----:B------:R-:W-:Y:S01]  /*36c0*/  FSEL R72, R153, RZ, P5 ;  /* 0x000000ff99487208 */ /* 0x000fe20002800000 */
[----:B------:R-:W-:Y:S01]  /*36d0*/  FADD.FTZ R0, R145, -R0 ;  /* 0x8000000091007221 */ /* 0x000fe20000010000 */
[----:B------:R-:W-:Y:S01]  /*36e0*/  LOP3.LUT P2, RZ, R163, 0xff00, RZ, 0xc0, !PT ;  /* 0x0000ff00a3ff7812 */ /* 0x000fe2000784c0ff */
[----:B------:R-:W-:Y:S01]  /*36f0*/  HADD2.F32 R76, -RZ, R56.H1_H1 ;  /* 0x30000038ff4c7230 */ /* 0x000fe20000004100 */
[----:B------:R-:W-:Y:S01]  /*3700*/  FSEL R71, R71, RZ, P4 ;  /* 0x000000ff47477208 */ /* 0x000fe20002000000 */
[----:B------:R-:W-:Y:S01]  /*3710*/  FFMA.FTZ R77, R0, UR16, R77 ;  /* 0x00000010004d7c23 */ /* 0x000fe2000801004d */
[----:B------:R-:W-:Y:S01]  /*3720*/  FSEL R78, R149, RZ, P6 ;  /* 0x000000ff954e7208 */ /* 0x000fe20003000000 */
[----:B------:R-:W-:Y:S01]  /*3730*/  FMUL.FTZ R151, R151, UR8 ;  /* 0x0000000897977c20 */ /* 0x000fe20008410000 */
[----:B------:R-:W-:Y:S01]  /*3740*/  LOP3.LUT P5, RZ, R159, 0xff, RZ, 0xc0, !PT ;  /* 0x000000ff9fff7812 */ /* 0x000fe200078ac0ff */
[----:B------:R-:W-:Y:S01]  /*3750*/  FFMA.FTZ R76, R147, UR16, R76 ;  /* 0x00000010934c7c23 */ /* 0x000fe2000801004c */
[----:B------:R-:W-:-:S02]  /*3760*/  LOP3.LUT P4, RZ, R159, 0xff00, RZ, 0xc0, !PT ;  /* 0x0000ff009fff7812 */ /* 0x000fc4000788c0ff */
[----:B------:R-:W-:Y:S01]  /*3770*/  LOP3.LUT P6, RZ, R158, 0xff0000, RZ, 0xc0, !PT ;  /* 0x00ff00009eff7812 */ /* 0x000fe200078cc0ff */
[----:B------:R-:W-:Y:S01]  /*3780*/  FMUL.FTZ R76, R76, UR8 ;  /* 0x000000084c4c7c20 */ /* 0x000fe20008410000 */
[C---:B------:R-:W-:Y:S02]  /*3790*/  FSEL R69, R70.reuse, RZ, P2 ;  /* 0x000000ff46457208 */ /* 0x040fe40001000000 */
[----:B------:R-:W-:Y:S02]  /*37a0*/  FSEL R73, R73, RZ, P5 ;  /* 0x000000ff49497208 */ /* 0x000fe40002800000 */
[----:B------:R-:W-:Y:S02]  /*37b0*/  FSEL R70, R70, RZ, P4 ;  /* 0x000000ff46467208 */ /* 0x000fe40002000000 */
[----:B------:R-:W-:Y:S02]  /*37c0*/  FSEL R0, R149, RZ, P6 ;  /* 0x000000ff95007208 */ /* 0x000fe40003000000 */
[----:B------:R-:W-:-:S02]  /*37d0*/  LOP3.LUT P6, RZ, R158, 0xff000000, RZ, 0xc0, !PT ;  /* 0xff0000009eff7812 */ /* 0x000fc400078cc0ff */
[----:B------:R-:W-:Y:S02]  /*37e0*/  LOP3.LUT P5, RZ, R162, 0xff000000, RZ, 0xc0, !PT ;  /* 0xff000000a2ff7812 */ /* 0x000fe400078ac0ff */
[----:B------:R-:W-:Y:S01]  /*37f0*/  F2FP.F16.F32.PACK_AB R71, R71, R72 ;  /* 0x000000484747723e */ /* 0x000fe200000000ff */
[----:B------:R-:W-:Y:S01]  /*3800*/  FMUL.FTZ R72, R77, UR8 ;  /* 0x000000084d487c20 */ /* 0x000fe20008410000 */
[----:B------:R-:W-:Y:S02]  /*3810*/  F2FP.F16.F32.PACK_AB R70, R70, R73 ;  /* 0x000000494646723e */ /* 0x000fe400000000ff */
[C---:B------:R-:W-:Y:S02]  /*3820*/  FSEL R73, R151.reuse, RZ, P6 ;  /* 0x000000ff97497208 */ /* 0x040fe40003000000 */
[----:B------:R-:W-:Y:S02]  /*3830*/  FSEL R145, R151, RZ, P5 ;  /* 0x000000ff97917208 */ /* 0x000fe40002800000 */
[----:B------:R-:W-:-:S02]  /*3840*/  LOP3.LUT P6, RZ, R158, 0xff, RZ, 0xc0, !PT ;  /* 0x000000ff9eff7812 */ /* 0x000fc400078cc0ff */
[C---:B------:R-:W-:Y:S02]  /*3850*/  LOP3.LUT P2, RZ, R162.reuse, 0xff00, RZ, 0xc0, !PT ;  /* 0x0000ff00a2ff7812 */ /* 0x040fe4000784c0ff */
[----:B------:R-:W-:Y:S02]  /*3860*/  LOP3.LUT P4, RZ, R162, 0xff, RZ, 0xc0, !PT ;  /* 0x000000ffa2ff7812 */ /* 0x000fe4000788c0ff */
        /* <DEDUP_REMOVED lines=12> */
.L_x_1335:
        /* <DEDUP_REMOVED lines=25> */
[----:B------:R-:W-:Y:S01]  /*3ac0*/  FMUL.FTZ R71, R67, UR8 ;  /* 0x0000000843477c20 */ /* 0x000fe20008410000 */
[----:B------:R-:W-:-:S02]  /*3ad0*/  HADD2.F32 R77, -RZ, R56.H0_H0 ;  /* 0x20000038ff4d7230 */ /* 0x000fc40000004100 */
[----:B------:R-:W-:Y:S01]  /*3ae0*/  FFMA.FTZ R66, R66, UR16, R69 ;  /* 0x0000001042427c23 */ /* 0x000fe20008010045 */
[----:B------:R-:W-:Y:S01]  /*3af0*/  FSEL R64, R68, RZ, P6 ;  /* 0x000000ff44407208 */ /* 0x000fe20003000000 */
[----:B------:R-:W-:Y:S01]  /*3b00*/  FMUL.FTZ R73, R65, UR8 ;  /* 0x0000000841497c20 */ /* 0x000fe20008410000 */
[----:B------:R-:W-:Y:S01]  /*3b10*/  ISETP.GE.U32.AND.EX P2, PT, R163, 0x1000000, PT, P2 ;  /* 0x01000000a300780c */ /* 0x000fe20003f46120 */
[----:B------:R-:W-:Y:S01]  /*3b20*/  FFMA.FTZ R151, R151, UR17, R152 ;  /* 0x0000001197977c23 */ /* 0x000fe20008010098 */
        /* <DEDUP_REMOVED lines=8> */
[----:B------:R-:W-:Y:S01]  /*3bb0*/  FADD.FTZ R151, R144, -R151 ;  /* 0x8000009790977221 */ /* 0x000fe20000010000 */
        /* <DEDUP_REMOVED lines=45> */
.L_x_1331:
        /* <DEDUP_REMOVED lines=42> */
[C---:B------:R-:W-:Y:S01]  /*4130*/  FSEL R75, R0.reuse, RZ, P6 ;  /* 0x000000ff004b7208 */ /* 0x040fe20003000000 */
        /* <DEDUP_REMOVED lines=27> */
[----:B------:R-:W-:Y:S01]  /*42f0*/  F2FP.F16.F32.PACK_AB R71, R73, R72 ;  /* 0x000000484947723e */ /* 0x000fe200000000ff */
[----:B------:R-:W-:Y:S01]  /*4300*/  FFMA.FTZ R87, R87, UR16, R0 ;  /* 0x0000001057577c23 */ /* 0x000fe20008010000 */
[----:B------:R-:W-:-:S02]  /*4310*/  F2FP.F16.F32.PACK_AB R75, R78, R75 ;  /* 0x0000004b4e4b723e */ /* 0x000fc400000000ff */
[----:B------:R-:W-:Y:S01]  /*4320*/  FSEL R73, R64, RZ, P6 ;  /* 0x000000ff40497208 */ /* 0x000fe20003000000 */
[----:B------:R-:W-:Y:S01]  /*4330*/  FMUL.FTZ R0, R87, UR8 ;  /* 0x0000000857007c20 */ /* 0x000fe20008410000 */
[----:B------:R-:W-:Y:S02]  /*4340*/  LOP3.LUT P6, RZ, R110, 0xff0000, RZ, 0xc0, !PT ;  /* 0x00ff00006eff7812 */ /* 0x000fe400078cc0ff */
[C---:B------:R-:W-:Y:S01]  /*4350*/  F2FP.F16.F32.PACK_AB R65, R68.reuse, R85 ;  /* 0x000000554441723e */ /* 0x040fe200000000ff */
[----:B------:R-:W-:Y:S01]  /*4360*/  FMUL.FTZ R68, R68, UR8 ;  /* 0x0000000844447c20 */ /* 0x000fe20008410000 */
[----:B------:R-:W-:Y:S02]  /*4370*/  FSEL R78, R64, RZ, P6 ;  /* 0x000000ff404e7208 */ /* 0x000fe40003000000 */
[----:B------:R-:W-:Y:S02]  /*4380*/  LOP3.LUT P5, RZ, R160, 0xff000000, RZ, 0xc0, !PT ;  /* 0xff000000a0ff7812 */ /* 0x000fe400078ac0ff */
[----:B------:R-:W-:-:S02]  /*4390*/  LOP3.LUT P6, RZ, R110, 0xff000000, RZ, 0xc0, !PT ;  /* 0xff0000006eff7812 */ /* 0x000fc400078cc0ff */
        /* <DEDUP_REMOVED lines=20> */
.L_x_1338:
[--C-:B------:R-:W-:Y:S01]  /*44e0*/  FFMA.FTZ R148, R148, UR17, R152.reuse ;  /* 0x0000001194947c23 */ /* 0x100fe20008010098 */
[----:B0-----:R-:W-:Y:S01]  /*44f0*/  FFMA.FTZ R69, R94, UR17, R152 ;  /* 0x000000115e457c23 */ /* 0x001fe20008010098 */
[--C-:B------:R-:W-:Y:S01]  /*4500*/  HADD2.F32 R71, -RZ, R63.reuse.H1_H1 ;  /* 0x3000003fff477230 */ /* 0x100fe20000004100 */
[----:B------:R-:W-:Y:S01]  /*4510*/  ISETP.GE.U32.AND P1, PT, R160, RZ, PT ;  /* 0x000000ffa000720c */ /* 0x000fe20003f26070 */
[----:B------:R-:W-:Y:S01]  /*4520*/  FADD.FTZ R148, R95, -R148 ;  /* 0x800000945f947221 */ /* 0x000fe20000010000 */
[--C-:B------:R-:W-:Y:S02]  /*4530*/  HADD2.F32 R68, -RZ, R62.reuse.H1_H1 ;  /* 0x3000003eff447230 */ /* 0x100fe40000004100 */
[----:B------:R-:W-:Y:S01]  /*4540*/  FADD.FTZ R69, R90, -R69 ;  /* 0x800000455a457221 */ /* 0x000fe20000010000 */
[----:B------:R-:W-:Y:S01]  /*4550*/  ISETP.GE.U32.AND P4, PT, R110, RZ, PT ;  /* 0x000000ff6e00720c */ /* 0x000fe20003f86070 */
[----:B------:R-:W-:Y:S01]  /*4560*/  FFMA.FTZ R71, R148, UR16, R71 ;  /* 0x0000001094477c23 */ /* 0x000fe20008010047 */
[----:B------:R-:W-:Y:S01]  /*4570*/  FFMA.FTZ R91, R91, UR17, R152 ;  /* 0x000000115b5b7c23 */ /* 0x000fe20008010098 */
[----:B------:R-:W-:Y:S01]  /*4580*/  FFMA.FTZ R68, R69, UR16, R68 ;  /* 0x0000001045447c23 */ /* 0x000fe20008010044 */
[----:B------:R-:W-:Y:S01]  /*4590*/  FFMA.FTZ R89, R89, UR17, R152 ;  /* 0x0000001159597c23 */ /* 0x000fe20008010098 */
[----:B------:R-:W-:Y:S01]  /*45a0*/  FMUL.FTZ R69, R71, UR8 ;  /* 0x0000000847457c20 */ /* 0x000fe20008410000 */
[----:B------:R-:W-:Y:S01]  /*45b0*/  HADD2.F32 R70, -RZ, R63.H0_H0 ;  /* 0x2000003fff467230 */ /* 0x000fe20000004100 */
[----:B------:R-:W-:Y:S01]  /*45c0*/  ISETP.GE.U32.AND.EX P1, PT, R161, 0x1000000, PT, P1 ;  /* 0x01000000a100780c */ /* 0x000fe20003f26110 */
[----:B------:R-:W-:Y:S01]  /*45d0*/  FADD.FTZ R91, R150, -R91 ;  /* 0x8000005b965b7221 */ /* 0x000fe20000010000 */
[----:B------:R-:W-:Y:S01]  /*45e0*/  ISETP.GE.U32.AND.EX P4, PT, R111, 0x1000000, PT, P4 ;  /* 0x010000006f00780c */ /* 0x000fe20003f86140 */
[----:B------:R-:W-:-:S02]  /*45f0*/  HADD2.F32 R0, -RZ, R62.H0_H0 ;  /* 0x2000003eff007230 */ /* 0x000fc40000004100 */
[----:B------:R-:W-:Y:S01]  /*4600*/  FADD.FTZ R89, R88, -R89 ;  /* 0x8000005958597221 */ /* 0x000fe20000010000 */
[C---:B------:R-:W-:Y:S01]  /*4610*/  FSEL R80, R69.reuse, RZ, P1 ;  /* 0x000000ff45507208 */ /* 0x040fe20000800000 */
[----:B------:R-:W-:Y:S01]  /*4620*/  FMUL.FTZ R68, R68, UR8 ;  /* 0x0000000844447c20 */ /* 0x000fe20008410000 */
[----:B------:R-:W-:Y:S01]  /*4630*/  FSEL R72, R69, RZ, P4 ;  /* 0x000000ff45487208 */ /* 0x000fe20002000000 */
[----:B------:R-:W-:Y:S01]  /*4640*/  FFMA.FTZ R70, R91, UR16, R70 ;  /* 0x000000105b467c23 */ /* 0x000fe20008010046 */
[----:B------:R-:W-:Y:S01]  /*4650*/  LOP3.LUT P1, RZ, R161, 0xff00, RZ, 0xc0, !PT ;  /* 0x0000ff00a1ff7812 */ /* 0x000fe2000782c0ff */
[----:B------:R-:W-:Y:S01]  /*4660*/  FFMA.FTZ R85, R85, UR17, R152 ;  /* 0x0000001155557c23 */ /* 0x000fe20008010098 */
[----:B------:R-:W-:Y:S01]  /*4670*/  LOP3.LUT P4, RZ, R111, 0xff00, RZ, 0xc0, !PT ;  /* 0x0000ff006fff7812 */ /* 0x000fe2000788c0ff */
[----:B------:R-:W-:Y:S01]  /*4680*/  FFMA.FTZ R0, R89, UR16, R0 ;  /* 0x0000001059007c23 */ /* 0x000fe20008010000 */
[----:B------:R-:W-:Y:S01]  /*4690*/  FMUL.FTZ R70, R70, UR8 ;  /* 0x0000000846467c20 */ /* 0x000fe20008410000 */
[----:B------:R-:W-:Y:S01]  /*46a0*/  FSEL R81, R68, RZ, P1 ;  /* 0x000000ff44517208 */ /* 0x000fe20000800000 */
[----:B------:R-:W-:Y:S01]  /*46b0*/  FADD.FTZ R85, R84, -R85 ;  /* 0x8000005554557221 */ /* 0x000fe20000010000 */
[----:B------:R-:W-:Y:S01]  /*46c0*/  FSEL R89, R68, RZ, P4 ;  /* 0x000000ff44597208 */ /* 0x000fe20002000000 */
[--C-:B------:R-:W-:Y:S01]  /*46d0*/  HADD2.F32 R68, -RZ, R61.reuse.H0_H0 ;  /* 0x2000003dff447230 */ /* 0x100fe20000004100 */
[----:B------:R-:W-:Y:S01]  /*46e0*/  LOP3.LUT P6, RZ, R161, 0xff0000, RZ, 0xc0, !PT ;  /* 0x00ff0000a1ff7812 */ /* 0x000fe200078cc0ff */
[----:B------:R-:W-:Y:S01]  /*46f0*/  FMUL.FTZ R0, R0, UR8 ;  /* 0x0000000800007c20 */ /* 0x000fe20008410000 */
[----:B------:R-:W-:Y:S01]  /*4700*/  LOP3.LUT P5, RZ, R111, 0xff0000, RZ, 0xc0, !PT ;  /* 0x00ff00006fff7812 */ /* 0x000fe200078ac0ff */
[----:B------:R-:W-:Y:S01]  /*4710*/  FFMA.FTZ R93, R93, UR17, R152 ;  /* 0x000000115d5d7c23 */ /* 0x000fe20008010098 */
[C---:B------:R-:W-:Y:S01]  /*4720*/  FSEL R75, R70.reuse, RZ, P6 ;  /* 0x000000ff464b7208 */ /* 0x040fe20003000000 */
[----:B------:R-:W-:Y:S01]  /*4730*/  FFMA.FTZ R85, R85, UR16, R68 ;  /* 0x0000001055557c23 */ /* 0x000fe20008010044 */
[----:B------:R-:W-:Y:S01]  /*4740*/  FSEL R71, R70, RZ, P5 ;  /* 0x000000ff46477208 */ /* 0x000fe20002800000 */
[----:B------:R-:W-:Y:S01]  /*4750*/  HADD2.F32 R70, -RZ, R61.H1_H1 ;  /* 0x3000003dff467230 */ /* 0x000fe20000004100 */
[----:B------:R-:W-:Y:S01]  /*4760*/  LOP3.LUT P6, RZ, R161, 0xff, RZ, 0xc0, !PT ;  /* 0x000000ffa1ff7812 */ /* 0x000fe200078cc0ff */
[----:B------:R-:W-:Y:S01]  /*4770*/  FMUL.FTZ R85, R85, UR8 ;  /* 0x0000000855557c20 */ /* 0x000fe20008410000 */
[----:B------:R-:W-:Y:S01]  /*4780*/  LOP3.LUT P5, RZ, R111, 0xff, RZ, 0xc0, !PT ;  /* 0x000000ff6fff7812 */ /* 0x000fe200078ac0ff */
[----:B------:R-:W-:Y:S01]  /*4790*/  FADD.FTZ R93, R92, -R93 ;  /* 0x8000005d5c5d7221 */ /* 0x000fe20000010000 */
[C---:B------:R-:W-:Y:S01]  /*47a0*/  FSEL R74, R0.reuse, RZ, P6 ;  /* 0x000000ff004a7208 */ /* 0x040fe20003000000 */
[--C-:B------:R-:W-:Y:S01]  /*47b0*/  FFMA.FTZ R87, R87, UR17, R152.reuse ;  /* 0x0000001157577c23 */ /* 0x100fe20008010098 */
[----:B------:R-:W-:Y:S01]  /*47c0*/  FSEL R78, R0, RZ, P5 ;  /* 0x000000ff004e7208 */ /* 0x000fe20002800000 */
[----:B------:R-:W-:Y:S01]  /*47d0*/  FFMA.FTZ R0, R83, UR17, R152 ;  /* 0x0000001153007c23 */ /* 0x000fe20008010098 */
[----:B------:R-:W-:Y:S01]  /*47e0*/  LOP3.LUT P6, RZ, R160, 0xff0000, RZ, 0xc0, !PT ;  /* 0x00ff0000a0ff7812 */ /* 0x000fe200078cc0ff */
[----:B------:R-:W-:-:S02]  /*47f0*/  HADD2.F32 R69, -RZ, R60.H0_H0 ;  /* 0x2000003cff457230 */ /* 0x000fc40000004100 */
[----:B------:R-:W-:Y:S01]  /*4800*/  FFMA.FTZ R70, R93, UR16, R70 ;  /* 0x000000105d467c23 */ /* 0x000fe20008010046 */
[----:B------:R-:W-:Y:S01]  /*4810*/  FADD.FTZ R0, R79, -R0 ;  /* 0x800000004f007221 */ /* 0x000fe20000010000 */
[----:B------:R-:W-:Y:S01]  /*4820*/  HADD2.F32 R68, -RZ, R60.H1_H1 ;  /* 0x3000003cff447230 */ /* 0x000fe20000004100 */
[----:B------:R-:W-:Y:S01]  /*4830*/  FSEL R73, R85, RZ, P6 ;  /* 0x000000ff55497208 */ /* 0x000fe20003000000 */
[----:B------:R-:W-:Y:S01]  /*4840*/  FADD.FTZ R87, R86, -R87 ;  /* 0x8000005756577221 */ /* 0x000fe20000010000 */
[----:B------:R-:W-:Y:S01]  /*4850*/  LOP3.LUT P6, RZ, R110, 0xff0000, RZ, 0xc0, !PT ;  /* 0x00ff00006eff7812 */ /* 0x000fe200078cc0ff */
[----:B------:R-:W-:Y:S01]  /*4860*/  FFMA.FTZ R0, R0, UR16, R69 ;  /* 0x0000001000007c23 */ /* 0x000fe20008010045 */
[----:B------:R-:W-:Y:S01]  /*4870*/  F2FP.F16.F32.PACK_AB R71, R72, R71 ;  /* 0x000000474847723e */ /* 0x000fe200000000ff */
[----:B------:R-:W-:Y:S01]  /*4880*/  FMUL.FTZ R72, R70, UR8 ;  /* 0x0000000846487c20 */ /* 0x000fe20008410000 */
[----:B------:R-:W-:Y:S01]  /*4890*/  LOP3.LUT P5, RZ, R160, 0xff000000, RZ, 0xc0, !PT ;  /* 0xff000000a0ff7812 */ /* 0x000fe200078ac0ff */
[----:B------:R-:W-:Y:S01]  /*48a0*/  FFMA.FTZ R68, R87, UR16, R68 ;  /* 0x0000001057447c23 */ /* 0x000fe20008010044 */
[----:B------:R-:W-:Y:S01]  /*48b0*/  FSEL R69, R85, RZ, P6 ;  /* 0x000000ff55457208 */ /* 0x000fe20003000000 */
[----:B------:R-:W-:Y:S01]  /*48c0*/  FMUL.FTZ R0, R0, UR8 ;  /* 0x0000000800007c20 */ /* 0x000fe20008410000 */
[----:B------:R-:W-:Y:S01]  /*48d0*/  LOP3.LUT P6, RZ, R110, 0xff000000, RZ, 0xc0, !PT ;  /* 0xff0000006eff7812 */ /* 0x000fe200078cc0ff */
[----:B------:R-:W-:Y:S01]  /*48e0*/  FMUL.FTZ R68, R68, UR8 ;  /* 0x0000000844447c20 */ /* 0x000fe20008410000 */
[----:B------:R-:W-:-:S02]  /*48f0*/  F2FP.F16.F32.PACK_AB R70, R89, R78 ;  /* 0x0000004e5946723e */ /* 0x000fc400000000ff */
[----:B------:R-:W-:Y:S02]  /*4900*/  F2FP.F16.F32.PACK_AB R75, R80, R75 ;  /* 0x0000004b504b723e */ /* 0x000fe400000000ff */
[----:B------:R-:W-:Y:S02]  /*4910*/  FSEL R78, R72, RZ, P5 ;  /* 0x000000ff484e7208 */ /* 0x000fe40002800000 */
[----:B------:R-:W-:Y:S02]  /*4920*/  LOP3.LUT P1, RZ, R160, 0xff00, RZ, 0xc0, !PT ;  /* 0x0000ff00a0ff7812 */ /* 0x000fe4000782c0ff */
[----:B------:R-:W-:Y:S02]  /*4930*/  LOP3.LUT P5, RZ, R110, 0xff00, RZ, 0xc0, !PT ;  /* 0x0000ff006eff7812 */ /* 0x000fe400078ac0ff */
[----:B------:R-:W-:Y:S02]  /*4940*/  FSEL R80, R72, RZ, P6 ;  /* 0x000000ff48507208 */ /* 0x000fe40003000000 */
        /* <DEDUP_REMOVED lines=10> */
[----:B------:R-:W-:Y:S01]  /*49f0*/  F2FP.F16.F32.PACK_AB R72, R79, R72 ;  /* 0x000000484f48723e */ /* 0x000fe200000000ff */
[----:B------:R-:W-:Y:S06]  /*4a00*/  BRA `(.L_x_1339) ;  /* 0x0000001800347947 */ /* 0x000fec0003800000 */
.L_x_1337:
        /* <DEDUP_REMOVED lines=23> */
[C---:B------:R-:W-:Y:S01]  /*4b80*/  FSEL R75, R0.reuse, RZ, P6 ;  /* 0x000000ff004b7208 */ /* 0x040fe20003000000 */
        /* <DEDUP_REMOVED lines=23> */
[----:B------:R-:W-:Y:S02]  /*4d00*/  F2FP.F16.F32.PACK_AB R70, R73, R70 ;  /* 0x000000464946723e */ /* 0x000fe400000000ff */
[----:B------:R-:W-:-:S02]  /*4d10*/  FSEL R73, R64, RZ, P6 ;  /* 0x000000ff40497208 */ /* 0x000fc40003000000 */
[----:B------:R-:W-:Y:S02]  /*4d20*/  LOP3.LUT P6, RZ, R110, 0xff0000, RZ, 0xc0, !PT ;  /* 0x00ff00006eff7812 */ /* 0x000fe400078cc0ff */
[----:B------:R-:W-:Y:S01]  /*4d30*/  F2FP.F16.F32.PACK_AB R75, R72, R75 ;  /* 0x0000004b484b723e */ /* 0x000fe200000000ff */
[C---:B------:R-:W-:Y:S01]  /*4d40*/  FMUL.FTZ R72, R0.reuse, UR8 ;  /* 0x0000000800487c20 */ /* 0x040fe20008410000 */
[----:B------:R-:W-:Y:S01]  /*4d50*/  F2FP.F16.F32.PACK_AB R66, R69, R66 ;  /* 0x000000424542723e */ /* 0x000fe200000000ff */
[----:B------:R-:W-:Y:S01]  /*4d60*/  FMUL.FTZ R69, R87, UR16 ;  /* 0x0000001057457c20 */ /* 0x000fe20008410000 */
[----:B------:R-:W-:Y:S01]  /*4d70*/  F2FP.F16.F32.PACK_AB R65, R0, R65 ;  /* 0x000000410041723e */ /* 0x000fe200000000ff */
[----:B------:R-:W-:Y:S01]  /*4d80*/  FMUL.FTZ R0, R152, UR16 ;  /* 0x0000001098007c20 */ /* 0x000fe20008410000 */
[----:B------:R-:W-:Y:S02]  /*4d90*/  F2FP.F16.F32.PACK_AB R71, R78, R71 ;  /* 0x000000474e47723e */ /* 0x000fe400000000ff */
[----:B------:R-:W-:-:S02]  /*4da0*/  LOP3.LUT P5, RZ, R160, 0xff000000, RZ, 0xc0, !PT ;  /* 0xff000000a0ff7812 */ /* 0x000fc400078ac0ff */
        /* <DEDUP_REMOVED lines=22> */
.L_x_1340:
        /* <DEDUP_REMOVED lines=9> */
[--C-:B------:R-:W-:Y:S01]  /*4fa0*/  FFMA.FTZ R85, R85, UR17, R152.reuse ;  /* 0x0000001155557c23 */ /* 0x100fe20008010098 */
[----:B------:R-:W-:Y:S01]  /*4fb0*/  FMUL.FTZ R91, R91, UR16 ;  /* 0x000000105b5b7c20 */ /* 0x000fe20008410000 */
[----:B------:R-:W-:Y:S01]  /*4fc0*/  FADD.FTZ R69, R90, -R69 ;  /* 0x800000455a457221 */ /* 0x000fe20000010000 */
[----:B------:R-:W-:Y:S01]  /*4fd0*/  FMUL.FTZ R148, R148, UR8 ;  /* 0x0000000894947c20 */ /* 0x000fe20008410000 */
[----:B------:R-:W-:Y:S01]  /*4fe0*/  ISETP.GE.U32.AND.EX P5, PT, R161, 0x1000000, PT, P1 ;  /* 0x01000000a100780c */ /* 0x000fe20003fa6110 */
[----:B------:R-:W-:Y:S01]  /*4ff0*/  FMUL.FTZ R89, R89, UR16 ;  /* 0x0000001059597c20 */ /* 0x000fe20008410000 */
[----:B------:R-:W-:Y:S01]  /*5000*/  FADD.FTZ R85, R84, -R85 ;  /* 0x8000005554557221 */ /* 0x000fe20000010000 */
[----:B------:R-:W-:Y:S01]  /*5010*/  ISETP.GE.U32.AND P1, PT, R110, RZ, PT ;  /* 0x000000ff6e00720c */ /* 0x000fe20003f26070 */
[----:B------:R-:W-:Y:S01]  /*5020*/  FMUL.FTZ R91, R91, UR8 ;  /* 0x000000085b5b7c20 */ /* 0x000fe20008410000 */
[----:B------:R-:W-:Y:S01]  /*5030*/  LOP3.LUT P6, RZ, R111, 0xff0000, RZ, 0xc0, !PT ;  /* 0x00ff00006fff7812 */ /* 0x000fe200078cc0ff */
[----:B------:R-:W-:Y:S01]  /*5040*/  FMUL.FTZ R69, R69, UR16 ;  /* 0x0000001045457c20 */ /* 0x000fe20008410000 */
[----:B------:R-:W-:Y:S01]  /*5050*/  FSEL R0, R148, RZ, P5 ;  /* 0x000000ff94007208 */ /* 0x000fe20002800000 */
[----:B------:R-:W-:Y:S01]  /*5060*/  FMUL.FTZ R89, R89, UR8 ;  /* 0x0000000859597c20 */ /* 0x000fe20008410000 */
[----:B------:R-:W-:Y:S01]  /*5070*/  LOP3.LUT P4, RZ, R161, 0xff0000, RZ, 0xc0, !PT ;  /* 0x00ff0000a1ff7812 */ /* 0x000fe2000788c0ff */
[----:B------:R-:W-:Y:S01]  /*5080*/  FMUL.FTZ R85, R85, UR16 ;  /* 0x0000001055557c20 */ /* 0x000fe20008410000 */
[----:B------:R-:W-:Y:S01]  /*5090*/  LOP3.LUT P5, RZ, R161, 0xff, RZ, 0xc0, !PT ;  /* 0x000000ffa1ff7812 */ /* 0x000fe200078ac0ff */
[--C-:B------:R-:W-:Y:S01]  /*50a0*/  FFMA.FTZ R93, R93, UR17, R152.reuse ;  /* 0x000000115d5d7c23 */ /* 0x100fe20008010098 */
[----:B------:R-:W-:Y:S01]  /*50b0*/  ISETP.GE.U32.AND.EX P1, PT, R111, 0x1000000, PT, P1 ;  /* 0x010000006f00780c */ /* 0x000fe20003f26110 */
[----:B------:R-:W-:Y:S01]  /*50c0*/  FMUL.FTZ R69, R69, UR8 ;  /* 0x0000000845457c20 */ /* 0x000fe20008410000 */
[----:B------:R-:W-:Y:S01]  /*50d0*/  FSEL R71, R91, RZ, P6 ;  /* 0x000000ff5b477208 */ /* 0x000fe20003000000 */
[----:B------:R-:W-:Y:S01]  /*50e0*/  FMUL.FTZ R85, R85, UR8 ;  /* 0x0000000855557c20 */ /* 0x000fe20008410000 */
[----:B------:R-:W-:Y:S01]  /*50f0*/  FSEL R75, R91, RZ, P4 ;  /* 0x000000ff5b4b7208 */ /* 0x000fe20002000000 */
[--C-:B------:R-:W-:Y:S01]  /*5100*/  FFMA.FTZ R87, R87, UR17, R152.reuse ;  /* 0x0000001157577c23 */ /* 0x100fe20008010098 */
[----:B------:R-:W-:Y:S01]  /*5110*/  LOP3.LUT P6, RZ, R161, 0xff00, RZ, 0xc0, !PT ;  /* 0x0000ff00a1ff7812 */ /* 0x000fe200078cc0ff */
[----:B------:R-:W-:Y:S01]  /*5120*/  FADD.FTZ R93, R92, -R93 ;  /* 0x8000005d5c5d7221 */ /* 0x000fe20000010000 */
[----:B------:R-:W-:Y:S01]  /*5130*/  FSEL R148, R148, RZ, P1 ;  /* 0x000000ff94947208 */ /* 0x000fe20000800000 */
[----:B------:R-:W-:Y:S01]  /*5140*/  FFMA.FTZ R152, R83, UR17, R152 ;  /* 0x0000001153987c23 */ /* 0x000fe20008010098 */
[----:B------:R-:W-:Y:S01]  /*5150*/  FSEL R74, R89, RZ, P5 ;  /* 0x000000ff594a7208 */ /* 0x000fe20002800000 */
[----:B------:R-:W-:Y:S01]  /*5160*/  FADD.FTZ R87, R86, -R87 ;  /* 0x8000005756577221 */ /* 0x000fe20000010000 */
[----:B------:R-:W-:Y:S01]  /*5170*/  LOP3.LUT P4, RZ, R111, 0xff, RZ, 0xc0, !PT ;  /* 0x000000ff6fff7812 */ /* 0x000fe2000788c0ff */
[----:B------:R-:W-:Y:S01]  /*5180*/  FMUL.FTZ R93, R93, UR16 ;  /* 0x000000105d5d7c20 */ /* 0x000fe20008410000 */
        /* <DEDUP_REMOVED lines=13> */
[----:B------:R-:W-:Y:S02]  /*5260*/  F2FP.F16.F32.PACK_AB R70, R69, R70 ;  /* 0x000000464546723e */ /* 0x000fe400000000ff */
[----:B------:R-:W-:Y:S02]  /*5270*/  FSEL R69, R85, RZ, P5 ;  /* 0x000000ff55457208 */ /* 0x000fe40002800000 */
[----:B------:R-:W-:Y:S02]  /*5280*/  LOP3.LUT P4, RZ, R160, 0xff000000, RZ, 0xc0, !PT ;  /* 0xff000000a0ff7812 */ /* 0x000fe4000788c0ff */
[----:B------:R-:W-:Y:S02]  /*5290*/  LOP3.LUT P5, RZ, R110, 0xff000000, RZ, 0xc0, !PT ;  /* 0xff0000006eff7812 */ /* 0x000fe400078ac0ff */
[----:B------:R-:W-:Y:S02]  /*52a0*/  F2FP.F16.F32.PACK_AB R75, R0, R75 ;  /* 0x0000004b004b723e */ /* 0x000fe400000000ff */
[----:B------:R-:W-:-:S02]  /*52b0*/  LOP3.LUT P6, RZ, R160, 0xff00, RZ, 0xc0, !PT ;  /* 0x0000ff00a0ff7812 */ /* 0x000fc400078cc0ff */
[C---:B------:R-:W-:Y:S02]  /*52c0*/  FSEL R0, R93.reuse, RZ, P4 ;  /* 0x000000ff5d007208 */ /* 0x040fe40002000000 */
[----:B------:R-:W-:Y:S02]  /*52d0*/  FSEL R78, R93, RZ, P5 ;  /* 0x000000ff5d4e7208 */ /* 0x000fe40002800000 */
[----:B------:R-:W-:Y:S02]  /*52e0*/  LOP3.LUT P1, RZ, R160, 0xff, RZ, 0xc0, !PT ;  /* 0x000000ffa0ff7812 */ /* 0x000fe4000782c0ff */
[C---:B------:R-:W-:Y:S02]  /*52f0*/  LOP3.LUT P4, RZ, R110.reuse, 0xff00, RZ, 0xc0, !PT ;  /* 0x0000ff006eff7812 */ /* 0x040fe4000788c0ff */
        /* <DEDUP_REMOVED lines=12> */
.L_x_1336:
        /* <DEDUP_REMOVED lines=11> */
[----:B------:R-:W-:Y:S01]  /*5470*/  FADD.FTZ R91, R150, -R91 ;  /* 0x8000005b965b7221 */ /* 0x000fe20000010000 */
[----:B------:R-:W-:-:S02]  /*5480*/  HADD2.F32 R73, -RZ, R63.H1_H1 ;  /* 0x3000003fff497230 */ /* 0x000fc40000004100 */
[--C-:B------:R-:W-:Y:S01]  /*5490*/  FFMA.FTZ R85, R85, UR17, R152.reuse ;  /* 0x0000001155557c23 */ /* 0x100fe20008010098 */
[----:B------:R-:W-:Y:S01]  /*54a0*/  FMUL.FTZ R64, R80, UR8 ;  /* 0x0000000850407c20 */ /* 0x000fe20008410000 */
[----:B------:R-:W-:Y:S02]  /*54b0*/  HADD2.F32 R0, -RZ, R62.H0_H0 ;  /* 0x2000003eff007230 */ /* 0x000fe40000004100 */
[----:B------:R-:W-:Y:S01]  /*54c0*/  FFMA.FTZ R93, R93, UR17, R152 ;  /* 0x000000115d5d7c23 */ /* 0x000fe20008010098 */
[----:B------:R-:W-:Y:S01]  /*54d0*/  FADD.FTZ R89, R88, -R89 ;  /* 0x8000005958597221 */ /* 0x000fe20000010000 */
[----:B------:R-:W-:Y:S01]  /*54e0*/  FADD.FTZ R148, R95, -R148 ;  /* 0x800000945f947221 */ /* 0x000fe20000010000 */
[----:B------:R-:W-:Y:S01]  /*54f0*/  FSEL R81, R64, RZ, P6 ;  /* 0x000000ff40517208 */ /* 0x000fe20003000000 */
[--C-:B------:R-:W-:Y:S01]  /*5500*/  FFMA.FTZ R64, R83, UR17, R152.reuse ;  /* 0x0000001153407c23 */ /* 0x100fe20008010098 */
[----:B------:R-:W-:Y:S01]  /*5510*/  FFMA.FTZ R87, R87, UR17, R152 ;  /* 0x0000001157577c23 */ /* 0x000fe20008010098 */
[----:B------:R-:W-:-:S02]  /*5520*/  HADD2.F32 R72, -RZ, R61.H0_H0 ;  /* 0x2000003dff487230 */ /* 0x000fc40000004100 */
[----:B------:R-:W-:Y:S01]  /*5530*/  FFMA.FTZ R67, R91, UR16, R66 ;  /* 0x000000105b437c23 */ /* 0x000fe20008010042 */
[----:B------:R-:W-:Y:S02]  /*5540*/  HADD2.F32 R78, -RZ, R61.H1_H1 ;  /* 0x3000003dff4e7230 */ /* 0x000fe40000004100 */
[----:B------:R-:W-:Y:S01]  /*5550*/  FADD.FTZ R85, R84, -R85 ;  /* 0x8000005554557221 */ /* 0x000fe20000010000 */
[----:B------:R-:W-:Y:S01]  /*5560*/  FADD.FTZ R93, R92, -R93 ;  /* 0x8000005d5c5d7221 */ /* 0x000fe20000010000 */
[----:B------:R-:W-:Y:S01]  /*5570*/  FFMA.FTZ R148, R148, UR16, R73 ;  /* 0x0000001094947c23 */ /* 0x000fe20008010049 */
[----:B------:R-:W-:Y:S01]  /*5580*/  FFMA.FTZ R89, R89, UR16, R0 ;  /* 0x0000001059597c23 */ /* 0x000fe20008010000 */
[--C-:B------:R-:W-:Y:S01]  /*5590*/  HADD2.F32 R65, -RZ, R60.reuse.H0_H0 ;  /* 0x2000003cff417230 */ /* 0x100fe20000004100 */
[----:B------:R-:W-:Y:S01]  /*55a0*/  ISETP.GE.U32.AND P1, PT, R160, RZ, PT ;  /* 0x000000ffa000720c */ /* 0x000fe20003f26070 */
[----:B------:R-:W-:Y:S02]  /*55b0*/  HADD2.F32 R66, -RZ, R60.H1_H1 ;  /* 0x3000003cff427230 */ /* 0x000fe40000004100 */
[----:B------:R-:W-:Y:S01]  /*55c0*/  FADD.FTZ R64, R79, -R64 ;  /* 0x800000404f407221 */ /* 0x000fe20000010000 */
[----:B------:R-:W-:Y:S01]  /*55d0*/  FADD.FTZ R87, R86, -R87 ;  /* 0x8000005756577221 */ /* 0x000fe20000010000 */
[----:B------:R-:W-:Y:S01]  /*55e0*/  FFMA.FTZ R72, R85, UR16, R72 ;  /* 0x0000001055487c23 */ /* 0x000fe20008010048 */
[----:B------:R-:W-:Y:S01]  /*55f0*/  FFMA.FTZ R93, R93, UR16, R78 ;  /* 0x000000105d5d7c23 */ /* 0x000fe2000801004e */
        /* <DEDUP_REMOVED lines=9> */
[C---:B------:R-:W-:Y:S01]  /*5690*/  F2FP.F16.F32.PACK_AB R65, R93.reuse, R72 ;  /* 0x000000485d41723e */ /* 0x040fe200000000ff */
        /* <DEDUP_REMOVED lines=22> */
.L_x_1342:
[--C-:B------:R-:W-:Y:S01]  /*5800*/  FFMA.FTZ R148, R148, UR17, R152.reuse ;  /* 0x0000001194947c23 */ /* 0x100fe20008010098 */
[--C-:B0-----:R-:W-:Y:S02]  /*5810*/  HADD2.F32 R75, -RZ, R63.reuse.H1_H1 ;  /* 0x3000003fff4b7230 */ /* 0x101fe40000004100 */
[--C-:B------:R-:W-:Y:S01]  /*5820*/  FFMA.FTZ R91, R91, UR17, R152.reuse ;  /* 0x000000115b5b7c23 */ /* 0x100fe20008010098 */
[----:B------:R-:W-:Y:S01]  /*5830*/  FFMA.FTZ R89, R89, UR17, R152 ;  /* 0x0000001159597c23 */ /* 0x000fe20008010098 */
[----:B------:R-:W-:Y:S01]  /*5840*/  FADD.FTZ R148, R95, -R148 ;  /* 0x800000945f947221 */ /* 0x000fe20000010000 */
[----:B------:R-:W-:Y:S01]  /*5850*/  FFMA.FTZ R73, R94, UR17, R152 ;  /* 0x000000115e497c23 */ /* 0x000fe20008010098 */
[----:B------:R-:W-:Y:S02]  /*5860*/  HADD2.F32 R72, -RZ, R63.H0_H0 ;  /* 0x2000003fff487230 */ /* 0x000fe40000004100 */
[----:B------:R-:W-:Y:S01]  /*5870*/  FADD.FTZ R91, R150, -R91 ;  /* 0x8000005b965b7221 */ /* 0x000fe20000010000 */
[----:B------:R-:W-:-:S02]  /*5880*/  HADD2.F32 R0, -RZ, R62.H0_H0 ;  /* 0x2000003eff007230 */ /* 0x000fc40000004100 */
[----:B------:R-:W-:Y:S01]  /*5890*/  FFMA.FTZ R148, R148, UR16, R75 ;  /* 0x0000001094947c23 */ /* 0x000fe2000801004b */
[----:B------:R-:W-:Y:S01]  /*58a0*/  FADD.FTZ R89, R88, -R89 ;  /* 0x8000005958597221 */ /* 0x000fe20000010000 */
[----:B------:R-:W-:Y:S02]  /*58b0*/  HADD2.F32 R75, -RZ, R62.H1_H1 ;  /* 0x3000003eff4b7230 */ /* 0x000fe40000004100 */
[--C-:B------:R-:W-:Y:S01]  /*58c0*/  FFMA.FTZ R87, R87, UR17, R152.reuse ;  /* 0x0000001157577c23 */ /* 0x100fe20008010098 */
[--C-:B------:R-:W-:Y:S01]  /*58d0*/  FFMA.FTZ R85, R85, UR17, R152.reuse ;  /* 0x0000001155557c23 */ /* 0x100fe20008010098 */
[--C-:B------:R-:W-:Y:S01]  /*58e0*/  FFMA.FTZ R93, R93, UR17, R152.reuse ;  /* 0x000000115d5d7c23 */ /* 0x100fe20008010098 */
[----:B------:R-:W-:Y:S01]  /*58f0*/  FADD.FTZ R90, R90, -R73 ;  /* 0x800000495a5a7221 */ /* 0x000fe20000010000 */
[----:B------:R-:W-:Y:S01]  /*5900*/  FFMA.FTZ R152, R83, UR17, R152 ;  /* 0x0000001153987c23 */ /* 0x000fe20008010098 */
[----:B------:R-:W-:Y:S01]  /*5910*/  FFMA.FTZ R91, R91, UR16, R72 ;  /* 0x000000105b5b7c23 */ /* 0x000fe20008010048 */
[----:B------:R-:W-:Y:S01]  /*5920*/  FFMA.FTZ R89, R89, UR16, R0 ;  /* 0x0000001059597c23 */ /* 0x000fe20008010000 */
[----:B------:R-:W-:-:S02]  /*5930*/  HADD2.F32 R72, -RZ, R61.H0_H0 ;  /* 0x2000003dff487230 */ /* 0x000fc40000004100 */
[----:B------:R-:W-:Y:S01]  /*5940*/  FADD.FTZ R85, R84, -R85 ;  /* 0x8000005554557221 */ /* 0x000fe20000010000 */
[----:B------:R-:W-:Y:S02]  /*5950*/  HADD2.F32 R74, -RZ, R61.H1_H1 ;  /* 0x3000003dff4a7230 */ /* 0x000fe40000004100 */
[----:B------:R-:W-:Y:S01]  /*5960*/  FFMA.FTZ R75, R90, UR16, R75 ;  /* 0x000000105a4b7c23 */ /* 0x000fe2000801004b */
[--C-:B------:R-:W-:Y:S01]  /*5970*/  HADD2.F32 R73, -RZ, R60.reuse.H0_H0 ;  /* 0x2000003cff497230 */ /* 0x100fe20000004100 */
[----:B------:R-:W-:Y:S01]  /*5980*/  ISETP.GE.U32.AND P1, PT, R160, RZ, PT ;  /* 0x000000ffa000720c */ /* 0x000fe20003f26070 */
[----:B------:R-:W-:Y:S02]  /*5990*/  HADD2.F32 R0, -RZ, R60.H1_H1 ;  /* 0x3000003cff007230 */ /* 0x000fe40000004100 */
[----:B------:R-:W-:Y:S01]  /*59a0*/  FADD.FTZ R87, R86, -R87 ;  /* 0x8000005756577221 */ /* 0x000fe20000010000 */
[----:B------:R-:W-:Y:S01]  /*59b0*/  FADD.FTZ R93, R92, -R93 ;  /* 0x8000005d5c5d7221 */ /* 0x000fe20000010000 */
[----:B------:R-:W-:Y:S01]  /*59c0*/  FADD.FTZ R152, R79, -R152 ;  /* 0x800000984f987221 */ /* 0x000fe20000010000 */
[----:B------:R-:W-:Y:S01]  /*59d0*/  FMUL.FTZ R148, R148, UR8 ;  /* 0x0000000894947c20 */ /* 0x000fe20008410000 */
[----:B------:R-:W-:Y:S01]  /*59e0*/  FFMA.FTZ R72, R85, UR16, R72 ;  /* 0x0000001055487c23 */ /* 0x000fe20008010048 */
[----:B------:R-:W-:Y:S01]  /*59f0*/  ISETP.GE.U32.AND.EX P1, PT, R161, 0x1000000, PT, P1 ;  /* 0x01000000a100780c */ /* 0x000fe20003f26110 */
        /* <DEDUP_REMOVED lines=30> */
.L_x_1341:
        /* <DEDUP_REMOVED lines=10> */
[----:B------:R-:W-:Y:S01]  /*5c80*/  FADD.FTZ R65, R90, -R65 ;  /* 0x800000415a417221 */ /* 0x000fe20000010000 */
[----:B------:R-:W-:Y:S01]  /*5c90*/  FMUL.FTZ R66, R89, UR16 ;  /* 0x0000001059427c20 */ /* 0x000fe20008410000 */
[----:B------:R-:W-:Y:S01]  /*5ca0*/  FMUL.FTZ R67, R91, UR16 ;  /* 0x000000105b437c20 */ /* 0x000fe20008410000 */
[----:B------:R-:W-:Y:S01]  /*5cb0*/  FMUL.FTZ R64, R148, UR8 ;  /* 0x0000000894407c20 */ /* 0x000fe20008410000 */
[----:B------:R-:W-:Y:S01]  /*5cc0*/  ISETP.GE.U32.AND.EX P1, PT, R161, 0x1000000, PT, P1 ;  /* 0x01000000a100780c */ /* 0x000fe20003f26110 */
[----:B------:R-:W-:Y:S01]  /*5cd0*/  FMUL.FTZ R73, R65, UR16 ;  /* 0x0000001041497c20 */ /* 0x000fe20008410000 */
[--C-:B------:R-:W-:Y:S01]  /*5ce0*/  FFMA.FTZ R85, R85, UR17, R152.reuse ;  /* 0x0000001155557c23 */ /* 0x100fe20008010098 */
[--C-:B------:R-:W-:Y:S01]  /*5cf0*/  FFMA.FTZ R93, R93, UR17, R152.reuse ;  /* 0x000000115d5d7c23 */ /* 0x100fe20008010098 */
[--C-:B------:R-:W-:Y:S01]  /*5d00*/  FFMA.FTZ R87, R87, UR17, R152.reuse ;  /* 0x0000001157577c23 */ /* 0x100fe20008010098 */
[----:B------:R-:W-:Y:S01]  /*5d10*/  FMUL.FTZ R65, R67, UR8 ;  /* 0x0000000843417c20 */ /* 0x000fe20008410000 */
[----:B------:R-:W-:Y:S01]  /*5d20*/  FMUL.FTZ R0, R66, UR8 ;  /* 0x0000000842007c20 */ /* 0x000fe20008410000 */
[----:B------:R-:W-:Y:S01]  /*5d30*/  FFMA.FTZ R152, R83, UR17, R152 ;  /* 0x0000001153987c23 */ /* 0x000fe20008010098 */
[C---:B------:R-:W-:Y:S01]  /*5d40*/  LOP3.LUT P4, RZ, R161.reuse, 0xff0000, RZ, 0xc0, !PT ;  /* 0x00ff0000a1ff7812 */ /* 0x040fe2000788c0ff */
[----:B------:R-:W-:Y:S01]  /*5d50*/  FADD.FTZ R85, R84, -R85 ;  /* 0x8000005554557221 */ /* 0x000fe20000010000 */
[----:B------:R-:W-:Y:S01]  /*5d60*/  LOP3.LUT P6, RZ, R161, 0xff, RZ, 0xc0, !PT ;  /* 0x000000ffa1ff7812 */ /* 0x000fe200078cc0ff */
[----:B------:R-:W-:Y:S01]  /*5d70*/  FADD.FTZ R93, R92, -R93 ;  /* 0x8000005d5c5d7221 */ /* 0x000fe20000010000 */
[----:B------:R-:W-:Y:S01]  /*5d80*/  FSEL R82, R64, RZ, P1 ;  /* 0x000000ff40527208 */ /* 0x000fe20000800000 */
[----:B------:R-:W-:Y:S01]  /*5d90*/  FMUL.FTZ R64, R73, UR8 ;  /* 0x0000000849407c20 */ /* 0x000fe20008410000 */
[----:B------:R-:W-:Y:S01]  /*5da0*/  LOP3.LUT P5, RZ, R161, 0xff00, RZ, 0xc0, !PT ;  /* 0x0000ff00a1ff7812 */ /* 0x000fe200078ac0ff */
[----:B------:R-:W-:Y:S01]  /*5db0*/  FADD.FTZ R87, R86, -R87 ;  /* 0x8000005756577221 */ /* 0x000fe20000010000 */
[----:B------:R-:W-:Y:S01]  /*5dc0*/  FADD.FTZ R152, R79, -R152 ;  /* 0x800000984f987221 */ /* 0x000fe20000010000 */
[----:B------:R-:W-:Y:S01]  /*5dd0*/  FSEL R75, R65, RZ, P4 ;  /* 0x000000ff414b7208 */ /* 0x000fe20002000000 */
[----:B------:R-:W-:Y:S01]  /*5de0*/  FMUL.FTZ R65, R85, UR16 ;  /* 0x0000001055417c20 */ /* 0x000fe20008410000 */
[----:B------:R-:W-:Y:S01]  /*5df0*/  FSEL R80, R0, RZ, P6 ;  /* 0x000000ff00507208 */ /* 0x000fe20003000000 */
[----:B------:R-:W-:Y:S01]  /*5e00*/  FMUL.FTZ R0, R93, UR16 ;  /* 0x000000105d007c20 */ /* 0x000fe20008410000 */
[----:B------:R-:W-:Y:S01]  /*5e10*/  FSEL R81, R64, RZ, P5 ;  /* 0x000000ff40517208 */ /* 0x000fe20002800000 */
[----:B------:R-:W-:Y:S01]  /*5e20*/  FMUL.FTZ R87, R87, UR16 ;  /* 0x0000001057577c20 */ /* 0x000fe20008410000 */
[----:B------:R-:W-:Y:S01]  /*5e30*/  FMUL.FTZ R64, R152, UR16 ;  /* 0x0000001098407c20 */ /* 0x000fe20008410000 */
[----:B------:R-:W-:Y:S01]  /*5e40*/  F2FP.F16.F32.PACK_AB R66, R73, R66 ;  /* 0x000000424942723e */ /* 0x000fe200000000ff */
[----:B------:R-:W-:Y:S01]  /*5e50*/  FMUL.FTZ R73, R65, UR8 ;  /* 0x0000000841497c20 */ /* 0x000fe20008410000 */
[C---:B------:R-:W-:Y:S01]  /*5e60*/  F2FP.F16.F32.PACK_AB R65, R0.reuse, R65 ;  /* 0x000000410041723e */ /* 0x040fe200000000ff */
[----:B------:R-:W-:Y:S01]  /*5e70*/  FMUL.FTZ R74, R0, UR8 ;  /* 0x00000008004a7c20 */ /* 0x000fe20008410000 */
[----:B------:R-:W-:Y:S01]  /*5e80*/  FMUL.FTZ R0, R64, UR8 ;  /* 0x0000000840007c20 */ /* 0x000fe20008410000 */
[----:B------:R-:W-:Y:S01]  /*5e90*/  FMUL.FTZ R72, R87, UR8 ;  /* 0x0000000857487c20 */ /* 0x000fe20008410000 */
[----:B------:R-:W-:-:S02]  /*5ea0*/  LOP3.LUT P1, RZ, R160, 0xff0000, RZ, 0xc0, !PT ;  /* 0x00ff0000a0ff7812 */ /* 0x000fc4000782c0ff */
[C---:B------:R-:W-:Y:S02]  /*5eb0*/  LOP3.LUT P4, RZ, R160.reuse, 0xff000000, RZ, 0xc0, !PT ;  /* 0xff000000a0ff7812 */ /* 0x040fe4000788c0ff */
[C---:B------:R-:W-:Y:S02]  /*5ec0*/  LOP3.LUT P6, RZ, R160.reuse, 0xff, RZ, 0xc0, !PT ;  /* 0x000000ffa0ff7812 */ /* 0x040fe400078cc0ff */
[----:B------:R-:W-:Y:S02]  /*5ed0*/  LOP3.LUT P5, RZ, R160, 0xff00, RZ, 0xc0, !PT ;  /* 0x0000ff00a0ff7812 */ /* 0x000fe400078ac0ff */
        /* <DEDUP_REMOVED lines=11> */
.L_x_1343:
        /* <DEDUP_REMOVED lines=53> */
.L_x_1339:
        /* <DEDUP_REMOVED lines=74> */
.L_x_1327:
        /* <DEDUP_REMOVED lines=28> */
.L_x_1345:
        /* <DEDUP_REMOVED lines=12> */
.L_x_2821:


//--------------------- .text._ZN10layer_norm22ln_bwd_finalize_kernelINS_22Kernel_traits_finalizeILj2048Ef6__halfS2_S2_fjLb0ELj1024ELj4ENS_18Kernel_traits_baseILj2048EfS2_S2_S2_fjLj1024EEEEELb0ELb0EEEvNS_9BwdParamsE --------------------------
	.section	.text._ZN10layer_norm22ln_bwd_finalize_kernelINS_22Kernel_traits_finalizeILj2048Ef6__halfS2_S2_fjLb0ELj1024ELj4ENS_18Kernel_traits_baseILj2048EfS2_S2_S2_fjLj1024EEEEELb0ELb0EEEvNS_9BwdParamsE,"ax",@progbits
	.align	128
        .global         _ZN10layer_norm22ln_bwd_finalize_kernelINS_22Kernel_traits_finalizeILj2048Ef6__halfS2_S2_fjLb0ELj1024ELj4ENS_18Kernel_traits_baseILj2048EfS2_S2_S2_fjLj1024EEEEELb0ELb0EEEvNS_9BwdParamsE
        .type           _ZN10layer_norm22ln_bwd_finalize_kernelINS_22Kernel_traits_finalizeILj2048Ef6__halfS2_S2_fjLb0ELj1024ELj4ENS_18Kernel_traits_baseILj2048EfS2_S2_S2_fjLj1024EEEEELb0ELb0EEEvNS_9BwdParamsE,@function
        .size           _ZN10layer_norm22ln_bwd_finalize_kernelINS_22Kernel_traits_finalizeILj2048Ef6__halfS2_S2_fjLb0ELj1024ELj4ENS_18Kernel_traits_baseILj2048EfS2_S2_S2_fjLj1024EEEEELb0ELb0EEEvNS_9BwdParamsE,(.L_x_2822 - _ZN10layer_norm22ln_bwd_finalize_kernelINS_22Kernel_traits_finalizeILj2048Ef6__halfS2_S2_fjLb0ELj1024ELj4ENS_18Kernel_traits_baseILj2048EfS2_S2_S2_fjLj1024EEEEELb0ELb0EEEvNS_9BwdParamsE)
        .other          _ZN10layer_norm22ln_bwd_finalize_kernelINS_22Kernel_traits_finalizeILj2048Ef6__halfS2_S2_fjLb0ELj1024ELj4ENS_18Kernel_traits_baseILj2048EfS2_S2_S2_fjLj1024EEEEELb0ELb0EEEvNS_9BwdParamsE,@"STO_CUDA_ENTRY STV_DEFAULT"
_ZN10layer_norm22ln_bwd_finalize_kernelINS_22Kernel_traits_finalizeILj2048Ef6__halfS2_S2_fjLb0ELj1024ELj4ENS_18Kernel_traits_baseILj2048EfS2_S2_S2_fjLj1024EEEEELb0ELb0EEEvNS_9BwdParamsE:
.text._ZN10layer_norm22ln_bwd_finalize_kernelINS_22Kernel_traits_finalizeILj2048Ef6__halfS2_S2_fjLb0ELj1024ELj4ENS_18Kernel_traits_baseILj2048EfS2_S2_S2_fjLj1024EEEEELb0ELb0EEEvNS_9BwdParamsE:
        /* <DEDUP_REMOVED lines=82> */
.L_x_1350:
        /* <DEDUP_REMOVED lines=118> */
.L_x_1349:
[----:B------:R-:W-:Y:S05]  /*0c80*/  BSYNC.RECONVERGENT B1 ;  /* 0x0000000000017941 */ /* 0x000fea0003800200 */
.L_x_1348:
        /* <DEDUP_REMOVED lines=75> */
.L_x_1352:
[----:B------:R-:W-:Y:S05]  /*1140*/  BSYNC.RECONVERGENT B1 ;  /* 0x0000000000017941 */ /* 0x000fea0003800200 */
.L_x_1351:
        /* <DEDUP_REMOVED lines=37> */
.L_x_1354:
[----:B------:R-:W-:Y:S05]  /*13a0*/  BSYNC.RECONVERGENT B1 ;  /* 0x0000000000017941 */ /* 0x000fea0003800200 */
.L_x_1353:
[----:B------:R-:W-:Y:S05]  /*13b0*/  @!P1 BRA `(.L_x_1347) ;  /* 0x0000000000409947 */ /* 0x000fea0003800000 */
[----:B------:R-:W0:Y:S01]  /*13c0*/  LDC.64 R6, c[0x0][0x440] ;  /* 0x00011000ff067b82 */ /* 0x000e220000000a00 */
[----:B------:R-:W-:Y:S01]  /*13d0*/  IMAD R59, R2, R56, R59 ;  /* 0x00000038023b7224 */ /* 0x000fe200078e023b */
[----:B------:R-:W-:Y:S02]  /*13e0*/  LOP3.LUT R8, R8, 0x1f, RZ, 0xc0, !PT ;  /* 0x0000001f08087812 */ /* 0x000fe400078ec0ff */
[----:B------:R-:W-:Y:S02]  /*13f0*/  IADD3 R9, PT, PT, -R9, RZ, RZ ;  /* 0x000000ff09097210 */ /* 0x000fe40007ffe1ff */
[----:B------:R-:W-:Y:S02]  /*1400*/  IADD3 R59, PT, PT, R8, R59, RZ ;  /* 0x0000003b083b7210 */ /* 0x000fe40007ffe0ff */
[----:B------:R-:W1:Y:S05]  /*1410*/  LDC.64 R10, c[0x0][0x448] ;  /* 0x00011200ff0a7b82 */ /* 0x000e6a0000000a00 */
.L_x_1355:
        /* <DEDUP_REMOVED lines=10> */
.L_x_1347:
[----:B------:R-:W-:Y:S05]  /*14c0*/  BSYNC.RECONVERGENT B0 ;  /* 0x0000000000007941 */ /* 0x000fea0003800200 */
.L_x_1346:
        /* <DEDUP_REMOVED lines=57> */
.L_x_1356:
        /* <DEDUP_REMOVED lines=10> */
.L_x_2822:


//--------------------- .text._ZN10layer_norm40ln_parallel_residual_bwd_finalize_kernelINS_22Kernel_traits_finalizeILj2048Ef6__halfS2_S2_fjLb0ELj1024ELj4ENS_18Kernel_traits_baseILj2048EfS2_S2_S2_fjLj1024EEEEELb0EEEvNS_9BwdParamsE --------------------------
	.section	.text._ZN10layer_norm40ln_parallel_residual_bwd_finalize_kernelINS_22Kernel_traits_finalizeILj2048Ef6__halfS2_S2_fjLb0ELj1024ELj4ENS_18Kernel_traits_baseILj2048EfS2_S2_S2_fjLj1024EEEEELb0EEEvNS_9BwdParamsE,"ax",@progbits
	.align	128
        .global         _ZN10layer_norm40ln_parallel_residual_bwd_finalize_kernelINS_22Kernel_traits_finalizeILj2048Ef6__halfS2_S2_fjLb0ELj1024ELj4ENS_18Kernel_traits_baseILj2048EfS2_S2_S2_fjLj1024EEEEELb0EEEvNS_9BwdParamsE
        .type           _ZN10layer_norm40ln_parallel_residual_bwd_finalize_kernelINS_22Kernel_traits_finalizeILj2048Ef6__halfS2_S2_fjLb0ELj1024ELj4ENS_18Kernel_traits_baseILj2048EfS2_S2_S2_fjLj1024EEEEELb0EEEvNS_9BwdParamsE,@function
        .size           _ZN10layer_norm40ln_parallel_residual_bwd_finalize_kernelINS_22Kernel_traits_finalizeILj2048Ef6__halfS2_S2_fjLb0ELj1024ELj4ENS_18Kernel_traits_baseILj2048EfS2_S2_S2_fjLj1024EEEEELb0EEEvNS_9BwdParamsE,(.L_x_2823 - _ZN10layer_norm40ln_parallel_residual_bwd_finalize_kernelINS_22Kernel_traits_finalizeILj2048Ef6__halfS2_S2_fjLb0ELj1024ELj4ENS_18Kernel_traits_baseILj2048EfS2_S2_S2_fjLj1024EEEEELb0EEEvNS_9BwdParamsE)
        .other          _ZN10layer_norm40ln_parallel_residual_bwd_finalize_kernelINS_22Kernel_traits_finalizeILj2048Ef6__halfS2_S2_fjLb0ELj1024ELj4ENS_18Kernel_traits_baseILj2048EfS2_S2_S2_fjLj1024EEEEELb0EEEvNS_9BwdParamsE,@"STO_CUDA_ENTRY STV_DEFAULT"
_ZN10layer_norm40ln_parallel_residual_bwd_finalize_kernelINS_22Kernel_traits_finalizeILj2048Ef6__halfS2_S2_fjLb0ELj1024ELj4ENS_18Kernel_traits_baseILj2048EfS2_S2_S2_fjLj1024EEEEELb0EEEvNS_9BwdParamsE:
.text._ZN10layer_norm40ln_parallel_residual_bwd_finalize_kernelINS_22Kernel_traits_finalizeILj2048Ef6__halfS2_S2_fjLb0ELj1024ELj4ENS_18Kernel_traits_baseILj2048EfS2_S2_S2_fjLj1024EEEEELb0EEEvNS_9BwdParamsE:
        /* <DEDUP_REMOVED lines=60> */
.L_x_1361:
        /* <DEDUP_REMOVED lines=112> */
.L_x_1360:
[----:B------:R-:W-:Y:S05]  /*0ac0*/  BSYNC.RECONVERGENT B1 ;  /* 0x0000000000017941 */ /* 0x000fea0003800200 */
.L_x_1359:
        /* <DEDUP_REMOVED lines=65> */
.L_x_1363:
[----:B------:R-:W-:Y:S05]  /*0ee0*/  BSYNC.RECONVERGENT B1 ;  /* 0x0000000000017941 */ /* 0x000fea0003800200 */
.L_x_1362:
        /* <DEDUP_REMOVED lines=36> */
.L_x_1365:
[----:B------:R-:W-:Y:S05]  /*1130*/  BSYNC.RECONVERGENT B1 ;  /* 0x0000000000017941 */ /* 0x000fea0003800200 */
.L_x_1364:
        /* <DEDUP_REMOVED lines=18> */
.L_x_1358:
[----:B------:R-:W-:Y:S05]  /*1260*/  BSYNC.RECONVERGENT B0 ;  /* 0x0000000000007941 */ /* 0x000fea0003800200 */
.L_x_1357:
        /* <DEDUP_REMOVED lines=90> */
.L_x_1366:
        /* <DEDUP_REMOVED lines=15> */
.L_x_2823:


//--------------------- .text._ZN10layer_norm31ln_parallel_residual_bwd_kernelINS_13Kernel_traitsIf6__halfS2_S2_fjLj2048ELj1ELj1ELj4ELj16ENS_18Kernel_traits_baseILj2048EfS2_S2_S2_fjLj128EEEEELb1ELb1ELb0EEEvNS_9BwdParamsE --------------------------
	.section	.text._ZN10layer_norm31ln_parallel_residual_bwd_kernelINS_13Kernel_traitsIf6__halfS2_S2_fjLj2048ELj1ELj1ELj4ELj16ENS_18Kernel_traits_baseILj2048EfS2_S2_S2_fjLj128EEEEELb1ELb1ELb0EEEvNS_9BwdParamsE,"ax",@progbits
	.align	128
        .global         _ZN10layer_norm31ln_parallel_residual_bwd_kernelINS_13Kernel_traitsIf6__halfS2_S2_fjLj2048ELj1ELj1ELj4ELj16ENS_18Kernel_traits_baseILj2048EfS2_S2_S2_fjLj128EEEEELb1ELb1ELb0EEEvNS_9BwdParamsE
        .type           _ZN10layer_norm31ln_parallel_residual_bwd_kernelINS_13Kernel_traitsIf6__halfS2_S2_fjLj2048ELj1ELj1ELj4ELj16ENS_18Kernel_traits_baseILj2048EfS2_S2_S2_fjLj128EEEEELb1ELb1ELb0EEEvNS_9BwdParamsE,@function
        .size           _ZN10layer_norm31ln_parallel_residual_bwd_kernelINS_13Kernel_traitsIf6__halfS2_S2_fjLj2048ELj1ELj1ELj4ELj16ENS_18Kernel_traits_baseILj2048EfS2_S2_S2_fjLj128EEEEELb1ELb1ELb0EEEvNS_9BwdParamsE,(.L_x_2824 - _ZN10layer_norm31ln_parallel_residual_bwd_kernelINS_13Kernel_traitsIf6__halfS2_S2_fjLj2048ELj1ELj1ELj4ELj16ENS_18Kernel_traits_baseILj2048EfS2_S2_S2_fjLj128EEEEELb1ELb1ELb0EEEvNS_9BwdParamsE)
        .other          _ZN10layer_norm31ln_parallel_residual_bwd_kernelINS_13Kernel_traitsIf6__halfS2_S2_fjLj2048ELj1ELj1ELj4ELj16ENS_18Kernel_traits_baseILj2048EfS2_S2_S2_fjLj128EEEEELb1ELb1ELb0EEEvNS_9BwdParamsE,@"STO_CUDA_ENTRY STV_DEFAULT"
_ZN10layer_norm31ln_parallel_residual_bwd_kernelINS_13Kernel_traitsIf6__halfS2_S2_fjLj2048ELj1ELj1ELj4ELj16ENS_18Kernel_traits_baseILj2048EfS2_S2_S2_fjLj128EEEEELb1ELb1ELb0EEEvNS_9BwdParamsE:
.text._ZN10layer_norm31ln_parallel_residual_bwd_kernelINS_13Kernel_traitsIf6__halfS2_S2_fjLj2048ELj1ELj1ELj4ELj16ENS_18Kernel_traits_baseILj2048EfS2_S2_S2_fjLj128EEEEELb1ELb1ELb0EEEvNS_9BwdParamsE:
        /* <DEDUP_REMOVED lines=70> */
.L_x_1394:
        /* <DEDUP_REMOVED lines=33> */
[----:B------:R-:W5:Y:S07]  /*0670*/  LDG.E.64 R110, desc[UR20][R12.64] ;  /* 0x000000140c6e7981 */ /* 0x000f6e000c1e1b00 */
[----:B------:R-:W0:Y:S08]  /*0680*/  @P0 LDC.64 R82, c[0x0][0x438] ;  /* 0x00010e00ff520b82 */ /* 0x000e300000000a00 */
[----:B------:R-:W1:Y:S01]  /*0690*/  @P1 LDC.64 R80, c[0x0][0x3b8] ;  /* 0x0000ee00ff501b82 */ /* 0x000e620000000a00 */
[----:B0-----:R-:W-:-:S05]  /*06a0*/  @P0 IMAD.WIDE.U32 R82, R0, 0x10, R82 ;  /* 0x0000001000520825 */ /* 0x001fca00078e0052 */
[----:B------:R0:W5:Y:S01]  /*06b0*/  @P0 LDG.E.128 R64, desc[UR20][R82.64] ;  /* 0x0000001452400981 */ /* 0x000162000c1e1d00 */
[----:B-1----:R-:W-:-:S05]  /*06c0*/  @P1 IMAD.WIDE.U32 R80, R0, 0x8, R80 ;  /* 0x0000000800501825 */ /* 0x002fca00078e0050 */
[----:B------:R1:W5:Y:S01]  /*06d0*/  @P1 LDG.E.64 R114, desc[UR20][R80.64] ;  /* 0x0000001450721981 */ /* 0x000362000c1e1b00 */
[--C-:B---3--:R-:W-:Y:S02]  /*06e0*/  HADD2.F32 R85, -RZ, R4.reuse.H0_H0 ;  /* 0x20000004ff557230 */ /* 0x108fe40000004100 */
[--C-:B------:R-:W-:Y:S02]  /*06f0*/  HADD2.F32 R103, -RZ, R5.reuse.H0_H0 ;  /* 0x20000005ff677230 */ /* 0x100fe40000004100 */
[----:B------:R-:W-:Y:S02]  /*0700*/  HADD2.F32 R107, -RZ, R5.H1_H1 ;  /* 0x30000005ff6b7230 */ /* 0x000fe40000004100 */
[C---:B------:R-:W-:Y:S01]  /*0710*/  FADD.FTZ R85, -R116.reuse, R85 ;  /* 0x0000005574557221 */ /* 0x040fe20000010100 */
[----:B------:R-:W-:Y:S02]  /*0720*/  HADD2.F32 R87, -RZ, R4.H1_H1 ;  /* 0x30000004ff577230 */ /* 0x000fe40000004100 */
[----:B------:R-:W-:Y:S01]  /*0730*/  FADD.FTZ R5, -R116, R103 ;  /* 0x0000006774057221 */ /* 0x000fe20000010100 */
[----:B------:R-:W-:-:S02]  /*0740*/  HADD2.F32 R117, -RZ, R6.H0_H0 ;  /* 0x20000006ff757230 */ /* 0x000fc40000004100 */
[C---:B------:R-:W-:Y:S01]  /*0750*/  FADD.FTZ R4, -R116.reuse, R107 ;  /* 0x0000006b74047221 */ /* 0x040fe20000010100 */
[----:B----4-:R-:W-:Y:S02]  /*0760*/  HADD2.F32 R105, -RZ, R8.H0_H0 ;  /* 0x20000008ff697230 */ /* 0x010fe40000004100 */
[----:B------:R-:W-:Y:S01]  /*0770*/  FMUL.FTZ R107, R85, UR16 ;  /* 0x00000010556b7c20 */ /* 0x000fe20008410000 */
[--C-:B------:R-:W-:Y:S02]  /*0780*/  HADD2.F32 R121, -RZ, R7.reuse.H0_H0 ;  /* 0x20000007ff797230 */ /* 0x100fe40000004100 */
[----:B------:R-:W-:Y:S02]  /*0790*/  HADD2.F32 R123, -RZ, R7.H1_H1 ;  /* 0x30000007ff7b7230 */ /* 0x000fe40000004100 */
[----:B------:R-:W-:Y:S01]  /*07a0*/  FADD.FTZ R87, -R116, R87 ;  /* 0x0000005774577221 */ /* 0x000fe20000010100 */
[--C-:B------:R-:W-:Y:S02]  /*07b0*/  HADD2.F32 R7, -RZ, R9.reuse.H0_H0 ;  /* 0x20000009ff077230 */ /* 0x100fe40000004100 */
[----:B------:R-:W-:Y:S01]  /*07c0*/  FMUL.FTZ R5, R5, UR16 ;  /* 0x0000001005057c20 */ /* 0x000fe20008410000 */
[----:B0-----:R-:W-:-:S02]  /*07d0*/  HADD2.F32 R82, -RZ, R9.H1_H1 ;  /* 0x30000009ff527230 */ /* 0x001fc40000004100 */
[----:B------:R-:W-:Y:S01]  /*07e0*/  FADD.FTZ R9, -R116, R117 ;  /* 0x0000007574097221 */ /* 0x000fe20000010100 */
[----:B------:R-:W-:Y:S02]  /*07f0*/  HADD2.F32 R8, -RZ, R8.H1_H1 ;  /* 0x30000008ff087230 */ /* 0x000fe40000004100 */
[----:B------:R-:W-:Y:S01]  /*0800*/  FADD.FTZ R48, R48, R105 ;  /* 0x0000006930307221 */ /* 0x000fe20000010000 */
[-C--:B------:R-:W-:Y:S01]  /*0810*/  FFMA.FTZ R32, R107, R105.reuse, R32 ;  /* 0x000000696b207223 */ /* 0x080fe20000010020 */
[----:B------:R-:W-:Y:S01]  /*0820*/  FMUL.FTZ R4, R4, UR16 ;  /* 0x0000001004047c20 */ /* 0x000fe20008410000 */
[----:B-----5:R-:W-:Y:S01]  /*0830*/  FMUL.FTZ R105, R24, R105 ;  /* 0x0000006918697220 */ /* 0x020fe20000410000 */
[----:B------:R-:W-:Y:S02]  /*0840*/  HADD2.F32 R119, -RZ, R6.H1_H1 ;  /* 0x30000006ff777230 */ /* 0x000fe40000004100 */
[----:B------:R-:W-:Y:S01]  /*0850*/  FMUL.FTZ R106, R87, UR16 ;  /* 0x00000010576a7c20 */ /* 0x000fe20008410000 */
[----:B------:R-:W-:-:S02]  /*0860*/  HADD2.F32 R13, -RZ, R10.H0_H0 ;  /* 0x2000000aff0d7230 */ /* 0x000fc40000004100 */
[----:B------:R-:W-:Y:S01]  /*0870*/  FADD.FTZ R50, R50, R7 ;  /* 0x0000000732327221 */ /* 0x000fe20000010000 */
[-C--:B------:R-:W-:Y:S01]  /*0880*/  FFMA.FTZ R34, R5, R7.reuse, R34 ;  /* 0x0000000705227223 */ /* 0x080fe20000010022 */
[----:B------:R-:W-:Y:S01]  /*0890*/  FMUL.FTZ R6, R26, R7 ;  /* 0x000000071a067220 */ /* 0x000fe20000410000 */
[----:B------:R-:W-:Y:S01]  /*08a0*/  FADD.FTZ R51, R51, R82 ;  /* 0x0000005233337221 */ /* 0x000fe20000010000 */
[-C--:B------:R-:W-:Y:S01]  /*08b0*/  FFMA.FTZ R35, R4, R82.reuse, R35 ;  /* 0x0000005204237223 */ /* 0x080fe20000010023 */
[----:B------:R-:W-:Y:S01]  /*08c0*/  FMUL.FTZ R7, R27, R82 ;  /* 0x000000521b077220 */ /* 0x000fe20000410000 */
[----:B------:R-:W-:Y:S01]  /*08d0*/  FMUL.FTZ R9, R9, UR16 ;  /* 0x0000001009097c20 */ /* 0x000fe20008410000 */
[--C-:B-1----:R-:W-:Y:S02]  /*08e0*/  HADD2.F32 R81, -RZ, R11.reuse.H0_H0 ;  /* 0x2000000bff517230 */ /* 0x102fe40000004100 */
[----:B------:R-:W-:Y:S01]  /*08f0*/  FMUL.FTZ R103, R25, R8 ;  /* 0x0000000819677220 */ /* 0x000fe20000410000 */
[----:B------:R-:W-:-:S02]  /*0900*/  HADD2.F32 R80, -RZ, R11.H1_H1 ;  /* 0x3000000bff507230 */ /* 0x000fc40000004100 */
[----:B------:R-:W-:Y:S01]  /*0910*/  FADD.FTZ R82, RZ, R105 ;  /* 0x00000069ff527221 */ /* 0x000fe20000010000 */
[----:B------:R-:W-:Y:S01]  /*0920*/  FFMA.FTZ R11, R107, R105, RZ ;  /* 0x000000696b0b7223 */ /* 0x000fe200000100ff */
[----:B------:R-:W-:Y:S01]  /*0930*/  FADD.FTZ R49, R49, R8 ;  /* 0x0000000831317221 */ /* 0x000fe20000010000 */
[----:B------:R-:W-:Y:S01]  /*0940*/  FFMA.FTZ R33, R106, R8, R33 ;  /* 0x000000086a217223 */ /* 0x000fe20000010021 */
[----:B------:R-:W-:Y:S02]  /*0950*/  HADD2.F32 R12, -RZ, R10.H1_H1 ;  /* 0x3000000aff0c7230 */ /* 0x000fe40000004100 */
[----:B------:R-:W-:Y:S01]  /*0960*/  FADD.FTZ R52, R52, R13 ;  /* 0x0000000d34347221 */ /* 0x000fe20000010000 */
[-C--:B------:R-:W-:Y:S01]  /*0970*/  FFMA.FTZ R36, R9, R13.reuse, R36 ;  /* 0x0000000d09247223 */ /* 0x080fe20000010024 */
[----:B------:R-:W-:Y:S01]  /*0980*/  FMUL.FTZ R8, R28, R13 ;  /* 0x0000000d1c087220 */ /* 0x000fe20000410000 */
[----:B------:R-:W-:Y:S01]  /*0990*/  FADD.FTZ R10, -R116, R119 ;  /* 0x00000077740a7221 */ /* 0x000fe20000010100 */
[----:B------:R-:W-:Y:S01]  /*09a0*/  FADD.FTZ R13, R82, R103 ;  /* 0x00000067520d7221 */ /* 0x000fe20000010000 */
[----:B------:R-:W-:-:S02]  /*09b0*/  FFMA.FTZ R82, R106, R103, R11 ;  /* 0x000000676a527223 */ /* 0x000fc4000001000b */
[----:B------:R-:W-:Y:S01]  /*09c0*/  FMUL.FTZ R10, R10, UR16 ;  /* 0x000000100a0a7c20 */ /* 0x000fe20008410000 */
[----:B------:R-:W-:Y:S01]  /*09d0*/  FADD.FTZ R84, R13, R6 ;  /* 0x000000060d547221 */ /* 0x000fe20000010000 */
[----:B------:R-:W-:Y:S01]  /*09e0*/  FFMA.FTZ R83, R5, R6, R82 ;  /* 0x0000000605537223 */ /* 0x000fe20000010052 */
[----:B------:R-:W-:Y:S01]  /*09f0*/  FADD.FTZ R14, -R116, R121 ;  /* 0x00000079740e7221 */ /* 0x000fe20000010100 */
[----:B------:R-:W-:Y:S01]  /*0a00*/  FADD.FTZ R53, R53, R12 ;  /* 0x0000000c35357221 */ /* 0x000fe20000010000 */
[-C--:B------:R-:W-:Y:S01]  /*0a10*/  FFMA.FTZ R37, R10, R12.reuse, R37 ;  /* 0x0000000c0a257223 */ /* 0x080fe20000010025 */
[----:B------:R-:W-:Y:S01]  /*0a20*/  FMUL.FTZ R11, R29, R12 ;  /* 0x0000000c1d0b7220 */ /* 0x000fe20000410000 */
[----:B------:R-:W-:Y:S01]  /*0a30*/  FADD.FTZ R85, R84, R7 ;  /* 0x0000000754557221 */ /* 0x000fe20000010000 */
[----:B------:R-:W-:Y:S01]  /*0a40*/  FFMA.FTZ R12, R4, R7, R83 ;  /* 0x00000007040c7223 */ /* 0x000fe20000010053 */
[----:B------:R-:W-:Y:S02]  /*0a50*/  FMUL.FTZ R13, R14, UR16 ;  /* 0x000000100e0d7c20 */ /* 0x000fe40008410000 */
        /* <DEDUP_REMOVED lines=17> */
.L_x_1369:
[----:B----4-:R-:W-:Y:S05]  /*0b70*/  BSYNC.RECONVERGENT B0 ;  /* 0x0000000000007941 */ /* 0x010fea0003800200 */
.L_x_1368:
        /* <DEDUP_REMOVED lines=21> */
[--C-:B---3--:R-:W-:Y:S02]  /*0cd0*/  HADD2.F32 R89, -RZ, R80.reuse.H1_H1 ;  /* 0x30000050ff597230 */ /* 0x108fe40000004100 */
[----:B------:R-:W-:Y:S02]  /*0ce0*/  HADD2.F32 R119, -RZ, R83.H0_H0 ;  /* 0x20000053ff777230 */ /* 0x000fe40000004100 */
[----:B------:R-:W-:Y:S02]  /*0cf0*/  HADD2.F32 R97, -RZ, R81.H0_H0 ;  /* 0x20000051ff617230 */ /* 0x000fe40000004100 */
[----:B------:R-:W-:Y:S02]  /*0d00*/  HADD2.F32 R83, -RZ, R83.H1_H1 ;  /* 0x30000053ff537230 */ /* 0x000fe40000004100 */
[----:B------:R-:W-:Y:S02]  /*0d10*/  HADD2.F32 R81, -RZ, R81.H1_H1 ;  /* 0x30000051ff517230 */ /* 0x000fe40000004100 */
[----:B------:R-:W-:-:S02]  /*0d20*/  HADD2.F32 R15, -RZ, R80.H0_H0 ;  /* 0x20000050ff0f7230 */ /* 0x000fc40000004100 */
[C---:B------:R-:W-:Y:S01]  /*0d30*/  FADD.FTZ R89, -R116.reuse, R89 ;  /* 0x0000005974597221 */ /* 0x040fe20000010100 */
[----:B------:R-:W-:Y:S02]  /*0d40*/  HADD2.F32 R99, -RZ, R82.H0_H0 ;  /* 0x20000052ff637230 */ /* 0x000fe40000004100 */
[C---:B------:R-:W-:Y:S01]  /*0d50*/  FADD.FTZ R97, -R116.reuse, R97 ;  /* 0x0000006174617221 */ /* 0x040fe20000010100 */
[C---:B------:R-:W-:Y:S01]  /*0d60*/  FADD.FTZ R104, -R116.reuse, R83 ;  /* 0x0000005374687221 */ /* 0x040fe20000010100 */
[C---:B0-----:R-:W-:Y:S01]  /*0d70*/  FADD.FTZ R94, -R116.reuse, R81 ;  /* 0x00000051745e7221 */ /* 0x041fe20000010100 */
[----:B----4-:R-:W-:Y:S02]  /*0d80*/  HADD2.F32 R83, -RZ, R84.H0_H0 ;  /* 0x20000054ff537230 */ /* 0x010fe40000004100 */
[----:B------:R-:W-:Y:S01]  /*0d90*/  FADD.FTZ R15, -R116, R15 ;  /* 0x0000000f740f7221 */ /* 0x000fe20000010100 */
[----:B------:R-:W-:Y:S02]  /*0da0*/  HADD2.F32 R101, -RZ, R82.H1_H1 ;  /* 0x30000052ff657230 */ /* 0x000fe40000004100 */
[----:B-1----:R-:W-:Y:S01]  /*0db0*/  FMUL.FTZ R90, R89, UR16 ;  /* 0x00000010595a7c20 */ /* 0x002fe20008410000 */
[----:B--2---:R-:W-:-:S02]  /*0dc0*/  HADD2.F32 R93, -RZ, R85.H0_H0 ;  /* 0x20000055ff5d7230 */ /* 0x004fc40000004100 */
[----:B------:R-:W-:Y:S01]  /*0dd0*/  FMUL.FTZ R89, R97, UR16 ;  /* 0x0000001061597c20 */ /* 0x000fe20008410000 */
[----:B------:R-:W-:Y:S02]  /*0de0*/  HADD2.F32 R82, -RZ, R85.H1_H1 ;  /* 0x30000055ff527230 */ /* 0x000fe40000004100 */
[----:B------:R-:W-:Y:S01]  /*0df0*/  FADD.FTZ R95, -R116, R99 ;  /* 0x00000063745f7221 */ /* 0x000fe20000010100 */
[----:B------:R-:W-:Y:S02]  /*0e00*/  HADD2.F32 R84, -RZ, R84.H1_H1 ;  /* 0x30000054ff547230 */ /* 0x000fe40000004100 */
[----:B------:R-:W-:Y:S01]  /*0e10*/  FMUL.FTZ R94, R94, UR16 ;  /* 0x000000105e5e7c20 */ /* 0x000fe20008410000 */
[----:B------:R-:W-:Y:S01]  /*0e20*/  FMUL.FTZ R15, R15, UR16 ;  /* 0x000000100f0f7c20 */ /* 0x000fe20008410000 */
[----:B-----5:R-:W-:Y:S01]  /*0e30*/  FMUL.FTZ R92, R16, R83 ;  /* 0x00000053105c7220 */ /* 0x020fe20000410000 */
[--C-:B------:R-:W-:Y:S02]  /*0e40*/  HADD2.F32 R85, -RZ, R86.reuse.H0_H0 ;  /* 0x20000056ff557230 */ /* 0x100fe40000004100 */
[----:B------:R-:W-:Y:S01]  /*0e50*/  FADD.FTZ R58, R58, R93 ;  /* 0x0000005d3a3a7221 */ /* 0x000fe20000010000 */
[-C--:B------:R-:W-:Y:S01]  /*0e60*/  FFMA.FTZ R42, R89, R93.reuse, R42 ;  /* 0x0000005d592a7223 */ /* 0x080fe2000001002a */
[----:B------:R-:W-:Y:S01]  /*0e70*/  FMUL.FTZ R96, R18, R93 ;  /* 0x0000005d12607220 */ /* 0x000fe20000410000 */
[----:B------:R-:W-:Y:S01]  /*0e80*/  FADD.FTZ R59, R59, R82 ;  /* 0x000000523b3b7221 */ /* 0x000fe20000010000 */
[-C--:B------:R-:W-:Y:S01]  /*0e90*/  FFMA.FTZ R43, R94, R82.reuse, R43 ;  /* 0x000000525e2b7223 */ /* 0x080fe2000001002b */
[----:B------:R-:W-:Y:S01]  /*0ea0*/  FMUL.FTZ R93, R19, R82 ;  /* 0x00000052135d7220 */ /* 0x000fe20000410000 */
[----:B------:R-:W-:Y:S01]  /*0eb0*/  FMUL.FTZ R95, R95, UR16 ;  /* 0x000000105f5f7c20 */ /* 0x000fe20008410000 */
[----:B------:R-:W-:Y:S01]  /*0ec0*/  FADD.FTZ R56, R56, R83 ;  /* 0x0000005338387221 */ /* 0x000fe20000010000 */
[----:B------:R-:W-:Y:S01]  /*0ed0*/  FFMA.FTZ R40, R15, R83, R40 ;  /* 0x000000530f287223 */ /* 0x000fe20000010028 */
[----:B------:R-:W-:Y:S01]  /*0ee0*/  FMUL.FTZ R91, R17, R84 ;  /* 0x00000054115b7220 */ /* 0x000fe20000410000 */
[----:B------:R-:W-:Y:S01]  /*0ef0*/  FADD.FTZ R82, R117, R92 ;  /* 0x0000005c75527221 */ /* 0x000fe20000010000 */
[----:B------:R-:W-:Y:S01]  /*0f00*/  FFMA.FTZ R83, R15, R92, R118 ;  /* 0x0000005c0f537223 */ /* 0x000fe20000010076 */
        /* <DEDUP_REMOVED lines=9> */
[----:B------:R-:W-:Y:S01]  /*0fa0*/  FADD.FTZ R99, -R116, R119 ;  /* 0x0000007774637221 */ /* 0x000fe20000010100 */
[----:B------:R-:W-:-:S02]  /*0fb0*/  HADD2.F32 R86, -RZ, R86.H1_H1 ;  /* 0x30000056ff567230 */ /* 0x000fc40000004100 */
[----:B------:R-:W-:Y:S01]  /*0fc0*/  FADD.FTZ R100, -R116, R101 ;  /* 0x0000006574647221 */ /* 0x000fe20000010100 */
        /* <DEDUP_REMOVED lines=8> */
[----:B------:R-:W-:-:S02]  /*1050*/  HADD2.F32 R80, -RZ, R87.H1_H1 ;  /* 0x30000057ff507230 */ /* 0x000fc40000004100 */
        /* <DEDUP_REMOVED lines=15> */
.L_x_1371:
[----:B------:R-:W-:Y:S05]  /*1150*/  BSYNC.RECONVERGENT B0 ;  /* 0x0000000000007941 */ /* 0x000fea0003800200 */
.L_x_1370:
        /* <DEDUP_REMOVED lines=32> */
.L_x_1373:
[----:B------:R-:W-:Y:S05]  /*1360*/  BSYNC.RECONVERGENT B0 ;  /* 0x0000000000007941 */ /* 0x000fea0003800200 */
.L_x_1372:
        /* <DEDUP_REMOVED lines=70> */
[----:B------:R-:W-:Y:S01]  /*17d0*/  F2FP.F16.F32.PACK_AB R83, R82, R83 ;  /* 0x000000535253723e */ /* 0x000fe200000000ff */
[----:B------:R-:W-:Y:S01]  /*17e0*/  FMUL.FTZ R86, R86, UR28 ;  /* 0x0000001c56567c20 */ /* 0x000fe20008410000 */
[----:B------:R-:W-:Y:S01]  /*17f0*/  F2FP.F16.F32.PACK_AB R82, R80, R81 ;  /* 0x000000515052723e */ /* 0x000fe200000000ff */
        /* <DEDUP_REMOVED lines=17> */
[----:B------:R-:W-:Y:S02]  /*1910*/  F2FP.F16.F32.PACK_AB R81, R86, R81 ;  /* 0x000000515651723e */ /* 0x000fe400000000ff */
[----:B------:R-:W-:Y:S01]  /*1920*/  F2FP.F16.F32.PACK_AB R80, R85, R80 ;  /* 0x000000505550723e */ /* 0x000fe200000000ff */
[----:B------:R-:W-:Y:S06]  /*1930*/  BRA `(.L_x_1379) ;  /* 0x00000020003c7947 */ /* 0x000fec0003800000 */
.L_x_1378:
        /* <DEDUP_REMOVED lines=28> */
[----:B------:R-:W-:Y:S02]  /*1b00*/  F2FP.F16.F32.PACK_AB R83, R82, R83 ;  /* 0x000000535253723e */ /* 0x000fe400000000ff */
[----:B------:R-:W-:Y:S01]  /*1b10*/  F2FP.F16.F32.PACK_AB R79, R85, R80 ;  /* 0x00000050554f723e */ /* 0x000fe200000000ff */
[--C-:B------:R-:W-:Y:S01]  /*1b20*/  FFMA.FTZ R80, R106, UR9, R116.reuse ;  /* 0x000000096a507c23 */ /* 0x100fe20008010074 */
[----:B------:R-:W-:Y:S01]  /*1b30*/  F2FP.F16.F32.PACK_AB R78, R78, R77 ;  /* 0x0000004d4e4e723e */ /* 0x000fe200000000ff */
[--C-:B------:R-:W-:Y:S01]  /*1b40*/  FFMA.FTZ R77, R5, UR9, R116.reuse ;  /* 0x00000009054d7c23 */ /* 0x100fe20008010074 */
[----:B------:R-:W-:Y:S01]  /*1b50*/  F2FP.F16.F32.PACK_AB R82, R81, R76 ;  /* 0x0000004c5152723e */ /* 0x000fe200000000ff */
        /* <DEDUP_REMOVED lines=11> */
[----:B------:R-:W-:Y:S01]  /*1c10*/  F2FP.F16.F32.PACK_AB R77, R86, R77 ;  /* 0x0000004d564d723e */ /* 0x000fe200000000ff */
[----:B------:R-:W-:Y:S01]  /*1c20*/  FMUL.FTZ R80, R76, UR28 ;  /* 0x0000001c4c507c20 */ /* 0x000fe20008410000 */
[C---:B------:R-:W-:Y:S01]  /*1c30*/  F2FP.F16.F32.PACK_AB R76, R81.reuse, R76 ;  /* 0x0000004c514c723e */ /* 0x040fe200000000ff */
[----:B------:R-:W-:Y:S01]  /*1c40*/  FMUL.FTZ R86, R86, UR28 ;  /* 0x0000001c56567c20 */ /* 0x000fe20008410000 */
[----:B------:R-:W-:Y:S01]  /*1c50*/  FMUL.FTZ R81, R81, UR28 ;  /* 0x0000001c51517c20 */ /* 0x000fe20008410000 */
[----:B------:R-:W-:-:S02]  /*1c60*/  LOP3.LUT P1, RZ, R110, 0xff00, RZ, 0xc0, !PT ;  /* 0x0000ff006eff7812 */ /* 0x000fc4000782c0ff */
[----:B------:R-:W-:Y:S02]  /*1c70*/  FSEL R84, R84, RZ, P2 ;  /* 0x000000ff54547208 */ /* 0x000fe40001000000 */
[----:B------:R-:W-:Y:S02]  /*1c80*/  FSEL R87, R86, RZ, P3 ;  /* 0x000000ff56577208 */ /* 0x000fe40001800000 */
[----:B------:R-:W-:Y:S02]  /*1c90*/  FSEL R80, R80, RZ, P0 ;  /* 0x000000ff50507208 */ /* 0x000fe40000000000 */
[----:B------:R-:W-:Y:S02]  /*1ca0*/  FSEL R85, R81, RZ, P1 ;  /* 0x000000ff51557208 */ /* 0x000fe40000800000 */
[----:B------:R-:W-:Y:S02]  /*1cb0*/  F2FP.F16.F32.PACK_AB R81, R87, R84 ;  /* 0x000000545751723e */ /* 0x000fe400000000ff */
[----:B------:R-:W-:Y:S01]  /*1cc0*/  F2FP.F16.F32.PACK_AB R80, R85, R80 ;  /* 0x000000505550723e */ /* 0x000fe200000000ff */
[----:B------:R-:W-:Y:S06]  /*1cd0*/  BRA `(.L_x_1379) ;  /* 0x0000001c00547947 */ /* 0x000fec0003800000 */
.L_x_1377:
[----:B------:R-:W-:Y:S01]  /*1ce0*/  UMOV UR5, UR10 ;  /* 0x0000000a00057c82 */ /* 0x000fe20008000000 */
[----:B------:R-:W-:Y:S01]  /*1cf0*/  UMOV UR6, UR11 ;  /* 0x0000000b00067c82 */ /* 0x000fe20008000000 */
[----:B------:R-:W-:-:S04]  /*1d00*/  UISETP.NE.U32.AND UP0, UPT, UR5, URZ, UPT ;  /* 0x000000ff0500728c */ /* 0x000fc8000bf05070 */
[----:B------:R-:W-:-:S09]  /*1d10*/  UISETP.NE.AND.EX UP0, UPT, UR6, URZ, UPT, UP0 ;  /* 0x000000ff0600728c */ /* 0x000fd2000bf05300 */
[----:B------:R-:W-:Y:S05]  /*1d20*/  BRA.U UP0, `(.L_x_1380) ;  /* 0x0000000100f87547 */ /* 0x000fea000b800000 */
[--C-:B------:R-:W-:Y:S01]  /*1d30*/  FFMA.FTZ R81, R13, UR9, R116.reuse ;  /* 0x000000090d517c23 */ /* 0x100fe20008010074 */
[--C-:B------:R-:W-:Y:S01]  /*1d40*/  FFMA.FTZ R83, R88, UR9, R116.reuse ;  /* 0x0000000958537c23 */ /* 0x100fe20008010074 */
[--C-:B------:R-:W-:Y:S01]  /*1d50*/  HADD2.F32 R80, -RZ, R67.reuse.H0_H0 ;  /* 0x20000043ff507230 */ /* 0x100fe20000004100 */
[----:B------:R-:W-:Y:S01]  /*1d60*/  ISETP.GE.U32.AND P0, PT, R110, RZ, PT ;  /* 0x000000ff6e00720c */ /* 0x000fe20003f06070 */
[----:B------:R-:W-:Y:S02]  /*1d70*/  HADD2.F32 R82, -RZ, R67.H1_H1 ;  /* 0x30000043ff527230 */ /* 0x000fe40000004100 */
[----:B------:R-:W-:Y:S01]  /*1d80*/  FADD.FTZ R81, R12, -R81 ;  /* 0x800000510c517221 */ /* 0x000fe20000010000 */
[----:B------:R-:W-:Y:S01]  /*1d90*/  FADD.FTZ R83, R14, -R83 ;  /* 0x800000530e537221 */ /* 0x000fe20000010000 */
[----:B------:R-:W-:Y:S01]  /*1da0*/  FFMA.FTZ R85, R9, UR9, R116 ;  /* 0x0000000909557c23 */ /* 0x000fe20008010074 */
[----:B------:R-:W-:Y:S01]  /*1db0*/  LOP3.LUT P1, RZ, R111, 0xff0000, RZ, 0xc0, !PT ;  /* 0x00ff00006fff7812 */ /* 0x000fe2000782c0ff */
[----:B------:R-:W-:Y:S01]  /*1dc0*/  FFMA.FTZ R81, R81, UR16, R80 ;  /* 0x0000001051517c23 */ /* 0x000fe20008010050 */
[----:B------:R-:W-:Y:S01]  /*1dd0*/  FFMA.FTZ R83, R83, UR16, R82 ;  /* 0x0000001053537c23 */ /* 0x000fe20008010052 */
[--C-:B------:R-:W-:Y:S01]  /*1de0*/  HADD2.F32 R80, -RZ, R66.reuse.H0_H0 ;  /* 0x20000042ff507230 */ /* 0x100fe20000004100 */
[----:B------:R-:W-:Y:S01]  /*1df0*/  ISETP.GE.U32.AND.EX P0, PT, R111, 0x1000000, PT, P0 ;  /* 0x010000006f00780c */ /* 0x000fe20003f06100 */
[----:B------:R-:W-:Y:S01]  /*1e00*/  FMUL.FTZ R82, R81, UR28 ;  /* 0x0000001c51527c20 */ /* 0x000fe20008410000 */
[----:B------:R-:W-:Y:S01]  /*1e10*/  FMUL.FTZ R83, R83, UR28 ;  /* 0x0000001c53537c20 */ /* 0x000fe20008410000 */
[----:B------:R-:W-:Y:S01]  /*1e20*/  FADD.FTZ R85, R8, -R85 ;  /* 0x8000005508557221 */ /* 0x000fe20000010000 */
[----:B------:R-:W-:Y:S01]  /*1e30*/  FFMA.FTZ R84, R10, UR9, R116 ;  /* 0x000000090a547c23 */ /* 0x000fe20008010074 */
[----:B------:R-:W-:Y:S01]  /*1e40*/  HADD2.F32 R81, -RZ, R66.H1_H1 ;  /* 0x30000042ff517230 */ /* 0x000fe20000004100 */
[----:B------:R-:W-:Y:S01]  /*1e50*/  FSEL R82, R82, RZ, P1 ;  /* 0x000000ff52527208 */ /* 0x000fe20000800000 */
[----:B------:R-:W-:Y:S01]  /*1e60*/  FFMA.FTZ R80, R85, UR16, R80 ;  /* 0x0000001055507c23 */ /* 0x000fe20008010050 */
[----:B------:R-:W-:Y:S01]  /*1e70*/  FSEL R83, R83, RZ, P0 ;  /* 0x000000ff53537208 */ /* 0x000fe20000000000 */
[----:B------:R-:W-:Y:S01]  /*1e80*/  FADD.FTZ R84, R11, -R84 ;  /* 0x800000540b547221 */ /* 0x000fe20000010000 */
[----:B------:R-:W-:Y:S01]  /*1e90*/  LOP3.LUT P0, RZ, R111, 0xff, RZ, 0xc0, !PT ;  /* 0x000000ff6fff7812 */ /* 0x000fe2000780c0ff */
[----:B------:R-:W-:Y:S01]  /*1ea0*/  FMUL.FTZ R80, R80, UR28 ;  /* 0x0000001c50507c20 */ /* 0x000fe20008410000 */
[----:B------:R-:W-:Y:S01]  /*1eb0*/  F2FP.F16.F32.PACK_AB R83, R83, R82 ;  /* 0x000000525353723e */ /* 0x000fe200000000ff */
[--C-:B------:R-:W-:Y:S01]  /*1ec0*/  FFMA.FTZ R82, R4, UR9, R116.reuse ;  /* 0x0000000904527c23 */ /* 0x100fe20008010074 */
[----:B------:R-:W-:Y:S01]  /*1ed0*/  FFMA.FTZ R81, R84, UR16, R81 ;  /* 0x0000001054517c23 */ /* 0x000fe20008010051 */
[----:B------:R-:W-:Y:S01]  /*1ee0*/  FFMA.FTZ R85, R5, UR9, R116 ;  /* 0x0000000905557c23 */ /* 0x000fe20008010074 */
[----:B------:R-:W-:Y:S01]  /*1ef0*/  LOP3.LUT P1, RZ, R111, 0xff00, RZ, 0xc0, !PT ;  /* 0x0000ff006fff7812 */ /* 0x000fe2000782c0ff */
[----:B------:R-:W-:Y:S01]  /*1f00*/  FADD.FTZ R86, R7, -R82 ;  /* 0x8000005207567221 */ /* 0x000fe20000010000 */
[----:B------:R-:W-:Y:S01]  /*1f10*/  FMUL.FTZ R84, R81, UR28 ;  /* 0x0000001c51547c20 */ /* 0x000fe20008410000 */
[----:B------:R-:W-:Y:S01]  /*1f20*/  FSEL R82, R80, RZ, P0 ;  /* 0x000000ff50527208 */ /* 0x000fe20000000000 */
[----:B------:R-:W-:-:S02]  /*1f30*/  HADD2.F32 R80, -RZ, R65.H0_H0 ;  /* 0x20000041ff507230 */ /* 0x000fc40000004100 */
[----:B------:R-:W-:Y:S01]  /*1f40*/  FADD.FTZ R85, R6, -R85 ;  /* 0x8000005506557221 */ /* 0x000fe20000010000 */
[----:B------:R-:W-:Y:S01]  /*1f50*/  HADD2.F32 R81, -RZ, R65.H1_H1 ;  /* 0x30000041ff517230 */ /* 0x000fe20000004100 */
[----:B------:R-:W-:Y:S02]  /*1f60*/  FSEL R87, R84, RZ, P1 ;  /* 0x000000ff54577208 */ /* 0x000fe40000800000 */
[----:B------:R-:W-:Y:S01]  /*1f70*/  FFMA.FTZ R84, R85, UR16, R80 ;  /* 0x0000001055547c23 */ /* 0x000fe20008010050 */
[--C-:B------:R-:W-:Y:S01]  /*1f80*/  FFMA.FTZ R80, R107, UR9, R116.reuse ;  /* 0x000000096b507c23 */ /* 0x100fe20008010074 */
[----:B------:R-:W-:Y:S01]  /*1f90*/  FFMA.FTZ R85, R86, UR16, R81 ;  /* 0x0000001056557c23 */ /* 0x000fe20008010051 */
[----:B------:R-:W-:Y:S01]  /*1fa0*/  FFMA.FTZ R86, R106, UR9, R116 ;  /* 0x000000096a567c23 */ /* 0x000fe20008010074 */
[----:B------:R-:W-:Y:S01]  /*1fb0*/  F2FP.F16.F32.PACK_AB R82, R87, R82 ;  /* 0x000000525752723e */ /* 0x000fe200000000ff */
[----:B------:R-:W-:Y:S01]  /*1fc0*/  FADD.FTZ R87, R105, -R80 ;  /* 0x8000005069577221 */ /* 0x000fe20000010000 */
[----:B------:R-:W-:-:S02]  /*1fd0*/  HADD2.F32 R80, -RZ, R64.H0_H0 ;  /* 0x20000040ff507230 */ /* 0x000fc40000004100 */
[----:B------:R-:W-:Y:S01]  /*1fe0*/  FADD.FTZ R86, R103, -R86 ;  /* 0x8000005667567221 */ /* 0x000fe20000010000 */
[----:B------:R-:W-:Y:S02]  /*1ff0*/  HADD2.F32 R81, -RZ, R64.H1_H1 ;  /* 0x30000040ff517230 */ /* 0x000fe40000004100 */
[----:B------:R-:W-:Y:S01]  /*2000*/  FMUL.FTZ R85, R85, UR28 ;  /* 0x0000001c55557c20 */ /* 0x000fe20008410000 */
[----:B------:R-:W-:Y:S01]  /*2010*/  LOP3.LUT P3, RZ, R110, 0xff000000, RZ, 0xc0, !PT ;  /* 0xff0000006eff7812 */ /* 0x000fe2000786c0ff */
[----:B------:R-:W-:Y:S01]  /*2020*/  FFMA.FTZ R80, R87, UR16, R80 ;  /* 0x0000001057507c23 */ /* 0x000fe20008010050 */
[----:B------:R-:W-:Y:S01]  /*2030*/  FMUL.FTZ R84, R84, UR28 ;  /* 0x0000001c54547c20 */ /* 0x000fe20008410000 */
[----:B------:R-:W-:Y:S01]  /*2040*/  FFMA.FTZ R81, R86, UR16, R81 ;  /* 0x0000001056517c23 */ /* 0x000fe20008010051 */
[----:B------:R-:W-:Y:S01]  /*2050*/  LOP3.LUT P2, RZ, R110, 0xff0000, RZ, 0xc0, !PT ;  /* 0x00ff00006eff7812 */ /* 0x000fe2000784c0ff */
[----:B------:R-:W-:Y:S01]  /*2060*/  FMUL.FTZ R80, R80, UR28 ;  /* 0x0000001c50507c20 */ /* 0x000fe20008410000 */
[C---:B------:R-:W-:Y:S01]  /*2070*/  LOP3.LUT P1, RZ, R110.reuse, 0xff00, RZ, 0xc0, !PT ;  /* 0x0000ff006eff7812 */ /* 0x040fe2000782c0ff */
        /* <DEDUP_REMOVED lines=9> */
.L_x_1380:
[--C-:B------:R-:W-:Y:S01]  /*2110*/  FFMA.FTZ R79, R13, UR9, R116.reuse ;  /* 0x000000090d4f7c23 */ /* 0x100fe20008010074 */
[--C-:B------:R-:W-:Y:S01]  /*2120*/  FFMA.FTZ R83, R88, UR9, R116.reuse ;  /* 0x0000000958537c23 */ /* 0x100fe20008010074 */
[--C-:B------:R-:W-:Y:S01]  /*2130*/  FFMA.FTZ R77, R9, UR9, R116.reuse ;  /* 0x00000009094d7c23 */ /* 0x100fe20008010074 */
[--C-:B------:R-:W-:Y:S02]  /*2140*/  HADD2.F32 R80, -RZ, R67.reuse.H0_H0 ;  /* 0x20000043ff507230 */ /* 0x100fe40000004100 */
[----:B------:R-:W-:Y:S01]  /*2150*/  FADD.FTZ R79, R12, -R79 ;  /* 0x8000004f0c4f7221 */ /* 0x000fe20000010000 */
[----:B------:R-:W-:Y:S02]  /*2160*/  HADD2.F32 R82, -RZ, R67.H1_H1 ;  /* 0x30000043ff527230 */ /* 0x000fe40000004100 */
[----:B------:R-:W-:Y:S01]  /*2170*/  FADD.FTZ R83, R14, -R83 ;  /* 0x800000530e537221 */ /* 0x000fe20000010000 */
[--C-:B------:R-:W-:Y:S02]  /*2180*/  HADD2.F32 R78, -RZ, R66.reuse.H0_H0 ;  /* 0x20000042ff4e7230 */ /* 0x100fe40000004100 */
[----:B------:R-:W-:Y:S01]  /*2190*/  FFMA.FTZ R76, R10, UR9, R116 ;  /* 0x000000090a4c7c23 */ /* 0x000fe20008010074 */
[----:B------:R-:W-:Y:S01]  /*21a0*/  FADD.FTZ R77, R8, -R77 ;  /* 0x8000004d084d7221 */ /* 0x000fe20000010000 */
[----:B------:R-:W-:-:S02]  /*21b0*/  HADD2.F32 R81, -RZ, R66.H1_H1 ;  /* 0x30000042ff517230 */ /* 0x000fc40000004100 */
[----:B------:R-:W-:Y:S01]  /*21c0*/  FFMA.FTZ R79, R79, UR16, R80 ;  /* 0x000000104f4f7c23 */ /* 0x000fe20008010050 */
[----:B------:R-:W-:Y:S01]  /*21d0*/  FFMA.FTZ R84, R83, UR16, R82 ;  /* 0x0000001053547c23 */ /* 0x000fe20008010052 */
[----:B------:R-:W-:Y:S01]  /*21e0*/  FADD.FTZ R76, R11, -R76 ;  /* 0x8000004c0b4c7221 */ /* 0x000fe20000010000 */
[----:B------:R-:W-:Y:S01]  /*21f0*/  ISETP.GE.U32.AND P0, PT, R110, RZ, PT ;  /* 0x000000ff6e00720c */ /* 0x000fe20003f06070 */
[----:B------:R-:W-:Y:S01]  /*2200*/  FFMA.FTZ R78, R77, UR16, R78 ;  /* 0x000000104d4e7c23 */ /* 0x000fe2000801004e */
[--C-:B------:R-:W-:Y:S01]  /*2210*/  FFMA.FTZ R77, R5, UR9, R116.reuse ;  /* 0x00000009054d7c23 */ /* 0x100fe20008010074 */
[----:B------:R-:W-:Y:S01]  /*2220*/  FFMA.FTZ R80, R4, UR9, R116 ;  /* 0x0000000904507c23 */ /* 0x000fe20008010074 */
[----:B------:R-:W-:Y:S01]  /*2230*/  FMUL.FTZ R85, R84, UR28 ;  /* 0x0000001c54557c20 */ /* 0x000fe20008410000 */
[----:B------:R-:W-:Y:S01]  /*2240*/  FMUL.FTZ R82, R79, UR28 ;  /* 0x0000001c4f527c20 */ /* 0x000fe20008410000 */
[----:B------:R-:W-:Y:S01]  /*2250*/  FFMA.FTZ R81, R76, UR16, R81 ;  /* 0x000000104c517c23 */ /* 0x000fe20008010051 */
[C---:B------:R-:W-:Y:S01]  /*2260*/  LOP3.LUT P1, RZ, R111.reuse, 0xff0000, RZ, 0xc0, !PT ;  /* 0x00ff00006fff7812 */ /* 0x040fe2000782c0ff */
[--C-:B------:R-:W-:Y:S01]  /*2270*/  HADD2.F32 R76, -RZ, R65.reuse.H0_H0 ;  /* 0x20000041ff4c7230 */ /* 0x100fe20000004100 */
[----:B------:R-:W-:Y:S01]  /*2280*/  ISETP.GE.U32.AND.EX P0, PT, R111, 0x1000000, PT, P0 ;  /* 0x010000006f00780c */ /* 0x000fe20003f06100 */
[----:B------:R-:W-:Y:S01]  /*2290*/  FADD.FTZ R77, R6, -R77 ;  /* 0x8000004d064d7221 */ /* 0x000fe20000010000 */
[----:B------:R-:W-:-:S02]  /*22a0*/  HADD2.F32 R83, -RZ, R65.H1_H1 ;  /* 0x30000041ff537230 */ /* 0x000fc40000004100 */
[----:B------:R-:W-:Y:S01]  /*22b0*/  FADD.FTZ R80, R7, -R80 ;  /* 0x8000005007507221 */ /* 0x000fe20000010000 */
[----:B------:R-:W-:Y:S01]  /*22c0*/  FSEL R85, R85, RZ, P0 ;  /* 0x000000ff55557208 */ /* 0x000fe20000000000 */
[----:B------:R-:W-:Y:S01]  /*22d0*/  FFMA.FTZ R77, R77, UR16, R76 ;  /* 0x000000104d4d7c23 */ /* 0x000fe2000801004c */
[----:B------:R-:W-:Y:S01]  /*22e0*/  FSEL R82, R82, RZ, P1 ;  /* 0x000000ff52527208 */ /* 0x000fe20000800000 */
[----:B------:R-:W-:Y:S01]  /*22f0*/  FFMA.FTZ R76, R80, UR16, R83 ;  /* 0x00000010504c7c23 */ /* 0x000fe20008010053 */
[----:B------:R-:W-:Y:S01]  /*2300*/  F2FP.F16.F32.PACK_AB R79, R84, R79 ;  /* 0x0000004f544f723e */ /* 0x000fe200000000ff */
[--C-:B------:R-:W-:Y:S01]  /*2310*/  FFMA.FTZ R80, R107, UR9, R116.reuse ;  /* 0x000000096b507c23 */ /* 0x100fe20008010074 */
[----:B------:R-:W-:Y:S01]  /*2320*/  F2FP.F16.F32.PACK_AB R83, R85, R82 ;  /* 0x000000525553723e */ /* 0x000fe200000000ff */
[----:B------:R-:W-:Y:S01]  /*2330*/  FFMA.FTZ R82, R106, UR9, R116 ;  /* 0x000000096a527c23 */ /* 0x000fe20008010074 */
[----:B------:R-:W-:Y:S01]  /*2340*/  FMUL.FTZ R84, R78, UR28 ;  /* 0x0000001c4e547c20 */ /* 0x000fe20008410000 */
[----:B------:R-:W-:Y:S01]  /*2350*/  FMUL.FTZ R86, R81, UR28 ;  /* 0x0000001c51567c20 */ /* 0x000fe20008410000 */
[C---:B------:R-:W-:Y:S01]  /*2360*/  LOP3.LUT P0, RZ, R111.reuse, 0xff, RZ, 0xc0, !PT ;  /* 0x000000ff6fff7812 */ /* 0x040fe2000780c0ff */
[--C-:B------:R-:W-:Y:S01]  /*2370*/  HADD2.F32 R85, -RZ, R64.reuse.H1_H1 ;  /* 0x30000040ff557230 */ /* 0x100fe20000004100 */
[----:B------:R-:W-:Y:S01]  /*2380*/  LOP3.LUT P1, RZ, R111, 0xff00, RZ, 0xc0, !PT ;  /* 0x0000ff006fff7812 */ /* 0x000fe2000782c0ff */
[----:B------:R-:W-:Y:S01]  /*2390*/  FADD.FTZ R80, R105, -R80 ;  /* 0x8000005069507221 */ /* 0x000fe20000010000 */
[----:B------:R-:W-:Y:S01]  /*23a0*/  F2FP.F16.F32.PACK_AB R78, R81, R78 ;  /* 0x0000004e514e723e */ /* 0x000fe200000000ff */
[----:B------:R-:W-:-:S02]  /*23b0*/  HADD2.F32 R81, -RZ, R64.H0_H0 ;  /* 0x20000040ff517230 */ /* 0x000fc40000004100 */
[----:B------:R-:W-:Y:S01]  /*23c0*/  FADD.FTZ R82, R103, -R82 ;  /* 0x8000005267527221 */ /* 0x000fe20000010000 */
[----:B------:R-:W-:Y:S02]  /*23d0*/  FSEL R84, R84, RZ, P0 ;  /* 0x000000ff54547208 */ /* 0x000fe40000000000 */
[----:B------:R-:W-:Y:S01]  /*23e0*/  FSEL R87, R86, RZ, P1 ;  /* 0x000000ff56577208 */ /* 0x000fe20000800000 */
[----:B------:R-:W-:Y:S01]  /*23f0*/  FFMA.FTZ R80, R80, UR16, R81 ;  /* 0x0000001050507c23 */ /* 0x000fe20008010051 */
[----:B------:R-:W-:Y:S01]  /*2400*/  FFMA.FTZ R85, R82, UR16, R85 ;  /* 0x0000001052557c23 */ /* 0x000fe20008010055 */
[C---:B------:R-:W-:Y:S01]  /*2410*/  FMUL.FTZ R86, R76.reuse, UR28 ;  /* 0x0000001c4c567c20 */ /* 0x040fe20008410000 */
[----:B------:R-:W-:Y:S01]  /*2420*/  F2FP.F16.F32.PACK_AB R82, R87, R84 ;  /* 0x000000545752723e */ /* 0x000fe200000000ff */
[----:B------:R-:W-:Y:S01]  /*2430*/  FMUL.FTZ R84, R77, UR28 ;  /* 0x0000001c4d547c20 */ /* 0x000fe20008410000 */
[----:B------:R-:W-:Y:S01]  /*2440*/  F2FP.F16.F32.PACK_AB R77, R76, R77 ;  /* 0x0000004d4c4d723e */ /* 0x000fe200000000ff */
[----:B------:R-:W-:Y:S01]  /*2450*/  FMUL.FTZ R81, R80, UR28 ;  /* 0x0000001c50517c20 */ /* 0x000fe20008410000 */
[C---:B------:R-:W-:Y:S01]  /*2460*/  F2FP.F16.F32.PACK_AB R76, R85.reuse, R80 ;  /* 0x00000050554c723e */ /* 0x040fe200000000ff */
        /* <DEDUP_REMOVED lines=10> */
[----:B------:R-:W-:Y:S01]  /*2510*/  F2FP.F16.F32.PACK_AB R80, R85, R80 ;  /* 0x000000505550723e */ /* 0x000fe200000000ff */
[----:B------:R-:W-:Y:S06]  /*2520*/  BRA `(.L_x_1379) ;  /* 0x0000001400407947 */ /* 0x000fec0003800000 */
.L_x_1376:
        /* <DEDUP_REMOVED lines=31> */
[----:B------:R-:W-:Y:S01]  /*2720*/  F2FP.F16.F32.PACK_AB R75, R72, R75 ;  /* 0x0000004b484b723e */ /* 0x000fe200000000ff */
        /* <DEDUP_REMOVED lines=25> */
[----:B------:R-:W-:Y:S01]  /*28c0*/  F2FP.F16.F32.PACK_AB R73, R72, R73 ;  /* 0x000000494849723e */ /* 0x000fe200000000ff */
[----:B------:R-:W-:Y:S01]  /*28d0*/  FFMA.FTZ R72, R107, UR9, R116 ;  /* 0x000000096b487c23 */ /* 0x000fe20008010074 */
[C---:B------:R-:W-:Y:S01]  /*28e0*/  LOP3.LUT P0, RZ, R110.reuse, 0xff0000, RZ, 0xc0, !PT ;  /* 0x00ff00006eff7812 */ /* 0x040fe2000780c0ff */
[----:B------:R-:W-:Y:S01]  /*28f0*/  FADD.FTZ R80, R103, -R80 ;  /* 0x8000005067507221 */ /* 0x000fe20000010000 */
[----:B------:R-:W-:Y:S01]  /*2900*/  LOP3.LUT P1, RZ, R110, 0xff000000, RZ, 0xc0, !PT ;  /* 0xff0000006eff7812 */ /* 0x000fe2000782c0ff */
[----:B------:R-:W-:Y:S01]  /*2910*/  FADD.FTZ R72, R105, -R72 ;  /* 0x8000004869487221 */ /* 0x000fe20000010000 */
[----:B------:R-:W-:Y:S01]  /*2920*/  F2FP.F16.F32.PACK_AB R74, R81, R74 ;  /* 0x0000004a514a723e */ /* 0x000fe200000000ff */
        /* <DEDUP_REMOVED lines=10> */
[----:B------:R-:W-:Y:S02]  /*29d0*/  F2FP.F16.F32.PACK_AB R82, R87, R82 ;  /* 0x000000525752723e */ /* 0x000fe400000000ff */
[C---:B------:R-:W-:Y:S02]  /*29e0*/  FSEL R87, R85.reuse, RZ, P3 ;  /* 0x000000ff55577208 */ /* 0x040fe40001800000 */
[----:B------:R-:W-:Y:S02]  /*29f0*/  FSEL R72, R80, RZ, P0 ;  /* 0x000000ff50487208 */ /* 0x000fe40000000000 */
[----:B------:R-:W-:-:S02]  /*2a00*/  FSEL R85, R85, RZ, P1 ;  /* 0x000000ff55557208 */ /* 0x000fc40000800000 */
[----:B------:R-:W-:Y:S02]  /*2a10*/  FSEL R80, R80, RZ, P2 ;  /* 0x000000ff50507208 */ /* 0x000fe40001000000 */
[----:B------:R-:W-:Y:S02]  /*2a20*/  F2FP.F16.F32.PACK_AB R81, R84, R81 ;  /* 0x000000515451723e */ /* 0x000fe400000000ff */
[----:B------:R-:W-:Y:S02]  /*2a30*/  F2FP.F16.F32.PACK_AB R72, R85, R72 ;  /* 0x000000485548723e */ /* 0x000fe400000000ff */
[----:B------:R-:W-:Y:S01]  /*2a40*/  F2FP.F16.F32.PACK_AB R80, R87, R80 ;  /* 0x000000505750723e */ /* 0x000fe200000000ff */
[----:B------:R-:W-:Y:S06]  /*2a50*/  BRA `(.L_x_1379) ;  /* 0x0000000c00f47947 */ /* 0x000fec0003800000 */
.L_x_1382:
        /* <DEDUP_REMOVED lines=15> */
[C---:B------:R-:W-:Y:S01]  /*2b50*/  F2FP.F16.F32.PACK_AB R79, R76.reuse, R79 ;  /* 0x0000004f4c4f723e */ /* 0x040fe200000000ff */
        /* <DEDUP_REMOVED lines=9> */
[----:B------:R-:W-:Y:S02]  /*2bf0*/  F2FP.F16.F32.PACK_AB R75, R78, R75 ;  /* 0x0000004b4e4b723e */ /* 0x000fe400000000ff */
[----:B------:R-:W-:Y:S01]  /*2c00*/  F2FP.F16.F32.PACK_AB R78, R72, R73 ;  /* 0x00000049484e723e */ /* 0x000fe200000000ff */
        /* <DEDUP_REMOVED lines=15> */
[----:B------:R-:W-:-:S02]  /*2d00*/  F2FP.F16.F32.PACK_AB R83, R76, R83 ;  /* 0x000000534c53723e */ /* 0x000fc400000000ff */
[C---:B------:R-:W-:Y:S02]  /*2d10*/  FSEL R82, R74.reuse, RZ, P0 ;  /* 0x000000ff4a527208 */ /* 0x040fe40000000000 */
[----:B------:R-:W-:Y:S02]  /*2d20*/  FSEL R77, R77, RZ, P2 ;  /* 0x000000ff4d4d7208 */ /* 0x000fe40001000000 */
[----:B------:R-:W-:Y:S02]  /*2d30*/  FSEL R76, R74, RZ, P1 ;  /* 0x000000ff4a4c7208 */ /* 0x000fe40000800000 */
[----:B------:R-:W-:Y:S02]  /*2d40*/  F2FP.F16.F32.PACK_AB R82, R77, R82 ;  /* 0x000000524d52723e */ /* 0x000fe400000000ff */
[----:B------:R-:W-:Y:S01]  /*2d50*/  F2FP.F16.F32.PACK_AB R74, R81, R76 ;  /* 0x0000004c514a723e */ /* 0x000fe200000000ff */
[--C-:B------:R-:W-:Y:S01]  /*2d60*/  FFMA.FTZ R76, R106, UR9, R116.reuse ;  /* 0x000000096a4c7c23 */ /* 0x100fe20008010074 */
[----:B------:R-:W-:Y:S01]  /*2d70*/  F2FP.F16.F32.PACK_AB R77, R72, R73 ;  /* 0x00000049484d723e */ /* 0x000fe200000000ff */
        /* <DEDUP_REMOVED lines=14> */
[----:B------:R-:W-:Y:S01]  /*2e60*/  F2FP.F16.F32.PACK_AB R76, R85, R72 ;  /* 0x00000048554c723e */ /* 0x000fe200000000ff */
[----:B------:R-:W-:Y:S01]  /*2e70*/  FMUL.FTZ R72, R72, UR28 ;  /* 0x0000001c48487c20 */ /* 0x000fe20008410000 */
[----:B------:R-:W-:Y:S02]  /*2e80*/  LOP3.LUT P2, RZ, R110, 0xff00, RZ, 0xc0, !PT ;  /* 0x0000ff006eff7812 */ /* 0x000fe4000784c0ff */
        /* <DEDUP_REMOVED lines=12> */
.L_x_1381:
        /* <DEDUP_REMOVED lines=8> */
[--C-:B------:R-:W-:Y:S01]  /*2fd0*/  FFMA.FTZ R73, R9, UR9, R116.reuse ;  /* 0x0000000909497c23 */ /* 0x100fe20008010074 */
[----:B------:R-:W-:Y:S02]  /*2fe0*/  HADD2.F32 R84, -RZ, R67.H1_H1 ;  /* 0x30000043ff547230 */ /* 0x000fe40000004100 */
[----:B------:R-:W-:Y:S01]  /*2ff0*/  FADD.FTZ R81, R12, -R81 ;  /* 0x800000510c517221 */ /* 0x000fe20000010000 */
[----:B------:R-:W-:Y:S01]  /*3000*/  FADD.FTZ R83, R14, -R83 ;  /* 0x800000530e537221 */ /* 0x000fe20000010000 */
[--C-:B------:R-:W-:Y:S02]  /*3010*/  HADD2.F32 R75, -RZ, R66.reuse.H0_H0 ;  /* 0x20000042ff4b7230 */ /* 0x100fe40000004100 */
[----:B------:R-:W-:Y:S01]  /*3020*/  FFMA.FTZ R74, R10, UR9, R116 ;  /* 0x000000090a4a7c23 */ /* 0x000fe20008010074 */
[----:B------:R-:W-:Y:S01]  /*3030*/  FADD.FTZ R72, R8, -R73 ;  /* 0x8000004908487221 */ /* 0x000fe20000010000 */
[----:B------:R-:W-:Y:S01]  /*3040*/  FFMA.FTZ R82, R81, UR16, R82 ;  /* 0x0000001051527c23 */ /* 0x000fe20008010052 */
[----:B------:R-:W-:Y:S01]  /*3050*/  FFMA.FTZ R85, R83, UR16, R84 ;  /* 0x0000001053557c23 */ /* 0x000fe20008010054 */
[----:B------:R-:W-:Y:S01]  /*3060*/  ISETP.GE.U32.AND P0, PT, R114, RZ, PT ;  /* 0x000000ff7200720c */ /* 0x000fe20003f06070 */
[----:B------:R-:W-:-:S02]  /*3070*/  HADD2.F32 R80, -RZ, R66.H1_H1 ;  /* 0x30000042ff507230 */ /* 0x000fc40000004100 */
[----:B------:R-:W-:Y:S01]  /*3080*/  FADD.FTZ R73, R11, -R74 ;  /* 0x8000004a0b497221 */ /* 0x000fe20000010000 */
[----:B------:R-:W-:Y:S01]  /*3090*/  FFMA.FTZ R72, R72, UR16, R75 ;  /* 0x0000001048487c23 */ /* 0x000fe2000801004b */
        /* <DEDUP_REMOVED lines=8> */
[----:B------:R-:W-:Y:S01]  /*3120*/  ISETP.GE.U32.AND P1, PT, R110, RZ, PT ;  /* 0x000000ff6e00720c */ /* 0x000fe20003f26070 */
[----:B------:R-:W-:Y:S01]  /*3130*/  FADD.FTZ R82, R7, -R74 ;  /* 0x8000004a07527221 */ /* 0x000fe20000010000 */
[----:B------:R-:W-:Y:S01]  /*3140*/  FSEL R75, R84, RZ, P3 ;  /* 0x000000ff544b7208 */ /* 0x000fe20001800000 */
[--C-:B------:R-:W-:Y:S01]  /*3150*/  HADD2.F32 R81, -RZ, R65.reuse.H0_H0 ;  /* 0x20000041ff517230 */ /* 0x100fe20000004100 */
[----:B------:R-:W-:Y:S01]  /*3160*/  FSEL R74, R86, RZ, P0 ;  /* 0x000000ff564a7208 */ /* 0x000fe20000000000 */
[----:B------:R-:W-:Y:S01]  /*3170*/  HADD2.F32 R83, -RZ, R65.H1_H1 ;  /* 0x30000041ff537230 */ /* 0x000fe20000004100 */
[----:B------:R-:W-:Y:S01]  /*3180*/  LOP3.LUT P2, RZ, R111, 0xff0000, RZ, 0xc0, !PT ;  /* 0x00ff00006fff7812 */ /* 0x000fe2000784c0ff */
[----:B------:R-:W-:Y:S01]  /*3190*/  FMUL.FTZ R73, R73, UR28 ;  /* 0x0000001c49497c20 */ /* 0x000fe20008410000 */
[----:B------:R-:W-:Y:S01]  /*31a0*/  ISETP.GE.U32.AND.EX P1, PT, R111, 0x1000000, PT, P1 ;  /* 0x010000006f00780c */ /* 0x000fe20003f26110 */
[----:B------:R-:W-:Y:S01]  /*31b0*/  FFMA.FTZ R80, R80, UR16, R81 ;  /* 0x0000001050507c23 */ /* 0x000fe20008010051 */
[----:B------:R-:W-:Y:S01]  /*31c0*/  F2FP.F16.F32.PACK_AB R75, R74, R75 ;  /* 0x0000004b4a4b723e */ /* 0x000fe200000000ff */
[----:B------:R-:W-:Y:S01]  /*31d0*/  FMUL.FTZ R74, R72, UR28 ;  /* 0x0000001c484a7c20 */ /* 0x000fe20008410000 */
[----:B------:R-:W-:Y:S01]  /*31e0*/  FSEL R85, R84, RZ, P2 ;  /* 0x000000ff54557208 */ /* 0x000fe20001000000 */
[----:B------:R-:W-:Y:S01]  /*31f0*/  FFMA.FTZ R82, R82, UR16, R83 ;  /* 0x0000001052527c23 */ /* 0x000fe20008010053 */
[----:B------:R-:W-:-:S02]  /*3200*/  FSEL R86, R86, RZ, P1 ;  /* 0x000000ff56567208 */ /* 0x000fc40000800000 */
[----:B------:R-:W-:Y:S01]  /*3210*/  LOP3.LUT P0, RZ, R111, 0xff, RZ, 0xc0, !PT ;  /* 0x000000ff6fff7812 */ /* 0x000fe2000780c0ff */
[----:B------:R-:W-:Y:S01]  /*3220*/  FMUL.FTZ R72, R82, UR28 ;  /* 0x0000001c52487c20 */ /* 0x000fe20008410000 */
[----:B------:R-:W-:Y:S02]  /*3230*/  LOP3.LUT P3, RZ, R115, 0xff, RZ, 0xc0, !PT ;  /* 0x000000ff73ff7812 */ /* 0x000fe4000786c0ff */
[----:B------:R-:W-:Y:S01]  /*3240*/  F2FP.F16.F32.PACK_AB R83, R86, R85 ;  /* 0x000000555653723e */ /* 0x000fe200000000ff */
[----:B------:R-:W-:Y:S01]  /*3250*/  FMUL.FTZ R85, R80, UR28 ;  /* 0x0000001c50557c20 */ /* 0x000fe20008410000 */
[----:B------:R-:W-:Y:S02]  /*3260*/  FSEL R84, R74, RZ, P0 ;  /* 0x000000ff4a547208 */ /* 0x000fe40000000000 */
[----:B------:R-:W-:Y:S02]  /*3270*/  LOP3.LUT P2, RZ, R111, 0xff00, RZ, 0xc0, !PT ;  /* 0x0000ff006fff7812 */ /* 0x000fe4000784c0ff */
[----:B------:R-:W-:-:S02]  /*3280*/  LOP3.LUT P1, RZ, R115, 0xff00, RZ, 0xc0, !PT ;  /* 0x0000ff0073ff7812 */ /* 0x000fc4000782c0ff */
[----:B------:R-:W-:Y:S02]  /*3290*/  FSEL R74, R74, RZ, P3 ;  /* 0x000000ff4a4a7208 */ /* 0x000fe40001800000 */
[C---:B------:R-:W-:Y:S02]  /*32a0*/  LOP3.LUT P0, RZ, R114.reuse, 0xff0000, RZ, 0xc0, !PT ;  /* 0x00ff000072ff7812 */ /* 0x040fe4000780c0ff */
[----:B------:R-:W-:Y:S02]  /*32b0*/  LOP3.LUT P3, RZ, R114, 0xff000000, RZ, 0xc0, !PT ;  /* 0xff00000072ff7812 */ /* 0x000fe4000786c0ff */
[C---:B------:R-:W-:Y:S02]  /*32c0*/  FSEL R87, R73.reuse, RZ, P2 ;  /* 0x000000ff49577208 */ /* 0x040fe40001000000 */
[----:B------:R-:W-:Y:S02]  /*32d0*/  FSEL R81, R73, RZ, P1 ;  /* 0x000000ff49517208 */ /* 0x000fe40000800000 */
[----:B------:R-:W-:-:S02]  /*32e0*/  FSEL R73, R85, RZ, P0 ;  /* 0x000000ff55497208 */ /* 0x000fc40000000000 */
[----:B------:R-:W-:Y:S02]  /*32f0*/  FSEL R80, R72, RZ, P3 ;  /* 0x000000ff48507208 */ /* 0x000fe40001800000 */
[----:B------:R-:W-:Y:S02]  /*3300*/  LOP3.LUT P0, RZ, R110, 0xff0000, RZ, 0xc0, !PT ;  /* 0x00ff00006eff7812 */ /* 0x000fe4000780c0ff */
[----:B------:R-:W-:Y:S01]  /*3310*/  F2FP.F16.F32.PACK_AB R73, R80, R73 ;  /* 0x000000495049723e */ /* 0x000fe200000000ff */
[--C-:B------:R-:W-:Y:S01]  /*3320*/  FFMA.FTZ R80, R107, UR9, R116.reuse ;  /* 0x000000096b507c23 */ /* 0x100fe20008010074 */
[----:B------:R-:W-:Y:S01]  /*3330*/  F2FP.F16.F32.PACK_AB R82, R87, R84 ;  /* 0x000000545752723e */ /* 0x000fe200000000ff */
[----:B------:R-:W-:Y:S01]  /*3340*/  FFMA.FTZ R84, R106, UR9, R116 ;  /* 0x000000096a547c23 */ /* 0x000fe20008010074 */
[----:B------:R-:W-:Y:S01]  /*3350*/  F2FP.F16.F32.PACK_AB R74, R81, R74 ;  /* 0x0000004a514a723e */ /* 0x000fe200000000ff */
[--C-:B------:R-:W-:Y:S01]  /*3360*/  HADD2.F32 R81, -RZ, R64.reuse.H0_H0 ;  /* 0x20000040ff517230 */ /* 0x100fe20000004100 */
[----:B------:R-:W-:Y:S01]  /*3370*/  FSEL R86, R85, RZ, P0 ;  /* 0x000000ff55567208 */ /* 0x000fe20000000000 */
[----:B------:R-:W-:Y:S01]  /*3380*/  FADD.FTZ R80, R105, -R80 ;  /* 0x8000005069507221 */ /* 0x000fe20000010000 */
[----:B------:R-:W-:-:S02]  /*3390*/  HADD2.F32 R85, -RZ, R64.H1_H1 ;  /* 0x30000040ff557230 */ /* 0x000fc40000004100 */
[----:B------:R-:W-:Y:S01]  /*33a0*/  FADD.FTZ R84, R103, -R84 ;  /* 0x8000005467547221 */ /* 0x000fe20000010000 */
[----:B------:R-:W-:Y:S01]  /*33b0*/  LOP3.LUT P1, RZ, R110, 0xff000000, RZ, 0xc0, !PT ;  /* 0xff0000006eff7812 */ /* 0x000fe2000782c0ff */
[----:B------:R-:W-:Y:S01]  /*33c0*/  FFMA.FTZ R80, R80, UR16, R81 ;  /* 0x0000001050507c23 */ /* 0x000fe20008010051 */
[----:B------:R-:W-:Y:S01]  /*33d0*/  LOP3.LUT P2, RZ, R110, 0xff00, RZ, 0xc0, !PT ;  /* 0x0000ff006eff7812 */ /* 0x000fe2000784c0ff */
[----:B------:R-:W-:Y:S01]  /*33e0*/  FFMA.FTZ R84, R84, UR16, R85 ;  /* 0x0000001054547c23 */ /* 0x000fe20008010055 */
[----:B------:R-:W-:Y:S01]  /*33f0*/  FSEL R87, R72, RZ, P1 ;  /* 0x000000ff48577208 */ /* 0x000fe20000800000 */
[----:B------:R-:W-:Y:S01]  /*3400*/  FMUL.FTZ R80, R80, UR28 ;  /* 0x0000001c50507c20 */ /* 0x000fe20008410000 */
[----:B------:R-:W-:Y:S01]  /*3410*/  LOP3.LUT P1, RZ, R114, 0xff, RZ, 0xc0, !PT ;  /* 0x000000ff72ff7812 */ /* 0x000fe2000782c0ff */
[----:B------:R-:W-:Y:S01]  /*3420*/  FMUL.FTZ R84, R84, UR28 ;  /* 0x0000001c54547c20 */ /* 0x000fe20008410000 */
[----:B------:R-:W-:Y:S02]  /*3430*/  LOP3.LUT P3, RZ, R114, 0xff00, RZ, 0xc0, !PT ;  /* 0x0000ff0072ff7812 */ /* 0x000fe4000786c0ff */
[----:B------:R-:W-:-:S02]  /*3440*/  LOP3.LUT P0, RZ, R110, 0xff, RZ, 0xc0, !PT ;  /* 0x000000ff6eff7812 */ /* 0x000fc4000780c0ff */
[----:B------:R-:W-:Y:S02]  /*3450*/  F2FP.F16.F32.PACK_AB R81, R87, R86 ;  /* 0x000000565751723e */ /* 0x000fe400000000ff */
[----:B------:R-:W-:Y:S02]  /*3460*/  FSEL R72, R80, RZ, P1 ;  /* 0x000000ff50487208 */ /* 0x000fe40000800000 */
[C---:B------:R-:W-:Y:S02]  /*3470*/  FSEL R87, R84.reuse, RZ, P2 ;  /* 0x000000ff54577208 */ /* 0x040fe40001000000 */
[----:B------:R-:W-:Y:S02]  /*3480*/  FSEL R85, R84, RZ, P3 ;  /* 0x000000ff54557208 */ /* 0x000fe40001800000 */
[----:B------:R-:W-:Y:S02]  /*3490*/  FSEL R80, R80, RZ, P0 ;  /* 0x000000ff50507208 */ /* 0x000fe40000000000 */
[----:B------:R-:W-:-:S02]  /*34a0*/  F2FP.F16.F32.PACK_AB R72, R85, R72 ;  /* 0x000000485548723e */ /* 0x000fc400000000ff */
[----:B------:R-:W-:Y:S01]  /*34b0*/  F2FP.F16.F32.PACK_AB R80, R87, R80 ;  /* 0x000000505750723e */ /* 0x000fe200000000ff */
[----:B------:R-:W-:Y:S06]  /*34c0*/  BRA `(.L_x_1379) ;  /* 0x0000000400587947 */ /* 0x000fec0003800000 */
.L_x_1383:
[--C-:B------:R-:W-:Y:S01]  /*34d0*/  FFMA.FTZ R75, R13, UR9, R116.reuse ;  /* 0x000000090d4b7c23 */ /* 0x100fe20008010074 */
[--C-:B------:R-:W-:Y:S02]  /*34e0*/  HADD2.F32 R72, -RZ, R67.reuse.H0_H0 ;  /* 0x20000043ff487230 */ /* 0x100fe40000004100 */
[--C-:B------:R-:W-:Y:S01]  /*34f0*/  FFMA.FTZ R73, R9, UR9, R116.reuse ;  /* 0x0000000909497c23 */ /* 0x100fe20008010074 */
        /* <DEDUP_REMOVED lines=8> */
[----:B------:R-:W-:Y:S01]  /*3580*/  FFMA.FTZ R78, R73, UR16, R78 ;  /* 0x00000010494e7c23 */ /* 0x000fe2000801004e */
[--C-:B------:R-:W-:Y:S01]  /*3590*/  FFMA.FTZ R80, R10, UR9, R116.reuse ;  /* 0x000000090a507c23 */ /* 0x100fe20008010074 */
[----:B------:R-:W-:Y:S01]  /*35a0*/  FFMA.FTZ R75, R5, UR9, R116 ;  /* 0x00000009054b7c23 */ /* 0x000fe20008010074 */
[----:B------:R-:W-:-:S02]  /*35b0*/  HADD2.F32 R73, -RZ, R64.H0_H0 ;  /* 0x20000040ff497230 */ /* 0x000fc40000004100 */
[----:B------:R-:W-:Y:S01]  /*35c0*/  FFMA.FTZ R83, R77, UR16, R74 ;  /* 0x000000104d537c23 */ /* 0x000fe2000801004a */
[----:B------:R-:W-:Y:S01]  /*35d0*/  FFMA.FTZ R76, R4, UR9, R116 ;  /* 0x00000009044c7c23 */ /* 0x000fe20008010074 */
        /* <DEDUP_REMOVED lines=8> */
[----:B------:R-:W-:Y:S01]  /*3660*/  ISETP.GE.U32.AND P1, PT, R110, RZ, PT ;  /* 0x000000ff6e00720c */ /* 0x000fe20003f26070 */
[----:B------:R-:W-:Y:S01]  /*3670*/  FMUL.FTZ R73, R82, UR28 ;  /* 0x0000001c52497c20 */ /* 0x000fe20008410000 */
[----:B------:R-:W-:Y:S01]  /*3680*/  FFMA.FTZ R81, R80, UR16, R77 ;  /* 0x0000001050517c23 */ /* 0x000fe2000801004d */
[----:B------:R-:W-:Y:S01]  /*3690*/  LOP3.LUT P2, RZ, R111, 0xff0000, RZ, 0xc0, !PT ;  /* 0x00ff00006fff7812 */ /* 0x000fe2000784c0ff */
[----:B------:R-:W-:Y:S01]  /*36a0*/  FFMA.FTZ R77, R75, UR16, R74 ;  /* 0x000000104b4d7c23 */ /* 0x000fe2000801004a */
[----:B------:R-:W-:Y:S01]  /*36b0*/  LOP3.LUT P3, RZ, R115, 0xff0000, RZ, 0xc0, !PT ;  /* 0x00ff000073ff7812 */ /* 0x000fe2000786c0ff */
[----:B------:R-:W-:Y:S01]  /*36c0*/  FFMA.FTZ R76, R76, UR16, R79 ;  /* 0x000000104c4c7c23 */ /* 0x000fe2000801004f */
[----:B------:R-:W-:Y:S01]  /*36d0*/  ISETP.GE.U32.AND P0, PT, R114, RZ, PT ;  /* 0x000000ff7200720c */ /* 0x000fe20003f06070 */
[----:B------:R-:W-:Y:S01]  /*36e0*/  FMUL.FTZ R74, R83, UR28 ;  /* 0x0000001c534a7c20 */ /* 0x000fe20008410000 */
[----:B------:R-:W-:-:S02]  /*36f0*/  ISETP.GE.U32.AND.EX P1, PT, R111, 0x1000000, PT, P1 ;  /* 0x010000006f00780c */ /* 0x000fc40003f26110 */
[----:B------:R-:W-:Y:S02]  /*3700*/  F2FP.F16.F32.PACK_AB R79, R83, R82 ;  /* 0x00000052534f723e */ /* 0x000fe400000000ff */
[C---:B------:R-:W-:Y:S02]  /*3710*/  FSEL R83, R73.reuse, RZ, P2 ;  /* 0x000000ff49537208 */ /* 0x040fe40001000000 */
[----:B------:R-:W-:Y:S01]  /*3720*/  FSEL R75, R73, RZ, P3 ;  /* 0x000000ff494b7208 */ /* 0x000fe20001800000 */
[----:B------:R-:W-:Y:S01]  /*3730*/  FMUL.FTZ R73, R78, UR28 ;  /* 0x0000001c4e497c20 */ /* 0x000fe20008410000 */
[----:B------:R-:W-:Y:S02]  /*3740*/  ISETP.GE.U32.AND.EX P0, PT, R115, 0x1000000, PT, P0 ;  /* 0x010000007300780c */ /* 0x000fe40003f06100 */
[C---:B------:R-:W-:Y:S01]  /*3750*/  F2FP.F16.F32.PACK_AB R78, R81.reuse, R78 ;  /* 0x0000004e514e723e */ /* 0x040fe200000000ff */
[----:B------:R-:W-:Y:S01]  /*3760*/  FMUL.FTZ R81, R81, UR28 ;  /* 0x0000001c51517c20 */ /* 0x000fe20008410000 */
[----:B------:R-:W-:-:S02]  /*3770*/  LOP3.LUT P2, RZ, R111, 0xff, RZ, 0xc0, !PT ;  /* 0x000000ff6fff7812 */ /* 0x000fc4000784c0ff */
[C---:B------:R-:W-:Y:S02]  /*3780*/  LOP3.LUT P3, RZ, R115.reuse, 0xff, RZ, 0xc0, !PT ;  /* 0x000000ff73ff7812 */ /* 0x040fe4000786c0ff */
[C---:B------:R-:W-:Y:S02]  /*3790*/  FSEL R80, R74.reuse, RZ, P1 ;  /* 0x000000ff4a507208 */ /* 0x040fe40000800000 */
[----:B------:R-:W-:Y:S02]  /*37a0*/  LOP3.LUT P1, RZ, R115, 0xff00, RZ, 0xc0, !PT ;  /* 0x0000ff0073ff7812 */ /* 0x000fe4000782c0ff */
[----:B------:R-:W-:Y:S02]  /*37b0*/  FSEL R84, R74, RZ, P0 ;  /* 0x000000ff4a547208 */ /* 0x000fe40000000000 */
[----:B------:R-:W-:Y:S02]  /*37c0*/  LOP3.LUT P0, RZ, R111, 0xff00, RZ, 0xc0, !PT ;  /* 0x0000ff006fff7812 */ /* 0x000fe4000780c0ff */
[----:B------:R-:W-:-:S02]  /*37d0*/  FSEL R82, R73, RZ, P2 ;  /* 0x000000ff49527208 */ /* 0x000fc40001000000 */
[----:B------:R-:W-:Y:S02]  /*37e0*/  FSEL R74, R73, RZ, P3 ;  /* 0x000000ff494a7208 */ /* 0x000fe40001800000 */
[C---:B------:R-:W-:Y:S02]  /*37f0*/  FSEL R73, R81.reuse, RZ, P1 ;  /* 0x000000ff51497208 */ /* 0x040fe40000800000 */
[----:B------:R-:W-:Y:S02]  /*3800*/  FSEL R81, R81, RZ, P0 ;  /* 0x000000ff51517208 */ /* 0x000fe40000000000 */
[----:B------:R-:W-:Y:S01]  /*3810*/  F2FP.F16.F32.PACK_AB R83, R80, R83 ;  /* 0x000000535053723e */ /* 0x000fe200000000ff */
[----:B------:R-:W-:Y:S01]  /*3820*/  FFMA.FTZ R80, R106, UR9, R116 ;  /* 0x000000096a507c23 */ /* 0x000fe20008010074 */
[----:B------:R-:W-:Y:S01]  /*3830*/  F2FP.F16.F32.PACK_AB R82, R81, R82 ;  /* 0x000000525152723e */ /* 0x000fe200000000ff */
[----:B------:R-:W-:Y:S01]  /*3840*/  FMUL.FTZ R81, R77, UR28 ;  /* 0x0000001c4d517c20 */ /* 0x000fe20008410000 */
[----:B------:R-:W-:Y:S01]  /*3850*/  F2FP.F16.F32.PACK_AB R75, R84, R75 ;  /* 0x0000004b544b723e */ /* 0x000fe200000000ff */
[----:B------:R-:W-:Y:S01]  /*3860*/  FMUL.FTZ R84, R76, UR28 ;  /* 0x0000001c4c547c20 */ /* 0x000fe20008410000 */
[----:B------:R-:W-:Y:S01]  /*3870*/  F2FP.F16.F32.PACK_AB R74, R73, R74 ;  /* 0x0000004a494a723e */ /* 0x000fe200000000ff */
[----:B------:R-:W-:Y:S01]  /*3880*/  HADD2.F32 R73, -RZ, R64.H1_H1 ;  /* 0x30000040ff497230 */ /* 0x000fe20000004100 */
[----:B------:R-:W-:Y:S01]  /*3890*/  LOP3.LUT P0, RZ, R110, 0xff0000, RZ, 0xc0, !PT ;  /* 0x00ff00006eff7812 */ /* 0x000fe2000780c0ff */
[----:B------:R-:W-:Y:S01]  /*38a0*/  FADD.FTZ R80, R103, -R80 ;  /* 0x8000005067507221 */ /* 0x000fe20000010000 */
[----:B------:R-:W-:-:S02]  /*38b0*/  LOP3.LUT P1, RZ, R114, 0xff0000, RZ, 0xc0, !PT ;  /* 0x00ff000072ff7812 */ /* 0x000fc4000782c0ff */
[----:B------:R-:W-:Y:S01]  /*38c0*/  LOP3.LUT P3, RZ, R114, 0xff000000, RZ, 0xc0, !PT ;  /* 0xff00000072ff7812 */ /* 0x000fe2000786c0ff */
[----:B------:R-:W-:Y:S01]  /*38d0*/  FFMA.FTZ R85, R80, UR16, R73 ;  /* 0x0000001050557c23 */ /* 0x000fe20008010049 */
[----:B------:R-:W-:Y:S02]  /*38e0*/  LOP3.LUT P2, RZ, R110, 0xff000000, RZ, 0xc0, !PT ;  /* 0xff0000006eff7812 */ /* 0x000fe4000784c0ff */
[----:B------:R-:W-:Y:S01]  /*38f0*/  F2FP.F16.F32.PACK_AB R77, R76, R77 ;  /* 0x0000004d4c4d723e */ /* 0x000fe200000000ff */
[----:B------:R-:W-:Y:S01]  /*3900*/  FMUL.FTZ R80, R85, UR28 ;  /* 0x0000001c55507c20 */ /* 0x000fe20008410000 */
[C---:B------:R-:W-:Y:S02]  /*3910*/  FSEL R76, R81.reuse, RZ, P0 ;  /* 0x000000ff514c7208 */ /* 0x040fe40000000000 */
[----:B------:R-:W-:Y:S02]  /*3920*/  FSEL R81, R81, RZ, P1 ;  /* 0x000000ff51517208 */ /* 0x000fe40000800000 */
[----:B------:R-:W-:-:S02]  /*3930*/  FSEL R86, R84, RZ, P3 ;  /* 0x000000ff54567208 */ /* 0x000fc40001800000 */
[----:B------:R-:W-:Y:S02]  /*3940*/  FSEL R87, R84, RZ, P2 ;  /* 0x000000ff54577208 */ /* 0x000fe40001000000 */
[----:B------:R-:W-:Y:S02]  /*3950*/  F2FP.F16.F32.PACK_AB R73, R86, R81 ;  /* 0x000000515649723e */ /* 0x000fe400000000ff */
[----:B------:R-:W-:Y:S02]  /*3960*/  F2FP.F16.F32.PACK_AB R81, R87, R76 ;  /* 0x0000004c5751723e */ /* 0x000fe400000000ff */
[----:B------:R-:W-:Y:S01]  /*3970*/  F2FP.F16.F32.PACK_AB R76, R85, R72 ;  /* 0x00000048554c723e */ /* 0x000fe200000000ff */
[----:B------:R-:W-:Y:S01]  /*3980*/  FMUL.FTZ R72, R72, UR28 ;  /* 0x0000001c48487c20 */ /* 0x000fe20008410000 */
[----:B------:R-:W-:Y:S02]  /*3990*/  LOP3.LUT P2, RZ, R110, 0xff00, RZ, 0xc0, !PT ;  /* 0x0000ff006eff7812 */ /* 0x000fe4000784c0ff */
[----:B------:R-:W-:-:S02]  /*39a0*/  LOP3.LUT P3, RZ, R114, 0xff00, RZ, 0xc0, !PT ;  /* 0x0000ff0072ff7812 */ /* 0x000fc4000786c0ff */
[----:B------:R-:W-:Y:S02]  /*39b0*/  LOP3.LUT P1, RZ, R114, 0xff, RZ, 0xc0, !PT ;  /* 0x000000ff72ff7812 */ /* 0x000fe4000782c0ff */
[----:B------:R-:W-:Y:S02]  /*39c0*/  LOP3.LUT P0, RZ, R110, 0xff, RZ, 0xc0, !PT ;  /* 0x000000ff6eff7812 */ /* 0x000fe4000780c0ff */
[C---:B------:R-:W-:Y:S02]  /*39d0*/  FSEL R85, R80.reuse, RZ, P2 ;  /* 0x000000ff50557208 */ /* 0x040fe40001000000 */
[----:B------:R-:W-:Y:S02]  /*39e0*/  FSEL R87, R80, RZ, P3 ;  /* 0x000000ff50577208 */ /* 0x000fe40001800000 */
[C---:B------:R-:W-:Y:S02]  /*39f0*/  FSEL R84, R72.reuse, RZ, P1 ;  /* 0x000000ff48547208 */ /* 0x040fe40000800000 */
[----:B------:R-:W-:-:S02]  /*3a00*/  FSEL R80, R72, RZ, P0 ;  /* 0x000000ff48507208 */ /* 0x000fc40000000000 */
[----:B------:R-:W-:Y:S02]  /*3a10*/  F2FP.F16.F32.PACK_AB R72, R87, R84 ;  /* 0x000000545748723e */ /* 0x000fe400000000ff */
[----:B------:R-:W-:-:S07]  /*3a20*/  F2FP.F16.F32.PACK_AB R80, R85, R80 ;  /* 0x000000505550723e */ /* 0x000fce00000000ff */
.L_x_1379:
        /* <DEDUP_REMOVED lines=14> */
.L_x_1375:
[----:B------:R-:W-:Y:S05]  /*3b10*/  BSYNC.RECONVERGENT B0 ;  /* 0x0000000000007941 */ /* 0x000fea0003800200 */
.L_x_1374:
        /* <DEDUP_REMOVED lines=13> */
[--C-:B------:R-:W-:Y:S02]  /*3bf0*/  HADD2.F32 R72, -RZ, R71.reuse.H0_H0 ;  /* 0x20000047ff487230 */ /* 0x100fe40000004100 */
[--C-:B------:R-:W-:Y:S01]  /*3c00*/  FFMA.FTZ R73, R95, UR9, R116.reuse ;  /* 0x000000095f497c23 */ /* 0x100fe20008010074 */
        /* <DEDUP_REMOVED lines=8> */
[--C-:B------:R-:W-:Y:S01]  /*3c90*/  FFMA.FTZ R73, R89, UR9, R116.reuse ;  /* 0x0000000959497c23 */ /* 0x100fe20008010074 */
[----:B------:R-:W-:Y:S01]  /*3ca0*/  FFMA.FTZ R76, R94, UR9, R116 ;  /* 0x000000095e4c7c23 */ /* 0x000fe20008010074 */
[----:B------:R-:W-:Y:S01]  /*3cb0*/  FADD.FTZ R75, R97, -R72 ;  /* 0x80000048614b7221 */ /* 0x000fe20000010000 */
[----:B------:R-:W-:-:S02]  /*3cc0*/  HADD2.F32 R77, -RZ, R71.H1_H1 ;  /* 0x30000047ff4d7230 */ /* 0x000fc40000004100 */
[----:B------:R-:W-:Y:S01]  /*3cd0*/  FADD.FTZ R74, R101, -R74 ;  /* 0x8000004a654a7221 */ /* 0x000fe20000010000 */
[--C-:B------:R-:W-:Y:S02]  /*3ce0*/  HADD2.F32 R72, -RZ, R69.reuse.H0_H0 ;  /* 0x20000045ff487230 */ /* 0x100fe40000004100 */
[----:B------:R-:W-:Y:S01]  /*3cf0*/  FFMA.FTZ R81, R75, UR16, R80 ;  /* 0x000000104b517c23 */ /* 0x000fe20008010050 */
[----:B------:R-:W-:Y:S01]  /*3d00*/  FADD.FTZ R73, R96, -R73 ;  /* 0x8000004960497221 */ /* 0x000fe20000010000 */
[----:B------:R-:W-:Y:S02]  /*3d10*/  HADD2.F32 R75, -RZ, R69.H1_H1 ;  /* 0x30000045ff4b7230 */ /* 0x000fe40000004100 */
[----:B------:R-:W-:Y:S01]  /*3d20*/  FADD.FTZ R76, R93, -R76 ;  /* 0x8000004c5d4c7221 */ /* 0x000fe20000010000 */
[----:B------:R-:W-:Y:S01]  /*3d30*/  FMUL.FTZ R80, R79, UR28 ;  /* 0x0000001c4f507c20 */ /* 0x000fe20008410000 */
[----:B------:R-:W-:Y:S01]  /*3d40*/  LOP3.LUT P2, RZ, R109, 0xff0000, RZ, 0xc0, !PT ;  /* 0x00ff00006dff7812 */ /* 0x000fe2000784c0ff */
[----:B------:R-:W-:Y:S01]  /*3d50*/  FFMA.FTZ R74, R74, UR16, R77 ;  /* 0x000000104a4a7c23 */ /* 0x000fe2000801004d */
[----:B------:R-:W-:Y:S01]  /*3d60*/  FFMA.FTZ R77, R73, UR16, R72 ;  /* 0x00000010494d7c23 */ /* 0x000fe20008010048 */
[----:B------:R-:W-:Y:S01]  /*3d70*/  LOP3.LUT P3, RZ, R113, 0xff0000, RZ, 0xc0, !PT ;  /* 0x00ff000071ff7812 */ /* 0x000fe2000786c0ff */
[----:B------:R-:W-:Y:S01]  /*3d80*/  FFMA.FTZ R72, R76, UR16, R75 ;  /* 0x000000104c487c23 */ /* 0x000fe2000801004b */
[----:B------:R-:W-:Y:S01]  /*3d90*/  FFMA.FTZ R76, R90, UR9, R116 ;  /* 0x000000095a4c7c23 */ /* 0x000fe20008010074 */
[----:B------:R-:W-:Y:S01]  /*3da0*/  FSEL R83, R80, RZ, P2 ;  /* 0x000000ff50537208 */ /* 0x000fe20001000000 */
[----:B------:R-:W-:Y:S01]  /*3db0*/  HADD2.F32 R73, -RZ, R68.H1_H1 ;  /* 0x30000044ff497230 */ /* 0x000fe20000004100 */
[----:B------:R-:W-:Y:S01]  /*3dc0*/  ISETP.GE.U32.AND P2, PT, R108, RZ, PT ;  /* 0x000000ff6c00720c */ /* 0x000fe20003f46070 */
[----:B------:R-:W-:Y:S01]  /*3dd0*/  FADD.FTZ R76, R91, -R76 ;  /* 0x8000004c5b4c7221 */ /* 0x000fe20000010000 */
[----:B------:R-:W-:Y:S01]  /*3de0*/  FSEL R75, R80, RZ, P3 ;  /* 0x000000ff504b7208 */ /* 0x000fe20001800000 */
[----:B------:R-:W-:Y:S01]  /*3df0*/  FMUL.FTZ R80, R74, UR28 ;  /* 0x0000001c4a507c20 */ /* 0x000fe20008410000 */
[----:B------:R-:W-:Y:S01]  /*3e00*/  ISETP.GE.U32.AND P3, PT, R112, RZ, PT ;  /* 0x000000ff7000720c */ /* 0x000fe20003f66070 */
[----:B------:R-:W-:Y:S01]  /*3e10*/  FFMA.FTZ R76, R76, UR16, R73 ;  /* 0x000000104c4c7c23 */ /* 0x000fe20008010049 */
[----:B------:R-:W-:Y:S01]  /*3e20*/  ISETP.GE.U32.AND.EX P2, PT, R109, 0x1000000, PT, P2 ;  /* 0x010000006d00780c */ /* 0x000fe20003f46120 */
[----:B------:R-:W-:Y:S01]  /*3e30*/  FMUL.FTZ R73, R78, UR28 ;  /* 0x0000001c4e497c20 */ /* 0x000fe20008410000 */
[----:B------:R-:W-:Y:S01]  /*3e40*/  ISETP.GE.U32.AND.EX P3, PT, R113, 0x1000000, PT, P3 ;  /* 0x010000007100780c */ /* 0x000fe20003f66130 */
[----:B------:R-:W-:Y:S01]  /*3e50*/  FMUL.FTZ R85, R72, UR28 ;  /* 0x0000001c48557c20 */ /* 0x000fe20008410000 */
[----:B------:R-:W-:-:S02]  /*3e60*/  FSEL R84, R80, RZ, P2 ;  /* 0x000000ff50547208 */ /* 0x000fc40001000000 */
[----:B------:R-:W-:Y:S02]  /*3e70*/  LOP3.LUT P2, RZ, R109, 0xff, RZ, 0xc0, !PT ;  /* 0x000000ff6dff7812 */ /* 0x000fe4000784c0ff */
[----:B------:R-:W-:Y:S02]  /*3e80*/  FSEL R80, R80, RZ, P3 ;  /* 0x000000ff50507208 */ /* 0x000fe40001800000 */
[----:B------:R-:W-:Y:S02]  /*3e90*/  LOP3.LUT P3, RZ, R113, 0xff, RZ, 0xc0, !PT ;  /* 0x000000ff71ff7812 */ /* 0x000fe4000786c0ff */
[C---:B------:R-:W-:Y:S01]  /*3ea0*/  F2FP.F16.F32.PACK_AB R78, R81.reuse, R78 ;  /* 0x0000004e514e723e */ /* 0x040fe200000000ff */
[----:B------:R-:W-:Y:S01]  /*3eb0*/  FMUL.FTZ R81, R81, UR28 ;  /* 0x0000001c51517c20 */ /* 0x000fe20008410000 */
[----:B------:R-:W-:Y:S02]  /*3ec0*/  FSEL R82, R73, RZ, P2 ;  /* 0x000000ff49527208 */ /* 0x000fe40001000000 */
[----:B------:R-:W-:-:S02]  /*3ed0*/  F2FP.F16.F32.PACK_AB R79, R74, R79 ;  /* 0x0000004f4a4f723e */ /* 0x000fc400000000ff */
[----:B------:R-:W-:Y:S02]  /*3ee0*/  LOP3.LUT P2, RZ, R113, 0xff00, RZ, 0xc0, !PT ;  /* 0x0000ff0071ff7812 */ /* 0x000fe4000784c0ff */
[----:B------:R-:W-:Y:S02]  /*3ef0*/  FSEL R74, R73, RZ, P3 ;  /* 0x000000ff494a7208 */ /* 0x000fe40001800000 */
[----:B------:R-:W-:Y:S02]  /*3f00*/  LOP3.LUT P3, RZ, R109, 0xff00, RZ, 0xc0, !PT ;  /* 0x0000ff006dff7812 */ /* 0x000fe4000786c0ff */
[----:B------:R-:W-:Y:S02]  /*3f10*/  FSEL R73, R81, RZ, P2 ;  /* 0x000000ff51497208 */ /* 0x000fe40001000000 */
[----:B------:R-:W-:Y:S01]  /*3f20*/  F2FP.F16.F32.PACK_AB R75, R80, R75 ;  /* 0x0000004b504b723e */ /* 0x000fe200000000ff */
[----:B------:R-:W-:Y:S01]  /*3f30*/  FMUL.FTZ R80, R77, UR28 ;  /* 0x0000001c4d507c20 */ /* 0x000fe20008410000 */
[----:B------:R-:W-:-:S02]  /*3f40*/  FSEL R81, R81, RZ, P3 ;  /* 0x000000ff51517208 */ /* 0x000fc40001800000 */
[----:B------:R-:W-:Y:S02]  /*3f50*/  LOP3.LUT P2, RZ, R108, 0xff0000, RZ, 0xc0, !PT ;  /* 0x00ff00006cff7812 */ /* 0x000fe4000784c0ff */
[----:B------:R-:W-:Y:S02]  /*3f60*/  LOP3.LUT P3, RZ, R112, 0xff0000, RZ, 0xc0, !PT ;  /* 0x00ff000070ff7812 */ /* 0x000fe4000786c0ff */
[----:B------:R-:W-:Y:S01]  /*3f70*/  F2FP.F16.F32.PACK_AB R74, R73, R74 ;  /* 0x0000004a494a723e */ /* 0x000fe200000000ff */
[----:B------:R-:W-:Y:S01]  /*3f80*/  FFMA.FTZ R73, R15, UR9, R116 ;  /* 0x000000090f497c23 */ /* 0x000fe20008010074 */
[----:B------:R-:W-:Y:S02]  /*3f90*/  F2FP.F16.F32.PACK_AB R83, R84, R83 ;  /* 0x000000535453723e */ /* 0x000fe400000000ff */
[----:B------:R-:W-:Y:S01]  /*3fa0*/  F2FP.F16.F32.PACK_AB R82, R81, R82 ;  /* 0x000000525152723e */ /* 0x000fe200000000ff */
[----:B------:R-:W-:Y:S01]  /*3fb0*/  FADD.FTZ R73, R92, -R73 ;  /* 0x800000495c497221 */ /* 0x000fe20000010000 */
[----:B------:R-:W-:-:S02]  /*3fc0*/  FSEL R81, R80, RZ, P2 ;  /* 0x000000ff50517208 */ /* 0x000fc40001000000 */
[----:B------:R-:W-:Y:S01]  /*3fd0*/  F2FP.F16.F32.PACK_AB R77, R72, R77 ;  /* 0x0000004d484d723e */ /* 0x000fe200000000ff */
[----:B------:R-:W-:Y:S01]  /*3fe0*/  HADD2.F32 R72, -RZ, R68.H0_H0 ;  /* 0x20000044ff487230 */ /* 0x000fe20000004100 */
[----:B------:R-:W-:Y:S01]  /*3ff0*/  FSEL R84, R80, RZ, P3 ;  /* 0x000000ff50547208 */ /* 0x000fe20001800000 */
[----:B------:R-:W-:Y:S01]  /*4000*/  FMUL.FTZ R80, R76, UR28 ;  /* 0x0000001c4c507c20 */ /* 0x000fe20008410000 */
[----:B------:R-:W-:Y:S02]  /*4010*/  LOP3.LUT P2, RZ, R108, 0xff000000, RZ, 0xc0, !PT ;  /* 0xff0000006cff7812 */ /* 0x000fe4000784c0ff */
[----:B------:R-:W-:Y:S01]  /*4020*/  LOP3.LUT P3, RZ, R112, 0xff000000, RZ, 0xc0, !PT ;  /* 0xff00000070ff7812 */ /* 0x000fe2000786c0ff */
[----:B------:R-:W-:Y:S01]  /*4030*/  FFMA.FTZ R73, R73, UR16, R72 ;  /* 0x0000001049497c23 */ /* 0x000fe20008010048 */
        /* <DEDUP_REMOVED lines=10> */
[----:B------:R-:W-:Y:S02]  /*40e0*/  F2FP.F16.F32.PACK_AB R73, R117, R84 ;  /* 0x000000547549723e */ /* 0x000fe400000000ff */
[C---:B------:R-:W-:Y:S02]  /*40f0*/  FSEL R84, R72.reuse, RZ, P2 ;  /* 0x000000ff48547208 */ /* 0x040fe40001000000 */
[----:B------:R-:W-:Y:S02]  /*4100*/  FSEL R80, R72, RZ, P3 ;  /* 0x000000ff48507208 */ /* 0x000fe40001800000 */
[----:B------:R-:W-:Y:S02]  /*4110*/  F2FP.F16.F32.PACK_AB R81, R86, R81 ;  /* 0x000000515651723e */ /* 0x000fe400000000ff */
[----:B------:R-:W-:Y:S02]  /*4120*/  F2FP.F16.F32.PACK_AB R72, R87, R84 ;  /* 0x000000545748723e */ /* 0x000fe400000000ff */
[----:B------:R-:W-:Y:S01]  /*4130*/  F2FP.F16.F32.PACK_AB R80, R85, R80 ;  /* 0x000000505550723e */ /* 0x000fe200000000ff */
[----:B------:R-:W-:Y:S06]  /*4140*/  BRA `(.L_x_1389) ;  /* 0x0000001c00ac7947 */ /* 0x000fec0003800000 */
.L_x_1388:
[--C-:B0-----:R-:W-:Y:S01]  /*4150*/  FFMA.FTZ R73, R99, UR9, R116.reuse ;  /* 0x0000000963497c23 */ /* 0x101fe20008010074 */
[--C-:B------:R-:W-:Y:S01]  /*4160*/  FFMA.FTZ R84, R104, UR9, R116.reuse ;  /* 0x0000000968547c23 */ /* 0x100fe20008010074 */
[--C-:B------:R-:W-:Y:S02]  /*4170*/  HADD2.F32 R72, -RZ, R71.reuse.H0_H0 ;  /* 0x20000047ff487230 */ /* 0x100fe40000004100 */
[----:B------:R-:W-:Y:S01]  /*4180*/  FFMA.FTZ R75, R95, UR9, R116 ;  /* 0x000000095f4b7c23 */ /* 0x000fe20008010074 */
[----:B------:R-:W-:Y:S01]  /*4190*/  FADD.FTZ R73, R102, -R73 ;  /* 0x8000004966497221 */ /* 0x000fe20000010000 */
[----:B------:R-:W-:Y:S02]  /*41a0*/  HADD2.F32 R85, -RZ, R71.H1_H1 ;  /* 0x30000047ff557230 */ /* 0x000fe40000004100 */
[----:B------:R-:W-:Y:S01]  /*41b0*/  FADD.FTZ R84, R101, -R84 ;  /* 0x8000005465547221 */ /* 0x000fe20000010000 */
[----:B------:R-:W-:Y:S01]  /*41c0*/  FFMA.FTZ R80, R100, UR9, R116 ;  /* 0x0000000964507c23 */ /* 0x000fe20008010074 */
[----:B------:R-:W-:Y:S01]  /*41d0*/  FFMA.FTZ R83, R73, UR16, R72 ;  /* 0x0000001049537c23 */ /* 0x000fe20008010048 */
[----:B------:R-:W-:Y:S01]  /*41e0*/  FFMA.FTZ R73, R89, UR9, R116 ;  /* 0x0000000959497c23 */ /* 0x000fe20008010074 */
[----:B------:R-:W-:Y:S01]  /*41f0*/  FFMA.FTZ R84, R84, UR16, R85 ;  /* 0x0000001054547c23 */ /* 0x000fe20008010055 */
[----:B------:R-:W-:Y:S01]  /*4200*/  ISETP.GE.U32.AND P2, PT, R112, RZ, PT ;  /* 0x000000ff7000720c */ /* 0x000fe20003f46070 */
[----:B------:R-:W-:-:S02]  /*4210*/  HADD2.F32 R74, -RZ, R70.H0_H0 ;  /* 0x20000046ff4a7230 */ /* 0x000fc40000004100 */
[----:B------:R-:W-:Y:S01]  /*4220*/  FADD.FTZ R75, R98, -R75 ;  /* 0x8000004b624b7221 */ /* 0x000fe20000010000 */
[--C-:B------:R-:W-:Y:S02]  /*4230*/  HADD2.F32 R72, -RZ, R69.reuse.H0_H0 ;  /* 0x20000045ff487230 */ /* 0x100fe40000004100 */
[----:B------:R-:W-:Y:S01]  /*4240*/  FADD.FTZ R73, R96, -R73 ;  /* 0x8000004960497221 */ /* 0x000fe20000010000 */
[----:B------:R-:W-:Y:S02]  /*4250*/  HADD2.F32 R82, -RZ, R70.H1_H1 ;  /* 0x30000046ff527230 */ /* 0x000fe40000004100 */
[----:B------:R-:W-:Y:S01]  /*4260*/  FADD.FTZ R81, R97, -R80 ;  /* 0x8000005061517221 */ /* 0x000fe20000010000 */
[----:B------:R-:W-:Y:S01]  /*4270*/  FMUL.FTZ R84, R84, UR28 ;  /* 0x0000001c54547c20 */ /* 0x000fe20008410000 */
[----:B------:R-:W-:Y:S01]  /*4280*/  ISETP.GE.U32.AND.EX P2, PT, R113, 0x1000000, PT, P2 ;  /* 0x010000007100780c */ /* 0x000fe20003f46120 */
[----:B------:R-:W-:Y:S01]  /*4290*/  FFMA.FTZ R80, R75, UR16, R74 ;  /* 0x000000104b507c23 */ /* 0x000fe2000801004a */
[----:B------:R-:W-:Y:S01]  /*42a0*/  FFMA.FTZ R73, R73, UR16, R72 ;  /* 0x0000001049497c23 */ /* 0x000fe20008010048 */
[----:B------:R-:W-:Y:S01]  /*42b0*/  FFMA.FTZ R74, R81, UR16, R82 ;  /* 0x00000010514a7c23 */ /* 0x000fe20008010052 */
[----:B------:R-:W-:Y:S01]  /*42c0*/  FFMA.FTZ R72, R94, UR9, R116 ;  /* 0x000000095e487c23 */ /* 0x000fe20008010074 */
[----:B------:R-:W-:Y:S01]  /*42d0*/  FMUL.FTZ R83, R83, UR28 ;  /* 0x0000001c53537c20 */ /* 0x000fe20008410000 */
[----:B------:R-:W-:Y:S01]  /*42e0*/  LOP3.LUT P3, RZ, R113, 0xff0000, RZ, 0xc0, !PT ;  /* 0x00ff000071ff7812 */ /* 0x000fe2000786c0ff */
[----:B------:R-:W-:Y:S01]  /*42f0*/  HADD2.F32 R75, -RZ, R69.H1_H1 ;  /* 0x30000045ff4b7230 */ /* 0x000fe20000004100 */
[----:B------:R-:W-:Y:S01]  /*4300*/  FSEL R82, R84, RZ, P2 ;  /* 0x000000ff54527208 */ /* 0x000fe20001000000 */
[----:B------:R-:W-:Y:S01]  /*4310*/  FADD.FTZ R72, R93, -R72 ;  /* 0x800000485d487221 */ /* 0x000fe20000010000 */
[----:B------:R-:W-:-:S02]  /*4320*/  ISETP.GE.U32.AND P2, PT, R108, RZ, PT ;  /* 0x000000ff6c00720c */ /* 0x000fc40003f46070 */
[----:B------:R-:W-:Y:S01]  /*4330*/  FSEL R81, R83, RZ, P3 ;  /* 0x000000ff53517208 */ /* 0x000fe20001800000 */
[----:B------:R-:W-:Y:S01]  /*4340*/  FFMA.FTZ R72, R72, UR16, R75 ;  /* 0x0000001048487c23 */ /* 0x000fe2000801004b */
[C---:B------:R-:W-:Y:S02]  /*4350*/  LOP3.LUT P3, RZ, R109.reuse, 0xff0000, RZ, 0xc0, !PT ;  /* 0x00ff00006dff7812 */ /* 0x040fe4000786c0ff */
[----:B------:R-:W-:Y:S02]  /*4360*/  ISETP.GE.U32.AND.EX P2, PT, R109, 0x1000000, PT, P2 ;  /* 0x010000006d00780c */ /* 0x000fe40003f46120 */
[----:B------:R-:W-:Y:S01]  /*4370*/  F2FP.F16.F32.PACK_AB R75, R82, R81 ;  /* 0x00000051524b723e */ /* 0x000fe200000000ff */
[----:B------:R-:W-:Y:S01]  /*4380*/  FMUL.FTZ R82, R80, UR28 ;  /* 0x0000001c50527c20 */ /* 0x000fe20008410000 */
[----:B------:R-:W-:Y:S01]  /*4390*/  FSEL R83, R83, RZ, P3 ;  /* 0x000000ff53537208 */ /* 0x000fe20001800000 */
[----:B------:R-:W-:Y:S01]  /*43a0*/  FFMA.FTZ R80, R90, UR9, R116 ;  /* 0x000000095a507c23 */ /* 0x000fe20008010074 */
[----:B------:R-:W-:Y:S01]  /*43b0*/  FSEL R86, R84, RZ, P2 ;  /* 0x000000ff54567208 */ /* 0x000fe20001000000 */
[----:B------:R-:W-:Y:S01]  /*43c0*/  HADD2.F32 R81, -RZ, R68.H1_H1 ;  /* 0x30000044ff517230 */ /* 0x000fe20000004100 */
[----:B------:R-:W-:Y:S01]  /*43d0*/  LOP3.LUT P3, RZ, R109, 0xff, RZ, 0xc0, !PT ;  /* 0x000000ff6dff7812 */ /* 0x000fe2000786c0ff */
[----:B------:R-:W-:Y:S01]  /*43e0*/  FMUL.FTZ R84, R74, UR28 ;  /* 0x0000001c4a547c20 */ /* 0x000fe20008410000 */
[----:B------:R-:W-:Y:S01]  /*43f0*/  LOP3.LUT P2, RZ, R113, 0xff, RZ, 0xc0, !PT ;  /* 0x000000ff71ff7812 */ /* 0x000fe2000784c0ff */
[----:B------:R-:W-:Y:S01]  /*4400*/  FADD.FTZ R80, R91, -R80 ;  /* 0x800000505b507221 */ /* 0x000fe20000010000 */
[----:B------:R-:W-:-:S02]  /*4410*/  FSEL R85, R82, RZ, P3 ;  /* 0x000000ff52557208 */ /* 0x000fc40001800000 */
[----:B------:R-:W-:Y:S01]  /*4420*/  FSEL R74, R82, RZ, P2 ;  /* 0x000000ff524a7208 */ /* 0x000fe20001000000 */
[----:B------:R-:W-:Y:S01]  /*4430*/  FFMA.FTZ R80, R80, UR16, R81 ;  /* 0x0000001050507c23 */ /* 0x000fe20008010051 */
[----:B------:R-:W-:Y:S02]  /*4440*/  LOP3.LUT P3, RZ, R113, 0xff00, RZ, 0xc0, !PT ;  /* 0x0000ff0071ff7812 */ /* 0x000fe4000786c0ff */
[----:B------:R-:W-:Y:S01]  /*4450*/  LOP3.LUT P2, RZ, R109, 0xff00, RZ, 0xc0, !PT ;  /* 0x0000ff006dff7812 */ /* 0x000fe2000784c0ff */
[----:B------:R-:W-:Y:S01]  /*4460*/  FMUL.FTZ R80, R80, UR28 ;  /* 0x0000001c50507c20 */ /* 0x000fe20008410000 */
[C---:B------:R-:W-:Y:S02]  /*4470*/  FSEL R81, R84.reuse, RZ, P3 ;  /* 0x000000ff54517208 */ /* 0x040fe40001800000 */
[----:B------:R-:W-:Y:S01]  /*4480*/  FSEL R82, R84, RZ, P2 ;  /* 0x000000ff54527208 */ /* 0x000fe20001000000 */
[----:B------:R-:W-:Y:S01]  /*4490*/  FMUL.FTZ R84, R73, UR28 ;  /* 0x0000001c49547c20 */ /* 0x000fe20008410000 */
[----:B------:R-:W-:Y:S01]  /*44a0*/  LOP3.LUT P2, RZ, R108, 0xff0000, RZ, 0xc0, !PT ;  /* 0x00ff00006cff7812 */ /* 0x000fe2000784c0ff */
[----:B------:R-:W-:Y:S01]  /*44b0*/  FFMA.FTZ R73, R15, UR9, R116 ;  /* 0x000000090f497c23 */ /* 0x000fe20008010074 */
[----:B------:R-:W-:-:S02]  /*44c0*/  LOP3.LUT P3, RZ, R112, 0xff0000, RZ, 0xc0, !PT ;  /* 0x00ff000070ff7812 */ /* 0x000fc4000786c0ff */
[----:B------:R-:W-:Y:S01]  /*44d0*/  F2FP.F16.F32.PACK_AB R82, R82, R85 ;  /* 0x000000555252723e */ /* 0x000fe200000000ff */
[----:B------:R-:W-:Y:S01]  /*44e0*/  FMUL.FTZ R85, R72, UR28 ;  /* 0x0000001c48557c20 */ /* 0x000fe20008410000 */
[----:B------:R-:W-:Y:S01]  /*44f0*/  F2FP.F16.F32.PACK_AB R74, R81, R74 ;  /* 0x0000004a514a723e */ /* 0x000fe200000000ff */
[----:B------:R-:W-:Y:S01]  /*4500*/  HADD2.F32 R72, -RZ, R68.H0_H0 ;  /* 0x20000044ff487230 */ /* 0x000fe20000004100 */
[----:B------:R-:W-:Y:S01]  /*4510*/  FSEL R81, R84, RZ, P2 ;  /* 0x000000ff54517208 */ /* 0x000fe20001000000 */
[----:B------:R-:W-:Y:S01]  /*4520*/  FADD.FTZ R73, R92, -R73 ;  /* 0x800000495c497221 */ /* 0x000fe20000010000 */
[----:B------:R-:W-:Y:S02]  /*4530*/  FSEL R84, R84, RZ, P3 ;  /* 0x000000ff54547208 */ /* 0x000fe40001800000 */
[----:B------:R-:W-:Y:S01]  /*4540*/  LOP3.LUT P2, RZ, R108, 0xff000000, RZ, 0xc0, !PT ;  /* 0xff0000006cff7812 */ /* 0x000fe2000784c0ff */
[----:B------:R-:W-:Y:S01]  /*4550*/  FFMA.FTZ R72, R73, UR16, R72 ;  /* 0x0000001049487c23 */ /* 0x000fe20008010048 */
[----:B------:R-:W-:-:S02]  /*4560*/  LOP3.LUT P3, RZ, R112, 0xff000000, RZ, 0xc0, !PT ;  /* 0xff00000070ff7812 */ /* 0x000fc4000786c0ff */
[----:B------:R-:W-:Y:S01]  /*4570*/  F2FP.F16.F32.PACK_AB R83, R86, R83 ;  /* 0x000000535653723e */ /* 0x000fe200000000ff */
[----:B------:R-:W-:Y:S01]  /*4580*/  FMUL.FTZ R72, R72, UR28 ;  /* 0x0000001c48487c20 */ /* 0x000fe20008410000 */
[C---:B------:R-:W-:Y:S02]  /*4590*/  FSEL R86, R85.reuse, RZ, P2 ;  /* 0x000000ff55567208 */ /* 0x040fe40001000000 */
[----:B------:R-:W-:Y:S02]  /*45a0*/  FSEL R73, R85, RZ, P3 ;  /* 0x000000ff55497208 */ /* 0x000fe40001800000 */
[----:B------:R-:W-:Y:S02]  /*45b0*/  LOP3.LUT P2, RZ, R108, 0xff00, RZ, 0xc0, !PT ;  /* 0x0000ff006cff7812 */ /* 0x000fe4000784c0ff */
[----:B------:R-:W-:Y:S02]  /*45c0*/  LOP3.LUT P3, RZ, R112, 0xff00, RZ, 0xc0, !PT ;  /* 0x0000ff0070ff7812 */ /* 0x000fe4000786c0ff */
        /* <DEDUP_REMOVED lines=9> */
[----:B------:R-:W-:Y:S01]  /*4660*/  F2FP.F16.F32.PACK_AB R80, R85, R80 ;  /* 0x000000505550723e */ /* 0x000fe200000000ff */
[----:B------:R-:W-:Y:S06]  /*4670*/  BRA `(.L_x_1389) ;  /* 0x0000001800607947 */ /* 0x000fec0003800000 */
.L_x_1387:
        /* <DEDUP_REMOVED lines=18> */
[----:B------:R-:W-:Y:S01]  /*47a0*/  F2FP.F16.F32.PACK_AB R79, R72, R79 ;  /* 0x0000004f484f723e */ /* 0x000fe200000000ff */
[----:B------:R-:W-:Y:S01]  /*47b0*/  FADD.FTZ R73, R98, -R73 ;  /* 0x8000004962497221 */ /* 0x000fe20000010000 */
[----:B------:R-:W-:Y:S01]  /*47c0*/  FADD.FTZ R81, R96, -R81 ;  /* 0x8000005160517221 */ /* 0x000fe20000010000 */
[----:B------:R-:W-:Y:S01]  /*47d0*/  FSEL R72, R76, RZ, P2 ;  /* 0x000000ff4c487208 */ /* 0x000fe20001000000 */
[----:B------:R-:W-:Y:S01]  /*47e0*/  FFMA.FTZ R85, R15, UR9, R116 ;  /* 0x000000090f557c23 */ /* 0x000fe20008010074 */
[----:B------:R-:W-:-:S02]  /*47f0*/  FSEL R75, R74, RZ, P3 ;  /* 0x000000ff4a4b7208 */ /* 0x000fc40001800000 */
[----:B------:R-:W-:Y:S02]  /*4800*/  ISETP.GE.U32.AND P2, PT, R108, RZ, PT ;  /* 0x000000ff6c00720c */ /* 0x000fe40003f46070 */
[----:B------:R-:W-:Y:S01]  /*4810*/  F2FP.F16.F32.PACK_AB R75, R72, R75 ;  /* 0x0000004b484b723e */ /* 0x000fe200000000ff */
        /* <DEDUP_REMOVED lines=10> */
[C---:B------:R-:W-:Y:S01]  /*48c0*/  F2FP.F16.F32.PACK_AB R78, R73.reuse, R78 ;  /* 0x0000004e494e723e */ /* 0x040fe200000000ff */
        /* <DEDUP_REMOVED lines=8> */
[----:B------:R-:W-:Y:S01]  /*4950*/  F2FP.F16.F32.PACK_AB R83, R76, R83 ;  /* 0x000000534c53723e */ /* 0x000fe200000000ff */
[----:B------:R-:W-:Y:S01]  /*4960*/  FFMA.FTZ R76, R90, UR9, R116 ;  /* 0x000000095a4c7c23 */ /* 0x000fe20008010074 */
[----:B------:R-:W-:Y:S02]  /*4970*/  FSEL R73, R73, RZ, P3 ;  /* 0x000000ff49497208 */ /* 0x000fe40001800000 */
[----:B------:R-:W-:Y:S01]  /*4980*/  F2FP.F16.F32.PACK_AB R74, R77, R74 ;  /* 0x0000004a4d4a723e */ /* 0x000fe200000000ff */
[----:B------:R-:W-:Y:S01]  /*4990*/  FMUL.FTZ R77, R81, UR16 ;  /* 0x00000010514d7c20 */ /* 0x000fe20008410000 */
[----:B------:R-:W-:Y:S01]  /*49a0*/  F2FP.F16.F32.PACK_AB R82, R73, R82 ;  /* 0x000000524952723e */ /* 0x000fe200000000ff */
        /* <DEDUP_REMOVED lines=8> */
[C---:B------:R-:W-:Y:S01]  /*4a30*/  F2FP.F16.F32.PACK_AB R77, R76.reuse, R77 ;  /* 0x0000004d4c4d723e */ /* 0x040fe200000000ff */
        /* <DEDUP_REMOVED lines=10> */
[----:B------:R-:W-:Y:S01]  /*4ae0*/  F2FP.F16.F32.PACK_AB R76, R73, R72 ;  /* 0x00000048494c723e */ /* 0x000fe200000000ff */
[----:B------:R-:W-:Y:S01]  /*4af0*/  FMUL.FTZ R72, R72, UR28 ;  /* 0x0000001c48487c20 */ /* 0x000fe20008410000 */
        /* <DEDUP_REMOVED lines=9> */
[----:B------:R-:W-:Y:S01]  /*4b90*/  F2FP.F16.F32.PACK_AB R80, R85, R80 ;  /* 0x000000505550723e */ /* 0x000fe200000000ff */
[----:B------:R-:W-:Y:S06]  /*4ba0*/  BRA `(.L_x_1389) ;  /* 0x0000001400147947 */ /* 0x000fec0003800000 */
.L_x_1390:
        /* <DEDUP_REMOVED lines=21> */
[----:B------:R-:W-:Y:S01]  /*4d00*/  F2FP.F16.F32.PACK_AB R75, R74, R75 ;  /* 0x0000004b4a4b723e */ /* 0x000fe200000000ff */
        /* <DEDUP_REMOVED lines=19> */
[----:B------:R-:W-:Y:S01]  /*4e40*/  F2FP.F16.F32.PACK_AB R83, R84, R83 ;  /* 0x000000535453723e */ /* 0x000fe200000000ff */
[----:B------:R-:W-:Y:S01]  /*4e50*/  FMUL.FTZ R72, R72, UR16 ;  /* 0x0000001048487c20 */ /* 0x000fe20008410000 */
[----:B------:R-:W-:Y:S01]  /*4e60*/  F2FP.F16.F32.PACK_AB R82, R81, R82 ;  /* 0x000000525152723e */ /* 0x000fe200000000ff */
[----:B------:R-:W-:Y:S01]  /*4e70*/  FADD.FTZ R81, R93, -R80 ;  /* 0x800000505d517221 */ /* 0x000fe20000010000 */
[----:B------:R-:W-:Y:S01]  /*4e80*/  FMUL.FTZ R80, R73, UR28 ;  /* 0x0000001c49507c20 */ /* 0x000fe20008410000 */
[----:B------:R-:W-:Y:S01]  /*4e90*/  LOP3.LUT P2, RZ, R108, 0xff0000, RZ, 0xc0, !PT ;  /* 0x00ff00006cff7812 */ /* 0x000fe2000784c0ff */
[----:B------:R-:W-:Y:S01]  /*4ea0*/  FFMA.FTZ R73, R15, UR9, R116 ;  /* 0x000000090f497c23 */ /* 0x000fe20008010074 */
[----:B------:R-:W-:Y:S01]  /*4eb0*/  FMUL.FTZ R84, R81, UR16 ;  /* 0x0000001051547c20 */ /* 0x000fe20008410000 */
[----:B------:R-:W-:-:S02]  /*4ec0*/  LOP3.LUT P3, RZ, R112, 0xff0000, RZ, 0xc0, !PT ;  /* 0x00ff000070ff7812 */ /* 0x000fc4000786c0ff */
[----:B------:R-:W-:Y:S01]  /*4ed0*/  F2FP.F16.F32.PACK_AB R74, R85, R74 ;  /* 0x0000004a554a723e */ /* 0x000fe200000000ff */
        /* <DEDUP_REMOVED lines=22> */
[----:B------:R-:W-:Y:S01]  /*5040*/  F2FP.F16.F32.PACK_AB R80, R85, R80 ;  /* 0x000000505550723e */ /* 0x000fe200000000ff */
[----:B------:R-:W-:Y:S06]  /*5050*/  BRA `(.L_x_1389) ;  /* 0x0000000c00e87947 */ /* 0x000fec0003800000 */
.L_x_1386:
        /* <DEDUP_REMOVED lines=8> */
[--C-:B------:R-:W-:Y:S01]  /*50e0*/  FFMA.FTZ R77, R95, UR9, R116.reuse ;  /* 0x000000095f4d7c23 */ /* 0x100fe20008010074 */
[--C-:B------:R-:W-:Y:S01]  /*50f0*/  FFMA.FTZ R78, R100, UR9, R116.reuse ;  /* 0x00000009644e7c23 */ /* 0x100fe20008010074 */
[--C-:B------:R-:W-:Y:S02]  /*5100*/  HADD2.F32 R84, -RZ, R71.reuse.H1_H1 ;  /* 0x30000047ff547230 */ /* 0x100fe40000004100 */
[----:B------:R-:W-:Y:S01]  /*5110*/  FFMA.FTZ R79, R99, UR9, R116 ;  /* 0x00000009634f7c23 */ /* 0x000fe20008010074 */
[--C-:B------:R-:W-:Y:S02]  /*5120*/  HADD2.F32 R76, -RZ, R70.reuse.H0_H0 ;  /* 0x20000046ff4c7230 */ /* 0x100fe40000004100 */
[----:B------:R-:W-:Y:S01]  /*5130*/  FADD.FTZ R83, R101, -R80 ;  /* 0x8000005065537221 */ /* 0x000fe20000010000 */
[----:B------:R-:W-:Y:S02]  /*5140*/  HADD2.F32 R81, -RZ, R70.H1_H1 ;  /* 0x30000046ff517230 */ /* 0x000fe40000004100 */
        /* <DEDUP_REMOVED lines=8> */
[----:B------:R-:W-:Y:S01]  /*51d0*/  FFMA.FTZ R80, R94, UR9, R116 ;  /* 0x000000095e507c23 */ /* 0x000fe20008010074 */
[----:B------:R-:W-:Y:S01]  /*51e0*/  FFMA.FTZ R79, R79, UR16, R82 ;  /* 0x000000104f4f7c23 */ /* 0x000fe20008010052 */
[--C-:B------:R-:W-:Y:S02]  /*51f0*/  HADD2.F32 R85, -RZ, R69.reuse.H0_H0 ;  /* 0x20000045ff557230 */ /* 0x100fe40000004100 */
[----:B------:R-:W-:Y:S01]  /*5200*/  FFMA.FTZ R81, R15, UR9, R116 ;  /* 0x000000090f517c23 */ /* 0x000fe20008010074 */
[----:B------:R-:W-:-:S02]  /*5210*/  HADD2.F32 R87, -RZ, R69.H1_H1 ;  /* 0x30000045ff577230 */ /* 0x000fc40000004100 */
[----:B------:R-:W-:Y:S01]  /*5220*/  FADD.FTZ R82, R96, -R83 ;  /* 0x8000005360527221 */ /* 0x000fe20000010000 */
[----:B------:R-:W-:Y:S01]  /*5230*/  FADD.FTZ R84, R93, -R80 ;  /* 0x800000505d547221 */ /* 0x000fe20000010000 */
[--C-:B------:R-:W-:Y:S02]  /*5240*/  HADD2.F32 R83, -RZ, R68.reuse.H0_H0 ;  /* 0x20000044ff537230 */ /* 0x100fe40000004100 */
[----:B------:R-:W-:Y:S01]  /*5250*/  FADD.FTZ R80, R92, -R81 ;  /* 0x800000515c507221 */ /* 0x000fe20000010000 */
[----:B------:R-:W-:Y:S01]  /*5260*/  FFMA.FTZ R116, R90, UR9, R116 ;  /* 0x000000095a747c23 */ /* 0x000fe20008010074 */
[----:B------:R-:W-:Y:S01]  /*5270*/  FFMA.FTZ R81, R82, UR16, R85 ;  /* 0x0000001052517c23 */ /* 0x000fe20008010055 */
[----:B------:R-:W-:Y:S01]  /*5280*/  ISETP.GE.U32.AND P2, PT, R108, RZ, PT ;  /* 0x000000ff6c00720c */ /* 0x000fe20003f46070 */
[----:B------:R-:W-:Y:S01]  /*5290*/  FFMA.FTZ R82, R84, UR16, R87 ;  /* 0x0000001054527c23 */ /* 0x000fe20008010057 */
[----:B------:R-:W-:Y:S02]  /*52a0*/  HADD2.F32 R84, -RZ, R68.H1_H1 ;  /* 0x30000044ff547230 */ /* 0x000fe40000004100 */
[----:B------:R-:W-:Y:S01]  /*52b0*/  FFMA.FTZ R80, R80, UR16, R83 ;  /* 0x0000001050507c23 */ /* 0x000fe20008010053 */
[----:B------:R-:W-:Y:S01]  /*52c0*/  FADD.FTZ R85, R91, -R116 ;  /* 0x800000745b557221 */ /* 0x000fe20000010000 */
[C---:B------:R-:W-:Y:S01]  /*52d0*/  FMUL.FTZ R86, R78.reuse, UR28 ;  /* 0x0000001c4e567c20 */ /* 0x040fe20008410000 */
[----:B------:R-:W-:Y:S01]  /*52e0*/  FMUL.FTZ R83, R79, UR28 ;  /* 0x0000001c4f537c20 */ /* 0x000fe20008410000 */
[----:B------:R-:W-:Y:S01]  /*52f0*/  ISETP.GE.U32.AND.EX P2, PT, R109, 0x1000000, PT, P2 ;  /* 0x010000006d00780c */ /* 0x000fe20003f46120 */
[----:B------:R-:W-:Y:S01]  /*5300*/  FFMA.FTZ R85, R85, UR16, R84 ;  /* 0x0000001055557c23 */ /* 0x000fe20008010054 */
[----:B------:R-:W-:Y:S01]  /*5310*/  LOP3.LUT P3, RZ, R109, 0xff0000, RZ, 0xc0, !PT ;  /* 0x00ff00006dff7812 */ /* 0x000fe2000786c0ff */
[----:B------:R-:W-:Y:S01]  /*5320*/  FMUL.FTZ R84, R77, UR28 ;  /* 0x0000001c4d547c20 */ /* 0x000fe20008410000 */
[----:B------:R-:W-:-:S02]  /*5330*/  F2FP.F16.F32.PACK_AB R79, R78, R79 ;  /* 0x0000004f4e4f723e */ /* 0x000fc400000000ff */
[C---:B------:R-:W-:Y:S01]  /*5340*/  F2FP.F16.F32.PACK_AB R78, R76.reuse, R77 ;  /* 0x0000004d4c4e723e */ /* 0x040fe200000000ff */
[----:B------:R-:W-:Y:S01]  /*5350*/  FMUL.FTZ R77, R76, UR28 ;  /* 0x0000001c4c4d7c20 */ /* 0x000fe20008410000 */
[----:B------:R-:W-:Y:S01]  /*5360*/  FSEL R86, R86, RZ, P2 ;  /* 0x000000ff56567208 */ /* 0x000fe20001000000 */
[----:B------:R-:W-:Y:S01]  /*5370*/  FMUL.FTZ R76, R81, UR28 ;  /* 0x0000001c514c7c20 */ /* 0x000fe20008410000 */
[----:B------:R-:W-:Y:S02]  /*5380*/  FSEL R83, R83, RZ, P3 ;  /* 0x000000ff53537208 */ /* 0x000fe40001800000 */
[C---:B------:R-:W-:Y:S02]  /*5390*/  LOP3.LUT P3, RZ, R109.reuse, 0xff, RZ, 0xc0, !PT ;  /* 0x000000ff6dff7812 */ /* 0x040fe4000786c0ff */
[----:B------:R-:W-:Y:S02]  /*53a0*/  LOP3.LUT P2, RZ, R109, 0xff00, RZ, 0xc0, !PT ;  /* 0x0000ff006dff7812 */ /* 0x000fe4000784c0ff */
[----:B------:R-:W-:-:S02]  /*53b0*/  F2FP.F16.F32.PACK_AB R83, R86, R83 ;  /* 0x000000535653723e */ /* 0x000fc400000000ff */
[----:B------:R-:W-:Y:S02]  /*53c0*/  FSEL R86, R84, RZ, P3 ;  /* 0x000000ff54567208 */ /* 0x000fe40001800000 */
[----:B------:R-:W-:Y:S02]  /*53d0*/  FSEL R117, R77, RZ, P2 ;  /* 0x000000ff4d757208 */ /* 0x000fe40001000000 */
[----:B------:R-:W-:Y:S02]  /*53e0*/  LOP3.LUT P3, RZ, R108, 0xff0000, RZ, 0xc0, !PT ;  /* 0x00ff00006cff7812 */ /* 0x000fe4000786c0ff */
[C---:B------:R-:W-:Y:S01]  /*53f0*/  F2FP.F16.F32.PACK_AB R77, R82.reuse, R81 ;  /* 0x00000051524d723e */ /* 0x040fe200000000ff */
[----:B------:R-:W-:Y:S01]  /*5400*/  FMUL.FTZ R82, R82, UR28 ;  /* 0x0000001c52527c20 */ /* 0x000fe20008410000 */
[----:B------:R-:W-:Y:S01]  /*5410*/  LOP3.LUT P2, RZ, R108, 0xff000000, RZ, 0xc0, !PT ;  /* 0xff0000006cff7812 */ /* 0x000fe2000784c0ff */
[----:B------:R-:W-:Y:S01]  /*5420*/  FMUL.FTZ R81, R80, UR28 ;  /* 0x0000001c50517c20 */ /* 0x000fe20008410000 */
[----:B------:R-:W-:-:S02]  /*5430*/  FSEL R84, R76, RZ, P3 ;  /* 0x000000ff4c547208 */ /* 0x000fc40001800000 */
[C---:B------:R-:W-:Y:S01]  /*5440*/  F2FP.F16.F32.PACK_AB R76, R85.reuse, R80 ;  /* 0x00000050554c723e */ /* 0x040fe200000000ff */
        /* <DEDUP_REMOVED lines=8> */
[----:B------:R-:W-:Y:S01]  /*54d0*/  F2FP.F16.F32.PACK_AB R80, R85, R80 ;  /* 0x000000505550723e */ /* 0x000fe200000000ff */
[----:B------:R-:W-:Y:S06]  /*54e0*/  BRA `(.L_x_1389) ;  /* 0x0000000800c47947 */ /* 0x000fec0003800000 */
.L_x_1392:
[--C-:B------:R-:W-:Y:S01]  /*54f0*/  FFMA.FTZ R81, R99, UR9, R116.reuse ;  /* 0x0000000963517c23 */ /* 0x100fe20008010074 */
[----:B------:R-:W-:Y:S01]  /*5500*/  FFMA.FTZ R82, R104, UR9, R116 ;  /* 0x0000000968527c23 */ /* 0x000fe20008010074 */
[--C-:B------:R-:W-:Y:S01]  /*5510*/  HADD2.F32 R80, -RZ, R71.reuse.H0_H0 ;  /* 0x20000047ff507230 */ /* 0x100fe20000004100 */
[----:B------:R-:W-:Y:S01]  /*5520*/  ISETP.GE.U32.AND P2, PT, R108, RZ, PT ;  /* 0x000000ff6c00720c */ /* 0x000fe20003f46070 */
[----:B------:R-:W-:Y:S02]  /*5530*/  HADD2.F32 R83, -RZ, R71.H1_H1 ;  /* 0x30000047ff537230 */ /* 0x000fe40000004100 */
[----:B------:R-:W-:Y:S01]  /*5540*/  FADD.FTZ R81, R102, -R81 ;  /* 0x8000005166517221 */ /* 0x000fe20000010000 */
[----:B------:R-:W-:Y:S01]  /*5550*/  FADD.FTZ R82, R101, -R82 ;  /* 0x8000005265527221 */ /* 0x000fe20000010000 */
[----:B------:R-:W-:Y:S01]  /*5560*/  LOP3.LUT P3, RZ, R109, 0xff0000, RZ, 0xc0, !PT ;  /* 0x00ff00006dff7812 */ /* 0x000fe2000786c0ff */
[--C-:B------:R-:W-:Y:S02]  /*5570*/  HADD2.F32 R85, -RZ, R70.reuse.H0_H0 ;  /* 0x20000046ff557230 */ /* 0x100fe40000004100 */
[----:B------:R-:W-:Y:S01]  /*5580*/  FFMA.FTZ R80, R81, UR16, R80 ;  /* 0x0000001051507c23 */ /* 0x000fe20008010050 */
[----:B------:R-:W-:Y:S01]  /*5590*/  FFMA.FTZ R82, R82, UR16, R83 ;  /* 0x0000001052527c23 */ /* 0x000fe20008010053 */
[----:B------:R-:W-:Y:S01]  /*55a0*/  ISETP.GE.U32.AND.EX P2, PT, R109, 0x1000000, PT, P2 ;  /* 0x010000006d00780c */ /* 0x000fe20003f46120 */
[----:B------:R-:W-:Y:S01]  /*55b0*/  FFMA.FTZ R81, R95, UR9, R116 ;  /* 0x000000095f517c23 */ /* 0x000fe20008010074 */
[----:B------:R-:W-:Y:S01]  /*55c0*/  FMUL.FTZ R80, R80, UR28 ;  /* 0x0000001c50507c20 */ /* 0x000fe20008410000 */
[----:B------:R-:W-:Y:S01]  /*55d0*/  FMUL.FTZ R82, R82, UR28 ;  /* 0x0000001c52527c20 */ /* 0x000fe20008410000 */
[----:B------:R-:W-:-:S03]  /*55e0*/  HADD2.F32 R87, -RZ, R70.H1_H1 ;  /* 0x30000046ff577230 */ /* 0x000fc60000004100 */
[----:B------:R-:W-:Y:S02]  /*55f0*/  FSEL R80, R80, RZ, P3 ;  /* 0x000000ff50507208 */ /* 0x000fe40001800000 */
[----:B------:R-:W-:Y:S01]  /*5600*/  FSEL R83, R82, RZ, P2 ;  /* 0x000000ff52537208 */ /* 0x000fe20001000000 */
[--C-:B------:R-:W-:Y:S01]  /*5610*/  FFMA.FTZ R82, R100, UR9, R116.reuse ;  /* 0x0000000964527c23 */ /* 0x100fe20008010074 */
[----:B------:R-:W-:Y:S02]  /*5620*/  LOP3.LUT P3, RZ, R109, 0xff, RZ, 0xc0, !PT ;  /* 0x000000ff6dff7812 */ /* 0x000fe4000786c0ff */
[----:B------:R-:W-:Y:S01]  /*5630*/  F2FP.F16.F32.PACK_AB R83, R83, R80 ;  /* 0x000000505353723e */ /* 0x000fe200000000ff */
[----:B------:R-:W-:Y:S01]  /*5640*/  FADD.FTZ R80, R98, -R81 ;  /* 0x8000005162507221 */ /* 0x000fe20000010000 */
[----:B------:R-:W-:Y:S01]  /*5650*/  FFMA.FTZ R81, R89, UR9, R116 ;  /* 0x0000000959517c23 */ /* 0x000fe20008010074 */
[----:B------:R-:W-:Y:S01]  /*5660*/  FADD.FTZ R84, R97, -R82 ;  /* 0x8000005261547221 */ /* 0x000fe20000010000 */
[----:B------:R-:W-:Y:S01]  /*5670*/  LOP3.LUT P2, RZ, R109, 0xff00, RZ, 0xc0, !PT ;  /* 0x0000ff006dff7812 */ /* 0x000fe2000784c0ff */
[----:B------:R-:W-:Y:S01]  /*5680*/  FFMA.FTZ R80, R80, UR16, R85 ;  /* 0x0000001050507c23 */ /* 0x000fe20008010055 */
[----:B------:R-:W-:Y:S01]  /*5690*/  FADD.FTZ R82, R96, -R81 ;  /* 0x8000005160527221 */ /* 0x000fe20000010000 */
[----:B------:R-:W-:-:S02]  /*56a0*/  HADD2.F32 R85, -RZ, R69.H0_H0 ;  /* 0x20000045ff557230 */ /* 0x000fc40000004100 */
[----:B------:R-:W-:Y:S01]  /*56b0*/  FFMA.FTZ R81, R84, UR16, R87 ;  /* 0x0000001054517c23 */ /* 0x000fe20008010057 */
[----:B------:R-:W-:Y:S01]  /*56c0*/  FFMA.FTZ R84, R94, UR9, R116 ;  /* 0x000000095e547c23 */ /* 0x000fe20008010074 */
[----:B------:R-:W-:Y:S02]  /*56d0*/  HADD2.F32 R87, -RZ, R69.H1_H1 ;  /* 0x30000045ff577230 */ /* 0x000fe40000004100 */
[----:B------:R-:W-:Y:S01]  /*56e0*/  FMUL.FTZ R80, R80, UR28 ;  /* 0x0000001c50507c20 */ /* 0x000fe20008410000 */
[----:B------:R-:W-:Y:S01]  /*56f0*/  FFMA.FTZ R82, R82, UR16, R85 ;  /* 0x0000001052527c23 */ /* 0x000fe20008010055 */
[----:B------:R-:W-:Y:S01]  /*5700*/  FADD.FTZ R84, R93, -R84 ;  /* 0x800000545d547221 */ /* 0x000fe20000010000 */
[--C-:B------:R-:W-:Y:S01]  /*5710*/  FFMA.FTZ R85, R15, UR9, R116.reuse ;  /* 0x000000090f557c23 */ /* 0x100fe20008010074 */
[----:B------:R-:W-:Y:S01]  /*5720*/  FFMA.FTZ R116, R90, UR9, R116 ;  /* 0x000000095a747c23 */ /* 0x000fe20008010074 */
[----:B------:R-:W-:Y:S01]  /*5730*/  FMUL.FTZ R81, R81, UR28 ;  /* 0x0000001c51517c20 */ /* 0x000fe20008410000 */
[----:B------:R-:W-:Y:S01]  /*5740*/  FFMA.FTZ R86, R84, UR16, R87 ;  /* 0x0000001054567c23 */ /* 0x000fe20008010057 */
[----:B------:R-:W-:-:S02]  /*5750*/  HADD2.F32 R84, -RZ, R68.H0_H0 ;  /* 0x20000044ff547230 */ /* 0x000fc40000004100 */
[----:B------:R-:W-:Y:S01]  /*5760*/  FADD.FTZ R85, R92, -R85 ;  /* 0x800000555c557221 */ /* 0x000fe20000010000 */
[----:B------:R-:W-:Y:S02]  /*5770*/  HADD2.F32 R87, -RZ, R68.H1_H1 ;  /* 0x30000044ff577230 */ /* 0x000fe40000004100 */
[----:B------:R-:W-:Y:S01]  /*5780*/  FADD.FTZ R116, R91, -R116 ;  /* 0x800000745b747221 */ /* 0x000fe20000010000 */
[----:B------:R-:W-:Y:S01]  /*5790*/  FMUL.FTZ R82, R82, UR28 ;  /* 0x0000001c52527c20 */ /* 0x000fe20008410000 */
[----:B------:R-:W-:Y:S01]  /*57a0*/  FFMA.FTZ R84, R85, UR16, R84 ;  /* 0x0000001055547c23 */ /* 0x000fe20008010054 */
[----:B------:R-:W-:Y:S01]  /*57b0*/  FSEL R85, R80, RZ, P3 ;  /* 0x000000ff50557208 */ /* 0x000fe20001800000 */
[----:B------:R-:W-:Y:S01]  /*57c0*/  FFMA.FTZ R87, R116, UR16, R87 ;  /* 0x0000001074577c23 */ /* 0x000fe20008010057 */
        /* <DEDUP_REMOVED lines=14> */
[----:B------:R-:W-:Y:S01]  /*58b0*/  F2FP.F16.F32.PACK_AB R80, R87, R80 ;  /* 0x000000505750723e */ /* 0x000fe200000000ff */
[----:B------:R-:W-:Y:S06]  /*58c0*/  BRA `(.L_x_1389) ;  /* 0x0000000400cc7947 */ /* 0x000fec0003800000 */
.L_x_1391:
        /* <DEDUP_REMOVED lines=20> */
[----:B------:R-:W-:-:S02]  /*5a10*/  FSEL R81, R81, RZ, P2 ;  /* 0x000000ff51517208 */ /* 0x000fc40001000000 */
[----:B------:R-:W-:Y:S01]  /*5a20*/  FSEL R80, R80, RZ, P3 ;  /* 0x000000ff50507208 */ /* 0x000fe20001800000 */
[----:B------:R-:W-:Y:S01]  /*5a30*/  FADD.FTZ R77, R97, -R76 ;  /* 0x8000004c614d7221 */ /* 0x000fe20000010000 */
[--C-:B------:R-:W-:Y:S01]  /*5a40*/  FFMA.FTZ R76, R94, UR9, R116.reuse ;  /* 0x000000095e4c7c23 */ /* 0x100fe20008010074 */
[----:B------:R-:W-:Y:S01]  /*5a50*/  FMUL.FTZ R82, R78, UR28 ;  /* 0x0000001c4e527c20 */ /* 0x000fe20008410000 */
[----:B------:R-:W-:Y:S01]  /*5a60*/  F2FP.F16.F32.PACK_AB R83, R81, R80 ;  /* 0x000000505153723e */ /* 0x000fe200000000ff */
[--C-:B------:R-:W-:Y:S01]  /*5a70*/  FFMA.FTZ R81, R89, UR9, R116.reuse ;  /* 0x0000000959517c23 */ /* 0x100fe20008010074 */
[----:B------:R-:W-:Y:S01]  /*5a80*/  FMUL.FTZ R85, R77, UR16 ;  /* 0x000000104d557c20 */ /* 0x000fe20008410000 */
[----:B------:R-:W-:Y:S01]  /*5a90*/  FFMA.FTZ R77, R15, UR9, R116 ;  /* 0x000000090f4d7c23 */ /* 0x000fe20008010074 */
[----:B------:R-:W-:Y:S01]  /*5aa0*/  FADD.FTZ R76, R93, -R76 ;  /* 0x8000004c5d4c7221 */ /* 0x000fe20000010000 */
[----:B------:R-:W-:Y:S01]  /*5ab0*/  FADD.FTZ R81, R96, -R81 ;  /* 0x8000005160517221 */ /* 0x000fe20000010000 */
[----:B------:R-:W-:Y:S01]  /*5ac0*/  FFMA.FTZ R116, R90, UR9, R116 ;  /* 0x000000095a747c23 */ /* 0x000fe20008010074 */
[C---:B------:R-:W-:Y:S01]  /*5ad0*/  F2FP.F16.F32.PACK_AB R78, R85.reuse, R78 ;  /* 0x0000004e554e723e */ /* 0x040fe200000000ff */
        /* <DEDUP_REMOVED lines=10> */
[C---:B------:R-:W-:Y:S01]  /*5b80*/  F2FP.F16.F32.PACK_AB R77, R85.reuse, R80 ;  /* 0x00000050554d723e */ /* 0x040fe200000000ff */
[----:B------:R-:W-:Y:S01]  /*5b90*/  FMUL.FTZ R84, R80, UR28 ;  /* 0x0000001c50547c20 */ /* 0x000fe20008410000 */
[----:B------:R-:W-:Y:S01]  /*5ba0*/  FSEL R82, R82, RZ, P3 ;  /* 0x000000ff52527208 */ /* 0x000fe20001800000 */
[----:B------:R-:W-:Y:S01]  /*5bb0*/  FMUL.FTZ R85, R85, UR28 ;  /* 0x0000001c55557c20 */ /* 0x000fe20008410000 */
[----:B------:R-:W-:Y:S01]  /*5bc0*/  LOP3.LUT P3, RZ, R108, 0xff0000, RZ, 0xc0, !PT ;  /* 0x00ff00006cff7812 */ /* 0x000fe2000786c0ff */
[----:B------:R-:W-:Y:S01]  /*5bd0*/  FMUL.FTZ R80, R76, UR28 ;  /* 0x0000001c4c507c20 */ /* 0x000fe20008410000 */
[----:B------:R-:W-:-:S02]  /*5be0*/  LOP3.LUT P2, RZ, R108, 0xff000000, RZ, 0xc0, !PT ;  /* 0xff0000006cff7812 */ /* 0x000fc4000784c0ff */
[C---:B------:R-:W-:Y:S01]  /*5bf0*/  F2FP.F16.F32.PACK_AB R76, R81.reuse, R76 ;  /* 0x0000004c514c723e */ /* 0x040fe200000000ff */
[----:B------:R-:W-:Y:S01]  /*5c00*/  FMUL.FTZ R81, R81, UR28 ;  /* 0x0000001c51517c20 */ /* 0x000fe20008410000 */
[----:B------:R-:W-:Y:S02]  /*5c10*/  FSEL R84, R84, RZ, P3 ;  /* 0x000000ff54547208 */ /* 0x000fe40001800000 */
[----:B------:R-:W-:Y:S02]  /*5c20*/  FSEL R87, R85, RZ, P2 ;  /* 0x000000ff55577208 */ /* 0x000fe40001000000 */
[C---:B------:R-:W-:Y:S02]  /*5c30*/  LOP3.LUT P3, RZ, R108.reuse, 0xff, RZ, 0xc0, !PT ;  /* 0x000000ff6cff7812 */ /* 0x040fe4000786c0ff */
[----:B------:R-:W-:Y:S02]  /*5c40*/  LOP3.LUT P2, RZ, R108, 0xff00, RZ, 0xc0, !PT ;  /* 0x0000ff006cff7812 */ /* 0x000fe4000784c0ff */
[----:B------:R-:W-:-:S02]  /*5c50*/  FSEL R80, R80, RZ, P3 ;  /* 0x000000ff50507208 */ /* 0x000fc40001800000 */
[----:B------:R-:W-:Y:S02]  /*5c60*/  FSEL R85, R81, RZ, P2 ;  /* 0x000000ff51557208 */ /* 0x000fe40001000000 */
[----:B------:R-:W-:Y:S02]  /*5c70*/  F2FP.F16.F32.PACK_AB R82, R117, R82 ;  /* 0x000000527552723e */ /* 0x000fe400000000ff */
[----:B------:R-:W-:Y:S02]  /*5c80*/  F2FP.F16.F32.PACK_AB R81, R87, R84 ;  /* 0x000000545751723e */ /* 0x000fe400000000ff */
[----:B------:R-:W-:Y:S01]  /*5c90*/  F2FP.F16.F32.PACK_AB R80, R85, R80 ;  /* 0x000000505550723e */ /* 0x000fe200000000ff */
[----:B------:R-:W-:Y:S06]  /*5ca0*/  BRA `(.L_x_1389) ;  /* 0x0000000000d47947 */ /* 0x000fec0003800000 */
.L_x_1393:
        /* <DEDUP_REMOVED lines=22> */
[----:B------:R-:W-:Y:S01]  /*5e10*/  F2FP.F16.F32.PACK_AB R83, R84, R83 ;  /* 0x000000535453723e */ /* 0x000fe200000000ff */
        /* <DEDUP_REMOVED lines=27> */
[----:B------:R-:W-:Y:S02]  /*5fd0*/  F2FP.F16.F32.PACK_AB R82, R117, R82 ;  /* 0x000000527552723e */ /* 0x000fe400000000ff */
[----:B------:R-:W-:Y:S02]  /*5fe0*/  F2FP.F16.F32.PACK_AB R81, R87, R84 ;  /* 0x000000545751723e */ /* 0x000fe400000000ff */
[----:B------:R-:W-:-:S07]  /*5ff0*/  F2FP.F16.F32.PACK_AB R80, R85, R80 ;  /* 0x000000505550723e */ /* 0x000fce00000000ff */
.L_x_1389:
        /* <DEDUP_REMOVED lines=9> */
.L_x_1385:
[----:B------:R-:W-:Y:S05]  /*6090*/  BSYNC.RECONVERGENT B0 ;  /* 0x0000000000007941 */ /* 0x000fea0003800200 */
.L_x_1384:
[----:B------:R-:W-:Y:S01]  /*60a0*/  UPLOP3.LUT UP1, UPT, UPT, UPT, UP1, 0x40, 0x4 ;  /* 0x000000000004789c */ /* 0x000fe20003f2e810 */
[----:B------:R-:W-:Y:S10]  /*60b0*/  BRA.U !UP2, `(.L_x_1394) ;  /* 0xffffffa10ae87547 */ /* 0x000ff4000b83ffff */
.L_x_1367:
        /* <DEDUP_REMOVED lines=22> */
.L_x_1395:
        /* <DEDUP_REMOVED lines=14> */
.L_x_2824:


//--------------------- .text._ZN10layer_norm22ln_bwd_finalize_kernelINS_22Kernel_traits_finalizeILj2048Ef6__halfS2_S2_fjLb0ELj1024ELj4ENS_18Kernel_traits_baseILj2048EfS2_S2_S2_fjLj1024EEEEELb0ELb1EEEvNS_9BwdParamsE --------------------------
	.section	.text._ZN10layer_norm22ln_bwd_finalize_kernelINS_22Kernel_traits_finalizeILj2048Ef6__halfS2_S2_fjLb0ELj1024ELj4ENS_18Kernel_traits_baseILj2048EfS2_S2_S2_fjLj1024EEEEELb0ELb1EEEvNS_9BwdParamsE,"ax",@progbits
	.align	128
        .global         _ZN10layer_norm22ln_bwd_finalize_kernelINS_22Kernel_traits_finalizeILj2048Ef6__halfS2_S2_fjLb0ELj1024ELj4ENS_18Kernel_traits_baseILj2048EfS2_S2_S2_fjLj1024EEEEELb0ELb1EEEvNS_9BwdParamsE
        .type           _ZN10layer_norm22ln_bwd_finalize_kernelINS_22Kernel_traits_finalizeILj2048Ef6__halfS2_S2_fjLb0ELj1024ELj4ENS_18Kernel_traits_baseILj2048EfS2_S2_S2_fjLj1024EEEEELb0ELb1EEEvNS_9BwdParamsE,@function
        .size           _ZN10layer_norm22ln_bwd_finalize_kernelINS_22Kernel_traits_finalizeILj2048Ef6__halfS2_S2_fjLb0ELj1024ELj4ENS_18Kernel_traits_baseILj2048EfS2_S2_S2_fjLj1024EEEEELb0ELb1EEEvNS_9BwdParamsE,(.L_x_2825 - _ZN10layer_norm22ln_bwd_finalize_kernelINS_22Kernel_traits_finalizeILj2048Ef6__halfS2_S2_fjLb0ELj1024ELj4ENS_18Kernel_traits_baseILj2048EfS2_S2_S2_fjLj1024EEEEELb0ELb1EEEvNS_9BwdParamsE)
        .other          _ZN10layer_norm22ln_bwd_finalize_kernelINS_22Kernel_traits_finalizeILj2048Ef6__halfS2_S2_fjLb0ELj1024ELj4ENS_18Kernel_traits_baseILj2048EfS2_S2_S2_fjLj1024EEEEELb0ELb1EEEvNS_9BwdParamsE,@"STO_CUDA_ENTRY STV_DEFAULT"
_ZN10layer_norm22ln_bwd_finalize_kernelINS_22Kernel_traits_finalizeILj2048Ef6__halfS2_S2_fjLb0ELj1024ELj4ENS_18Kernel_traits_baseILj2048EfS2_S2_S2_fjLj1024EEEEELb0ELb1EEEvNS_9BwdParamsE:
.text._ZN10layer_norm22ln_bwd_finalize_kernelINS_22Kernel_traits_finalizeILj2048Ef6__halfS2_S2_fjLb0ELj1024ELj4ENS_18Kernel_traits_baseILj2048EfS2_S2_S2_fjLj1024EEEEELb0ELb1EEEvNS_9BwdParamsE:
        /* <DEDUP_REMOVED lines=81> */
.L_x_1400:
        /* <DEDUP_REMOVED lines=118> */
.L_x_1399:
[----:B------:R-:W-:Y:S05]  /*0c70*/  BSYNC.RECONVERGENT B1 ;  /* 0x0000000000017941 */ /* 0x000fea0003800200 */
.L_x_1398:
        /* <DEDUP_REMOVED lines=77> */
.L_x_1402:
[----:B------:R-:W-:Y:S05]  /*1150*/  BSYNC.RECONVERGENT B1 ;  /* 0x0000000000017941 */ /* 0x000fea0003800200 */
.L_x_1401:
        /* <DEDUP_REMOVED lines=38> */
.L_x_1404:
[----:B------:R-:W-:Y:S05]  /*13c0*/  BSYNC.RECONVERGENT B1 ;  /* 0x0000000000017941 */ /* 0x000fea0003800200 */
.L_x_1403:
        /* <DEDUP_REMOVED lines=8> */
.L_x_1405:
        /* <DEDUP_REMOVED lines=10> */
.L_x_1397:
[----:B------:R-:W-:Y:S05]  /*14f0*/  BSYNC.RECONVERGENT B0 ;  /* 0x0000000000007941 */ /* 0x000fea0003800200 */
.L_x_1396:
        /* <DEDUP_REMOVED lines=55> */
.L_x_1406:
        /* <DEDUP_REMOVED lines=9> */
.L_x_2825:


//--------------------- .text._ZN10layer_norm40ln_parallel_residual_bwd_finalize_kernelINS_22Kernel_traits_finalizeILj2048Ef6__halfS2_S2_fjLb0ELj1024ELj4ENS_18Kernel_traits_baseILj2048EfS2_S2_S2_fjLj1024EEEEELb1EEEvNS_9BwdParamsE --------------------------
	.section	.text._ZN10layer_norm40ln_parallel_residual_bwd_finalize_kernelINS_22Kernel_traits_finalizeILj2048Ef6__halfS2_S2_fjLb0ELj1024ELj4ENS_18Kernel_traits_baseILj2048EfS2_S2_S2_fjLj1024EEEEELb1EEEvNS_9BwdParamsE,"ax",@progbits
	.align	128
        .global         _ZN10layer_norm40ln_parallel_residual_bwd_finalize_kernelINS_22Kernel_traits_finalizeILj2048Ef6__halfS2_S2_fjLb0ELj1024ELj4ENS_18Kernel_traits_baseILj2048EfS2_S2_S2_fjLj1024EEEEELb1EEEvNS_9BwdParamsE
        .type           _ZN10layer_norm40ln_parallel_residual_bwd_finalize_kernelINS_22Kernel_traits_finalizeILj2048Ef6__halfS2_S2_fjLb0ELj1024ELj4ENS_18Kernel_traits_baseILj2048EfS2_S2_S2_fjLj1024EEEEELb1EEEvNS_9BwdParamsE,@function
        .size           _ZN10layer_norm40ln_parallel_residual_bwd_finalize_kernelINS_22Kernel_traits_finalizeILj2048Ef6__halfS2_S2_fjLb0ELj1024ELj4ENS_18Kernel_traits_baseILj2048EfS2_S2_S2_fjLj1024EEEEELb1EEEvNS_9BwdParamsE,(.L_x_2826 - _ZN10layer_norm40ln_parallel_residual_bwd_finalize_kernelINS_22Kernel_traits_finalizeILj2048Ef6__halfS2_S2_fjLb0ELj1024ELj4ENS_18Kernel_traits_baseILj2048EfS2_S2_S2_fjLj1024EEEEELb1EEEvNS_9BwdParamsE)
        .other          _ZN10layer_norm40ln_parallel_residual_bwd_finalize_kernelINS_22Kernel_traits_finalizeILj2048Ef6__halfS2_S2_fjLb0ELj1024ELj4ENS_18Kernel_traits_baseILj2048EfS2_S2_S2_fjLj1024EEEEELb1EEEvNS_9BwdParamsE,@"STO_CUDA_ENTRY STV_DEFAULT"
_ZN10layer_norm40ln_parallel_residual_bwd_finalize_kernelINS_22Kernel_traits_finalizeILj2048Ef6__halfS2_S2_fjLb0ELj1024ELj4ENS_18Kernel_traits_baseILj2048EfS2_S2_S2_fjLj1024EEEEELb1EEEvNS_9BwdParamsE:
.text._ZN10layer_norm40ln_parallel_residual_bwd_finalize_kernelINS_22Kernel_traits_finalizeILj2048Ef6__halfS2_S2_fjLb0ELj1024ELj4ENS_18Kernel_traits_baseILj2048EfS2_S2_S2_fjLj1024EEEEELb1EEEvNS_9BwdParamsE:
        /* <DEDUP_REMOVED lines=60> */
.L_x_1411:
        /* <DEDUP_REMOVED lines=112> */
.L_x_1410:
[----:B------:R-:W-:Y:S05]  /*0ac0*/  BSYNC.RECONVERGENT B1 ;  /* 0x0000000000017941 */ /* 0x000fea0003800200 */
.L_x_1409:
        /* <DEDUP_REMOVED lines=66> */
.L_x_1413:
[----:B------:R-:W-:Y:S05]  /*0ef0*/  BSYNC.RECONVERGENT B1 ;  /* 0x0000000000017941 */ /* 0x000fea0003800200 */
.L_x_1412:
        /* <DEDUP_REMOVED lines=37> */
.L_x_1415:
[----:B------:R-:W-:Y:S05]  /*1150*/  BSYNC.RECONVERGENT B1 ;  /* 0x0000000000017941 */ /* 0x000fea0003800200 */
.L_x_1414:
        /* <DEDUP_REMOVED lines=19> */
.L_x_1408:
[----:B------:R-:W-:Y:S05]  /*1290*/  BSYNC.RECONVERGENT B0 ;  /* 0x0000000000007941 */ /* 0x000fea0003800200 */
.L_x_1407:
        /* <DEDUP_REMOVED lines=88> */
.L_x_1416:
        /* <DEDUP_REMOVED lines=14> */
.L_x_2826:


//--------------------- .text._ZN10layer_norm31ln_parallel_residual_bwd_kernelINS_13Kernel_traitsIf6__halfS2_S2_fjLj2048ELj1ELj1ELj4ELj16ENS_18Kernel_traits_baseILj2048EfS2_S2_S2_fjLj128EEEEELb1ELb1ELb1EEEvNS_9BwdParamsE --------------------------
	.section	.text._ZN10layer_norm31ln_parallel_residual_bwd_kernelINS_13Kernel_traitsIf6__halfS2_S2_fjLj2048ELj1ELj1ELj4ELj16ENS_18Kernel_traits_baseILj2048EfS2_S2_S2_fjLj128EEEEELb1ELb1ELb1EEEvNS_9BwdParamsE,"ax",@progbits
	.align	128
        .global         _ZN10layer_norm31ln_parallel_residual_bwd_kernelINS_13Kernel_traitsIf6__halfS2_S2_fjLj2048ELj1ELj1ELj4ELj16ENS_18Kernel_traits_baseILj2048EfS2_S2_S2_fjLj128EEEEELb1ELb1ELb1EEEvNS_9BwdParamsE
        .type           _ZN10layer_norm31ln_parallel_residual_bwd_kernelINS_13Kernel_traitsIf6__halfS2_S2_fjLj2048ELj1ELj1ELj4ELj16ENS_18Kernel_traits_baseILj2048EfS2_S2_S2_fjLj128EEEEELb1ELb1ELb1EEEvNS_9BwdParamsE,@function
        .size           _ZN10layer_norm31ln_parallel_residual_bwd_kernelINS_13Kernel_traitsIf6__halfS2_S2_fjLj2048ELj1ELj1ELj4ELj16ENS_18Kernel_traits_baseILj2048EfS2_S2_S2_fjLj128EEEEELb1ELb1ELb1EEEvNS_9BwdParamsE,(.L_x_2827 - _ZN10layer_norm31ln_parallel_residual_bwd_kernelINS_13Kernel_traitsIf6__halfS2_S2_fjLj2048ELj1ELj1ELj4ELj16ENS_18Kernel_traits_baseILj2048EfS2_S2_S2_fjLj128EEEEELb1ELb1ELb1EEEvNS_9BwdParamsE)
        .other          _ZN10layer_norm31ln_parallel_residual_bwd_kernelINS_13Kernel_traitsIf6__halfS2_S2_fjLj2048ELj1ELj1ELj4ELj16ENS_18Kernel_traits_baseILj2048EfS2_S2_S2_fjLj128EEEEELb1ELb1ELb1EEEvNS_9BwdParamsE,@"STO_CUDA_ENTRY STV_DEFAULT"
_ZN10layer_norm31ln_parallel_residual_bwd_kernelINS_13Kernel_traitsIf6__halfS2_S2_fjLj2048ELj1ELj1ELj4ELj16ENS_18Kernel_traits_baseILj2048EfS2_S2_S2_fjLj128EEEEELb1ELb1ELb1EEEvNS_9BwdParamsE:
.text._ZN10layer_norm31ln_parallel_residual_bwd_kernelINS_13Kernel_traitsIf6__halfS2_S2_fjLj2048ELj1ELj1ELj4ELj16ENS_18Kernel_traits_baseILj2048EfS2_S2_S2_fjLj128EEEEELb1ELb1ELb1EEEvNS_9BwdParamsE:
        /* <DEDUP_REMOVED lines=48> */
[----:B------:R-:W-:Y:S02]  /*0300*/  PLOP3.LUT P1, PT, PT, PT, UP0, 0x80, 0x8 ;  /* 0x000000000008781c */ /* 0x000fe40003f2f008 */
[----:B------:R-:W-:Y:S01]  /*0310*/  CS2R R70, SRZ ;  /* 0x0000000000467805 */ /* 0x000fe2000001ff00 */
[----:B------:R-:W5:Y:S01]  /*0320*/  LDG.E.128 R24, desc[UR20][R2.64+0x10] ;  /* 0x0000101402187981 */ /* 0x000f62000c1e1d00 */
[----:B------:R-:W-:Y:S01]  /*0330*/  PLOP3.LUT P5, PT, PT, PT, UP1, 0x80, 0x8 ;  /* 0x000000000008781c */ /* 0x000fe20003faf018 */
[----:B------:R-:W0:Y:S01]  /*0340*/  LDCU UR23, c[0x0][0x388] ;  /* 0x00007100ff1777ac */ /* 0x000e220008000800 */
[----:B------:R-:W-:Y:S01]  /*0350*/  MOV R72, RZ ;  /* 0x000000ff00487202 */ /* 0x000fe20000000f00 */
[----:B------:R-:W5:Y:S01]  /*0360*/  LDG.E.128 R28, desc[UR20][R2.64+0x1000] ;  /* 0x00100014021c7981 */ /* 0x000f62000c1e1d00 */
[----:B------:R-:W2:Y:S03]  /*0370*/  LDCU UR28, c[0x0][0x400] ;  /* 0x00008000ff1c77ac */ /* 0x000ea60008000800 */
[----:B------:R3:W5:Y:S01]  /*0380*/  LDG.E.128 R32, desc[UR20][R2.64+0x1010] ;  /* 0x0010101402207981 */ /* 0x000762000c1e1d00 */
[----:B------:R-:W4:Y:S01]  /*0390*/  LDCU.64 UR14, c[0x0][0x478] ;  /* 0x00008f00ff0e77ac */ /* 0x000f220008000a00 */
[----:B------:R-:W0:Y:S01]  /*03a0*/  LDCU.64 UR12, c[0x0][0x438] ;  /* 0x00008700ff0c77ac */ /* 0x000e220008000a00 */
[----:B---3--:R-:W-:Y:S01]  /*03b0*/  CS2R R2, SRZ ;  /* 0x0000000000027805 */ /* 0x008fe2000001ff00 */
[----:B------:R-:W3:Y:S01]  /*03c0*/  LDCU.128 UR16, c[0x0][0x3c0] ;  /* 0x00007800ff1077ac */ /* 0x000ee20008000c00 */
[----:B------:R-:W0:Y:S01]  /*03d0*/  LDCU.64 UR24, c[0x0][0x380] ;  /* 0x00007000ff1877ac */ /* 0x000e220008000a00 */
[----:B------:R-:W0:Y:S01]  /*03e0*/  LDCU.64 UR26, c[0x0][0x470] ;  /* 0x00008e00ff1a77ac */ /* 0x000e220008000a00 */
[----:B-1----:R-:W-:-:S05]  /*03f0*/  UMOV UR4, UR7 ;  /* 0x0000000700047c82 */ /* 0x002fca0008000000 */
.L_x_1434:
[----:B0-----:R-:W1:Y:S01]  /*0400*/  LDC.64 R54, c[0x0][0x3a8] ;  /* 0x0000ea00ff367b82 */ /* 0x001e620000000a00 */
[----:B0-----:R-:W-:Y:S02]  /*0410*/  UIMAD UR5, UR4, UR23, URZ ;  /* 0x00000017040572a4 */ /* 0x001fe4000f8e02ff */
[----:B---3--:R-:W-:Y:S02]  /*0420*/  UIMAD.WIDE UR10, UR4, 0x4, UR18 ;  /* 0x00000004040a78a5 */ /* 0x008fe4000f8e0212 */
[----:B------:R-:W-:-:S03]  /*0430*/  USHF.R.S32.HI UR6, URZ, 0x1f, UR5 ;  /* 0x0000001fff067899 */ /* 0x000fc60008011405 */
[----:B------:R-:W0:Y:S01]  /*0440*/  LDC.64 R52, c[0x0][0x428] ;  /* 0x00010a00ff347b82 */ /* 0x000e220000000a00 */
[----:B------:R-:W-:Y:S01]  /*0450*/  ULEA.HI UR6, UR6, UR5, URZ, 0x3 ;  /* 0x0000000506067291 */ /* 0x000fe2000f8f18ff */
[----:B------:R-:W-:Y:S02]  /*0460*/  MOV R84, UR10 ;  /* 0x0000000a00547c02 */ /* 0x000fe40008000f00 */
[----:B------:R-:W-:-:S03]  /*0470*/  MOV R85, UR11 ;  /* 0x0000000b00557c02 */ /* 0x000fc60008000f00 */
[----:B------:R-:W-:Y:S01]  /*0480*/  MOV R57, UR6 ;  /* 0x0000000600397c02 */ /* 0x000fe20008000f00 */
[----:B------:R-:W-:Y:S01]  /*0490*/  UIMAD.WIDE UR10, UR4, 0x4, UR16 ;  /* 0x00000004040a78a5 */ /* 0x000fe2000f8e0210 */
[----:B------:R-:W3:Y:S02]  /*04a0*/  LDG.E R84, desc[UR20][R84.64] ;  /* 0x0000001454547981 */ /* 0x000ee4000c1e1900 */
[----:B------:R-:W-:-:S03]  /*04b0*/  LEA.HI.SX32 R76, R57, R124, 0x1d ;  /* 0x0000007c394c7211 */ /* 0x000fc600078feaff */
[----:B------:R-:W-:Y:S02]  /*04c0*/  MOV R83, UR11 ;  /* 0x0000000b00537c02 */ /* 0x000fe40008000f00 */
[----:B-1----:R-:W-:Y:S01]  /*04d0*/  IMAD.WIDE.U32 R56, R76, 0x10, R54 ;  /* 0x000000104c387825 */ /* 0x002fe200078e0036 */
[----:B------:R-:W-:-:S05]  /*04e0*/  MOV R82, UR10 ;  /* 0x0000000a00527c02 */ /* 0x000fca0008000f00 */
[----:B------:R-:W2:Y:S01]  /*04f0*/  LDG.E.128 R56, desc[UR20][R56.64] ;  /* 0x0000001438387981 */ /* 0x000ea2000c1e1d00 */
[----:B0-----:R-:W-:-:S03]  /*0500*/  IMAD.WIDE.U32 R60, R76, 0x10, R52 ;  /* 0x000000104c3c7825 */ /* 0x001fc600078e0034 */
[----:B------:R-:W4:Y:S01]  /*0510*/  LDG.E R83, desc[UR20][R82.64] ;  /* 0x0000001452537981 */ /* 0x000f22000c1e1900 */
[----:B------:R-:W-:-:S03]  /*0520*/  IADD3 R73, PT, PT, R76, 0x80, RZ ;  /* 0x000000804c497810 */ /* 0x000fc60007ffe0ff */
[----:B------:R-:W4:Y:S02]  /*0530*/  LDG.E.128 R60, desc[UR20][R60.64] ;  /* 0x000000143c3c7981 */ /* 0x000f24000c1e1d00 */
[----:B------:R-:W-:-:S06]  /*0540*/  IMAD.WIDE.U32 R64, R73, 0x10, R54 ;  /* 0x0000001049407825 */ /* 0x000fcc00078e0036 */
[----:B------:R-:W4:Y:S01]  /*0550*/  LDG.E.128 R64, desc[UR20][R64.64] ;  /* 0x0000001440407981 */ /* 0x000f22000c1e1d00 */
[----:B------:R-:W-:-:S06]  /*0560*/  IMAD.WIDE.U32 R52, R73, 0x10, R52 ;  /* 0x0000001049347825 */ /* 0x000fcc00078e0034 */
[----:B------:R-:W4:Y:S01]  /*0570*/  LDG.E.128 R52, desc[UR20][R52.64] ;  /* 0x0000001434347981 */ /* 0x000f22000c1e1d00 */
[----:B------:R-:W-:Y:S02]  /*0580*/  LOP3.LUT P2, RZ, R124, 0x1f, RZ, 0xc0, !PT ;  /* 0x0000001f7cff7812 */ /* 0x000fe4000784c0ff */
[----:B------:R-:W-:-:S11]  /*0590*/  PLOP3.LUT P0, PT, PT, PT, PT, 0x80, 0x8 ;  /* 0x000000000008781c */ /* 0x000fd60003f0f070 */
[----:B------:R-:W-:Y:S02]  /*05a0*/  @!P2 PLOP3.LUT P0, PT, P4, PT, PT, 0x80, 0x8 ;  /* 0x000000000008a81c */ /* 0x000fe4000270f070 */
[----:B---3--:R-:W-:Y:S01]  /*05b0*/  R2UR UR11, R84 ;  /* 0x00000000540b72ca */ /* 0x008fe200000e0000 */
[----:B--2---:R-:W-:Y:S01]  /*05c0*/  HADD2.F32 R77, -RZ, R56.H0_H0 ;  /* 0x20000038ff4d7230 */ /* 0x004fe20000004100 */
[----:B----4-:R-:W-:-:S05]  /*05d0*/  FSEL R92, R83, RZ, !P5 ;  /* 0x000000ff535c7208 */ /* 0x010fca0006800000 */
[----:B------:R-:W-:Y:S01]  /*05e0*/  FADD.FTZ R0, -R92, R77 ;  /* 0x0000004d5c007221 */ /* 0x000fe20000010100 */
[----:B------:R-:W-:-:S05]  /*05f0*/  HADD2.F32 R97, -RZ, R60.H0_H0 ;  /* 0x2000003cff617230 */ /* 0x000fca0000004100 */
[----:B------:R-:W-:Y:S01]  /*0600*/  FMUL.FTZ R0, R0, UR11 ;  /* 0x0000000b00007c20 */ /* 0x000fe20008410000 */
[----:B------:R-:W-:Y:S02]  /*0610*/  HADD2.F32 R60, -RZ, R60.H1_H1 ;  /* 0x3000003cff3c7230 */ /* 0x000fe40000004100 */
[----:B------:R-:W-:Y:S01]  /*0620*/  FADD.FTZ R17, R97, R17 ;  /* 0x0000001161117221 */ /* 0x000fe20000010000 */
[-C--:B------:R-:W-:Y:S01]  /*0630*/  FFMA.FTZ R72, R0, R97.reuse, R72 ;  /* 0x0000006100487223 */ /* 0x080fe20000010048 */
[----:B-----5:R-:W-:Y:S01]  /*0640*/  FMUL.FTZ R97, R20, R97 ;  /* 0x0000006114617220 */ /* 0x020fe20000410000 */
[----:B------:R-:W-:Y:S02]  /*0650*/  HADD2.F32 R85, -RZ, R56.H1_H1 ;  /* 0x30000038ff557230 */ /* 0x000fe40000004100 */
[----:B------:R-:W-:Y:S01]  /*0660*/  FMUL.FTZ R96, R21, R60 ;  /* 0x0000003c15607220 */ /* 0x000fe20000410000 */
[--C-:B------:R-:W-:Y:S02]  /*0670*/  HADD2.F32 R91, -RZ, R59.reuse.H0_H0 ;  /* 0x2000003bff5b7230 */ /* 0x100fe40000004100 */
[----:B------:R-:W-:-:S02]  /*0680*/  HADD2.F32 R107, -RZ, R59.H1_H1 ;  /* 0x3000003bff6b7230 */ /* 0x000fc40000004100 */
[----:B------:R-:W-:Y:S01]  /*0690*/  FADD.FTZ R59, RZ, R97 ;  /* 0x00000061ff3b7221 */ /* 0x000fe20000010000 */
[--C-:B------:R-:W-:Y:S02]  /*06a0*/  HADD2.F32 R56, -RZ, R61.reuse.H0_H0 ;  /* 0x2000003dff387230 */ /* 0x100fe40000004100 */
[----:B------:R-:W-:Y:S02]  /*06b0*/  HADD2.F32 R82, -RZ, R61.H1_H1 ;  /* 0x3000003dff527230 */ /* 0x000fe40000004100 */
[----:B------:R-:W-:Y:S01]  /*06c0*/  FADD.FTZ R85, -R92, R85 ;  /* 0x000000555c557221 */ /* 0x000fe20000010100 */
[----:B------:R-:W-:Y:S02]  /*06d0*/  HADD2.F32 R61, -RZ, R64.H0_H0 ;  /* 0x20000040ff3d7230 */ /* 0x000fe40000004100 */
[----:B------:R-:W-:Y:S01]  /*06e0*/  FMUL.FTZ R95, R22, R56 ;  /* 0x00000038165f7220 */ /* 0x000fe20000410000 */
[--C-:B------:R-:W-:Y:S02]  /*06f0*/  HADD2.F32 R89, -RZ, R58.reuse.H0_H0 ;  /* 0x2000003aff597230 */ /* 0x100fe40000004100 */
[----:B------:R-:W-:-:S02]  /*0700*/  HADD2.F32 R105, -RZ, R58.H1_H1 ;  /* 0x3000003aff697230 */ /* 0x000fc40000004100 */
[----:B------:R-:W-:Y:S01]  /*0710*/  FADD.FTZ R58, R59, R96 ;  /* 0x000000603b3a7221 */ /* 0x000fe20000010000 */
[--C-:B------:R-:W-:Y:S02]  /*0720*/  HADD2.F32 R87, -RZ, R57.reuse.H0_H0 ;  /* 0x20000039ff577230 */ /* 0x100fe40000004100 */
[----:B------:R-:W-:Y:S01]  /*0730*/  FMUL.FTZ R98, R85, UR11 ;  /* 0x0000000b55627c20 */ /* 0x000fe20008410000 */
[----:B------:R-:W-:Y:S02]  /*0740*/  HADD2.F32 R101, -RZ, R57.H1_H1 ;  /* 0x30000039ff657230 */ /* 0x000fe40000004100 */
[--C-:B------:R-:W-:Y:S02]  /*0750*/  HADD2.F32 R93, -RZ, R66.reuse.H0_H0 ;  /* 0x20000042ff5d7230 */ /* 0x100fe40000004100 */
[----:B------:R-:W-:Y:S02]  /*0760*/  HADD2.F32 R99, -RZ, R66.H1_H1 ;  /* 0x30000042ff637230 */ /* 0x000fe40000004100 */
[----:B------:R-:W-:Y:S01]  /*0770*/  FADD.FTZ R66, -R92, R61 ;  /* 0x0000003d5c427221 */ /* 0x000fe20000010100 */
[----:B------:R-:W-:-:S02]  /*0780*/  HADD2.F32 R57, -RZ, R62.H0_H0 ;  /* 0x2000003eff397230 */ /* 0x000fc40000004100 */
[----:B------:R-:W-:Y:S01]  /*0790*/  FMUL.FTZ R94, R23, R82 ;  /* 0x00000052175e7220 */ /* 0x000fe20000410000 */
[----:B------:R-:W-:Y:S01]  /*07a0*/  FADD.FTZ R61, R58, R95 ;  /* 0x0000005f3a3d7221 */ /* 0x000fe20000010000 */
[----:B------:R-:W-:Y:S01]  /*07b0*/  FADD.FTZ R104, -R92, R89 ;  /* 0x000000595c687221 */ /* 0x000fe20000010100 */
[----:B------:R-:W-:Y:S02]  /*07c0*/  HADD2.F32 R120, -RZ, R62.H1_H1 ;  /* 0x3000003eff787230 */ /* 0x000fe40000004100 */
[----:B------:R-:W-:Y:S01]  /*07d0*/  FADD.FTZ R16, R60, R16 ;  /* 0x000000103c107221 */ /* 0x000fe20000010000 */
[----:B------:R-:W-:Y:S01]  /*07e0*/  FFMA.FTZ R71, R98, R60, R71 ;  /* 0x0000003c62477223 */ /* 0x000fe20000010047 */
[----:B------:R-:W-:Y:S01]  /*07f0*/  FADD.FTZ R89, -R92, R93 ;  /* 0x0000005d5c597221 */ /* 0x000fe20000010100 */
[----:B------:R-:W-:Y:S01]  /*0800*/  FMUL.FTZ R93, R24, R57 ;  /* 0x00000039185d7220 */ /* 0x000fe20000410000 */
[----:B------:R-:W-:Y:S01]  /*0810*/  FADD.FTZ R60, R61, R94 ;  /* 0x0000005e3d3c7221 */ /* 0x000fe20000010000 */
[----:B------:R-:W-:-:S02]  /*0820*/  HADD2.F32 R119, -RZ, R63.H0_H0 ;  /* 0x2000003fff777230 */ /* 0x000fc40000004100 */
[----:B------:R-:W-:Y:S01]  /*0830*/  FADD.FTZ R90, -R92, R99 ;  /* 0x000000635c5a7221 */ /* 0x000fe20000010100 */
[----:B------:R-:W-:Y:S01]  /*0840*/  FMUL.FTZ R99, R25, R120 ;  /* 0x0000007819637220 */ /* 0x000fe20000410000 */
[----:B------:R-:W-:Y:S01]  /*0850*/  FADD.FTZ R60, R60, R93 ;  /* 0x0000005d3c3c7221 */ /* 0x000fe20000010000 */
[----:B------:R-:W-:Y:S02]  /*0860*/  HADD2.F32 R103, -RZ, R67.H0_H0 ;  /* 0x20000043ff677230 */ /* 0x000fe40000004100 */
[----:B------:R-:W-:Y:S01]  /*0870*/  FMUL.FTZ R100, R26, R119 ;  /* 0x000000771a647220 */ /* 0x000fe20000410000 */
[----:B------:R-:W-:Y:S02]  /*0880*/  HADD2.F32 R116, -RZ, R63.H1_H1 ;  /* 0x3000003fff747230 */ /* 0x000fe40000004100 */
[----:B------:R-:W-:Y:S01]  /*0890*/  FADD.FTZ R61, R60, R99 ;  /* 0x000000633c3d7221 */ /* 0x000fe20000010000 */
[C---:B------:R-:W-:Y:S01]  /*08a0*/  FADD.FTZ R106, -R92.reuse, R91 ;  /* 0x0000005b5c6a7221 */ /* 0x040fe20000010100 */
[----:B------:R-:W-:Y:S01]  /*08b0*/  FADD.FTZ R91, -R92, R103 ;  /* 0x000000675c5b7221 */ /* 0x000fe20000010100 */
[----:B------:R-:W-:-:S02]  /*08c0*/  HADD2.F32 R59, -RZ, R52.H0_H0 ;  /* 0x20000034ff3b7230 */ /* 0x000fc40000004100 */
[----:B------:R-:W-:Y:S01]  /*08d0*/  FADD.FTZ R102, -R92, R87 ;  /* 0x000000575c667221 */ /* 0x000fe20000010100 */
[----:B------:R-:W-:Y:S02]  /*08e0*/  HADD2.F32 R58, -RZ, R52.H1_H1 ;  /* 0x30000034ff3a7230 */ /* 0x000fe40000004100 */
[----:B------:R-:W-:Y:S01]  /*08f0*/  FMUL.FTZ R103, R27, R116 ;  /* 0x000000741b677220 */ /* 0x000fe20000410000 */
[--C-:B------:R-:W-:Y:S02]  /*0900*/  HADD2.F32 R123, -RZ, R53.reuse.H0_H0 ;  /* 0x20000035ff7b7230 */ /* 0x100fe40000004100 */
[----:B------:R-:W-:Y:S01]  /*0910*/  FADD.FTZ R52, R61, R100 ;  /* 0x000000643d347221 */ /* 0x000fe20000010000 */
[----:B------:R-:W-:Y:S02]  /*0920*/  HADD2.F32 R122, -RZ, R53.H1_H1 ;  /* 0x30000035ff7a7230 */ /* 0x000fe40000004100 */
[----:B------:R-:W-:Y:S01]  /*0930*/  FFMA.FTZ R53, R0, R97, RZ ;  /* 0x0000006100357223 */ /* 0x000fe200000100ff */
[----:B------:R-:W-:Y:S01]  /*0940*/  FADD.FTZ R101, -R92, R101 ;  /* 0x000000655c657221 */ /* 0x000fe20000010100 */
[----:B------:R-:W-:Y:S01]  /*0950*/  FMUL.FTZ R102, R102, UR11 ;  /* 0x0000000b66667c20 */ /* 0x000fe20008410000 */
[----:B------:R-:W-:Y:S01]  /*0960*/  FMUL.FTZ R60, R28, R59 ;  /* 0x0000003b1c3c7220 */ /* 0x000fe20000410000 */
[----:B------:R-:W-:Y:S01]  /*0970*/  FFMA.FTZ R53, R98, R96, R53 ;  /* 0x0000006062357223 */ /* 0x000fe20000010035 */
[----:B------:R-:W-:Y:S01]  /*0980*/  FADD.FTZ R61, R52, R103 ;  /* 0x00000067343d7221 */ /* 0x000fe20000010000 */
[----:B------:R-:W-:-:S02]  /*0990*/  HADD2.F32 R121, -RZ, R54.H0_H0 ;  /* 0x20000036ff797230 */ /* 0x000fc40000004100 */
[----:B------:R-:W-:Y:S01]  /*09a0*/  FMUL.FTZ R101, R101, UR11 ;  /* 0x0000000b65657c20 */ /* 0x000fe20008410000 */
[----:B------:R-:W-:Y:S02]  /*09b0*/  HADD2.F32 R118, -RZ, R54.H1_H1 ;  /* 0x30000036ff767230 */ /* 0x000fe40000004100 */
[----:B------:R-:W-:Y:S01]  /*09c0*/  FFMA.FTZ R52, R102, R95, R53 ;  /* 0x0000005f66347223 */ /* 0x000fe20000010035 */
[----:B------:R-:W-:Y:S01]  /*09d0*/  FADD.FTZ R54, R61, R60 ;  /* 0x0000003c3d367221 */ /* 0x000fe20000010000 */
[----:B------:R-:W-:Y:S01]  /*09e0*/  FMUL.FTZ R61, R29, R58 ;  /* 0x0000003a1d3d7220 */ /* 0x000fe20000410000 */
[----:B------:R-:W-:Y:S02]  /*09f0*/  HADD2.F32 R63, -RZ, R64.H1_H1 ;  /* 0x30000040ff3f7230 */ /* 0x000fe40000004100 */
[----:B------:R-:W-:Y:S01]  /*0a00*/  FADD.FTZ R105, -R92, R105 ;  /* 0x000000695c697221 */ /* 0x000fe20000010100 */
[--C-:B------:R-:W-:Y:S02]  /*0a10*/  HADD2.F32 R117, -RZ, R55.reuse.H0_H0 ;  /* 0x20000037ff757230 */ /* 0x100fe40000004100 */
[----:B------:R-:W-:Y:S01]  /*0a20*/  FMUL.FTZ R104, R104, UR11 ;  /* 0x0000000b68687c20 */ /* 0x000fe20008410000 */
[----:B------:R-:W-:-:S02]  /*0a30*/  HADD2.F32 R115, -RZ, R55.H1_H1 ;  /* 0x30000037ff737230 */ /* 0x000fc40000004100 */
[----:B------:R-:W-:Y:S01]  /*0a40*/  FFMA.FTZ R53, R101, R94, R52 ;  /* 0x0000005e65357223 */ /* 0x000fe20000010034 */
[----:B------:R-:W-:Y:S01]  /*0a50*/  FADD.FTZ R55, R54, R61 ;  /* 0x0000003d36377221 */ /* 0x000fe20000010000 */
[----:B------:R-:W-:Y:S01]  /*0a60*/  FMUL.FTZ R62, R30, R123 ;  /* 0x0000007b1e3e7220 */ /* 0x000fe20000410000 */
[----:B------:R-:W-:Y:S01]  /*0a70*/  FADD.FTZ R77, -R92, R63 ;  /* 0x0000003f5c4d7221 */ /* 0x000fe20000010100 */
[----:B------:R-:W-:Y:S01]  /*0a80*/  FMUL.FTZ R105, R105, UR11 ;  /* 0x0000000b69697c20 */ /* 0x000fe20008410000 */
[----:B------:R-:W-:Y:S01]  /*0a90*/  FFMA.FTZ R52, R104, R93, R53 ;  /* 0x0000005d68347223 */ /* 0x000fe20000010035 */
[----:B------:R-:W-:Y:S01]  /*0aa0*/  FADD.FTZ R54, R55, R62 ;  /* 0x0000003e37367221 */ /* 0x000fe20000010000 */
[----:B------:R-:W-:Y:S01]  /*0ab0*/  FMUL.FTZ R63, R31, R122 ;  /* 0x0000007a1f3f7220 */ /* 0x000fe20000410000 */
[--C-:B------:R-:W-:Y:S02]  /*0ac0*/  HADD2.F32 R83, -RZ, R65.reuse.H0_H0 ;  /* 0x20000041ff537230 */ /* 0x100fe40000004100 */
[----:B------:R-:W-:Y:S01]  /*0ad0*/  FADD.FTZ R107, -R92, R107 ;  /* 0x0000006b5c6b7221 */ /* 0x000fe20000010100 */
[----:B------:R-:W-:-:S02]  /*0ae0*/  HADD2.F32 R65, -RZ, R65.H1_H1 ;  /* 0x30000041ff417230 */ /* 0x000fc40000004100 */
[----:B------:R-:W-:Y:S01]  /*0af0*/  FMUL.FTZ R106, R106, UR11 ;  /* 0x0000000b6a6a7c20 */ /* 0x000fe20008410000 */
[----:B------:R-:W-:Y:S01]  /*0b00*/  FFMA.FTZ R53, R105, R99, R52 ;  /* 0x0000006369357223 */ /* 0x000fe20000010034 */
[----:B------:R-:W-:Y:S01]  /*0b10*/  FADD.FTZ R55, R54, R63 ;  /* 0x0000003f36377221 */ /* 0x000fe20000010000 */
[----:B------:R-:W-:Y:S01]  /*0b20*/  FMUL.FTZ R64, R32, R121 ;  /* 0x0000007920407220 */ /* 0x000fe20000410000 */
[----:B------:R-:W-:Y:S02]  /*0b30*/  HADD2.F32 R67, -RZ, R67.H1_H1 ;  /* 0x30000043ff437230 */ /* 0x000fe40000004100 */
[----:B------:R-:W-:Y:S01]  /*0b40*/  FADD.FTZ R88, -R92, R65 ;  /* 0x000000415c587221 */ /* 0x000fe20000010100 */
[----:B------:R-:W-:Y:S01]  /*0b50*/  FMUL.FTZ R107, R107, UR11 ;  /* 0x0000000b6b6b7c20 */ /* 0x000fe20008410000 */
[----:B------:R-:W-:Y:S01]  /*0b60*/  FFMA.FTZ R52, R106, R100, R53 ;  /* 0x000000646a347223 */ /* 0x000fe20000010035 */
[----:B------:R-:W-:Y:S01]  /*0b70*/  FADD.FTZ R54, R55, R64 ;  /* 0x0000004037367221 */ /* 0x000fe20000010000 */
[----:B------:R-:W-:Y:S01]  /*0b80*/  FMUL.FTZ R65, R33, R118 ;  /* 0x0000007621417220 */ /* 0x000fe20000410000 */
[C---:B------:R-:W-:Y:S01]  /*0b90*/  FADD.FTZ R85, -R92.reuse, R83 ;  /* 0x000000535c557221 */ /* 0x040fe20000010100 */
[----:B------:R-:W-:Y:S01]  /*0ba0*/  FADD.FTZ R92, -R92, R67 ;  /* 0x000000435c5c7221 */ /* 0x000fe20000010100 */
[----:B------:R-:W-:Y:S01]  /*0bb0*/  FMUL.FTZ R66, R66, UR11 ;  /* 0x0000000b42427c20 */ /* 0x000fe20008410000 */
[----:B------:R-:W-:Y:S01]  /*0bc0*/  FFMA.FTZ R53, R107, R103, R52 ;  /* 0x000000676b357223 */ /* 0x000fe20000010034 */
[----:B------:R-:W-:Y:S01]  /*0bd0*/  FADD.FTZ R54, R54, R65 ;  /* 0x0000004136367221 */ /* 0x000fe20000010000 */
[----:B------:R-:W-:Y:S01]  /*0be0*/  FMUL.FTZ R67, R34, R117 ;  /* 0x0000007522437220 */ /* 0x000fe20000410000 */
[----:B------:R-:W-:Y:S01]  /*0bf0*/  FMUL.FTZ R77, R77, UR11 ;  /* 0x0000000b4d4d7c20 */ /* 0x000fe20008410000 */
[----:B------:R-:W-:Y:S01]  /*0c00*/  FFMA.FTZ R52, R66, R60, R53 ;  /* 0x0000003c42347223 */ /* 0x000fe20000010035 */
[----:B------:R-:W-:Y:S01]  /*0c10*/  FMUL.FTZ R84, R35, R115 ;  /* 0x0000007323547220 */ /* 0x000fe20000410000 */
[----:B------:R-:W-:-:S02]  /*0c20*/  FADD.FTZ R53, R54, R67 ;  /* 0x0000004336357221 */ /* 0x000fc40000010000 */
[----:B------:R-:W-:Y:S01]  /*0c30*/  FFMA.FTZ R54, R77, R61, R52 ;  /* 0x0000003d4d367223 */ /* 0x000fe20000010034 */
[----:B------:R-:W-:Y:S01]  /*0c40*/  FMUL.FTZ R85, R85, UR11 ;  /* 0x0000000b55557c20 */ /* 0x000fe20008410000 */
[----:B------:R-:W-:Y:S01]  /*0c50*/  FADD.FTZ R52, R53, R84 ;  /* 0x0000005435347221 */ /* 0x000fe20000010000 */
[----:B------:R-:W-:Y:S02]  /*0c60*/  FMUL.FTZ R88, R88, UR11 ;  /* 0x0000000b58587c20 */ /* 0x000fe40008410000 */
[----:B------:R-:W-:Y:S02]  /*0c70*/  FFMA.FTZ R55, R85, R62, R54 ;  /* 0x0000003e55377223 */ /* 0x000fe40000010036 */
        /* <DEDUP_REMOVED lines=28> */
[----:B0-----:R-:W-:-:S05]  /*0e40*/  FADD.FTZ R53, R86, R53 ;  /* 0x0000003556357221 */ /* 0x001fca0000010000 */
[----:B------:R-:W0:Y:S01]  /*0e50*/  SHFL.DOWN PT, R54, R53, 0x1, 0x1f ;  /* 0x08201f0035367f89 */ /* 0x000e2200000e0000 */
[----:B------:R-:W-:-:S04]  /*0e60*/  MOV R56, 0x400 ;  /* 0x0000040000387802 */ /* 0x000fc80000000f00 */
[----:B--2---:R-:W-:Y:S01]  /*0e70*/  LEA R56, R83, R56, 0x18 ;  /* 0x0000003853387211 */ /* 0x004fe200078ec0ff */
[----:B-1----:R-:W-:Y:S01]  /*0e80*/  FADD.FTZ R52, R55, R52 ;  /* 0x0000003437347221 */ /* 0x002fe20000010000 */
[----:B0-----:R-:W-:Y:S02]  /*0e90*/  FADD.FTZ R53, R53, R54 ;  /* 0x0000003635357221 */ /* 0x001fe40000010000 */
[----:B------:R-:W-:-:S04]  /*0ea0*/  IADD3 R54, PT, PT, R56, 0x2020, RZ ;  /* 0x0000202038367810 */ /* 0x000fc80007ffe0ff */
[----:B------:R-:W-:Y:S02]  /*0eb0*/  @!P2 MOV R55, R54 ;  /* 0x000000360037a202 */ /* 0x000fe40000000f00 */
[----:B------:R-:W-:-:S04]  /*0ec0*/  @!P0 IADD3 R55, PT, PT, R56, 0x2000, RZ ;  /* 0x0000200038378810 */ /* 0x000fc80007ffe0ff */
        /* <DEDUP_REMOVED lines=10> */
[----:B0-----:R-:W0:Y:S01]  /*0f70*/  @P1 LDC.64 R52, c[0x0][0x438] ;  /* 0x00010e00ff341b82 */ /* 0x001e220000000a00 */
[----:B------:R-:W-:Y:S01]  /*0f80*/  FADD.FTZ R14, R82, R14 ;  /* 0x0000000e520e7221 */ /* 0x000fe20000010000 */
[----:B------:R-:W-:-:S06]  /*0f90*/  FFMA.FTZ R69, R101, R82, R69 ;  /* 0x0000005265457223 */ /* 0x000fcc0000010045 */
[----:B------:R-:W1:Y:S01]  /*0fa0*/  LDC.64 R82, c[0x0][0x3b0] ;  /* 0x0000ec00ff527b82 */ /* 0x000e620000000a00 */
[----:B0-----:R-:W-:-:S05]  /*0fb0*/  @P1 IMAD.WIDE.U32 R52, R73, 0x10, R52 ;  /* 0x0000001049341825 */ /* 0x001fca00078e0034 */
[----:B------:R0:W5:Y:S02]  /*0fc0*/  @P1 LDG.E.128 R36, desc[UR20][R52.64] ;  /* 0x0000001434241981 */ /* 0x000164000c1e1d00 */
[----:B0-----:R-:W0:Y:S01]  /*0fd0*/  @P0 LDC.64 R52, c[0x0][0x3b8] ;  /* 0x0000ee00ff340b82 */ /* 0x001e220000000a00 */
[----:B-1----:R-:W-:-:S04]  /*0fe0*/  IMAD.WIDE.U32 R86, R76, 0x8, R82 ;  /* 0x000000084c567825 */ /* 0x002fc800078e0052 */
[C---:B------:R-:W-:Y:S02]  /*0ff0*/  IMAD.WIDE.U32 R82, R73.reuse, 0x8, R82 ;  /* 0x0000000849527825 */ /* 0x040fe400078e0052 */
[----:B------:R-:W5:Y:S04]  /*1000*/  LDG.E.64 R86, desc[UR20][R86.64] ;  /* 0x0000001456567981 */ /* 0x000f68000c1e1b00 */
[----:B------:R-:W5:Y:S01]  /*1010*/  LDG.E.64 R82, desc[UR20][R82.64] ;  /* 0x0000001452527981 */ /* 0x000f62000c1e1b00 */
[----:B0-----:R-:W-:-:S05]  /*1020*/  @P0 IMAD.WIDE.U32 R52, R73, 0x8, R52 ;  /* 0x0000000849340825 */ /* 0x001fca00078e0034 */
[----:B------:R0:W5:Y:S01]  /*1030*/  @P0 LDG.E.64 R80, desc[UR20][R52.64] ;  /* 0x0000001434500981 */ /* 0x000162000c1e1b00 */
[----:B------:R-:W-:Y:S01]  /*1040*/  @!P4 IADD3 R54, PT, PT, R56, 0x2000, RZ ;  /* 0x000020003836c810 */ /* 0x000fe20007ffe0ff */
[----:B------:R-:W-:Y:S06]  /*1050*/  BAR.SYNC.DEFER_BLOCKING 0x0 ;  /* 0x0000000000007b1d */ /* 0x000fec0000010000 */
[----:B0-----:R-:W0:Y:S01]  /*1060*/  LDS.128 R52, [R54] ;  /* 0x0000000036347984 */ /* 0x001e220000000c00 */
        /* <DEDUP_REMOVED lines=62> */
[----:B------:R-:W-:Y:S01]  /*1450*/  FADD.FTZ R104, R93, -R104 ;  /* 0x800000685d687221 */ /* 0x000fe20000010000 */
[----:B------:R-:W-:Y:S01]  /*1460*/  FADD.FTZ R52, R99, -R52 ;  /* 0x8000003463347221 */ /* 0x000fe20000010000 */
[----:B------:R-:W-:Y:S01]  /*1470*/  FADD.FTZ R53, R100, -R53 ;  /* 0x8000003564357221 */ /* 0x000fe20000010000 */
[--C-:B------:R-:W-:Y:S01]  /*1480*/  FFMA.FTZ R102, R102, UR29, R115.reuse ;  /* 0x0000001d66667c23 */ /* 0x100fe20008010073 */
[--C-:B------:R-:W-:Y:S01]  /*1490*/  FFMA.FTZ R101, R101, UR29, R115.reuse ;  /* 0x0000001d65657c23 */ /* 0x100fe20008010073 */
[----:B------:R-:W-:Y:S01]  /*14a0*/  FFMA.FTZ R0, R0, UR29, R115 ;  /* 0x0000001d00007c23 */ /* 0x000fe20008010073 */
[----:B------:R-:W-:Y:S01]  /*14b0*/  FMUL.FTZ R54, R54, UR11 ;  /* 0x0000000b36367c20 */ /* 0x000fe20008410000 */
        /* <DEDUP_REMOVED lines=12> */
[C---:B------:R-:W-:Y:S01]  /*1580*/  LOP3.LUT P2, RZ, R87.reuse, 0xff0000, RZ, 0xc0, !PT ;  /* 0x00ff000057ff7812 */ /* 0x040fe2000784c0ff */
[----:B------:R-:W-:Y:S01]  /*1590*/  FMUL.FTZ R96, R96, UR11 ;  /* 0x0000000b60607c20 */ /* 0x000fe20008410000 */
[----:B------:R-:W-:Y:S01]  /*15a0*/  LOP3.LUT P3, RZ, R87, 0xff, RZ, 0xc0, !PT ;  /* 0x000000ff57ff7812 */ /* 0x000fe2000786c0ff */
        /* <DEDUP_REMOVED lines=25> */
.L_x_1420:
        /* <DEDUP_REMOVED lines=10> */
[----:B------:R-:W-:Y:S01]  /*17e0*/  FMUL.FTZ R51, R49, UR11 ;  /* 0x0000000b31337c20 */ /* 0x000fe20008410000 */
[--C-:B------:R-:W-:Y:S01]  /*17f0*/  FFMA.FTZ R49, R98, UR29, R115.reuse ;  /* 0x0000001d62317c23 */ /* 0x100fe20008010073 */
[----:B------:R-:W-:Y:S01]  /*1800*/  FFMA.FTZ R0, R0, UR29, R115 ;  /* 0x0000001d00007c23 */ /* 0x000fe20008010073 */
[----:B------:R-:W-:Y:S01]  /*1810*/  FMUL.FTZ R56, R50, UR11 ;  /* 0x0000000b32387c20 */ /* 0x000fe20008410000 */
[----:B------:R-:W-:Y:S01]  /*1820*/  FMUL.FTZ R50, R104, UR11 ;  /* 0x0000000b68327c20 */ /* 0x000fe20008410000 */
[----:B------:R-:W-:Y:S01]  /*1830*/  FMUL.FTZ R57, R48, UR11 ;  /* 0x0000000b30397c20 */ /* 0x000fe20008410000 */
[----:B------:R-:W-:Y:S01]  /*1840*/  FADD.FTZ R102, R95, -R102 ;  /* 0x800000665f667221 */ /* 0x000fe20000010000 */
[----:B------:R-:W-:Y:S01]  /*1850*/  FADD.FTZ R101, R94, -R101 ;  /* 0x800000655e657221 */ /* 0x000fe20000010000 */
[----:B-----5:R-:W-:Y:S01]  /*1860*/  ISETP.GE.U32.AND P1, PT, R86, RZ, PT ;  /* 0x000000ff5600720c */ /* 0x020fe20003f26070 */
[----:B------:R-:W-:Y:S01]  /*1870*/  FADD.FTZ R49, R96, -R49 ;  /* 0x8000003160317221 */ /* 0x000fe20000010000 */
[----:B------:R-:W-:Y:S01]  /*1880*/  FADD.FTZ R0, R97, -R0 ;  /* 0x8000000061007221 */ /* 0x000fe20000010000 */
[----:B------:R-:W-:Y:S01]  /*1890*/  FMUL.FTZ R53, R50, UR8 ;  /* 0x0000000832357c20 */ /* 0x000fe20008410000 */
[----:B------:R-:W-:Y:S01]  /*18a0*/  FMUL.FTZ R102, R102, UR11 ;  /* 0x0000000b66667c20 */ /* 0x000fe20008410000 */
[----:B------:R-:W-:Y:S01]  /*18b0*/  FMUL.FTZ R101, R101, UR11 ;  /* 0x0000000b65657c20 */ /* 0x000fe20008410000 */
[----:B------:R-:W-:Y:S01]  /*18c0*/  FMUL.FTZ R55, R56, UR8 ;  /* 0x0000000838377c20 */ /* 0x000fe20008410000 */
[----:B------:R-:W-:Y:S01]  /*18d0*/  FMUL.FTZ R52, R51, UR8 ;  /* 0x0000000833347c20 */ /* 0x000fe20008410000 */
[C---:B------:R-:W-:Y:S01]  /*18e0*/  FMUL.FTZ R54, R57.reuse, UR8 ;  /* 0x0000000839367c20 */ /* 0x040fe20008410000 */
[----:B------:R-:W-:Y:S01]  /*18f0*/  F2FP.F16.F32.PACK_AB R50, R57, R50 ;  /* 0x000000323932723e */ /* 0x000fe200000000ff */
[----:B------:R-:W-:Y:S01]  /*1900*/  FMUL.FTZ R57, R49, UR11 ;  /* 0x0000000b31397c20 */ /* 0x000fe20008410000 */
[C---:B------:R-:W-:Y:S01]  /*1910*/  LOP3.LUT P2, RZ, R87.reuse, 0xff0000, RZ, 0xc0, !PT ;  /* 0x00ff000057ff7812 */ /* 0x040fe2000784c0ff */
[----:B------:R-:W-:Y:S01]  /*1920*/  FMUL.FTZ R0, R0, UR11 ;  /* 0x0000000b00007c20 */ /* 0x000fe20008410000 */
[C---:B------:R-:W-:Y:S01]  /*1930*/  LOP3.LUT P6, RZ, R87.reuse, 0xff, RZ, 0xc0, !PT ;  /* 0x000000ff57ff7812 */ /* 0x040fe200078cc0ff */
[----:B------:R-:W-:Y:S01]  /*1940*/  FMUL.FTZ R59, R102, UR8 ;  /* 0x00000008663b7c20 */ /* 0x000fe20008410000 */
[----:B------:R-:W-:Y:S01]  /*1950*/  LOP3.LUT P3, RZ, R87, 0xff00, RZ, 0xc0, !PT ;  /* 0x0000ff0057ff7812 */ /* 0x000fe2000786c0ff */
        /* <DEDUP_REMOVED lines=24> */
.L_x_1419:
        /* <DEDUP_REMOVED lines=10> */
[--C-:B------:R-:W-:Y:S01]  /*1b80*/  FFMA.FTZ R53, R106, UR29, R115.reuse ;  /* 0x0000001d6a357c23 */ /* 0x100fe20008010073 */
[----:B------:R-:W-:Y:S01]  /*1b90*/  FADD.FTZ R58, R103, -R52 ;  /* 0x80000034673a7221 */ /* 0x000fe20000010000 */
[----:B------:R-:W-:Y:S01]  /*1ba0*/  FFMA.FTZ R54, R0, UR29, R115 ;  /* 0x0000001d00367c23 */ /* 0x000fe20008010073 */
[--C-:B-----5:R-:W-:Y:S02]  /*1bb0*/  HADD2.F32 R52, -RZ, R43.reuse.H0_H0 ;  /* 0x2000002bff347230 */ /* 0x120fe40000004100 */
[----:B------:R-:W-:Y:S01]  /*1bc0*/  FADD.FTZ R57, R100, -R53 ;  /* 0x8000003564397221 */ /* 0x000fe20000010000 */
[----:B------:R-:W-:-:S02]  /*1bd0*/  HADD2.F32 R53, -RZ, R43.H1_H1 ;  /* 0x3000002bff357230 */ /* 0x000fc40000004100 */
        /* <DEDUP_REMOVED lines=10> */
[--C-:B------:R-:W-:Y:S01]  /*1c80*/  HADD2.F32 R52, -RZ, R41.reuse.H0_H0 ;  /* 0x20000029ff347230 */ /* 0x100fe20000004100 */
[----:B------:R-:W-:Y:S01]  /*1c90*/  ISETP.GE.U32.AND P1, PT, R86, RZ, PT ;  /* 0x000000ff5600720c */ /* 0x000fe20003f26070 */
[----:B------:R-:W-:-:S02]  /*1ca0*/  HADD2.F32 R55, -RZ, R41.H1_H1 ;  /* 0x30000029ff377230 */ /* 0x000fc40000004100 */
[----:B------:R-:W-:Y:S01]  /*1cb0*/  FADD.FTZ R95, R95, -R102 ;  /* 0x800000665f5f7221 */ /* 0x000fe20000010000 */
[----:B------:R-:W-:Y:S01]  /*1cc0*/  FADD.FTZ R94, R94, -R101 ;  /* 0x800000655e5e7221 */ /* 0x000fe20000010000 */
[--C-:B------:R-:W-:Y:S02]  /*1cd0*/  HADD2.F32 R0, -RZ, R40.reuse.H0_H0 ;  /* 0x20000028ff007230 */ /* 0x100fe40000004100 */
[----:B------:R-:W-:Y:S01]  /*1ce0*/  FFMA.FTZ R56, R99, UR11, R56 ;  /* 0x0000000b63387c23 */ /* 0x000fe20008010038 */
[----:B------:R-:W-:Y:S02]  /*1cf0*/  HADD2.F32 R53, -RZ, R40.H1_H1 ;  /* 0x30000028ff357230 */ /* 0x000fe40000004100 */
        /* <DEDUP_REMOVED lines=33> */
.L_x_1422:
[--C-:B------:R-:W-:Y:S01]  /*1f10*/  FFMA.FTZ R48, R107, UR29, R115.reuse ;  /* 0x0000001d6b307c23 */ /* 0x100fe20008010073 */
[--C-:B------:R-:W-:Y:S01]  /*1f20*/  FFMA.FTZ R49, R106, UR29, R115.reuse ;  /* 0x0000001d6a317c23 */ /* 0x100fe20008010073 */
[--C-:B------:R-:W-:Y:S01]  /*1f30*/  FFMA.FTZ R104, R104, UR29, R115.reuse ;  /* 0x0000001d68687c23 */ /* 0x100fe20008010073 */
[--C-:B-----5:R-:W-:Y:S02]  /*1f40*/  HADD2.F32 R54, -RZ, R43.reuse.H0_H0 ;  /* 0x2000002bff367230 */ /* 0x120fe40000004100 */
[----:B------:R-:W-:Y:S01]  /*1f50*/  FADD.FTZ R103, R103, -R48 ;  /* 0x8000003067677221 */ /* 0x000fe20000010000 */
[----:B------:R-:W-:Y:S01]  /*1f60*/  FFMA.FTZ R48, R105, UR29, R115 ;  /* 0x0000001d69307c23 */ /* 0x000fe20008010073 */
[----:B------:R-:W-:Y:S01]  /*1f70*/  FADD.FTZ R51, R100, -R49 ;  /* 0x8000003164337221 */ /* 0x000fe20000010000 */
[----:B------:R-:W-:Y:S02]  /*1f80*/  HADD2.F32 R49, -RZ, R42.H0_H0 ;  /* 0x2000002aff317230 */ /* 0x000fe40000004100 */
[----:B------:R-:W-:Y:S01]  /*1f90*/  FADD.FTZ R50, R93, -R104 ;  /* 0x800000685d327221 */ /* 0x000fe20000010000 */
[----:B------:R-:W-:-:S02]  /*1fa0*/  HADD2.F32 R56, -RZ, R43.H1_H1 ;  /* 0x3000002bff387230 */ /* 0x000fc40000004100 */
[----:B------:R-:W-:Y:S01]  /*1fb0*/  FADD.FTZ R99, R99, -R48 ;  /* 0x8000003063637221 */ /* 0x000fe20000010000 */
[----:B------:R-:W-:Y:S02]  /*1fc0*/  HADD2.F32 R52, -RZ, R42.H1_H1 ;  /* 0x3000002aff347230 */ /* 0x000fe40000004100 */
[----:B------:R-:W-:Y:S01]  /*1fd0*/  FFMA.FTZ R50, R50, UR11, R49 ;  /* 0x0000000b32327c23 */ /* 0x000fe20008010031 */
[----:B------:R-:W-:Y:S01]  /*1fe0*/  FFMA.FTZ R51, R51, UR11, R54 ;  /* 0x0000000b33337c23 */ /* 0x000fe20008010036 */
[----:B------:R-:W-:Y:S01]  /*1ff0*/  FFMA.FTZ R48, R103, UR11, R56 ;  /* 0x0000000b67307c23 */ /* 0x000fe20008010038 */
[----:B------:R-:W-:Y:S01]  /*2000*/  ISETP.GE.U32.AND P1, PT, R86, RZ, PT ;  /* 0x000000ff5600720c */ /* 0x000fe20003f26070 */
[----:B------:R-:W-:Y:S01]  /*2010*/  FFMA.FTZ R49, R99, UR11, R52 ;  /* 0x0000000b63317c23 */ /* 0x000fe20008010034 */
[--C-:B------:R-:W-:Y:S01]  /*2020*/  FFMA.FTZ R102, R102, UR29, R115.reuse ;  /* 0x0000001d66667c23 */ /* 0x100fe20008010073 */
[--C-:B------:R-:W-:Y:S01]  /*2030*/  FFMA.FTZ R101, R101, UR29, R115.reuse ;  /* 0x0000001d65657c23 */ /* 0x100fe20008010073 */
[----:B------:R-:W-:Y:S01]  /*2040*/  FMUL.FTZ R55, R48, UR8 ;  /* 0x0000000830377c20 */ /* 0x000fe20008410000 */
[----:B------:R-:W-:Y:S01]  /*2050*/  FMUL.FTZ R52, R51, UR8 ;  /* 0x0000000833347c20 */ /* 0x000fe20008410000 */
[----:B------:R-:W-:Y:S01]  /*2060*/  FMUL.FTZ R54, R50, UR8 ;  /* 0x0000000832367c20 */ /* 0x000fe20008410000 */
[----:B------:R-:W-:Y:S01]  /*2070*/  FMUL.FTZ R53, R49, UR8 ;  /* 0x0000000831357c20 */ /* 0x000fe20008410000 */
[C---:B------:R-:W-:Y:S01]  /*2080*/  LOP3.LUT P2, RZ, R87.reuse, 0xff0000, RZ, 0xc0, !PT ;  /* 0x00ff000057ff7812 */ /* 0x040fe2000784c0ff */
[--C-:B------:R-:W-:Y:S01]  /*2090*/  FFMA.FTZ R0, R0, UR29, R115.reuse ;  /* 0x0000001d00007c23 */ /* 0x100fe20008010073 */
[C---:B------:R-:W-:Y:S01]  /*20a0*/  ISETP.GE.U32.AND.EX P1, PT, R87.reuse, 0x1000000, PT, P1 ;  /* 0x010000005700780c */ /* 0x040fe20003f26110 */
[----:B------:R-:W-:Y:S01]  /*20b0*/  FFMA.FTZ R59, R98, UR29, R115 ;  /* 0x0000001d623b7c23 */ /* 0x000fe20008010073 */
[C---:B------:R-:W-:Y:S01]  /*20c0*/  LOP3.LUT P6, RZ, R87.reuse, 0xff, RZ, 0xc0, !PT ;  /* 0x000000ff57ff7812 */ /* 0x040fe200078cc0ff */
[--C-:B------:R-:W-:Y:S01]  /*20d0*/  HADD2.F32 R58, -RZ, R41.reuse.H1_H1 ;  /* 0x30000029ff3a7230 */ /* 0x100fe20000004100 */
[----:B------:R-:W-:Y:S01]  /*20e0*/  LOP3.LUT P3, RZ, R87, 0xff00, RZ, 0xc0, !PT ;  /* 0x0000ff0057ff7812 */ /* 0x000fe2000786c0ff */
[----:B------:R-:W-:-:S02]  /*20f0*/  HADD2.F32 R87, -RZ, R41.H0_H0 ;  /* 0x20000029ff577230 */ /* 0x000fc40000004100 */
[----:B------:R-:W-:Y:S01]  /*2100*/  FADD.FTZ R102, R95, -R102 ;  /* 0x800000665f667221 */ /* 0x000fe20000010000 */
[----:B------:R-:W-:Y:S01]  /*2110*/  FADD.FTZ R101, R94, -R101 ;  /* 0x800000655e657221 */ /* 0x000fe20000010000 */
[--C-:B------:R-:W-:Y:S01]  /*2120*/  HADD2.F32 R57, -RZ, R40.reuse.H0_H0 ;  /* 0x20000028ff397230 */ /* 0x100fe20000004100 */
[----:B------:R-:W-:Y:S01]  /*2130*/  FSEL R55, R55, RZ, P1 ;  /* 0x000000ff37377208 */ /* 0x000fe20000800000 */
[----:B------:R-:W-:Y:S01]  /*2140*/  HADD2.F32 R56, -RZ, R40.H1_H1 ;  /* 0x30000028ff387230 */ /* 0x000fe20000004100 */
[----:B------:R-:W-:Y:S01]  /*2150*/  FSEL R52, R52, RZ, P2 ;  /* 0x000000ff34347208 */ /* 0x000fe20001000000 */
[----:B------:R-:W-:Y:S01]  /*2160*/  FADD.FTZ R0, R97, -R0 ;  /* 0x8000000061007221 */ /* 0x000fe20000010000 */
[----:B------:R-:W-:Y:S01]  /*2170*/  FSEL R54, R54, RZ, P6 ;  /* 0x000000ff36367208 */ /* 0x000fe20003000000 */
[----:B------:R-:W-:Y:S01]  /*2180*/  FADD.FTZ R59, R96, -R59 ;  /* 0x8000003b603b7221 */ /* 0x000fe20000010000 */
[----:B------:R-:W-:Y:S01]  /*2190*/  FSEL R53, R53, RZ, P3 ;  /* 0x000000ff35357208 */ /* 0x000fe20001800000 */
[----:B------:R-:W-:Y:S01]  /*21a0*/  FFMA.FTZ R87, R102, UR11, R87 ;  /* 0x0000000b66577c23 */ /* 0x000fe20008010057 */
[----:B------:R-:W-:Y:S01]  /*21b0*/  LOP3.LUT P1, RZ, R86, 0xff0000, RZ, 0xc0, !PT ;  /* 0x00ff000056ff7812 */ /* 0x000fe2000782c0ff */
[----:B------:R-:W-:Y:S01]  /*21c0*/  FFMA.FTZ R0, R0, UR11, R57 ;  /* 0x0000000b00007c23 */ /* 0x000fe20008010039 */
[C---:B------:R-:W-:Y:S01]  /*21d0*/  LOP3.LUT P2, RZ, R86.reuse, 0xff000000, RZ, 0xc0, !PT ;  /* 0xff00000056ff7812 */ /* 0x040fe2000784c0ff */
[----:B------:R-:W-:Y:S01]  /*21e0*/  FFMA.FTZ R59, R59, UR11, R56 ;  /* 0x0000000b3b3b7c23 */ /* 0x000fe20008010038 */
[----:B------:R-:W-:Y:S01]  /*21f0*/  LOP3.LUT P6, RZ, R86, 0xff, RZ, 0xc0, !PT ;  /* 0x000000ff56ff7812 */ /* 0x000fe200078cc0ff */
[----:B------:R-:W-:Y:S01]  /*2200*/  FMUL.FTZ R56, R0, UR8 ;  /* 0x0000000800387c20 */ /* 0x000fe20008410000 */
[----:B------:R-:W-:Y:S01]  /*2210*/  LOP3.LUT P3, RZ, R86, 0xff00, RZ, 0xc0, !PT ;  /* 0x0000ff0056ff7812 */ /* 0x000fe2000786c0ff */
[----:B------:R-:W-:Y:S01]  /*2220*/  FFMA.FTZ R86, R101, UR11, R58 ;  /* 0x0000000b65567c23 */ /* 0x000fe2000801003a */
[----:B------:R-:W-:Y:S01]  /*2230*/  F2FP.F16.F32.PACK_AB R50, R49, R50 ;  /* 0x000000323132723e */ /* 0x000fe200000000ff */
[----:B------:R-:W-:Y:S01]  /*2240*/  FMUL.FTZ R58, R87, UR8 ;  /* 0x00000008573a7c20 */ /* 0x000fe20008410000 */
[----:B------:R-:W-:Y:S01]  /*2250*/  FMUL.FTZ R57, R59, UR8 ;  /* 0x000000083b397c20 */ /* 0x000fe20008410000 */
[----:B------:R-:W-:-:S02]  /*2260*/  F2FP.F16.F32.PACK_AB R51, R48, R51 ;  /* 0x000000333033723e */ /* 0x000fc400000000ff */
[C---:B------:R-:W-:Y:S01]  /*2270*/  F2FP.F16.F32.PACK_AB R49, R86.reuse, R87 ;  /* 0x000000575631723e */ /* 0x040fe200000000ff */
[----:B------:R-:W-:Y:S01]  /*2280*/  FMUL.FTZ R86, R86, UR8 ;  /* 0x0000000856567c20 */ /* 0x000fe20008410000 */
[----:B------:R-:W-:Y:S02]  /*2290*/  F2FP.F16.F32.PACK_AB R48, R59, R0 ;  /* 0x000000003b30723e */ /* 0x000fe400000000ff */
        /* <DEDUP_REMOVED lines=9> */
.L_x_1418:
        /* <DEDUP_REMOVED lines=30> */
[----:B------:R-:W-:Y:S01]  /*2510*/  FMUL.FTZ R47, R45, UR8 ;  /* 0x000000082d2f7c20 */ /* 0x000fe20008410000 */
[----:B------:R-:W-:Y:S01]  /*2520*/  ISETP.GE.U32.AND P1, PT, R78, RZ, PT ;  /* 0x000000ff4e00720c */ /* 0x000fe20003f26070 */
[----:B------:R-:W-:Y:S01]  /*2530*/  FFMA.FTZ R101, R101, UR29, R115 ;  /* 0x0000001d65657c23 */ /* 0x000fe20008010073 */
[----:B------:R-:W-:Y:S01]  /*2540*/  LOP3.LUT P2, RZ, R87, 0xff0000, RZ, 0xc0, !PT ;  /* 0x00ff000057ff7812 */ /* 0x000fe2000784c0ff */
[----:B------:R-:W-:Y:S01]  /*2550*/  FMUL.FTZ R45, R44, UR11 ;  /* 0x0000000b2c2d7c20 */ /* 0x000fe20008410000 */
[----:B------:R-:W-:Y:S01]  /*2560*/  LOP3.LUT P6, RZ, R79, 0xff0000, RZ, 0xc0, !PT ;  /* 0x00ff00004fff7812 */ /* 0x000fe200078cc0ff */
[----:B------:R-:W-:Y:S01]  /*2570*/  FMUL.FTZ R95, R95, UR8 ;  /* 0x000000085f5f7c20 */ /* 0x000fe20008410000 */
[----:B------:R-:W-:Y:S01]  /*2580*/  FSEL R54, R104, RZ, P3 ;  /* 0x000000ff68367208 */ /* 0x000fe20001800000 */
[----:B------:R-:W-:Y:S01]  /*2590*/  FADD.FTZ R101, R94, -R101 ;  /* 0x800000655e657221 */ /* 0x000fe20000010000 */
[----:B------:R-:W-:Y:S01]  /*25a0*/  ISETP.GE.U32.AND.EX P1, PT, R79, 0x1000000, PT, P1 ;  /* 0x010000004f00780c */ /* 0x000fe20003f26110 */
[--C-:B------:R-:W-:Y:S01]  /*25b0*/  FFMA.FTZ R55, R98, UR29, R115.reuse ;  /* 0x0000001d62377c23 */ /* 0x100fe20008010073 */
[----:B------:R-:W-:Y:S01]  /*25c0*/  LOP3.LUT P3, RZ, R86, 0xff0000, RZ, 0xc0, !PT ;  /* 0x00ff000056ff7812 */ /* 0x000fe2000786c0ff */
[----:B------:R-:W-:Y:S01]  /*25d0*/  FFMA.FTZ R0, R0, UR29, R115 ;  /* 0x0000001d00007c23 */ /* 0x000fe20008010073 */
[----:B------:R-:W-:Y:S01]  /*25e0*/  FSEL R52, R47, RZ, P2 ;  /* 0x000000ff2f347208 */ /* 0x000fe20001000000 */
[----:B------:R-:W-:Y:S01]  /*25f0*/  FMUL.FTZ R53, R45, UR8 ;  /* 0x000000082d357c20 */ /* 0x000fe20008410000 */
[----:B------:R-:W-:Y:S01]  /*2600*/  FSEL R47, R47, RZ, P6 ;  /* 0x000000ff2f2f7208 */ /* 0x000fe20003000000 */
[----:B------:R-:W-:Y:S01]  /*2610*/  FMUL.FTZ R101, R101, UR11 ;  /* 0x0000000b65657c20 */ /* 0x000fe20008410000 */
[----:B------:R-:W-:Y:S01]  /*2620*/  LOP3.LUT P6, RZ, R87, 0xff00, RZ, 0xc0, !PT ;  /* 0x0000ff0057ff7812 */ /* 0x000fe200078cc0ff */
[----:B------:R-:W-:Y:S01]  /*2630*/  FADD.FTZ R96, R96, -R55 ;  /* 0x8000003760607221 */ /* 0x000fe20000010000 */
[----:B------:R-:W-:Y:S01]  /*2640*/  FSEL R44, R46, RZ, P1 ;  /* 0x000000ff2e2c7208 */ /* 0x000fe20000800000 */
[----:B------:R-:W-:Y:S01]  /*2650*/  FADD.FTZ R97, R97, -R0 ;  /* 0x8000000061617221 */ /* 0x000fe20000010000 */
[----:B------:R-:W-:Y:S01]  /*2660*/  FSEL R56, R95, RZ, P3 ;  /* 0x000000ff5f387208 */ /* 0x000fe20001800000 */
[----:B------:R-:W-:Y:S01]  /*2670*/  FMUL.FTZ R101, R101, UR8 ;  /* 0x0000000865657c20 */ /* 0x000fe20008410000 */
[C---:B------:R-:W-:Y:S01]  /*2680*/  LOP3.LUT P2, RZ, R79.reuse, 0xff, RZ, 0xc0, !PT ;  /* 0x000000ff4fff7812 */ /* 0x040fe2000784c0ff */
        /* <DEDUP_REMOVED lines=12> */
[----:B------:R-:W-:Y:S02]  /*2750*/  F2FP.F16.F32.PACK_AB R46, R53, R46 ;  /* 0x0000002e352e723e */ /* 0x000fe400000000ff */
[----:B------:R-:W-:-:S02]  /*2760*/  FSEL R87, R101, RZ, P2 ;  /* 0x000000ff65577208 */ /* 0x000fc40001000000 */
[----:B------:R-:W-:Y:S02]  /*2770*/  FSEL R53, R101, RZ, P3 ;  /* 0x000000ff65357208 */ /* 0x000fe40001800000 */
[C---:B------:R-:W-:Y:S02]  /*2780*/  LOP3.LUT P6, RZ, R86.reuse, 0xff00, RZ, 0xc0, !PT ;  /* 0x0000ff0056ff7812 */ /* 0x040fe400078cc0ff */
[----:B------:R-:W-:Y:S02]  /*2790*/  LOP3.LUT P1, RZ, R86, 0xff, RZ, 0xc0, !PT ;  /* 0x000000ff56ff7812 */ /* 0x000fe4000782c0ff */
[C---:B------:R-:W-:Y:S02]  /*27a0*/  LOP3.LUT P2, RZ, R78.reuse, 0xff00, RZ, 0xc0, !PT ;  /* 0x0000ff004eff7812 */ /* 0x040fe4000784c0ff */
[----:B------:R-:W-:Y:S02]  /*27b0*/  LOP3.LUT P3, RZ, R78, 0xff, RZ, 0xc0, !PT ;  /* 0x000000ff4eff7812 */ /* 0x000fe4000786c0ff */
        /* <DEDUP_REMOVED lines=12> */
.L_x_1424:
[--C-:B------:R-:W-:Y:S01]  /*2880*/  FFMA.FTZ R45, R106, UR29, R115.reuse ;  /* 0x0000001d6a2d7c23 */ /* 0x100fe20008010073 */
[--C-:B------:R-:W-:Y:S01]  /*2890*/  FFMA.FTZ R46, R107, UR29, R115.reuse ;  /* 0x0000001d6b2e7c23 */ /* 0x100fe20008010073 */
[--C-:B------:R-:W-:Y:S01]  /*28a0*/  FFMA.FTZ R44, R105, UR29, R115.reuse ;  /* 0x0000001d692c7c23 */ /* 0x100fe20008010073 */
[----:B------:R-:W-:Y:S01]  /*28b0*/  FFMA.FTZ R104, R104, UR29, R115 ;  /* 0x0000001d68687c23 */ /* 0x000fe20008010073 */
[----:B------:R-:W-:Y:S01]  /*28c0*/  FADD.FTZ R45, R100, -R45 ;  /* 0x8000002d642d7221 */ /* 0x000fe20000010000 */
[----:B------:R-:W-:Y:S01]  /*28d0*/  FADD.FTZ R46, R103, -R46 ;  /* 0x8000002e672e7221 */ /* 0x000fe20000010000 */
[----:B-----5:R-:W-:Y:S01]  /*28e0*/  LOP3.LUT P6, RZ, R87, 0xff0000, RZ, 0xc0, !PT ;  /* 0x00ff000057ff7812 */ /* 0x020fe200078cc0ff */
[----:B------:R-:W-:Y:S01]  /*28f0*/  FADD.FTZ R44, R99, -R44 ;  /* 0x8000002c632c7221 */ /* 0x000fe20000010000 */
[----:B------:R-:W-:Y:S01]  /*2900*/  FMUL.FTZ R51, R45, UR11 ;  /* 0x0000000b2d337c20 */ /* 0x000fe20008410000 */
[----:B------:R-:W-:Y:S01]  /*2910*/  LOP3.LUT P3, RZ, R79, 0xff0000, RZ, 0xc0, !PT ;  /* 0x00ff00004fff7812 */ /* 0x000fe2000786c0ff */
[----:B------:R-:W-:Y:S01]  /*2920*/  FMUL.FTZ R52, R46, UR11 ;  /* 0x0000000b2e347c20 */ /* 0x000fe20008410000 */
[----:B------:R-:W-:Y:S01]  /*2930*/  ISETP.GE.U32.AND P1, PT, R86, RZ, PT ;  /* 0x000000ff5600720c */ /* 0x000fe20003f26070 */
[----:B------:R-:W-:Y:S01]  /*2940*/  FMUL.FTZ R45, R51, UR8 ;  /* 0x00000008332d7c20 */ /* 0x000fe20008410000 */
[----:B------:R-:W-:Y:S01]  /*2950*/  ISETP.GE.U32.AND P2, PT, R78, RZ, PT ;  /* 0x000000ff4e00720c */ /* 0x000fe20003f46070 */
[----:B------:R-:W-:Y:S01]  /*2960*/  FADD.FTZ R104, R93, -R104 ;  /* 0x800000685d687221 */ /* 0x000fe20000010000 */
[--C-:B------:R-:W-:Y:S01]  /*2970*/  FFMA.FTZ R102, R102, UR29, R115.reuse ;  /* 0x0000001d66667c23 */ /* 0x100fe20008010073 */
[----:B------:R-:W-:Y:S01]  /*2980*/  ISETP.GE.U32.AND.EX P1, PT, R87, 0x1000000, PT, P1 ;  /* 0x010000005700780c */ /* 0x000fe20003f26110 */
[----:B------:R-:W-:Y:S01]  /*2990*/  FMUL.FTZ R53, R44, UR11 ;  /* 0x0000000b2c357c20 */ /* 0x000fe20008410000 */
[C---:B------:R-:W-:Y:S01]  /*29a0*/  FSEL R55, R45.reuse, RZ, P6 ;  /* 0x000000ff2d377208 */ /* 0x040fe20003000000 */
[----:B------:R-:W-:Y:S01]  /*29b0*/  FMUL.FTZ R50, R104, UR11 ;  /* 0x0000000b68327c20 */ /* 0x000fe20008410000 */
[----:B------:R-:W-:Y:S01]  /*29c0*/  FSEL R48, R45, RZ, P3 ;  /* 0x000000ff2d307208 */ /* 0x000fe20001800000 */
[----:B------:R-:W-:Y:S01]  /*29d0*/  FMUL.FTZ R45, R52, UR8 ;  /* 0x00000008342d7c20 */ /* 0x000fe20008410000 */
[----:B------:R-:W-:Y:S01]  /*29e0*/  ISETP.GE.U32.AND.EX P2, PT, R79, 0x1000000, PT, P2 ;  /* 0x010000004f00780c */ /* 0x000fe20003f46120 */
[----:B------:R-:W-:Y:S01]  /*29f0*/  FADD.FTZ R102, R95, -R102 ;  /* 0x800000665f667221 */ /* 0x000fe20000010000 */
[----:B------:R-:W-:Y:S01]  /*2a00*/  FMUL.FTZ R47, R53, UR8 ;  /* 0x00000008352f7c20 */ /* 0x000fe20008410000 */
[----:B------:R-:W-:Y:S01]  /*2a10*/  FMUL.FTZ R44, R50, UR8 ;  /* 0x00000008322c7c20 */ /* 0x000fe20008410000 */
[C---:B------:R-:W-:Y:S01]  /*2a20*/  FSEL R56, R45.reuse, RZ, P1 ;  /* 0x000000ff2d387208 */ /* 0x040fe20000800000 */
[----:B------:R-:W-:Y:S01]  /*2a30*/  FMUL.FTZ R49, R102, UR11 ;  /* 0x0000000b66317c20 */ /* 0x000fe20008410000 */
[----:B------:R-:W-:Y:S01]  /*2a40*/  FSEL R59, R45, RZ, P2 ;  /* 0x000000ff2d3b7208 */ /* 0x000fe20001000000 */
[--C-:B------:R-:W-:Y:S01]  /*2a50*/  FFMA.FTZ R101, R101, UR29, R115.reuse ;  /* 0x0000001d65657c23 */ /* 0x100fe20008010073 */
[----:B------:R-:W-:Y:S01]  /*2a60*/  LOP3.LUT P1, RZ, R87, 0xff00, RZ, 0xc0, !PT ;  /* 0x0000ff0057ff7812 */ /* 0x000fe2000782c0ff */
[----:B------:R-:W-:Y:S01]  /*2a70*/  FFMA.FTZ R0, R0, UR29, R115 ;  /* 0x0000001d00007c23 */ /* 0x000fe20008010073 */
[----:B------:R-:W-:Y:S01]  /*2a80*/  LOP3.LUT P2, RZ, R79, 0xff00, RZ, 0xc0, !PT ;  /* 0x0000ff004fff7812 */ /* 0x000fe2000784c0ff */
[----:B------:R-:W-:Y:S01]  /*2a90*/  FADD.FTZ R101, R94, -R101 ;  /* 0x800000655e657221 */ /* 0x000fe20000010000 */
[----:B------:R-:W-:Y:S01]  /*2aa0*/  LOP3.LUT P6, RZ, R87, 0xff, RZ, 0xc0, !PT ;  /* 0x000000ff57ff7812 */ /* 0x000fe200078cc0ff */
[----:B------:R-:W-:Y:S01]  /*2ab0*/  FADD.FTZ R0, R97, -R0 ;  /* 0x8000000061007221 */ /* 0x000fe20000010000 */
[----:B------:R-:W-:-:S02]  /*2ac0*/  LOP3.LUT P3, RZ, R79, 0xff, RZ, 0xc0, !PT ;  /* 0x000000ff4fff7812 */ /* 0x000fc4000786c0ff */
[C---:B------:R-:W-:Y:S01]  /*2ad0*/  FSEL R45, R47.reuse, RZ, P1 ;  /* 0x000000ff2f2d7208 */ /* 0x040fe20000800000 */
[----:B------:R-:W-:Y:S01]  /*2ae0*/  FMUL.FTZ R0, R0, UR11 ;  /* 0x0000000b00007c20 */ /* 0x000fe20008410000 */
[----:B------:R-:W-:Y:S01]  /*2af0*/  FSEL R57, R47, RZ, P2 ;  /* 0x000000ff2f397208 */ /* 0x000fe20001000000 */
[----:B------:R-:W-:Y:S01]  /*2b00*/  FFMA.FTZ R47, R98, UR29, R115 ;  /* 0x0000001d622f7c23 */ /* 0x000fe20008010073 */
[C---:B------:R-:W-:Y:S02]  /*2b10*/  FSEL R54, R44.reuse, RZ, P6 ;  /* 0x000000ff2c367208 */ /* 0x040fe40003000000 */
[----:B------:R-:W-:Y:S01]  /*2b20*/  FSEL R46, R44, RZ, P3 ;  /* 0x000000ff2c2e7208 */ /* 0x000fe20001800000 */
[----:B------:R-:W-:Y:S01]  /*2b30*/  FMUL.FTZ R44, R49, UR8 ;  /* 0x00000008312c7c20 */ /* 0x000fe20008410000 */
[----:B------:R-:W-:Y:S01]  /*2b40*/  LOP3.LUT P6, RZ, R86, 0xff0000, RZ, 0xc0, !PT ;  /* 0x00ff000056ff7812 */ /* 0x000fe200078cc0ff */
[----:B------:R-:W-:Y:S01]  /*2b50*/  FADD.FTZ R96, R96, -R47 ;  /* 0x8000002f60607221 */ /* 0x000fe20000010000 */
[----:B------:R-:W-:Y:S01]  /*2b60*/  F2FP.F16.F32.PACK_AB R47, R59, R48 ;  /* 0x000000303b2f723e */ /* 0x000fe200000000ff */
        /* <DEDUP_REMOVED lines=8> */
[----:B------:R-:W-:Y:S02]  /*2bf0*/  LOP3.LUT P3, RZ, R86, 0xff000000, RZ, 0xc0, !PT ;  /* 0xff00000056ff7812 */ /* 0x000fe4000786c0ff */
[----:B------:R-:W-:Y:S01]  /*2c00*/  FSEL R58, R44, RZ, P6 ;  /* 0x000000ff2c3a7208 */ /* 0x000fe20003000000 */
[----:B------:R-:W-:Y:S01]  /*2c10*/  FMUL.FTZ R44, R53, UR8 ;  /* 0x00000008352c7c20 */ /* 0x000fe20008410000 */
[----:B------:R-:W-:-:S02]  /*2c20*/  LOP3.LUT P6, RZ, R78, 0xff000000, RZ, 0xc0, !PT ;  /* 0xff0000004eff7812 */ /* 0x000fc400078cc0ff */
[----:B------:R-:W-:Y:S02]  /*2c30*/  F2FP.F16.F32.PACK_AB R49, R48, R49 ;  /* 0x000000313031723e */ /* 0x000fe400000000ff */
[----:B------:R-:W-:Y:S02]  /*2c40*/  FSEL R87, R52, RZ, P3 ;  /* 0x000000ff34577208 */ /* 0x000fe40001800000 */
[----:B------:R-:W-:Y:S01]  /*2c50*/  F2FP.F16.F32.PACK_AB R48, R53, R0 ;  /* 0x000000003530723e */ /* 0x000fe200000000ff */
[----:B------:R-:W-:Y:S01]  /*2c60*/  FMUL.FTZ R0, R0, UR8 ;  /* 0x0000000800007c20 */ /* 0x000fe20008410000 */
[----:B------:R-:W-:Y:S02]  /*2c70*/  LOP3.LUT P1, RZ, R86, 0xff00, RZ, 0xc0, !PT ;  /* 0x0000ff0056ff7812 */ /* 0x000fe4000782c0ff */
[----:B------:R-:W-:Y:S02]  /*2c80*/  LOP3.LUT P3, RZ, R78, 0xff00, RZ, 0xc0, !PT ;  /* 0x0000ff004eff7812 */ /* 0x000fe4000786c0ff */
[----:B------:R-:W-:-:S02]  /*2c90*/  FSEL R53, R52, RZ, P6 ;  /* 0x000000ff34357208 */ /* 0x000fc40003000000 */
        /* <DEDUP_REMOVED lines=13> */
.L_x_1423:
        /* <DEDUP_REMOVED lines=8> */
[----:B------:R-:W-:Y:S01]  /*2df0*/  FFMA.FTZ R44, R107, UR29, R115 ;  /* 0x0000001d6b2c7c23 */ /* 0x000fe20008010073 */
[----:B------:R-:W-:Y:S01]  /*2e00*/  FADD.FTZ R100, R100, -R45 ;  /* 0x8000002d64647221 */ /* 0x000fe20000010000 */
[----:B------:R-:W-:Y:S02]  /*2e10*/  HADD2.F32 R45, -RZ, R42.H0_H0 ;  /* 0x2000002aff2d7230 */ /* 0x000fe40000004100 */
[----:B------:R-:W-:Y:S01]  /*2e20*/  FADD.FTZ R104, R93, -R104 ;  /* 0x800000685d687221 */ /* 0x000fe20000010000 */
[----:B------:R-:W-:Y:S01]  /*2e30*/  FFMA.FTZ R102, R102, UR29, R115 ;  /* 0x0000001d66667c23 */ /* 0x000fe20008010073 */
[----:B------:R-:W-:Y:S01]  /*2e40*/  FFMA.FTZ R53, R100, UR11, R53 ;  /* 0x0000000b64357c23 */ /* 0x000fe20008010035 */
[----:B------:R-:W-:-:S02]  /*2e50*/  HADD2.F32 R46, -RZ, R43.H1_H1 ;  /* 0x3000002bff2e7230 */ /* 0x000fc40000004100 */
[----:B------:R-:W-:Y:S01]  /*2e60*/  FADD.FTZ R103, R103, -R44 ;  /* 0x8000002c67677221 */ /* 0x000fe20000010000 */
[----:B------:R-:W-:Y:S01]  /*2e70*/  FFMA.FTZ R45, R104, UR11, R45 ;  /* 0x0000000b682d7c23 */ /* 0x000fe2000801002d */
[----:B------:R-:W-:Y:S01]  /*2e80*/  FMUL.FTZ R53, R53, UR8 ;  /* 0x0000000835357c20 */ /* 0x000fe20008410000 */
[----:B------:R-:W-:Y:S01]  /*2e90*/  LOP3.LUT P6, RZ, R87, 0xff0000, RZ, 0xc0, !PT ;  /* 0x00ff000057ff7812 */ /* 0x000fe200078cc0ff */
[--C-:B------:R-:W-:Y:S02]  /*2ea0*/  HADD2.F32 R52, -RZ, R41.reuse.H0_H0 ;  /* 0x20000029ff347230 */ /* 0x100fe40000004100 */
[----:B------:R-:W-:Y:S01]  /*2eb0*/  FADD.FTZ R95, R95, -R102 ;  /* 0x800000665f5f7221 */ /* 0x000fe20000010000 */
[--C-:B------:R-:W-:Y:S01]  /*2ec0*/  FFMA.FTZ R44, R105, UR29, R115.reuse ;  /* 0x0000001d692c7c23 */ /* 0x100fe20008010073 */
[----:B------:R-:W-:Y:S02]  /*2ed0*/  HADD2.F32 R47, -RZ, R42.H1_H1 ;  /* 0x3000002aff2f7230 */ /* 0x000fe40000004100 */
[----:B------:R-:W-:Y:S01]  /*2ee0*/  FFMA.FTZ R103, R103, UR11, R46 ;  /* 0x0000000b67677c23 */ /* 0x000fe2000801002e */
[----:B------:R-:W-:Y:S01]  /*2ef0*/  FSEL R55, R53, RZ, P6 ;  /* 0x000000ff35377208 */ /* 0x000fe20003000000 */
[----:B------:R-:W-:Y:S01]  /*2f00*/  FMUL.FTZ R45, R45, UR8 ;  /* 0x000000082d2d7c20 */ /* 0x000fe20008410000 */
[----:B------:R-:W-:Y:S01]  /*2f10*/  FADD.FTZ R44, R99, -R44 ;  /* 0x8000002c632c7221 */ /* 0x000fe20000010000 */
[----:B------:R-:W-:Y:S01]  /*2f20*/  FFMA.FTZ R101, R101, UR29, R115 ;  /* 0x0000001d65657c23 */ /* 0x000fe20008010073 */
[----:B------:R-:W-:Y:S01]  /*2f30*/  ISETP.GE.U32.AND P1, PT, R86, RZ, PT ;  /* 0x000000ff5600720c */ /* 0x000fe20003f26070 */
[----:B------:R-:W-:Y:S01]  /*2f40*/  FFMA.FTZ R95, R95, UR11, R52 ;  /* 0x0000000b5f5f7c23 */ /* 0x000fe20008010034 */
[----:B------:R-:W-:Y:S01]  /*2f50*/  LOP3.LUT P6, RZ, R87, 0xff, RZ, 0xc0, !PT ;  /* 0x000000ff57ff7812 */ /* 0x000fe200078cc0ff */
[----:B------:R-:W-:Y:S01]  /*2f60*/  FMUL.FTZ R103, R103, UR8 ;  /* 0x0000000867677c20 */ /* 0x000fe20008410000 */
[----:B------:R-:W-:Y:S01]  /*2f70*/  ISETP.GE.U32.AND P2, PT, R78, RZ, PT ;  /* 0x000000ff4e00720c */ /* 0x000fe20003f46070 */
[----:B------:R-:W-:Y:S01]  /*2f80*/  HADD2.F32 R56, -RZ, R41.H1_H1 ;  /* 0x30000029ff387230 */ /* 0x000fe20000004100 */
[----:B------:R-:W-:Y:S01]  /*2f90*/  LOP3.LUT P3, RZ, R79, 0xff0000, RZ, 0xc0, !PT ;  /* 0x00ff00004fff7812 */ /* 0x000fe2000786c0ff */
[----:B------:R-:W-:Y:S01]  /*2fa0*/  FFMA.FTZ R46, R44, UR11, R47 ;  /* 0x0000000b2c2e7c23 */ /* 0x000fe2000801002f */
[----:B------:R-:W-:Y:S01]  /*2fb0*/  ISETP.GE.U32.AND.EX P1, PT, R87, 0x1000000, PT, P1 ;  /* 0x010000005700780c */ /* 0x000fe20003f26110 */
[----:B------:R-:W-:Y:S01]  /*2fc0*/  FADD.FTZ R101, R94, -R101 ;  /* 0x800000655e657221 */ /* 0x000fe20000010000 */
[----:B------:R-:W-:Y:S01]  /*2fd0*/  FSEL R54, R45, RZ, P6 ;  /* 0x000000ff2d367208 */ /* 0x000fe20003000000 */
[----:B------:R-:W-:Y:S01]  /*2fe0*/  FMUL.FTZ R95, R95, UR8 ;  /* 0x000000085f5f7c20 */ /* 0x000fe20008410000 */
[----:B------:R-:W-:Y:S01]  /*2ff0*/  ISETP.GE.U32.AND.EX P2, PT, R79, 0x1000000, PT, P2 ;  /* 0x010000004f00780c */ /* 0x000fe20003f46120 */
[--C-:B------:R-:W-:Y:S01]  /*3000*/  FFMA.FTZ R0, R0, UR29, R115.reuse ;  /* 0x0000001d00007c23 */ /* 0x100fe20008010073 */
[----:B------:R-:W-:Y:S01]  /*3010*/  LOP3.LUT P6, RZ, R86, 0xff0000, RZ, 0xc0, !PT ;  /* 0x00ff000056ff7812 */ /* 0x000fe200078cc0ff */
[----:B------:R-:W-:Y:S01]  /*3020*/  FFMA.FTZ R59, R98, UR29, R115 ;  /* 0x0000001d623b7c23 */ /* 0x000fe20008010073 */
[----:B------:R-:W-:Y:S01]  /*3030*/  FSEL R47, R53, RZ, P3 ;  /* 0x000000ff352f7208 */ /* 0x000fe20001800000 */
[----:B------:R-:W-:Y:S01]  /*3040*/  FMUL.FTZ R53, R46, UR8 ;  /* 0x000000082e357c20 */ /* 0x000fe20008410000 */
[----:B------:R-:W-:Y:S01]  /*3050*/  LOP3.LUT P3, RZ, R79, 0xff, RZ, 0xc0, !PT ;  /* 0x000000ff4fff7812 */ /* 0x000fe2000786c0ff */
[--C-:B------:R-:W-:Y:S01]  /*3060*/  HADD2.F32 R57, -RZ, R40.reuse.H0_H0 ;  /* 0x20000028ff397230 */ /* 0x100fe20000004100 */
[----:B------:R-:W-:Y:S01]  /*3070*/  FSEL R58, R103, RZ, P1 ;  /* 0x000000ff673a7208 */ /* 0x000fe20000800000 */
[----:B------:R-:W-:Y:S01]  /*3080*/  FFMA.FTZ R101, R101, UR11, R56 ;  /* 0x0000000b65657c23 */ /* 0x000fe20008010038 */
[----:B------:R-:W-:Y:S01]  /*3090*/  LOP3.LUT P1, RZ, R87, 0xff00, RZ, 0xc0, !PT ;  /* 0x0000ff0057ff7812 */ /* 0x000fe2000782c0ff */
[----:B------:R-:W-:Y:S01]  /*30a0*/  FADD.FTZ R0, R97, -R0 ;  /* 0x8000000061007221 */ /* 0x000fe20000010000 */
[----:B------:R-:W-:Y:S01]  /*30b0*/  FSEL R44, R103, RZ, P2 ;  /* 0x000000ff672c7208 */ /* 0x000fe20001000000 */
[----:B------:R-:W-:Y:S01]  /*30c0*/  HADD2.F32 R52, -RZ, R40.H1_H1 ;  /* 0x30000028ff347230 */ /* 0x000fe20000004100 */
        /* <DEDUP_REMOVED lines=8> */
[----:B------:R-:W-:-:S02]  /*3150*/  FSEL R45, R53, RZ, P1 ;  /* 0x000000ff352d7208 */ /* 0x000fc40000800000 */
[----:B------:R-:W-:Y:S02]  /*3160*/  LOP3.LUT P3, RZ, R86, 0xff000000, RZ, 0xc0, !PT ;  /* 0xff00000056ff7812 */ /* 0x000fe4000786c0ff */
[----:B------:R-:W-:Y:S02]  /*3170*/  FSEL R53, R53, RZ, P2 ;  /* 0x000000ff35357208 */ /* 0x000fe40001000000 */
[----:B------:R-:W-:Y:S02]  /*3180*/  FSEL R0, R95, RZ, P6 ;  /* 0x000000ff5f007208 */ /* 0x000fe40003000000 */
[----:B------:R-:W-:Y:S02]  /*3190*/  LOP3.LUT P6, RZ, R78, 0xff000000, RZ, 0xc0, !PT ;  /* 0xff0000004eff7812 */ /* 0x000fe400078cc0ff */
[----:B------:R-:W-:Y:S01]  /*31a0*/  F2FP.F16.F32.PACK_AB R47, R44, R47 ;  /* 0x0000002f2c2f723e */ /* 0x000fe200000000ff */
[----:B------:R-:W-:Y:S01]  /*31b0*/  FMUL.FTZ R44, R52, UR8 ;  /* 0x00000008342c7c20 */ /* 0x000fe20008410000 */
[----:B------:R-:W-:Y:S01]  /*31c0*/  F2FP.F16.F32.PACK_AB R46, R53, R46 ;  /* 0x0000002e352e723e */ /* 0x000fe200000000ff */
[----:B------:R-:W-:Y:S01]  /*31d0*/  FMUL.FTZ R52, R57, UR8 ;  /* 0x0000000839347c20 */ /* 0x000fe20008410000 */
        /* <DEDUP_REMOVED lines=17> */
.L_x_1425:
[--C-:B------:R-:W-:Y:S01]  /*32f0*/  FFMA.FTZ R45, R106, UR29, R115.reuse ;  /* 0x0000001d6a2d7c23 */ /* 0x100fe20008010073 */
[--C-:B------:R-:W-:Y:S01]  /*3300*/  FFMA.FTZ R44, R107, UR29, R115.reuse ;  /* 0x0000001d6b2c7c23 */ /* 0x100fe20008010073 */
[----:B------:R-:W-:Y:S01]  /*3310*/  FFMA.FTZ R104, R104, UR29, R115 ;  /* 0x0000001d68687c23 */ /* 0x000fe20008010073 */
[--C-:B-----5:R-:W-:Y:S02]  /*3320*/  HADD2.F32 R49, -RZ, R43.reuse.H0_H0 ;  /* 0x2000002bff317230 */ /* 0x120fe40000004100 */
[----:B------:R-:W-:Y:S01]  /*3330*/  FADD.FTZ R46, R100, -R45 ;  /* 0x8000002d642e7221 */ /* 0x000fe20000010000 */
[----:B------:R-:W-:Y:S02]  /*3340*/  HADD2.F32 R48, -RZ, R43.H1_H1 ;  /* 0x3000002bff307230 */ /* 0x000fe40000004100 */
[----:B------:R-:W-:Y:S01]  /*3350*/  FADD.FTZ R51, R103, -R44 ;  /* 0x8000002c67337221 */ /* 0x000fe20000010000 */
[----:B------:R-:W-:Y:S01]  /*3360*/  FFMA.FTZ R44, R105, UR29, R115 ;  /* 0x0000001d692c7c23 */ /* 0x000fe20008010073 */
[----:B------:R-:W-:-:S02]  /*3370*/  HADD2.F32 R45, -RZ, R42.H0_H0 ;  /* 0x2000002aff2d7230 */ /* 0x000fc40000004100 */
[----:B------:R-:W-:Y:S01]  /*3380*/  FADD.FTZ R50, R93, -R104 ;  /* 0x800000685d327221 */ /* 0x000fe20000010000 */
[----:B------:R-:W-:Y:S01]  /*3390*/  FFMA.FTZ R46, R46, UR11, R49 ;  /* 0x0000000b2e2e7c23 */ /* 0x000fe20008010031 */
[----:B------:R-:W-:Y:S01]  /*33a0*/  FFMA.FTZ R51, R51, UR11, R48 ;  /* 0x0000000b33337c23 */ /* 0x000fe20008010030 */
[----:B------:R-:W-:Y:S01]  /*33b0*/  HADD2.F32 R47, -RZ, R42.H1_H1 ;  /* 0x3000002aff2f7230 */ /* 0x000fe20000004100 */
[----:B------:R-:W-:Y:S01]  /*33c0*/  ISETP.GE.U32.AND P1, PT, R86, RZ, PT ;  /* 0x000000ff5600720c */ /* 0x000fe20003f26070 */
[----:B------:R-:W-:Y:S01]  /*33d0*/  FADD.FTZ R44, R99, -R44 ;  /* 0x8000002c632c7221 */ /* 0x000fe20000010000 */
[----:B------:R-:W-:Y:S01]  /*33e0*/  FFMA.FTZ R50, R50, UR11, R45 ;  /* 0x0000000b32327c23 */ /* 0x000fe2000801002d */
[----:B------:R-:W-:Y:S01]  /*33f0*/  ISETP.GE.U32.AND P2, PT, R78, RZ, PT ;  /* 0x000000ff4e00720c */ /* 0x000fe20003f46070 */
[----:B------:R-:W-:Y:S01]  /*3400*/  FMUL.FTZ R45, R46, UR8 ;  /* 0x000000082e2d7c20 */ /* 0x000fe20008410000 */
[----:B------:R-:W-:Y:S01]  /*3410*/  FMUL.FTZ R49, R51, UR8 ;  /* 0x0000000833317c20 */ /* 0x000fe20008410000 */
[C---:B------:R-:W-:Y:S01]  /*3420*/  LOP3.LUT P6, RZ, R87.reuse, 0xff0000, RZ, 0xc0, !PT ;  /* 0x00ff000057ff7812 */ /* 0x040fe200078cc0ff */
[----:B------:R-:W-:Y:S01]  /*3430*/  FFMA.FTZ R47, R44, UR11, R47 ;  /* 0x0000000b2c2f7c23 */ /* 0x000fe2000801002f */
[----:B------:R-:W-:Y:S01]  /*3440*/  ISETP.GE.U32.AND.EX P1, PT, R87, 0x1000000, PT, P1 ;  /* 0x010000005700780c */ /* 0x000fe20003f26110 */
[--C-:B------:R-:W-:Y:S01]  /*3450*/  FFMA.FTZ R102, R102, UR29, R115.reuse ;  /* 0x0000001d66667c23 */ /* 0x100fe20008010073 */
[----:B------:R-:W-:Y:S01]  /*3460*/  LOP3.LUT P3, RZ, R79, 0xff0000, RZ, 0xc0, !PT ;  /* 0x00ff00004fff7812 */ /* 0x000fe2000786c0ff */
[----:B------:R-:W-:Y:S01]  /*3470*/  FFMA.FTZ R101, R101, UR29, R115 ;  /* 0x0000001d65657c23 */ /* 0x000fe20008010073 */
[----:B------:R-:W-:Y:S01]  /*3480*/  ISETP.GE.U32.AND.EX P2, PT, R79, 0x1000000, PT, P2 ;  /* 0x010000004f00780c */ /* 0x000fe20003f46120 */
[----:B------:R-:W-:Y:S01]  /*3490*/  FMUL.FTZ R48, R50, UR8 ;  /* 0x0000000832307c20 */ /* 0x000fe20008410000 */
[----:B------:R-:W-:Y:S01]  /*34a0*/  FSEL R44, R45, RZ, P6 ;  /* 0x000000ff2d2c7208 */ /* 0x000fe20003000000 */
[----:B------:R-:W-:Y:S01]  /*34b0*/  FMUL.FTZ R53, R47, UR8 ;  /* 0x000000082f357c20 */ /* 0x000fe20008410000 */
[----:B------:R-:W-:Y:S01]  /*34c0*/  FSEL R55, R49, RZ, P1 ;  /* 0x000000ff31377208 */ /* 0x000fe20000800000 */
[--C-:B------:R-:W-:Y:S01]  /*34d0*/  HADD2.F32 R59, -RZ, R41.reuse.H0_H0 ;  /* 0x20000029ff3b7230 */ /* 0x100fe20000004100 */
[----:B------:R-:W-:Y:S01]  /*34e0*/  LOP3.LUT P6, RZ, R87, 0xff, RZ, 0xc0, !PT ;  /* 0x000000ff57ff7812 */ /* 0x000fe200078cc0ff */
[----:B------:R-:W-:Y:S01]  /*34f0*/  FADD.FTZ R102, R95, -R102 ;  /* 0x800000665f667221 */ /* 0x000fe20000010000 */
[----:B------:R-:W-:Y:S01]  /*3500*/  LOP3.LUT P1, RZ, R87, 0xff00, RZ, 0xc0, !PT ;  /* 0x0000ff0057ff7812 */ /* 0x000fe2000782c0ff */
[----:B------:R-:W-:Y:S01]  /*3510*/  HADD2.F32 R56, -RZ, R41.H1_H1 ;  /* 0x30000029ff387230 */ /* 0x000fe20000004100 */
[----:B------:R-:W-:Y:S01]  /*3520*/  FSEL R58, R45, RZ, P3 ;  /* 0x000000ff2d3a7208 */ /* 0x000fe20001800000 */
[----:B------:R-:W-:Y:S01]  /*3530*/  FADD.FTZ R101, R94, -R101 ;  /* 0x800000655e657221 */ /* 0x000fe20000010000 */
[----:B------:R-:W-:Y:S01]  /*3540*/  FSEL R87, R49, RZ, P2 ;  /* 0x000000ff31577208 */ /* 0x000fe20001000000 */
[----:B------:R-:W-:Y:S01]  /*3550*/  FFMA.FTZ R59, R102, UR11, R59 ;  /* 0x0000000b663b7c23 */ /* 0x000fe2000801003b */
[C---:B------:R-:W-:Y:S01]  /*3560*/  LOP3.LUT P3, RZ, R79.reuse, 0xff, RZ, 0xc0, !PT ;  /* 0x000000ff4fff7812 */ /* 0x040fe2000786c0ff */
[--C-:B------:R-:W-:Y:S01]  /*3570*/  FFMA.FTZ R0, R0, UR29, R115.reuse ;  /* 0x0000001d00007c23 */ /* 0x100fe20008010073 */
[----:B------:R-:W-:Y:S01]  /*3580*/  LOP3.LUT P2, RZ, R79, 0xff00, RZ, 0xc0, !PT ;  /* 0x0000ff004fff7812 */ /* 0x000fe2000784c0ff */
[----:B------:R-:W-:Y:S01]  /*3590*/  FFMA.FTZ R57, R98, UR29, R115 ;  /* 0x0000001d62397c23 */ /* 0x000fe20008010073 */
[C---:B------:R-:W-:Y:S01]  /*35a0*/  FSEL R54, R48.reuse, RZ, P6 ;  /* 0x000000ff30367208 */ /* 0x040fe20003000000 */
[--C-:B------:R-:W-:Y:S01]  /*35b0*/  HADD2.F32 R49, -RZ, R40.reuse.H0_H0 ;  /* 0x20000028ff317230 */ /* 0x100fe20000004100 */
[----:B------:R-:W-:Y:S01]  /*35c0*/  FSEL R45, R53, RZ, P1 ;  /* 0x000000ff352d7208 */ /* 0x000fe20000800000 */
[----:B------:R-:W-:Y:S01]  /*35d0*/  FADD.FTZ R0, R97, -R0 ;  /* 0x8000000061007221 */ /* 0x000fe20000010000 */
[----:B------:R-:W-:Y:S01]  /*35e0*/  FSEL R48, R48, RZ, P3 ;  /* 0x000000ff30307208 */ /* 0x000fe20001800000 */
[----:B------:R-:W-:Y:S01]  /*35f0*/  HADD2.F32 R52, -RZ, R40.H1_H1 ;  /* 0x30000028ff347230 */ /* 0x000fe20000004100 */
[----:B------:R-:W-:Y:S01]  /*3600*/  FSEL R53, R53, RZ, P2 ;  /* 0x000000ff35357208 */ /* 0x000fe20001000000 */
[----:B------:R-:W-:Y:S01]  /*3610*/  FADD.FTZ R57, R96, -R57 ;  /* 0x8000003960397221 */ /* 0x000fe20000010000 */
[----:B------:R-:W-:Y:S01]  /*3620*/  LOP3.LUT P6, RZ, R86, 0xff0000, RZ, 0xc0, !PT ;  /* 0x00ff000056ff7812 */ /* 0x000fe200078cc0ff */
[----:B------:R-:W-:Y:S01]  /*3630*/  FFMA.FTZ R0, R0, UR11, R49 ;  /* 0x0000000b00007c23 */ /* 0x000fe20008010031 */
[C---:B------:R-:W-:Y:S01]  /*3640*/  LOP3.LUT P3, RZ, R86.reuse, 0xff000000, RZ, 0xc0, !PT ;  /* 0xff00000056ff7812 */ /* 0x040fe2000786c0ff */
[----:B------:R-:W-:Y:S01]  /*3650*/  FFMA.FTZ R57, R57, UR11, R52 ;  /* 0x0000000b39397c23 */ /* 0x000fe20008010034 */
[----:B------:R-:W-:-:S02]  /*3660*/  LOP3.LUT P1, RZ, R86, 0xff00, RZ, 0xc0, !PT ;  /* 0x0000ff0056ff7812 */ /* 0x000fc4000782c0ff */
[----:B------:R-:W-:Y:S01]  /*3670*/  LOP3.LUT P2, RZ, R86, 0xff, RZ, 0xc0, !PT ;  /* 0x000000ff56ff7812 */ /* 0x000fe2000784c0ff */
[----:B------:R-:W-:Y:S01]  /*3680*/  FFMA.FTZ R86, R101, UR11, R56 ;  /* 0x0000000b65567c23 */ /* 0x000fe20008010038 */
[----:B------:R-:W-:Y:S01]  /*3690*/  FMUL.FTZ R56, R59, UR8 ;  /* 0x000000083b387c20 */ /* 0x000fe20008410000 */
[----:B------:R-:W-:Y:S02]  /*36a0*/  F2FP.F16.F32.PACK_AB R50, R47, R50 ;  /* 0x000000322f32723e */ /* 0x000fe400000000ff */
[----:B------:R-:W-:Y:S02]  /*36b0*/  F2FP.F16.F32.PACK_AB R47, R87, R58 ;  /* 0x0000003a572f723e */ /* 0x000fe400000000ff */
[----:B------:R-:W-:Y:S02]  /*36c0*/  FSEL R58, R56, RZ, P6 ;  /* 0x000000ff383a7208 */ /* 0x000fe40003000000 */
[----:B------:R-:W-:Y:S02]  /*36d0*/  LOP3.LUT P6, RZ, R78, 0xff0000, RZ, 0xc0, !PT ;  /* 0x00ff00004eff7812 */ /* 0x000fe400078cc0ff */
[C---:B------:R-:W-:Y:S01]  /*36e0*/  F2FP.F16.F32.PACK_AB R49, R86.reuse, R59 ;  /* 0x0000003b5631723e */ /* 0x040fe200000000ff */
[----:B------:R-:W-:Y:S01]  /*36f0*/  FMUL.FTZ R86, R86, UR8 ;  /* 0x0000000856567c20 */ /* 0x000fe20008410000 */
[----:B------:R-:W-:-:S02]  /*3700*/  FSEL R56, R56, RZ, P6 ;  /* 0x000000ff38387208 */ /* 0x000fc40003000000 */
[----:B------:R-:W-:Y:S02]  /*3710*/  LOP3.LUT P6, RZ, R78, 0xff000000, RZ, 0xc0, !PT ;  /* 0xff0000004eff7812 */ /* 0x000fe400078cc0ff */
[----:B------:R-:W-:Y:S02]  /*3720*/  F2FP.F16.F32.PACK_AB R51, R51, R46 ;  /* 0x0000002e3333723e */ /* 0x000fe400000000ff */
[----:B------:R-:W-:Y:S01]  /*3730*/  F2FP.F16.F32.PACK_AB R55, R55, R44 ;  /* 0x0000002c3737723e */ /* 0x000fe200000000ff */
[----:B------:R-:W-:Y:S01]  /*3740*/  FMUL.FTZ R44, R57, UR8 ;  /* 0x00000008392c7c20 */ /* 0x000fe20008410000 */
[----:B------:R-:W-:Y:S02]  /*3750*/  F2FP.F16.F32.PACK_AB R46, R53, R48 ;  /* 0x00000030352e723e */ /* 0x000fe400000000ff */
[----:B------:R-:W-:Y:S02]  /*3760*/  FSEL R53, R86, RZ, P3 ;  /* 0x000000ff56357208 */ /* 0x000fe40001800000 */
[----:B------:R-:W-:Y:S01]  /*3770*/  F2FP.F16.F32.PACK_AB R48, R57, R0 ;  /* 0x000000003930723e */ /* 0x000fe200000000ff */
[----:B------:R-:W-:Y:S01]  /*3780*/  FMUL.FTZ R0, R0, UR8 ;  /* 0x0000000800007c20 */ /* 0x000fe20008410000 */
[----:B------:R-:W-:-:S02]  /*3790*/  LOP3.LUT P3, RZ, R78, 0xff00, RZ, 0xc0, !PT ;  /* 0x0000ff004eff7812 */ /* 0x000fc4000786c0ff */
[----:B------:R-:W-:Y:S02]  /*37a0*/  FSEL R87, R86, RZ, P6 ;  /* 0x000000ff56577208 */ /* 0x000fe40003000000 */
[----:B------:R-:W-:Y:S02]  /*37b0*/  LOP3.LUT P6, RZ, R78, 0xff, RZ, 0xc0, !PT ;  /* 0x000000ff4eff7812 */ /* 0x000fe400078cc0ff */
        /* <DEDUP_REMOVED lines=8> */
[----:B------:R-:W-:-:S07]  /*3840*/  F2FP.F16.F32.PACK_AB R52, R57, R52 ;  /* 0x000000343934723e */ /* 0x000fce00000000ff */
.L_x_1421:
        /* <DEDUP_REMOVED lines=16> */
[--C-:B0-----:R-:W-:Y:S01]  /*3950*/  FFMA.FTZ R44, R91, UR29, R115.reuse ;  /* 0x0000001d5b2c7c23 */ /* 0x101fe20008010073 */
[--C-:B------:R-:W-:Y:S02]  /*3960*/  HADD2.F32 R46, -RZ, R39.reuse.H0_H0 ;  /* 0x20000027ff2e7230 */ /* 0x100fe40000004100 */
[--C-:B------:R-:W-:Y:S01]  /*3970*/  FFMA.FTZ R45, R92, UR29, R115.reuse ;  /* 0x0000001d5c2d7c23 */ /* 0x100fe20008010073 */
[----:B------:R-:W-:Y:S01]  /*3980*/  FFMA.FTZ R89, R89, UR29, R115 ;  /* 0x0000001d59597c23 */ /* 0x000fe20008010073 */
[----:B------:R-:W-:Y:S01]  /*3990*/  FADD.FTZ R67, R67, -R44 ;  /* 0x8000002c43437221 */ /* 0x000fe20000010000 */
[----:B------:R-:W-:Y:S02]  /*39a0*/  HADD2.F32 R48, -RZ, R39.H1_H1 ;  /* 0x30000027ff307230 */ /* 0x000fe40000004100 */
[----:B------:R-:W-:Y:S01]  /*39b0*/  FADD.FTZ R45, R84, -R45 ;  /* 0x8000002d542d7221 */ /* 0x000fe20000010000 */
[----:B------:R-:W-:Y:S02]  /*39c0*/  HADD2.F32 R44, -RZ, R38.H0_H0 ;  /* 0x20000026ff2c7230 */ /* 0x000fe40000004100 */
[----:B------:R-:W-:Y:S01]  /*39d0*/  FFMA.FTZ R51, R67, UR11, R46 ;  /* 0x0000000b43337c23 */ /* 0x000fe2000801002e */
[----:B------:R-:W-:Y:S01]  /*39e0*/  FADD.FTZ R89, R64, -R89 ;  /* 0x8000005940597221 */ /* 0x000fe20000010000 */
[--C-:B------:R-:W-:Y:S01]  /*39f0*/  FFMA.FTZ R88, R88, UR29, R115.reuse ;  /* 0x0000001d58587c23 */ /* 0x100fe20008010073 */
[----:B------:R-:W-:Y:S01]  /*3a00*/  FFMA.FTZ R85, R85, UR29, R115 ;  /* 0x0000001d55557c23 */ /* 0x000fe20008010073 */
[----:B------:R-:W-:Y:S01]  /*3a10*/  FMUL.FTZ R46, R51, UR8 ;  /* 0x00000008332e7c20 */ /* 0x000fe20008410000 */
[----:B------:R-:W-:Y:S01]  /*3a20*/  FFMA.FTZ R52, R45, UR11, R48 ;  /* 0x0000000b2d347c23 */ /* 0x000fe20008010030 */
[----:B------:R-:W-:Y:S01]  /*3a30*/  LOP3.LUT P3, RZ, R83, 0xff0000, RZ, 0xc0, !PT ;  /* 0x00ff000053ff7812 */ /* 0x000fe2000786c0ff */
[----:B------:R-:W-:Y:S01]  /*3a40*/  FFMA.FTZ R50, R89, UR11, R44 ;  /* 0x0000000b59327c23 */ /* 0x000fe2000801002c */
[----:B------:R-:W-:Y:S01]  /*3a50*/  LOP3.LUT P6, RZ, R81, 0xff0000, RZ, 0xc0, !PT ;  /* 0x00ff000051ff7812 */ /* 0x000fe200078cc0ff */
[----:B------:R-:W-:-:S02]  /*3a60*/  HADD2.F32 R45, -RZ, R37.H1_H1 ;  /* 0x30000025ff2d7230 */ /* 0x000fc40000004100 */
[----:B------:R-:W-:Y:S01]  /*3a70*/  FADD.FTZ R88, R63, -R88 ;  /* 0x800000583f587221 */ /* 0x000fe20000010000 */
[----:B------:R-:W-:Y:S02]  /*3a80*/  HADD2.F32 R44, -RZ, R37.H0_H0 ;  /* 0x20000025ff2c7230 */ /* 0x000fe40000004100 */
[----:B------:R-:W-:Y:S01]  /*3a90*/  FADD.FTZ R85, R62, -R85 ;  /* 0x800000553e557221 */ /* 0x000fe20000010000 */
[--C-:B------:R-:W-:Y:S01]  /*3aa0*/  FFMA.FTZ R0, R77, UR29, R115.reuse ;  /* 0x0000001d4d007c23 */ /* 0x100fe20008010073 */
[----:B------:R-:W-:Y:S01]  /*3ab0*/  FSEL R55, R46, RZ, P3 ;  /* 0x000000ff2e377208 */ /* 0x000fe20001800000 */
[----:B------:R-:W-:Y:S01]  /*3ac0*/  FFMA.FTZ R90, R90, UR29, R115 ;  /* 0x0000001d5a5a7c23 */ /* 0x000fe20008010073 */
[----:B------:R-:W-:Y:S01]  /*3ad0*/  FSEL R48, R46, RZ, P6 ;  /* 0x000000ff2e307208 */ /* 0x000fe20003000000 */
[----:B------:R-:W-:Y:S01]  /*3ae0*/  FFMA.FTZ R88, R88, UR11, R45 ;  /* 0x0000000b58587c23 */ /* 0x000fe2000801002d */
[----:B------:R-:W-:Y:S01]  /*3af0*/  ISETP.GE.U32.AND P3, PT, R82, RZ, PT ;  /* 0x000000ff5200720c */ /* 0x000fe20003f66070 */
[----:B------:R-:W-:Y:S01]  /*3b00*/  FFMA.FTZ R49, R85, UR11, R44 ;  /* 0x0000000b55317c23 */ /* 0x000fe2000801002c */
[----:B------:R-:W-:Y:S01]  /*3b10*/  ISETP.GE.U32.AND P6, PT, R80, RZ, PT ;  /* 0x000000ff5000720c */ /* 0x000fe20003fc6070 */
[----:B------:R-:W-:-:S02]  /*3b20*/  HADD2.F32 R45, -RZ, R36.H1_H1 ;  /* 0x30000024ff2d7230 */ /* 0x000fc40000004100 */
[----:B------:R-:W-:Y:S01]  /*3b30*/  FFMA.FTZ R115, R66, UR29, R115 ;  /* 0x0000001d42737c23 */ /* 0x000fe20008010073 */
[----:B------:R-:W-:Y:S01]  /*3b40*/  FADD.FTZ R0, R61, -R0 ;  /* 0x800000003d007221 */ /* 0x000fe20000010000 */
[----:B------:R-:W-:Y:S01]  /*3b50*/  FMUL.FTZ R44, R52, UR8 ;  /* 0x00000008342c7c20 */ /* 0x000fe20008410000 */
[----:B------:R-:W-:Y:S01]  /*3b60*/  HADD2.F32 R47, -RZ, R38.H1_H1 ;  /* 0x30000026ff2f7230 */ /* 0x000fe20000004100 */
[----:B------:R-:W-:Y:S01]  /*3b70*/  ISETP.GE.U32.AND.EX P3, PT, R83, 0x1000000, PT, P3 ;  /* 0x010000005300780c */ /* 0x000fe20003f66130 */
[----:B------:R-:W-:Y:S01]  /*3b80*/  FADD.FTZ R90, R65, -R90 ;  /* 0x8000005a415a7221 */ /* 0x000fe20000010000 */
[----:B------:R-:W-:Y:S01]  /*3b90*/  ISETP.GE.U32.AND.EX P6, PT, R81, 0x1000000, PT, P6 ;  /* 0x010000005100780c */ /* 0x000fe20003fc6160 */
[----:B------:R-:W-:Y:S01]  /*3ba0*/  FADD.FTZ R115, R60, -R115 ;  /* 0x800000733c737221 */ /* 0x000fe20000010000 */
[----:B------:R-:W-:Y:S01]  /*3bb0*/  FFMA.FTZ R45, R0, UR11, R45 ;  /* 0x0000000b002d7c23 */ /* 0x000fe2000801002d */
[----:B------:R-:W-:Y:S01]  /*3bc0*/  FMUL.FTZ R0, R50, UR8 ;  /* 0x0000000832007c20 */ /* 0x000fe20008410000 */
[----:B------:R-:W-:Y:S01]  /*3bd0*/  FSEL R60, R44, RZ, P3 ;  /* 0x000000ff2c3c7208 */ /* 0x000fe20001800000 */
[----:B------:R-:W-:Y:S01]  /*3be0*/  FFMA.FTZ R47, R90, UR11, R47 ;  /* 0x0000000b5a2f7c23 */ /* 0x000fe2000801002f */
[----:B------:R-:W-:-:S02]  /*3bf0*/  FSEL R59, R44, RZ, P6 ;  /* 0x000000ff2c3b7208 */ /* 0x000fc40003000000 */
[----:B------:R-:W-:Y:S01]  /*3c00*/  LOP3.LUT P3, RZ, R83, 0xff, RZ, 0xc0, !PT ;  /* 0x000000ff53ff7812 */ /* 0x000fe2000786c0ff */
[----:B------:R-:W-:Y:S01]  /*3c10*/  FMUL.FTZ R44, R47, UR8 ;  /* 0x000000082f2c7c20 */ /* 0x000fe20008410000 */
[----:B------:R-:W-:Y:S02]  /*3c20*/  LOP3.LUT P6, RZ, R81, 0xff, RZ, 0xc0, !PT ;  /* 0x000000ff51ff7812 */ /* 0x000fe400078cc0ff */
[C---:B------:R-:W-:Y:S02]  /*3c30*/  FSEL R54, R0.reuse, RZ, P3 ;  /* 0x000000ff00367208 */ /* 0x040fe40001800000 */
[----:B------:R-:W-:Y:S01]  /*3c40*/  FSEL R46, R0, RZ, P6 ;  /* 0x000000ff002e7208 */ /* 0x000fe20003000000 */
[----:B------:R-:W-:Y:S01]  /*3c50*/  FMUL.FTZ R0, R49, UR8 ;  /* 0x0000000831007c20 */ /* 0x000fe20008410000 */
[----:B------:R-:W-:Y:S02]  /*3c60*/  LOP3.LUT P3, RZ, R83, 0xff00, RZ, 0xc0, !PT ;  /* 0x0000ff0053ff7812 */ /* 0x000fe4000786c0ff */
[----:B------:R-:W-:-:S02]  /*3c70*/  LOP3.LUT P6, RZ, R81, 0xff00, RZ, 0xc0, !PT ;  /* 0x0000ff0051ff7812 */ /* 0x000fc400078cc0ff */
[C---:B------:R-:W-:Y:S02]  /*3c80*/  FSEL R63, R44.reuse, RZ, P3 ;  /* 0x000000ff2c3f7208 */ /* 0x040fe40001800000 */
        /* <DEDUP_REMOVED lines=35> */
.L_x_1428:
[--C-:B0-----:R-:W-:Y:S01]  /*3ec0*/  FFMA.FTZ R44, R91, UR29, R115.reuse ;  /* 0x0000001d5b2c7c23 */ /* 0x101fe20008010073 */
[--C-:B------:R-:W-:Y:S02]  /*3ed0*/  HADD2.F32 R46, -RZ, R39.reuse.H0_H0 ;  /* 0x20000027ff2e7230 */ /* 0x100fe40000004100 */
[----:B------:R-:W-:Y:S01]  /*3ee0*/  FFMA.FTZ R45, R92, UR29, R115 ;  /* 0x0000001d5c2d7c23 */ /* 0x000fe20008010073 */
[----:B------:R-:W-:Y:S02]  /*3ef0*/  HADD2.F32 R52, -RZ, R39.H1_H1 ;  /* 0x30000027ff347230 */ /* 0x000fe40000004100 */
[----:B------:R-:W-:Y:S01]  /*3f00*/  FADD.FTZ R67, R67, -R44 ;  /* 0x8000002c43437221 */ /* 0x000fe20000010000 */
[----:B------:R-:W-:Y:S01]  /*3f10*/  LOP3.LUT P3, RZ, R83, 0xff0000, RZ, 0xc0, !PT ;  /* 0x00ff000053ff7812 */ /* 0x000fe2000786c0ff */
[----:B------:R-:W-:Y:S01]  /*3f20*/  FADD.FTZ R45, R84, -R45 ;  /* 0x8000002d542d7221 */ /* 0x000fe20000010000 */
[----:B------:R-:W-:Y:S01]  /*3f30*/  LOP3.LUT P6, RZ, R81, 0xff0000, RZ, 0xc0, !PT ;  /* 0x00ff000051ff7812 */ /* 0x000fe200078cc0ff */
[----:B------:R-:W-:Y:S01]  /*3f40*/  FFMA.FTZ R46, R67, UR11, R46 ;  /* 0x0000000b432e7c23 */ /* 0x000fe2000801002e */
[----:B------:R-:W-:Y:S01]  /*3f50*/  FFMA.FTZ R89, R89, UR29, R115 ;  /* 0x0000001d59597c23 */ /* 0x000fe20008010073 */
[----:B------:R-:W-:Y:S01]  /*3f60*/  FFMA.FTZ R52, R45, UR11, R52 ;  /* 0x0000000b2d347c23 */ /* 0x000fe20008010034 */
[----:B------:R-:W-:-:S02]  /*3f70*/  HADD2.F32 R44, -RZ, R38.H0_H0 ;  /* 0x20000026ff2c7230 */ /* 0x000fc40000004100 */
[----:B------:R-:W-:Y:S01]  /*3f80*/  FMUL.FTZ R46, R46, UR8 ;  /* 0x000000082e2e7c20 */ /* 0x000fe20008410000 */
[----:B------:R-:W-:Y:S01]  /*3f90*/  FADD.FTZ R89, R64, -R89 ;  /* 0x8000005940597221 */ /* 0x000fe20000010000 */
[--C-:B------:R-:W-:Y:S01]  /*3fa0*/  FFMA.FTZ R0, R77, UR29, R115.reuse ;  /* 0x0000001d4d007c23 */ /* 0x100fe20008010073 */
[--C-:B------:R-:W-:Y:S01]  /*3fb0*/  FFMA.FTZ R85, R85, UR29, R115.reuse ;  /* 0x0000001d55557c23 */ /* 0x100fe20008010073 */
[--C-:B------:R-:W-:Y:S01]  /*3fc0*/  FFMA.FTZ R88, R88, UR29, R115.reuse ;  /* 0x0000001d58587c23 */ /* 0x100fe20008010073 */
[----:B------:R-:W-:Y:S01]  /*3fd0*/  FSEL R55, R46, RZ, P3 ;  /* 0x000000ff2e377208 */ /* 0x000fe20001800000 */
[--C-:B------:R-:W-:Y:S01]  /*3fe0*/  FFMA.FTZ R90, R90, UR29, R115.reuse ;  /* 0x0000001d5a5a7c23 */ /* 0x100fe20008010073 */
[----:B------:R-:W-:Y:S01]  /*3ff0*/  ISETP.GE.U32.AND P3, PT, R82, RZ, PT ;  /* 0x000000ff5200720c */ /* 0x000fe20003f66070 */
[----:B------:R-:W-:Y:S01]  /*4000*/  FFMA.FTZ R115, R66, UR29, R115 ;  /* 0x0000001d42737c23 */ /* 0x000fe20008010073 */
[----:B------:R-:W-:Y:S01]  /*4010*/  FSEL R47, R46, RZ, P6 ;  /* 0x000000ff2e2f7208 */ /* 0x000fe20003000000 */
[----:B------:R-:W-:Y:S01]  /*4020*/  FMUL.FTZ R52, R52, UR8 ;  /* 0x0000000834347c20 */ /* 0x000fe20008410000 */
[----:B------:R-:W-:Y:S01]  /*4030*/  ISETP.GE.U32.AND P6, PT, R80, RZ, PT ;  /* 0x000000ff5000720c */ /* 0x000fe20003fc6070 */
[----:B------:R-:W-:Y:S01]  /*4040*/  HADD2.F32 R45, -RZ, R38.H1_H1 ;  /* 0x30000026ff2d7230 */ /* 0x000fe20000004100 */
[----:B------:R-:W-:Y:S01]  /*4050*/  ISETP.GE.U32.AND.EX P3, PT, R83, 0x1000000, PT, P3 ;  /* 0x010000005300780c */ /* 0x000fe20003f66130 */
[----:B------:R-:W-:Y:S01]  /*4060*/  FFMA.FTZ R89, R89, UR11, R44 ;  /* 0x0000000b59597c23 */ /* 0x000fe2000801002c */
[----:B------:R-:W-:Y:S01]  /*4070*/  ISETP.GE.U32.AND.EX P6, PT, R81, 0x1000000, PT, P6 ;  /* 0x010000005100780c */ /* 0x000fe20003fc6160 */
[----:B------:R-:W-:Y:S01]  /*4080*/  FADD.FTZ R90, R65, -R90 ;  /* 0x8000005a415a7221 */ /* 0x000fe20000010000 */
[----:B------:R-:W-:Y:S01]  /*4090*/  FADD.FTZ R115, R60, -R115 ;  /* 0x800000733c737221 */ /* 0x000fe20000010000 */
[C---:B------:R-:W-:Y:S01]  /*40a0*/  FSEL R60, R52.reuse, RZ, P3 ;  /* 0x000000ff343c7208 */ /* 0x040fe20001800000 */
[----:B------:R-:W-:Y:S01]  /*40b0*/  FMUL.FTZ R89, R89, UR8 ;  /* 0x0000000859597c20 */ /* 0x000fe20008410000 */
[----:B------:R-:W-:Y:S01]  /*40c0*/  FSEL R52, R52, RZ, P6 ;  /* 0x000000ff34347208 */ /* 0x000fe20003000000 */
[----:B------:R-:W-:-:S02]  /*40d0*/  HADD2.F32 R44, -RZ, R37.H0_H0 ;  /* 0x20000025ff2c7230 */ /* 0x000fc40000004100 */
[----:B------:R-:W-:Y:S01]  /*40e0*/  FFMA.FTZ R90, R90, UR11, R45 ;  /* 0x0000000b5a5a7c23 */ /* 0x000fe2000801002d */
[----:B------:R-:W-:Y:S01]  /*40f0*/  LOP3.LUT P3, RZ, R83, 0xff, RZ, 0xc0, !PT ;  /* 0x000000ff53ff7812 */ /* 0x000fe2000786c0ff */
[----:B------:R-:W-:Y:S01]  /*4100*/  FADD.FTZ R85, R62, -R85 ;  /* 0x800000553e557221 */ /* 0x000fe20000010000 */
[----:B------:R-:W-:Y:S01]  /*4110*/  LOP3.LUT P6, RZ, R81, 0xff, RZ, 0xc0, !PT ;  /* 0x000000ff51ff7812 */ /* 0x000fe200078cc0ff */
[----:B------:R-:W-:Y:S02]  /*4120*/  HADD2.F32 R45, -RZ, R37.H1_H1 ;  /* 0x30000025ff2d7230 */ /* 0x000fe40000004100 */
        /* <DEDUP_REMOVED lines=8> */
[----:B------:R-:W-:-:S02]  /*41b0*/  HADD2.F32 R45, -RZ, R36.H1_H1 ;  /* 0x30000024ff2d7230 */ /* 0x000fc40000004100 */
[----:B------:R-:W-:Y:S01]  /*41c0*/  FMUL.FTZ R44, R44, UR8 ;  /* 0x000000082c2c7c20 */ /* 0x000fe20008410000 */
[C---:B------:R-:W-:Y:S01]  /*41d0*/  FSEL R63, R90.reuse, RZ, P3 ;  /* 0x000000ff5a3f7208 */ /* 0x040fe20001800000 */
[----:B------:R-:W-:Y:S01]  /*41e0*/  FADD.FTZ R0, R61, -R0 ;  /* 0x800000003d007221 */ /* 0x000fe20000010000 */
[----:B------:R-:W-:Y:S01]  /*41f0*/  FSEL R65, R90, RZ, P6 ;  /* 0x000000ff5a417208 */ /* 0x000fe20003000000 */
[----:B------:R-:W-:Y:S01]  /*4200*/  FMUL.FTZ R88, R88, UR8 ;  /* 0x0000000858587c20 */ /* 0x000fe20008410000 */
[----:B------:R-:W-:Y:S01]  /*4210*/  LOP3.LUT P3, RZ, R82, 0xff0000, RZ, 0xc0, !PT ;  /* 0x00ff000052ff7812 */ /* 0x000fe2000786c0ff */
[----:B------:R-:W-:Y:S01]  /*4220*/  FFMA.FTZ R45, R0, UR11, R45 ;  /* 0x0000000b002d7c23 */ /* 0x000fe2000801002d */
[----:B------:R-:W-:Y:S01]  /*4230*/  LOP3.LUT P6, RZ, R80, 0xff0000, RZ, 0xc0, !PT ;  /* 0x00ff000050ff7812 */ /* 0x000fe200078cc0ff */
[----:B------:R-:W-:Y:S01]  /*4240*/  HADD2.F32 R0, -RZ, R36.H0_H0 ;  /* 0x20000024ff007230 */ /* 0x000fe20000004100 */
[C---:B------:R-:W-:Y:S01]  /*4250*/  FSEL R53, R44.reuse, RZ, P3 ;  /* 0x000000ff2c357208 */ /* 0x040fe20001800000 */
[----:B------:R-:W-:Y:S01]  /*4260*/  FMUL.FTZ R45, R45, UR8 ;  /* 0x000000082d2d7c20 */ /* 0x000fe20008410000 */
[----:B------:R-:W-:-:S02]  /*4270*/  FSEL R56, R44, RZ, P6 ;  /* 0x000000ff2c387208 */ /* 0x000fc40003000000 */
[----:B------:R-:W-:Y:S01]  /*4280*/  LOP3.LUT P3, RZ, R82, 0xff000000, RZ, 0xc0, !PT ;  /* 0xff00000052ff7812 */ /* 0x000fe2000786c0ff */
[----:B------:R-:W-:Y:S01]  /*4290*/  FFMA.FTZ R0, R115, UR11, R0 ;  /* 0x0000000b73007c23 */ /* 0x000fe20008010000 */
[----:B------:R-:W-:Y:S02]  /*42a0*/  LOP3.LUT P6, RZ, R80, 0xff000000, RZ, 0xc0, !PT ;  /* 0xff00000050ff7812 */ /* 0x000fe400078cc0ff */
[----:B------:R-:W-:Y:S01]  /*42b0*/  FSEL R58, R88, RZ, P3 ;  /* 0x000000ff583a7208 */ /* 0x000fe20001800000 */
[----:B------:R-:W-:Y:S01]  /*42c0*/  FMUL.FTZ R0, R0, UR8 ;  /* 0x0000000800007c20 */ /* 0x000fe20008410000 */
        /* <DEDUP_REMOVED lines=18> */
.L_x_1427:
[----:B------:R-:W-:Y:S05]  /*43f0*/  @!P2 BRA `(.L_x_1430) ;  /* 0x00000004003ca947 */ /* 0x000fea0003800000 */
[--C-:B------:R-:W-:Y:S01]  /*4400*/  FFMA.FTZ R0, R91, UR29, R115.reuse ;  /* 0x0000001d5b007c23 */ /* 0x100fe20008010073 */
[--C-:B0-----:R-:W-:Y:S01]  /*4410*/  FFMA.FTZ R45, R92, UR29, R115.reuse ;  /* 0x0000001d5c2d7c23 */ /* 0x101fe20008010073 */
[----:B------:R-:W-:Y:S01]  /*4420*/  FFMA.FTZ R85, R85, UR29, R115 ;  /* 0x0000001d55557c23 */ /* 0x000fe20008010073 */
[----:B------:R-:W-:Y:S01]  /*4430*/  LOP3.LUT P3, RZ, R83, 0xff0000, RZ, 0xc0, !PT ;  /* 0x00ff000053ff7812 */ /* 0x000fe2000786c0ff */
[----:B------:R-:W-:Y:S01]  /*4440*/  FADD.FTZ R0, R67, -R0 ;  /* 0x8000000043007221 */ /* 0x000fe20000010000 */
[----:B------:R-:W-:Y:S01]  /*4450*/  FADD.FTZ R45, R84, -R45 ;  /* 0x8000002d542d7221 */ /* 0x000fe20000010000 */
[----:B------:R-:W-:Y:S01]  /*4460*/  LOP3.LUT P6, RZ, R81, 0xff0000, RZ, 0xc0, !PT ;  /* 0x00ff000051ff7812 */ /* 0x000fe200078cc0ff */
[----:B------:R-:W-:Y:S01]  /*4470*/  FFMA.FTZ R89, R89, UR29, R115 ;  /* 0x0000001d59597c23 */ /* 0x000fe20008010073 */
[----:B------:R-:W-:Y:S01]  /*4480*/  FMUL.FTZ R51, R0, UR11 ;  /* 0x0000000b00337c20 */ /* 0x000fe20008410000 */
[----:B------:R-:W-:Y:S01]  /*4490*/  FADD.FTZ R49, R62, -R85 ;  /* 0x800000553e317221 */ /* 0x000fe20000010000 */
[----:B------:R-:W-:Y:S01]  /*44a0*/  FMUL.FTZ R62, R45, UR11 ;  /* 0x0000000b2d3e7c20 */ /* 0x000fe20008410000 */
[----:B------:R-:W-:Y:S01]  /*44b0*/  FADD.FTZ R50, R64, -R89 ;  /* 0x8000005940327221 */ /* 0x000fe20000010000 */
[----:B------:R-:W-:Y:S01]  /*44c0*/  FMUL.FTZ R0, R51, UR8 ;  /* 0x0000000833007c20 */ /* 0x000fe20008410000 */
[--C-:B------:R-:W-:Y:S01]  /*44d0*/  FFMA.FTZ R90, R90, UR29, R115.reuse ;  /* 0x0000001d5a5a7c23 */ /* 0x100fe20008010073 */
[----:B------:R-:W-:Y:S01]  /*44e0*/  FMUL.FTZ R44, R62, UR8 ;  /* 0x000000083e2c7c20 */ /* 0x000fe20008410000 */
[----:B------:R-:W-:Y:S01]  /*44f0*/  FMUL.FTZ R50, R50, UR11 ;  /* 0x0000000b32327c20 */ /* 0x000fe20008410000 */
[--C-:B------:R-:W-:Y:S01]  /*4500*/  FFMA.FTZ R88, R88, UR29, R115.reuse ;  /* 0x0000001d58587c23 */ /* 0x100fe20008010073 */
[C---:B------:R-:W-:Y:S01]  /*4510*/  FSEL R55, R0.reuse, RZ, P3 ;  /* 0x000000ff00377208 */ /* 0x040fe20001800000 */
[----:B------:R-:W-:Y:S01]  /*4520*/  FADD.FTZ R47, R65, -R90 ;  /* 0x8000005a412f7221 */ /* 0x000fe20000010000 */
[----:B------:R-:W-:Y:S01]  /*4530*/  FSEL R48, R0, RZ, P6 ;  /* 0x000000ff00307208 */ /* 0x000fe20003000000 */
[----:B------:R-:W-:Y:S01]  /*4540*/  FMUL.FTZ R0, R50, UR8 ;  /* 0x0000000832007c20 */ /* 0x000fe20008410000 */
[----:B------:R-:W-:Y:S01]  /*4550*/  ISETP.GE.U32.AND P3, PT, R82, RZ, PT ;  /* 0x000000ff5200720c */ /* 0x000fe20003f66070 */
[----:B------:R-:W-:Y:S01]  /*4560*/  FMUL.FTZ R47, R47, UR11 ;  /* 0x0000000b2f2f7c20 */ /* 0x000fe20008410000 */
[----:B------:R-:W-:Y:S01]  /*4570*/  ISETP.GE.U32.AND P6, PT, R80, RZ, PT ;  /* 0x000000ff5000720c */ /* 0x000fe20003fc6070 */
[----:B------:R-:W-:Y:S01]  /*4580*/  FMUL.FTZ R49, R49, UR11 ;  /* 0x0000000b31317c20 */ /* 0x000fe20008410000 */
[----:B------:R-:W-:Y:S01]  /*4590*/  ISETP.GE.U32.AND.EX P3, PT, R83, 0x1000000, PT, P3 ;  /* 0x010000005300780c */ /* 0x000fe20003f66130 */
[----:B------:R-:W-:Y:S01]  /*45a0*/  FADD.FTZ R46, R63, -R88 ;  /* 0x800000583f2e7221 */ /* 0x000fe20000010000 */
        /* <DEDUP_REMOVED lines=52> */
.L_x_1430:
[--C-:B0-----:R-:W-:Y:S01]  /*48f0*/  FFMA.FTZ R45, R92, UR29, R115.reuse ;  /* 0x0000001d5c2d7c23 */ /* 0x101fe20008010073 */
        /* <DEDUP_REMOVED lines=22> */
[C---:B------:R-:W-:Y:S01]  /*4a60*/  LOP3.LUT P6, RZ, R81.reuse, 0xff0000, RZ, 0xc0, !PT ;  /* 0x00ff000051ff7812 */ /* 0x040fe200078cc0ff */
        /* <DEDUP_REMOVED lines=51> */
.L_x_1426:
[----:B------:R-:W-:-:S04]  /*4da0*/  ISETP.NE.U32.AND P1, PT, RZ, UR9, PT ;  /* 0x00000009ff007c0c */ /* 0x000fc8000bf25070 */
[----:B------:R-:W-:-:S13]  /*4db0*/  ISETP.NE.AND.EX P1, PT, RZ, UR10, PT, P1 ;  /* 0x0000000aff007c0c */ /* 0x000fda000bf25310 */
[----:B------:R-:W-:Y:S05]  /*4dc0*/  @!P1 BRA `(.L_x_1431) ;  /* 0x0000000800049947 */ /* 0x000fea0003800000 */
[----:B------:R-:W-:Y:S05]  /*4dd0*/  @!P2 BRA `(.L_x_1432) ;  /* 0x000000040008a947 */ /* 0x000fea0003800000 */
[--C-:B0-----:R-:W-:Y:S01]  /*4de0*/  FFMA.FTZ R51, R92, UR29, R115.reuse ;  /* 0x0000001d5c337c23 */ /* 0x101fe20008010073 */
[--C-:B------:R-:W-:Y:S02]  /*4df0*/  HADD2.F32 R50, -RZ, R39.reuse.H1_H1 ;  /* 0x30000027ff327230 */ /* 0x100fe40000004100 */
[--C-:B------:R-:W-:Y:S01]  /*4e00*/  FFMA.FTZ R48, R91, UR29, R115.reuse ;  /* 0x0000001d5b307c23 */ /* 0x100fe20008010073 */
[----:B------:R-:W-:Y:S01]  /*4e10*/  FFMA.FTZ R0, R77, UR29, R115 ;  /* 0x0000001d4d007c23 */ /* 0x000fe20008010073 */
[----:B------:R-:W-:Y:S01]  /*4e20*/  FADD.FTZ R51, R84, -R51 ;  /* 0x8000003354337221 */ /* 0x000fe20000010000 */
[--C-:B------:R-:W-:Y:S01]  /*4e30*/  FFMA.FTZ R88, R88, UR29, R115.reuse ;  /* 0x0000001d58587c23 */ /* 0x100fe20008010073 */
[----:B------:R-:W-:Y:S02]  /*4e40*/  HADD2.F32 R49, -RZ, R39.H0_H0 ;  /* 0x20000027ff317230 */ /* 0x000fe40000004100 */
[----:B------:R-:W-:Y:S01]  /*4e50*/  FFMA.FTZ R89, R89, UR29, R115 ;  /* 0x0000001d59597c23 */ /* 0x000fe20008010073 */
[----:B------:R-:W-:Y:S01]  /*4e60*/  FADD.FTZ R48, R67, -R48 ;  /* 0x8000003043307221 */ /* 0x000fe20000010000 */
[----:B------:R-:W-:Y:S01]  /*4e70*/  FFMA.FTZ R58, R51, UR11, R50 ;  /* 0x0000000b333a7c23 */ /* 0x000fe20008010032 */
[----:B------:R-:W-:-:S02]  /*4e80*/  HADD2.F32 R51, -RZ, R37.H1_H1 ;  /* 0x30000025ff337230 */ /* 0x000fc40000004100 */
[--C-:B------:R-:W-:Y:S01]  /*4e90*/  FFMA.FTZ R90, R90, UR29, R115.reuse ;  /* 0x0000001d5a5a7c23 */ /* 0x100fe20008010073 */
[----:B------:R-:W-:Y:S01]  /*4ea0*/  FADD.FTZ R61, R61, -R0 ;  /* 0x800000003d3d7221 */ /* 0x000fe20000010000 */
[----:B------:R-:W-:Y:S01]  /*4eb0*/  FADD.FTZ R88, R63, -R88 ;  /* 0x800000583f587221 */ /* 0x000fe20000010000 */
[----:B------:R-:W-:Y:S01]  /*4ec0*/  FFMA.FTZ R85, R85, UR29, R115 ;  /* 0x0000001d55557c23 */ /* 0x000fe20008010073 */
[--C-:B------:R-:W-:Y:S02]  /*4ed0*/  HADD2.F32 R0, -RZ, R38.reuse.H0_H0 ;  /* 0x20000026ff007230 */ /* 0x100fe40000004100 */
[----:B------:R-:W-:Y:S01]  /*4ee0*/  FADD.FTZ R89, R64, -R89 ;  /* 0x8000005940597221 */ /* 0x000fe20000010000 */
[----:B------:R-:W-:Y:S01]  /*4ef0*/  FFMA.FTZ R53, R48, UR11, R49 ;  /* 0x0000000b30357c23 */ /* 0x000fe20008010031 */
[----:B------:R-:W-:Y:S01]  /*4f00*/  ISETP.GE.U32.AND P3, PT, R82, RZ, PT ;  /* 0x000000ff5200720c */ /* 0x000fe20003f66070 */
[----:B------:R-:W-:Y:S02]  /*4f10*/  HADD2.F32 R49, -RZ, R38.H1_H1 ;  /* 0x30000026ff317230 */ /* 0x000fe40000004100 */
[----:B------:R-:W-:Y:S01]  /*4f20*/  FADD.FTZ R90, R65, -R90 ;  /* 0x8000005a415a7221 */ /* 0x000fe20000010000 */
[----:B------:R-:W-:-:S02]  /*4f30*/  HADD2.F32 R48, -RZ, R37.H0_H0 ;  /* 0x20000025ff307230 */ /* 0x000fc40000004100 */
[----:B------:R-:W-:Y:S01]  /*4f40*/  FFMA.FTZ R88, R88, UR11, R51 ;  /* 0x0000000b58587c23 */ /* 0x000fe20008010033 */
[----:B------:R-:W-:Y:S01]  /*4f50*/  FFMA.FTZ R115, R66, UR29, R115 ;  /* 0x0000001d42737c23 */ /* 0x000fe20008010073 */
[----:B------:R-:W-:Y:S01]  /*4f60*/  FADD.FTZ R85, R62, -R85 ;  /* 0x800000553e557221 */ /* 0x000fe20000010000 */
[----:B------:R-:W-:Y:S01]  /*4f70*/  FMUL.FTZ R51, R58, UR8 ;  /* 0x000000083a337c20 */ /* 0x000fe20008410000 */
[----:B------:R-:W-:Y:S01]  /*4f80*/  FFMA.FTZ R89, R89, UR11, R0 ;  /* 0x0000000b59597c23 */ /* 0x000fe20008010000 */
[----:B------:R-:W-:Y:S01]  /*4f90*/  ISETP.GE.U32.AND.EX P3, PT, R83, 0x1000000, PT, P3 ;  /* 0x010000005300780c */ /* 0x000fe20003f66130 */
[----:B------:R-:W-:Y:S01]  /*4fa0*/  FFMA.FTZ R90, R90, UR11, R49 ;  /* 0x0000000b5a5a7c23 */ /* 0x000fe20008010031 */
[----:B------:R-:W-:Y:S01]  /*4fb0*/  FMUL.FTZ R50, R53, UR8 ;  /* 0x0000000835327c20 */ /* 0x000fe20008410000 */
[----:B------:R-:W-:Y:S01]  /*4fc0*/  FADD.FTZ R115, R60, -R115 ;  /* 0x800000733c737221 */ /* 0x000fe20000010000 */
[----:B------:R-:W-:Y:S01]  /*4fd0*/  FFMA.FTZ R49, R85, UR11, R48 ;  /* 0x0000000b55317c23 */ /* 0x000fe20008010030 */
[----:B------:R-:W-:Y:S01]  /*4fe0*/  LOP3.LUT P6, RZ, R83, 0xff0000, RZ, 0xc0, !PT ;  /* 0x00ff000053ff7812 */ /* 0x000fe200078cc0ff */
[----:B------:R-:W-:Y:S01]  /*4ff0*/  FMUL.FTZ R48, R89, UR8 ;  /* 0x0000000859307c20 */ /* 0x000fe20008410000 */
[----:B------:R-:W-:Y:S01]  /*5000*/  FSEL R60, R51, RZ, P3 ;  /* 0x000000ff333c7208 */ /* 0x000fe20001800000 */
[----:B------:R-:W-:Y:S01]  /*5010*/  FMUL.FTZ R52, R90, UR8 ;  /* 0x000000085a347c20 */ /* 0x000fe20008410000 */
[C---:B------:R-:W-:Y:S01]  /*5020*/  LOP3.LUT P3, RZ, R83.reuse, 0xff, RZ, 0xc0, !PT ;  /* 0x000000ff53ff7812 */ /* 0x040fe2000786c0ff */
[--C-:B------:R-:W-:Y:S01]  /*5030*/  HADD2.F32 R0, -RZ, R36.reuse.H0_H0 ;  /* 0x20000024ff007230 */ /* 0x100fe20000004100 */
[----:B------:R-:W-:Y:S01]  /*5040*/  FSEL R55, R50, RZ, P6 ;  /* 0x000000ff32377208 */ /* 0x000fe20003000000 */
[----:B------:R-:W-:Y:S01]  /*5050*/  FMUL.FTZ R51, R88, UR8 ;  /* 0x0000000858337c20 */ /* 0x000fe20008410000 */
[----:B------:R-:W-:Y:S01]  /*5060*/  LOP3.LUT P6, RZ, R83, 0xff00, RZ, 0xc0, !PT ;  /* 0x0000ff0053ff7812 */ /* 0x000fe200078cc0ff */
[----:B------:R-:W-:Y:S01]  /*5070*/  FMUL.FTZ R50, R49, UR8 ;  /* 0x0000000831327c20 */ /* 0x000fe20008410000 */
[----:B------:R-:W-:Y:S01]  /*5080*/  FSEL R54, R48, RZ, P3 ;  /* 0x000000ff30367208 */ /* 0x000fe20001800000 */
[----:B------:R-:W-:Y:S01]  /*5090*/  HADD2.F32 R48, -RZ, R36.H1_H1 ;  /* 0x30000024ff307230 */ /* 0x000fe20000004100 */
[----:B------:R-:W-:Y:S01]  /*50a0*/  FSEL R63, R52, RZ, P6 ;  /* 0x000000ff343f7208 */ /* 0x000fe20003000000 */
[----:B------:R-:W-:Y:S01]  /*50b0*/  FFMA.FTZ R0, R115, UR11, R0 ;  /* 0x0000000b73007c23 */ /* 0x000fe20008010000 */
[----:B------:R-:W-:-:S02]  /*50c0*/  LOP3.LUT P6, RZ, R82, 0xff000000, RZ, 0xc0, !PT ;  /* 0xff00000052ff7812 */ /* 0x000fc400078cc0ff */
[----:B------:R-:W-:Y:S01]  /*50d0*/  LOP3.LUT P3, RZ, R82, 0xff0000, RZ, 0xc0, !PT ;  /* 0x00ff000052ff7812 */ /* 0x000fe2000786c0ff */
[----:B------:R-:W-:Y:S01]  /*50e0*/  FFMA.FTZ R61, R61, UR11, R48 ;  /* 0x0000000b3d3d7c23 */ /* 0x000fe20008010030 */
[----:B------:R-:W-:Y:S01]  /*50f0*/  FSEL R59, R51, RZ, P6 ;  /* 0x000000ff333b7208 */ /* 0x000fe20003000000 */
[----:B------:R-:W-:Y:S01]  /*5100*/  FMUL.FTZ R52, R0, UR8 ;  /* 0x0000000800347c20 */ /* 0x000fe20008410000 */
[----:B------:R-:W-:Y:S01]  /*5110*/  F2FP.F16.F32.PACK_AB R51, R58, R53 ;  /* 0x000000353a33723e */ /* 0x000fe200000000ff */
[----:B------:R-:W-:Y:S01]  /*5120*/  FMUL.FTZ R53, R61, UR8 ;  /* 0x000000083d357c20 */ /* 0x000fe20008410000 */
[----:B------:R-:W-:Y:S02]  /*5130*/  FSEL R56, R50, RZ, P3 ;  /* 0x000000ff32387208 */ /* 0x000fe40001800000 */
[C---:B------:R-:W-:Y:S02]  /*5140*/  LOP3.LUT P3, RZ, R82.reuse, 0xff, RZ, 0xc0, !PT ;  /* 0x000000ff52ff7812 */ /* 0x040fe4000786c0ff */
[----:B------:R-:W-:-:S02]  /*5150*/  LOP3.LUT P6, RZ, R82, 0xff00, RZ, 0xc0, !PT ;  /* 0x0000ff0052ff7812 */ /* 0x000fc400078cc0ff */
        /* <DEDUP_REMOVED lines=10> */
.L_x_1432:
[--C-:B------:R-:W-:Y:S01]  /*5200*/  FFMA.FTZ R0, R77, UR29, R115.reuse ;  /* 0x0000001d4d007c23 */ /* 0x100fe20008010073 */
[--C-:B0-----:R-:W-:Y:S01]  /*5210*/  FFMA.FTZ R53, R92, UR29, R115.reuse ;  /* 0x0000001d5c357c23 */ /* 0x101fe20008010073 */
[----:B------:R-:W-:Y:S01]  /*5220*/  FFMA.FTZ R52, R91, UR29, R115 ;  /* 0x0000001d5b347c23 */ /* 0x000fe20008010073 */
[--C-:B------:R-:W-:Y:S02]  /*5230*/  HADD2.F32 R55, -RZ, R39.reuse.H1_H1 ;  /* 0x30000027ff377230 */ /* 0x100fe40000004100 */
[----:B------:R-:W-:Y:S01]  /*5240*/  FADD.FTZ R61, R61, -R0 ;  /* 0x800000003d3d7221 */ /* 0x000fe20000010000 */
[----:B------:R-:W-:Y:S01]  /*5250*/  FADD.FTZ R84, R84, -R53 ;  /* 0x8000003554547221 */ /* 0x000fe20000010000 */
[----:B------:R-:W-:Y:S02]  /*5260*/  HADD2.F32 R0, -RZ, R39.H0_H0 ;  /* 0x20000027ff007230 */ /* 0x000fe40000004100 */
[--C-:B------:R-:W-:Y:S01]  /*5270*/  FFMA.FTZ R90, R90, UR29, R115.reuse ;  /* 0x0000001d5a5a7c23 */ /* 0x100fe20008010073 */
[----:B------:R-:W-:Y:S01]  /*5280*/  FADD.FTZ R67, R67, -R52 ;  /* 0x8000003443437221 */ /* 0x000fe20000010000 */
[----:B------:R-:W-:Y:S01]  /*5290*/  FFMA.FTZ R89, R89, UR29, R115 ;  /* 0x0000001d59597c23 */ /* 0x000fe20008010073 */
[----:B------:R-:W-:-:S02]  /*52a0*/  HADD2.F32 R53, -RZ, R38.H1_H1 ;  /* 0x30000026ff357230 */ /* 0x000fc40000004100 */
[----:B------:R-:W-:Y:S01]  /*52b0*/  FFMA.FTZ R55, R84, UR11, R55 ;  /* 0x0000000b54377c23 */ /* 0x000fe20008010037 */
[----:B------:R-:W-:Y:S01]  /*52c0*/  FADD.FTZ R90, R65, -R90 ;  /* 0x8000005a415a7221 */ /* 0x000fe20000010000 */
[----:B------:R-:W-:Y:S02]  /*52d0*/  HADD2.F32 R52, -RZ, R38.H0_H0 ;  /* 0x20000026ff347230 */ /* 0x000fe40000004100 */
[----:B------:R-:W-:Y:S01]  /*52e0*/  FFMA.FTZ R67, R67, UR11, R0 ;  /* 0x0000000b43437c23 */ /* 0x000fe20008010000 */
[----:B------:R-:W-:Y:S01]  /*52f0*/  ISETP.GE.U32.AND P3, PT, R82, RZ, PT ;  /* 0x000000ff5200720c */ /* 0x000fe20003f66070 */
[----:B------:R-:W-:Y:S01]  /*5300*/  FFMA.FTZ R85, R85, UR29, R115 ;  /* 0x0000001d55557c23 */ /* 0x000fe20008010073 */
[----:B------:R-:W-:Y:S01]  /*5310*/  FADD.FTZ R89, R64, -R89 ;  /* 0x8000005940597221 */ /* 0x000fe20000010000 */
[----:B------:R-:W-:Y:S01]  /*5320*/  FFMA.FTZ R88, R88, UR29, R115 ;  /* 0x0000001d58587c23 */ /* 0x000fe20008010073 */
[----:B------:R-:W-:Y:S01]  /*5330*/  FMUL.FTZ R55, R55, UR8 ;  /* 0x0000000837377c20 */ /* 0x000fe20008410000 */
[----:B------:R-:W-:-:S02]  /*5340*/  HADD2.F32 R0, -RZ, R37.H0_H0 ;  /* 0x20000025ff007230 */ /* 0x000fc40000004100 */
[----:B------:R-:W-:Y:S01]  /*5350*/  FFMA.FTZ R90, R90, UR11, R53 ;  /* 0x0000000b5a5a7c23 */ /* 0x000fe20008010035 */
[----:B------:R-:W-:Y:S01]  /*5360*/  ISETP.GE.U32.AND.EX P3, PT, R83, 0x1000000, PT, P3 ;  /* 0x010000005300780c */ /* 0x000fe20003f66130 */
[----:B------:R-:W-:Y:S01]  /*5370*/  FMUL.FTZ R67, R67, UR8 ;  /* 0x0000000843437c20 */ /* 0x000fe20008410000 */
[----:B------:R-:W-:Y:S01]  /*5380*/  FADD.FTZ R85, R62, -R85 ;  /* 0x800000553e557221 */ /* 0x000fe20000010000 */
[----:B------:R-:W-:Y:S01]  /*5390*/  FFMA.FTZ R89, R89, UR11, R52 ;  /* 0x0000000b59597c23 */ /* 0x000fe20008010034 */
[----:B------:R-:W-:Y:S01]  /*53a0*/  HADD2.F32 R53, -RZ, R37.H1_H1 ;  /* 0x30000025ff357230 */ /* 0x000fe20000004100 */
[----:B------:R-:W-:Y:S01]  /*53b0*/  LOP3.LUT P6, RZ, R83, 0xff0000, RZ, 0xc0, !PT ;  /* 0x00ff000053ff7812 */ /* 0x000fe200078cc0ff */
[----:B------:R-:W-:Y:S01]  /*53c0*/  FADD.FTZ R88, R63, -R88 ;  /* 0x800000583f587221 */ /* 0x000fe20000010000 */
[----:B------:R-:W-:Y:S01]  /*53d0*/  FFMA.FTZ R115, R66, UR29, R115 ;  /* 0x0000001d42737c23 */ /* 0x000fe20008010073 */
[----:B------:R-:W-:Y:S01]  /*53e0*/  FSEL R58, R55, RZ, P3 ;  /* 0x000000ff373a7208 */ /* 0x000fe20001800000 */
[----:B------:R-:W-:Y:S01]  /*53f0*/  FFMA.FTZ R85, R85, UR11, R0 ;  /* 0x0000000b55557c23 */ /* 0x000fe20008010000 */
[----:B------:R-:W-:Y:S01]  /*5400*/  FMUL.FTZ R89, R89, UR8 ;  /* 0x0000000859597c20 */ /* 0x000fe20008410000 */
[----:B------:R-:W-:Y:S01]  /*5410*/  FMUL.FTZ R90, R90, UR8 ;  /* 0x000000085a5a7c20 */ /* 0x000fe20008410000 */
[----:B------:R-:W-:Y:S01]  /*5420*/  FSEL R55, R67, RZ, P6 ;  /* 0x000000ff43377208 */ /* 0x000fe20003000000 */
[----:B------:R-:W-:-:S02]  /*5430*/  HADD2.F32 R52, -RZ, R36.H1_H1 ;  /* 0x30000024ff347230 */ /* 0x000fc40000004100 */
[----:B------:R-:W-:Y:S01]  /*5440*/  FFMA.FTZ R53, R88, UR11, R53 ;  /* 0x0000000b58357c23 */ /* 0x000fe20008010035 */
[----:B------:R-:W-:Y:S01]  /*5450*/  HADD2.F32 R0, -RZ, R36.H0_H0 ;  /* 0x20000024ff007230 */ /* 0x000fe20000004100 */
[C---:B------:R-:W-:Y:S01]  /*5460*/  LOP3.LUT P3, RZ, R83.reuse, 0xff, RZ, 0xc0, !PT ;  /* 0x000000ff53ff7812 */ /* 0x040fe2000786c0ff */
[----:B------:R-:W-:Y:S01]  /*5470*/  FADD.FTZ R115, R60, -R115 ;  /* 0x800000733c737221 */ /* 0x000fe20000010000 */
[----:B------:R-:W-:Y:S01]  /*5480*/  LOP3.LUT P6, RZ, R83, 0xff00, RZ, 0xc0, !PT ;  /* 0x0000ff0053ff7812 */ /* 0x000fe200078cc0ff */
        /* <DEDUP_REMOVED lines=21> */
.L_x_1431:
[----:B------:R-:W-:Y:S05]  /*55e0*/  @!P2 BRA `(.L_x_1433) ;  /* 0x0000000000e8a947 */ /* 0x000fea0003800000 */
[--C-:B0-----:R-:W-:Y:S01]  /*55f0*/  FFMA.FTZ R49, R92, UR29, R115.reuse ;  /* 0x0000001d5c317c23 */ /* 0x101fe20008010073 */
        /* <DEDUP_REMOVED lines=15> */
[--C-:B------:R-:W-:Y:S01]  /*56f0*/  FFMA.FTZ R88, R88, UR29, R115.reuse ;  /* 0x0000001d58587c23 */ /* 0x100fe20008010073 */
[----:B------:R-:W-:Y:S01]  /*5700*/  FMUL.FTZ R48, R52, UR8 ;  /* 0x0000000834307c20 */ /* 0x000fe20008410000 */
[----:B------:R-:W-:Y:S01]  /*5710*/  LOP3.LUT P6, RZ, R83, 0xff0000, RZ, 0xc0, !PT ;  /* 0x00ff000053ff7812 */ /* 0x000fe200078cc0ff */
[----:B------:R-:W-:Y:S01]  /*5720*/  FMUL.FTZ R50, R89, UR8 ;  /* 0x0000000859327c20 */ /* 0x000fe20008410000 */
[----:B------:R-:W-:Y:S01]  /*5730*/  FSEL R58, R49, RZ, P3 ;  /* 0x000000ff313a7208 */ /* 0x000fe20001800000 */
[----:B------:R-:W-:Y:S01]  /*5740*/  FMUL.FTZ R49, R85, UR11 ;  /* 0x0000000b55317c20 */ /* 0x000fe20008410000 */
[----:B------:R-:W-:Y:S01]  /*5750*/  LOP3.LUT P3, RZ, R83, 0xff, RZ, 0xc0, !PT ;  /* 0x000000ff53ff7812 */ /* 0x000fe2000786c0ff */
[----:B------:R-:W-:Y:S01]  /*5760*/  FMUL.FTZ R90, R90, UR11 ;  /* 0x0000000b5a5a7c20 */ /* 0x000fe20008410000 */
[--C-:B------:R-:W-:Y:S01]  /*5770*/  FFMA.FTZ R0, R77, UR29, R115.reuse ;  /* 0x0000001d4d007c23 */ /* 0x100fe20008010073 */
[----:B------:R-:W-:Y:S01]  /*5780*/  FADD.FTZ R88, R63, -R88 ;  /* 0x800000583f587221 */ /* 0x000fe20000010000 */
[----:B------:R-:W-:Y:S01]  /*5790*/  FFMA.FTZ R115, R66, UR29, R115 ;  /* 0x0000001d42737c23 */ /* 0x000fe20008010073 */
[----:B------:R-:W-:Y:S01]  /*57a0*/  FSEL R55, R48, RZ, P6 ;  /* 0x000000ff30377208 */ /* 0x000fe20003000000 */
[----:B------:R-:W-:Y:S01]  /*57b0*/  FMUL.FTZ R51, R90, UR8 ;  /* 0x000000085a337c20 */ /* 0x000fe20008410000 */
[----:B------:R-:W-:Y:S01]  /*57c0*/  FMUL.FTZ R48, R49, UR8 ;  /* 0x0000000831307c20 */ /* 0x000fe20008410000 */
        /* <DEDUP_REMOVED lines=12> */
[----:B------:R-:W-:Y:S01]  /*5890*/  F2FP.F16.F32.PACK_AB R51, R57, R52 ;  /* 0x000000343933723e */ /* 0x000fe200000000ff */
        /* <DEDUP_REMOVED lines=10> */
[----:B------:R-:W-:Y:S02]  /*5940*/  F2FP.F16.F32.PACK_AB R55, R58, R55 ;  /* 0x000000373a37723e */ /* 0x000fe400000000ff */
[----:B------:R-:W-:Y:S02]  /*5950*/  F2FP.F16.F32.PACK_AB R54, R61, R54 ;  /* 0x000000363d36723e */ /* 0x000fe400000000ff */
[----:B------:R-:W-:Y:S02]  /*5960*/  F2FP.F16.F32.PACK_AB R53, R59, R56 ;  /* 0x000000383b35723e */ /* 0x000fe400000000ff */
[----:B------:R-:W-:Y:S01]  /*5970*/  F2FP.F16.F32.PACK_AB R52, R57, R0 ;  /* 0x000000003934723e */ /* 0x000fe200000000ff */
[----:B------:R-:W-:Y:S06]  /*5980*/  BRA `(.L_x_1429) ;  /* 0x0000000000d47947 */ /* 0x000fec0003800000 */
.L_x_1433:
[--C-:B0-----:R-:W-:Y:S01]  /*5990*/  FFMA.FTZ R52, R91, UR29, R115.reuse ;  /* 0x0000001d5b347c23 */ /* 0x101fe20008010073 */
        /* <DEDUP_REMOVED lines=12> */
[----:B------:R-:W-:Y:S01]  /*5a60*/  FMUL.FTZ R53, R53, UR8 ;  /* 0x0000000835357c20 */ /* 0x000fe20008410000 */
[----:B------:R-:W-:Y:S01]  /*5a70*/  FMUL.FTZ R52, R52, UR8 ;  /* 0x0000000834347c20 */ /* 0x000fe20008410000 */
[----:B------:R-:W-:Y:S01]  /*5a80*/  ISETP.GE.U32.AND.EX P3, PT, R83, 0x1000000, PT, P3 ;  /* 0x010000005300780c */ /* 0x000fe20003f66130 */
[----:B------:R-:W-:Y:S01]  /*5a90*/  FMUL.FTZ R89, R89, UR11 ;  /* 0x0000000b59597c20 */ /* 0x000fe20008410000 */
[----:B------:R-:W-:Y:S01]  /*5aa0*/  LOP3.LUT P6, RZ, R83, 0xff0000, RZ, 0xc0, !PT ;  /* 0x00ff000053ff7812 */ /* 0x000fe200078cc0ff */
[----:B------:R-:W-:Y:S01]  /*5ab0*/  FMUL.FTZ R90, R90, UR11 ;  /* 0x0000000b5a5a7c20 */ /* 0x000fe20008410000 */
[----:B------:R-:W-:Y:S01]  /*5ac0*/  FFMA.FTZ R0, R77, UR29, R115 ;  /* 0x0000001d4d007c23 */ /* 0x000fe20008010073 */
[----:B------:R-:W-:Y:S01]  /*5ad0*/  FADD.FTZ R85, R62, -R85 ;  /* 0x800000553e557221 */ /* 0x000fe20000010000 */
[----:B------:R-:W-:Y:S01]  /*5ae0*/  FADD.FTZ R88, R63, -R88 ;  /* 0x800000583f587221 */ /* 0x000fe20000010000 */
        /* <DEDUP_REMOVED lines=31> */
.L_x_1429:
        /* <DEDUP_REMOVED lines=41> */
.L_x_1417:
        /* <DEDUP_REMOVED lines=16> */
.L_x_1435:
        /* <DEDUP_REMOVED lines=9> */
.L_x_2827:


//--------------------- .text._ZN10layer_norm31ln_parallel_residual_bwd_kernelINS_13Kernel_traitsI6__halfS2_fS2_fjLj2048ELj1ELj1ELj4ELj16ENS_18Kernel_traits_baseILj2048ES2_S2_fS2_fjLj128EEEEELb0ELb0ELb0EEEvNS_9BwdParamsE --------------------------
	.section	.text._ZN10layer_norm31ln_parallel_residual_bwd_kernelINS_13Kernel_traitsI6__halfS2_fS2_fjLj2048ELj1ELj1ELj4ELj16ENS_18Kernel_traits_baseILj2048ES2_S2_fS2_fjLj128EEEEELb0ELb0ELb0EEEvNS_9BwdParamsE,"ax",@progbits
	.align	128
        .global         _ZN10layer_norm31ln_parallel_residual_bwd_kernelINS_13Kernel_traitsI6__halfS2_fS2_fjLj2048ELj1ELj1ELj4ELj16ENS_18Kernel_traits_baseILj2048ES2_S2_fS2_fjLj128EEEEELb0ELb0ELb0EEEvNS_9BwdParamsE
        .type           _ZN10layer_norm31ln_parallel_residual_bwd_kernelINS_13Kernel_traitsI6__halfS2_fS2_fjLj2048ELj1ELj1ELj4ELj16ENS_18Kernel_traits_baseILj2048ES2_S2_fS2_fjLj128EEEEELb0ELb0ELb0EEEvNS_9BwdParamsE,@function
        .size           _ZN10layer_norm31ln_parallel_residual_bwd_kernelINS_13Kernel_traitsI6__halfS2_fS2_fjLj2048ELj1ELj1ELj4ELj16ENS_18Kernel_traits_baseILj2048ES2_S2_fS2_fjLj128EEEEELb0ELb0ELb0EEEvNS_9BwdParamsE,(.L_x_2828 - _ZN10layer_norm31ln_parallel_residual_bwd_kernelINS_13Kernel_traitsI6__halfS2_fS2_fjLj2048ELj1ELj1ELj4ELj16ENS_18Kernel_traits_baseILj2048ES2_S2_fS2_fjLj128EEEEELb0ELb0ELb0EEEvNS_9BwdParamsE)
        .other          _ZN10layer_norm31ln_parallel_residual_bwd_kernelINS_13Kernel_traitsI6__halfS2_fS2_fjLj2048ELj1ELj1ELj4ELj16ENS_18Kernel_traits_baseILj2048ES2_S2_fS2_fjLj128EEEEELb0ELb0ELb0EEEvNS_9BwdParamsE,@"STO_CUDA_ENTRY STV_DEFAULT"
_ZN10layer_norm31ln_parallel_residual_bwd_kernelINS_13Kernel_traitsI6__halfS2_fS2_fjLj2048ELj1ELj1ELj4ELj16ENS_18Kernel_traits_baseILj2048ES2_S2_fS2_fjLj128EEEEELb0ELb0ELb0EEEvNS_9BwdParamsE:
.text._ZN10layer_norm31ln_parallel_residual_bwd_kernelINS_13Kernel_traitsI6__halfS2_fS2_fjLj2048ELj1ELj1ELj4ELj16ENS_18Kernel_traits_baseILj2048ES2_S2_fS2_fjLj128EEEEELb0ELb0ELb0EEEvNS_9BwdParamsE:
        /* <DEDUP_REMOVED lines=11> */
[----:B0-----:R-:W-:-:S03]  /*00b0*/  LOP3.LUT R2, R128, 0x7f, RZ, 0x3c, !PT ;  /* 0x0000007f80027812 */ /* 0x001fc600078e3cff */
[----:B------:R-:W0:Y:S01]  /*00c0*/  S2UR UR9, SR_CTAID.X ;  /* 0x00000000000979c3 */ /* 0x000e220000002500 */
[----:B------:R-:W0:Y:S01]  /*00d0*/  LDCU UR4, c[0x0][0x384] ;  /* 0x00007080ff0477ac */ /* 0x000e220008000800 */
[----:B------:R-:W-:Y:S02]  /*00e0*/  LEA.HI.SX32 R2, R3, R2, 0x1d ;  /* 0x0000000203027211 */ /* 0x000fe400078feaff */
[----:B------:R-:W-:Y:S02]  /*00f0*/  MOV R3, R128 ;  /* 0x0000008000037202 */ /* 0x000fe40000000f00 */
[C---:B------:R-:W-:Y:S02]  /*0100*/  ISETP.GE.U32.AND P2, PT, R2.reuse, 0x80, PT ;  /* 0x000000800200780c */ /* 0x040fe40003f46070 */
        /* <DEDUP_REMOVED lines=88> */
.L_x_1463:
        /* <DEDUP_REMOVED lines=25> */
[----:B--2---:R-:W-:-:S05]  /*0820*/  IMAD.WIDE.U32 R138, R0, 0x20, R138 ;  /* 0x00000020008a7825 */ /* 0x004fca00078e008a */
[----:B------:R-:W2:Y:S01]  /*0830*/  LDG.E.128 R8, desc[UR20][R138.64] ;  /* 0x000000148a087981 */ /* 0x000ea2000c1e1d00 */
[----:B---3--:R-:W-:-:S03]  /*0840*/  IMAD.WIDE.U32 R124, R0, 0x10, R124 ;  /* 0x00000010007c7825 */ /* 0x008fc600078e007c */
[----:B------:R0:W3:Y:S04]  /*0850*/  LDG.E.128 R128, desc[UR20][R138.64+0x10] ;  /* 0x000010148a807981 */ /* 0x0000e8000c1e1d00 */
[----:B------:R-:W3:Y:S01]  /*0860*/  LDG.E.128 R124, desc[UR20][R124.64] ;  /* 0x000000147c7c7981 */ /* 0x000ee2000c1e1d00 */
[----:B----4-:R-:W-:-:S04]  /*0870*/  ISETP.NE.U32.AND P0, PT, RZ, UR24, PT ;  /* 0x00000018ff007c0c */ /* 0x010fc8000bf05070 */
[----:B------:R-:W-:-:S13]  /*0880*/  ISETP.NE.AND.EX P0, PT, RZ, UR25, PT, P0 ;  /* 0x00000019ff007c0c */ /* 0x000fda000bf05300 */
[----:B------:R-:W4:Y:S01]  /*0890*/  @P0 LDC.64 R136, c[0x0][0x438] ;  /* 0x00010e00ff880b82 */ /* 0x000f220000000a00 */
[----:B-----5:R-:W-:Y:S02]  /*08a0*/  HADD2.F32 R3, -RZ, R24.H0_H0 ;  /* 0x20000018ff037230 */ /* 0x020fe40000004100 */
[----:B------:R-:W-:Y:S02]  /*08b0*/  HADD2.F32 R4, -RZ, R20.H0_H0 ;  /* 0x20000014ff047230 */ /* 0x000fe40000004100 */
[----:B0-----:R-:W-:Y:S02]  /*08c0*/  HADD2.F32 R138, -RZ, R25.H0_H0 ;  /* 0x20000019ff8a7230 */ /* 0x001fe40000004100 */
[----:B----4-:R-:W-:-:S05]  /*08d0*/  @P0 IMAD.WIDE.U32 R136, R0, 0x20, R136 ;  /* 0x0000002000880825 */ /* 0x010fca00078e0088 */
[----:B------:R-:W5:Y:S04]  /*08e0*/  @P0 LDG.E.128 R104, desc[UR20][R136.64] ;  /* 0x0000001488680981 */ /* 0x000f68000c1e1d00 */
[----:B------:R0:W5:Y:S02]  /*08f0*/  @P0 LDG.E.128 R108, desc[UR20][R136.64+0x10] ;  /* 0x00001014886c0981 */ /* 0x000164000c1e1d00 */
[----:B0-----:R-:W-:Y:S02]  /*0900*/  HADD2.F32 R137, -RZ, R21.H0_H0 ;  /* 0x20000015ff897230 */ /* 0x001fe40000004100 */
[--C-:B------:R-:W-:Y:S02]  /*0910*/  HADD2.F32 R142, -RZ, R120.reuse.H0_H0 ;  /* 0x20000078ff8e7230 */ /* 0x100fe40000004100 */
[----:B------:R-:W-:-:S03]  /*0920*/  HADD2.F32 R120, -RZ, R120.H1_H1 ;  /* 0x30000078ff787230 */ /* 0x000fc60000004100 */
[----:B------:R-:W-:Y:S01]  /*0930*/  FMUL.FTZ R139, R3, R142 ;  /* 0x0000008e038b7220 */ /* 0x000fe20000410000 */
[----:B--2---:R-:W-:Y:S01]  /*0940*/  FADD.FTZ R3, -R155, R8 ;  /* 0x000000089b037221 */ /* 0x004fe20000010100 */
[----:B------:R-:W-:Y:S02]  /*0950*/  HADD2.F32 R8, -RZ, R24.H1_H1 ;  /* 0x30000018ff087230 */ /* 0x000fe40000004100 */
[----:B------:R-:W-:Y:S02]  /*0960*/  HADD2.F32 R141, -RZ, R121.H0_H0 ;  /* 0x20000079ff8d7230 */ /* 0x000fe40000004100 */
[----:B------:R-:W-:Y:S01]  /*0970*/  FMUL.FTZ R3, R3, UR14 ;  /* 0x0000000e03037c20 */ /* 0x000fe20008410000 */
[----:B------:R-:W-:Y:S01]  /*0980*/  FMUL.FTZ R136, R8, R120 ;  /* 0x0000007808887220 */ /* 0x000fe20000410000 */
[--C-:B---3--:R-:W-:Y:S02]  /*0990*/  HADD2.F32 R7, -RZ, R124.reuse.H0_H0 ;  /* 0x2000007cff077230 */ /* 0x108fe40000004100 */
[----:B------:R-:W-:Y:S01]  /*09a0*/  FADD.FTZ R8, -R155, R9 ;  /* 0x000000099b087221 */ /* 0x000fe20000010100 */
[----:B------:R-:W-:-:S02]  /*09b0*/  HADD2.F32 R124, -RZ, R124.H1_H1 ;  /* 0x3000007cff7c7230 */ /* 0x000fc40000004100 */
[----:B------:R-:W-:Y:S01]  /*09c0*/  FMUL.FTZ R148, R138, R141 ;  /* 0x0000008d8a947220 */ /* 0x000fe20000410000 */
[-C--:B------:R-:W-:Y:S01]  /*09d0*/  FFMA.FTZ R4, R4, R7.reuse, R139 ;  /* 0x0000000704047223 */ /* 0x080fe2000001008b */
[----:B------:R-:W-:Y:S01]  /*09e0*/  FADD.FTZ R56, R56, R7 ;  /* 0x0000000738387221 */ /* 0x000fe20000010000 */
[----:B------:R-:W-:Y:S01]  /*09f0*/  FFMA.FTZ R36, R3, R7, R36 ;  /* 0x0000000703247223 */ /* 0x000fe20000010024 */
[----:B------:R-:W-:Y:S02]  /*0a00*/  HADD2.F32 R7, -RZ, R20.H1_H1 ;  /* 0x30000014ff077230 */ /* 0x000fe40000004100 */
[----:B------:R-:W-:Y:S01]  /*0a10*/  FMUL.FTZ R8, R8, UR14 ;  /* 0x0000000e08087c20 */ /* 0x000fe20008410000 */
[----:B------:R-:W-:Y:S02]  /*0a20*/  HADD2.F32 R138, -RZ, R125.H0_H0 ;  /* 0x2000007dff8a7230 */ /* 0x000fe40000004100 */
[----:B------:R-:W-:Y:S01]  /*0a30*/  FADD.FTZ R10, -R155, R10 ;  /* 0x0000000a9b0a7221 */ /* 0x000fe20000010100 */
[----:B------:R-:W-:Y:S01]  /*0a40*/  FADD.FTZ R57, R57, R124 ;  /* 0x0000007c39397221 */ /* 0x000fe20000010000 */
[-C--:B------:R-:W-:Y:S01]  /*0a50*/  FFMA.FTZ R9, R7, R124.reuse, R136 ;  /* 0x0000007c07097223 */ /* 0x080fe20000010088 */
[----:B------:R-:W-:Y:S01]  /*0a60*/  FFMA.FTZ R37, R8, R124, R37 ;  /* 0x0000007c08257223 */ /* 0x000fe20000010025 */
[----:B------:R-:W-:Y:S01]  /*0a70*/  FFMA.FTZ R7, R137, R138, R148 ;  /* 0x0000008a89077223 */ /* 0x000fe20000010094 */
[----:B------:R-:W-:-:S02]  /*0a80*/  HADD2.F32 R124, -RZ, R25.H1_H1 ;  /* 0x30000019ff7c7230 */ /* 0x000fc40000004100 */
[----:B------:R-:W-:Y:S01]  /*0a90*/  FMUL.FTZ R137, R10, UR14 ;  /* 0x0000000e0a897c20 */ /* 0x000fe20008410000 */
[----:B------:R-:W-:Y:S02]  /*0aa0*/  HADD2.F32 R136, -RZ, R121.H1_H1 ;  /* 0x30000079ff887230 */ /* 0x000fe40000004100 */
[----:B------:R-:W-:Y:S01]  /*0ab0*/  FADD.FTZ R10, -R155, R11 ;  /* 0x0000000b9b0a7221 */ /* 0x000fe20000010100 */
[----:B------:R-:W-:Y:S01]  /*0ac0*/  FADD.FTZ R89, R89, R120 ;  /* 0x0000007859597221 */ /* 0x000fe20000010000 */
[----:B------:R-:W-:Y:S01]  /*0ad0*/  FFMA.FTZ R73, R8, R120, R73 ;  /* 0x0000007808497223 */ /* 0x000fe20000010049 */
[----:B------:R-:W-:Y:S02]  /*0ae0*/  HADD2.F32 R139, -RZ, R21.H1_H1 ;  /* 0x30000015ff8b7230 */ /* 0x000fe40000004100 */
[----:B------:R-:W-:Y:S01]  /*0af0*/  FMUL.FTZ R124, R124, R136 ;  /* 0x000000887c7c7220 */ /* 0x000fe20000410000 */
[----:B------:R-:W-:Y:S02]  /*0b00*/  HADD2.F32 R120, -RZ, R125.H1_H1 ;  /* 0x3000007dff787230 */ /* 0x000fe40000004100 */
[----:B------:R-:W-:Y:S01]  /*0b10*/  FMUL.FTZ R10, R10, UR14 ;  /* 0x0000000e0a0a7c20 */ /* 0x000fe20008410000 */
[----:B------:R-:W-:Y:S01]  /*0b20*/  FADD.FTZ R88, R88, R142 ;  /* 0x0000008e58587221 */ /* 0x000fe20000010000 */
[----:B------:R-:W-:Y:S01]  /*0b30*/  FFMA.FTZ R72, R3, R142, R72 ;  /* 0x0000008e03487223 */ /* 0x000fe20000010048 */
[----:B------:R-:W-:-:S02]  /*0b40*/  HADD2.F32 R142, -RZ, R26.H0_H0 ;  /* 0x2000001aff8e7230 */ /* 0x000fc40000004100 */
[----:B------:R-:W-:Y:S01]  /*0b50*/  FADD.FTZ R128, -R155, R128 ;  /* 0x000000809b807221 */ /* 0x000fe20000010100 */
[----:B------:R-:W-:Y:S02]  /*0b60*/  HADD2.F32 R121, -RZ, R122.H0_H0 ;  /* 0x2000007aff797230 */ /* 0x000fe40000004100 */
[-C--:B------:R-:W-:Y:S01]  /*0b70*/  FFMA.FTZ R139, R139, R120.reuse, R124 ;  /* 0x000000788b8b7223 */ /* 0x080fe2000001007c */
[----:B------:R-:W-:Y:S01]  /*0b80*/  FADD.FTZ R59, R59, R120 ;  /* 0x000000783b3b7221 */ /* 0x000fe20000010000 */
[----:B------:R-:W-:Y:S01]  /*0b90*/  FFMA.FTZ R39, R10, R120, R39 ;  /* 0x000000780a277223 */ /* 0x000fe20000010027 */
[----:B------:R-:W-:Y:S01]  /*0ba0*/  FADD.FTZ R58, R58, R138 ;  /* 0x0000008a3a3a7221 */ /* 0x000fe20000010000 */
[C---:B------:R-:W-:Y:S01]  /*0bb0*/  FFMA.FTZ R38, R137.reuse, R138, R38 ;  /* 0x0000008a89267223 */ /* 0x040fe20000010026 */
[----:B------:R-:W-:Y:S01]  /*0bc0*/  FADD.FTZ R90, R90, R141 ;  /* 0x0000008d5a5a7221 */ /* 0x000fe20000010000 */
[----:B------:R-:W-:Y:S01]  /*0bd0*/  FFMA.FTZ R74, R137, R141, R74 ;  /* 0x0000008d894a7223 */ /* 0x000fe2000001004a */
[----:B------:R-:W-:-:S02]  /*0be0*/  HADD2.F32 R120, -RZ, R26.H1_H1 ;  /* 0x3000001aff787230 */ /* 0x000fc40000004100 */
[----:B------:R-:W-:Y:S01]  /*0bf0*/  FMUL.FTZ R141, R128, UR14 ;  /* 0x0000000e808d7c20 */ /* 0x000fe20008410000 */
[----:B------:R-:W-:Y:S02]  /*0c00*/  HADD2.F32 R124, -RZ, R122.H1_H1 ;  /* 0x3000007aff7c7230 */ /* 0x000fe40000004100 */
[-C--:B------:R-:W-:Y:S01]  /*0c10*/  FMUL.FTZ R142, R142, R121.reuse ;  /* 0x000000798e8e7220 */ /* 0x080fe20000410000 */
[----:B------:R-:W-:Y:S02]  /*0c20*/  HADD2.F32 R125, -RZ, R22.H0_H0 ;  /* 0x20000016ff7d7230 */ /* 0x000fe40000004100 */
[----:B------:R-:W-:Y:S02]  /*0c30*/  HADD2.F32 R138, -RZ, R126.H0_H0 ;  /* 0x2000007eff8a7230 */ /* 0x000fe40000004100 */
[----:B------:R-:W-:Y:S01]  /*0c40*/  FADD.FTZ R129, -R155, R129 ;  /* 0x000000819b817221 */ /* 0x000fe20000010100 */
[----:B------:R-:W-:Y:S01]  /*0c50*/  FMUL.FTZ R153, R120, R124 ;  /* 0x0000007c78997220 */ /* 0x000fe20000410000 */
[----:B------:R-:W-:Y:S01]  /*0c60*/  FADD.FTZ R92, R92, R121 ;  /* 0x000000795c5c7221 */ /* 0x000fe20000010000 */
[----:B------:R-:W-:Y:S01]  /*0c70*/  FFMA.FTZ R76, R141, R121, R76 ;  /* 0x000000798d4c7223 */ /* 0x000fe2000001004c */
[----:B------:R-:W-:Y:S01]  /*0c80*/  FFMA.FTZ R11, R125, R138, R142 ;  /* 0x0000008a7d0b7223 */ /* 0x000fe2000001008e */
[----:B------:R-:W-:-:S02]  /*0c90*/  HADD2.F32 R120, -RZ, R123.H1_H1 ;  /* 0x3000007bff787230 */ /* 0x000fc40000004100 */
[----:B------:R-:W-:Y:S01]  /*0ca0*/  FMUL.FTZ R142, R129, UR14 ;  /* 0x0000000e818e7c20 */ /* 0x000fe20008410000 */
[--C-:B------:R-:W-:Y:S02]  /*0cb0*/  HADD2.F32 R121, -RZ, R27.reuse.H1_H1 ;  /* 0x3000001bff797230 */ /* 0x100fe40000004100 */
[----:B------:R-:W-:Y:S01]  /*0cc0*/  FADD.FTZ R60, R60, R138 ;  /* 0x0000008a3c3c7221 */ /* 0x000fe20000010000 */
[----:B------:R-:W-:Y:S01]  /*0cd0*/  FFMA.FTZ R40, R141, R138, R40 ;  /* 0x0000008a8d287223 */ /* 0x000fe20000010028 */
[----:B------:R-:W-:Y:S02]  /*0ce0*/  HADD2.F32 R138, -RZ, R22.H1_H1 ;  /* 0x30000016ff8a7230 */ /* 0x000fe40000004100 */
[----:B------:R-:W-:Y:S01]  /*0cf0*/  FADD.FTZ R93, R93, R124 ;  /* 0x0000007c5d5d7221 */ /* 0x000fe20000010000 */
[----:B------:R-:W-:Y:S02]  /*0d00*/  HADD2.F32 R126, -RZ, R126.H1_H1 ;  /* 0x3000007eff7e7230 */ /* 0x000fe40000004100 */
[----:B------:R-:W-:Y:S01]  /*0d10*/  FMUL.FTZ R148, R121, R120 ;  /* 0x0000007879947220 */ /* 0x000fe20000410000 */
[----:B------:R-:W-:Y:S01]  /*0d20*/  FFMA.FTZ R77, R142, R124, R77 ;  /* 0x0000007c8e4d7223 */ /* 0x000fe2000001004d */
[----:B------:R-:W-:Y:S01]  /*0d30*/  FADD.FTZ R124, RZ, R4 ;  /* 0x00000004ff7c7221 */ /* 0x000fe20000010000 */
[----:B------:R-:W-:Y:S01]  /*0d40*/  FFMA.FTZ R121, R3, R4, RZ ;  /* 0x0000000403797223 */ /* 0x000fe200000100ff */
[-C--:B------:R-:W-:Y:S01]  /*0d50*/  FFMA.FTZ R138, R138, R126.reuse, R153 ;  /* 0x0000007e8a8a7223 */ /* 0x080fe20000010099 */
        /* <DEDUP_REMOVED lines=8> */
[----:B------:R-:W-:-:S02]  /*0de0*/  HADD2.F32 R136, -RZ, R27.H0_H0 ;  /* 0x2000001bff887230 */ /* 0x000fc40000004100 */
[----:B------:R-:W-:Y:S02]  /*0df0*/  HADD2.F32 R125, -RZ, R123.H0_H0 ;  /* 0x2000007bff7d7230 */ /* 0x000fe40000004100 */
[----:B------:R-:W-:Y:S02]  /*0e00*/  HADD2.F32 R122, -RZ, R127.H1_H1 ;  /* 0x3000007fff7a7230 */ /* 0x000fe40000004100 */
[--C-:B------:R-:W-:Y:S02]  /*0e10*/  HADD2.F32 R123, -RZ, R23.reuse.H1_H1 ;  /* 0x30000017ff7b7230 */ /* 0x100fe40000004100 */
[----:B------:R-:W-:Y:S01]  /*0e20*/  FADD.FTZ R124, R124, R139 ;  /* 0x0000008b7c7c7221 */ /* 0x000fe20000010000 */
[----:B------:R-:W-:Y:S01]  /*0e30*/  FFMA.FTZ R126, R10, R139, R121 ;  /* 0x0000008b0a7e7223 */ /* 0x000fe20000010079 */
[----:B------:R-:W-:Y:S01]  /*0e40*/  FMUL.FTZ R159, R136, R125 ;  /* 0x0000007d889f7220 */ /* 0x000fe20000410000 */
[----:B------:R-:W-:Y:S02]  /*0e50*/  HADD2.F32 R136, -RZ, R23.H0_H0 ;  /* 0x20000017ff887230 */ /* 0x000fe40000004100 */
[----:B------:R-:W-:Y:S01]  /*0e60*/  FFMA.FTZ R148, R123, R122, R148 ;  /* 0x0000007a7b947223 */ /* 0x000fe20000010094 */
[----:B------:R-:W-:-:S02]  /*0e70*/  HADD2.F32 R157, -RZ, R127.H0_H0 ;  /* 0x2000007fff9d7230 */ /* 0x000fc40000004100 */
[----:B------:R-:W-:Y:S01]  /*0e80*/  FADD.FTZ R130, -R155, R130 ;  /* 0x000000829b827221 */ /* 0x000fe20000010100 */
[----:B------:R-:W-:Y:S01]  /*0e90*/  FADD.FTZ R121, R124, R11 ;  /* 0x0000000b7c797221 */ /* 0x000fe20000010000 */
[----:B------:R-:W-:Y:S01]  /*0ea0*/  FFMA.FTZ R123, R141, R11, R126 ;  /* 0x0000000b8d7b7223 */ /* 0x000fe2000001007e */
[----:B------:R-:W-:Y:S01]  /*0eb0*/  FADD.FTZ R131, -R155, R131 ;  /* 0x000000839b837221 */ /* 0x000fe20000010100 */
[-C--:B------:R-:W-:Y:S01]  /*0ec0*/  FFMA.FTZ R136, R136, R157.reuse, R159 ;  /* 0x0000009d88887223 */ /* 0x080fe2000001009f */
[----:B------:R-:W-:Y:S01]  /*0ed0*/  FMUL.FTZ R153, R130, UR14 ;  /* 0x0000000e82997c20 */ /* 0x000fe20008410000 */
[----:B------:R-:W-:Y:S01]  /*0ee0*/  FADD.FTZ R121, R121, R138 ;  /* 0x0000008a79797221 */ /* 0x000fe20000010000 */
[----:B------:R-:W-:Y:S01]  /*0ef0*/  FFMA.FTZ R124, R142, R138, R123 ;  /* 0x0000008a8e7c7223 */ /* 0x000fe2000001007b */
[----:B------:R-:W-:Y:S02]  /*0f00*/  FMUL.FTZ R154, R131, UR14 ;  /* 0x0000000e839a7c20 */ /* 0x000fe40008410000 */
[----:B------:R-:W-:Y:S01]  /*0f10*/  FADD.FTZ R121, R121, R136 ;  /* 0x0000008879797221 */ /* 0x000fe20000010000 */
[C---:B------:R-:W-:Y:S01]  /*0f20*/  FFMA.FTZ R123, R153.reuse, R136, R124 ;  /* 0x00000088997b7223 */ /* 0x040fe2000001007c */
        /* <DEDUP_REMOVED lines=11> */
.L_x_1438:
[----:B-1--4-:R-:W-:Y:S05]  /*0fe0*/  BSYNC.RECONVERGENT B0 ;  /* 0x0000000000007941 */ /* 0x012fea0003800200 */
.L_x_1437:
        /* <DEDUP_REMOVED lines=11> */
[----:B------:R0:W2:Y:S01]  /*10a0*/  LDG.E.128 R132, desc[UR20][R146.64+0x10] ;  /* 0x0000101492847981 */ /* 0x0000a2000c1e1d00 */
[----:B------:R-:W-:-:S04]  /*10b0*/  ISETP.NE.U32.AND P0, PT, RZ, UR24, PT ;  /* 0x00000018ff007c0c */ /* 0x000fc8000bf05070 */
[----:B------:R-:W-:Y:S01]  /*10c0*/  ISETP.NE.AND.EX P0, PT, RZ, UR25, PT, P0 ;  /* 0x00000019ff007c0c */ /* 0x000fe2000bf05300 */
[--C-:B-----5:R-:W-:Y:S02]  /*10d0*/  HADD2.F32 R6, -RZ, R32.reuse.H0_H0 ;  /* 0x20000020ff067230 */ /* 0x120fe40000004100 */
[----:B------:R-:W-:Y:S02]  /*10e0*/  HADD2.F32 R151, -RZ, R32.H1_H1 ;  /* 0x30000020ff977230 */ /* 0x000fe40000004100 */
[----:B0-----:R-:W-:-:S08]  /*10f0*/  HADD2.F32 R147, -RZ, R28.H1_H1 ;  /* 0x3000001cff937230 */ /* 0x001fd00000004100 */
[----:B------:R-:W0:Y:S02]  /*1100*/  @P0 LDC.64 R144, c[0x0][0x438] ;  /* 0x00010e00ff900b82 */ /* 0x000e240000000a00 */
[----:B0-----:R-:W-:-:S05]  /*1110*/  @P0 IMAD.WIDE.U32 R144, R159, 0x20, R144 ;  /* 0x000000209f900825 */ /* 0x001fca00078e0090 */
[----:B------:R-:W5:Y:S04]  /*1120*/  @P0 LDG.E.128 R16, desc[UR20][R144.64] ;  /* 0x0000001490100981 */ /* 0x000f68000c1e1d00 */
[----:B------:R0:W5:Y:S02]  /*1130*/  @P0 LDG.E.128 R12, desc[UR20][R144.64+0x10] ;  /* 0x00001014900c0981 */ /* 0x000164000c1e1d00 */
[--C-:B0-----:R-:W-:Y:S02]  /*1140*/  HADD2.F32 R145, -RZ, R30.reuse.H0_H0 ;  /* 0x2000001eff917230 */ /* 0x101fe40000004100 */
[----:B------:R-:W-:Y:S02]  /*1150*/  HADD2.F32 R144, -RZ, R30.H1_H1 ;  /* 0x3000001eff907230 */ /* 0x000fe40000004100 */
[----:B---3--:R-:W-:-:S02]  /*1160*/  HADD2.F32 R143, -RZ, R120.H0_H0 ;  /* 0x20000078ff8f7230 */ /* 0x008fc40000004100 */
[----:B------:R-:W-:-:S03]  /*1170*/  HADD2.F32 R120, -RZ, R120.H1_H1 ;  /* 0x30000078ff787230 */ /* 0x000fc60000004100 */
[----:B------:R-:W-:Y:S01]  /*1180*/  FMUL.FTZ R5, R6, R143 ;  /* 0x0000008f06057220 */ /* 0x000fe20000410000 */
[----:B------:R-:W-:Y:S02]  /*1190*/  HADD2.F32 R6, -RZ, R28.H0_H0 ;  /* 0x2000001cff067230 */ /* 0x000fe40000004100 */
[--C-:B----4-:R-:W-:Y:S02]  /*11a0*/  HADD2.F32 R149, -RZ, R124.reuse.H0_H0 ;  /* 0x2000007cff957230 */ /* 0x110fe40000004100 */
[----:B------:R-:W-:Y:S01]  /*11b0*/  FMUL.FTZ R140, R151, R120 ;  /* 0x00000078978c7220 */ /* 0x000fe20000410000 */
[----:B------:R-:W-:Y:S02]  /*11c0*/  HADD2.F32 R124, -RZ, R124.H1_H1 ;  /* 0x3000007cff7c7230 */ /* 0x000fe40000004100 */
[C---:B--2---:R-:W-:Y:S01]  /*11d0*/  FADD.FTZ R128, -R155.reuse, R128 ;  /* 0x000000809b807221 */ /* 0x044fe20000010100 */
[----:B------:R-:W-:Y:S01]  /*11e0*/  FADD.FTZ R129, -R155, R129 ;  /* 0x000000819b817221 */ /* 0x000fe20000010100 */
[----:B------:R-:W-:Y:S01]  /*11f0*/  FFMA.FTZ R6, R6, R149, R5 ;  /* 0x0000009506067223 */ /* 0x000fe20000010005 */
[----:B------:R-:W-:Y:S01]  /*1200*/  FFMA.FTZ R5, R147, R124, R140 ;  /* 0x0000007c93057223 */ /* 0x000fe2000001008c */
[C---:B------:R-:W-:Y:S01]  /*1210*/  FADD.FTZ R146, -R155.reuse, R133 ;  /* 0x000000859b927221 */ /* 0x040fe20000010100 */
[----:B------:R-:W-:Y:S01]  /*1220*/  FMUL.FTZ R133, R128, UR14 ;  /* 0x0000000e80857c20 */ /* 0x000fe20008410000 */
[C---:B------:R-:W-:Y:S01]  /*1230*/  FADD.FTZ R152, -R155.reuse, R135 ;  /* 0x000000879b987221 */ /* 0x040fe20000010100 */
[----:B------:R-:W-:Y:S01]  /*1240*/  FADD.FTZ R147, -R155, R132 ;  /* 0x000000849b937221 */ /* 0x000fe20000010100 */
[----:B------:R-:W-:-:S02]  /*1250*/  HADD2.F32 R135, -RZ, R33.H1_H1 ;  /* 0x30000021ff877230 */ /* 0x000fc40000004100 */
[----:B------:R-:W-:Y:S01]  /*1260*/  FADD.FTZ R151, -R155, R134 ;  /* 0x000000869b977221 */ /* 0x000fe20000010100 */
[----:B------:R-:W-:Y:S02]  /*1270*/  HADD2.F32 R128, -RZ, R121.H1_H1 ;  /* 0x30000079ff807230 */ /* 0x000fe40000004100 */
[----:B------:R-:W-:Y:S01]  /*1280*/  FMUL.FTZ R132, R129, UR14 ;  /* 0x0000000e81847c20 */ /* 0x000fe20008410000 */
[----:B------:R-:W-:Y:S02]  /*1290*/  HADD2.F32 R134, -RZ, R33.H0_H0 ;  /* 0x20000021ff867230 */ /* 0x000fe40000004100 */
[----:B------:R-:W-:Y:S02]  /*12a0*/  HADD2.F32 R129, -RZ, R121.H0_H0 ;  /* 0x20000079ff817230 */ /* 0x000fe40000004100 */
[----:B------:R-:W-:Y:S01]  /*12b0*/  FADD.FTZ R44, R44, R143 ;  /* 0x0000008f2c2c7221 */ /* 0x000fe20000010000 */
[----:B------:R-:W-:Y:S01]  /*12c0*/  FFMA.FTZ R96, R133, R143, R96 ;  /* 0x0000008f85607223 */ /* 0x000fe20000010060 */
[----:B------:R-:W-:Y:S01]  /*12d0*/  FMUL.FTZ R143, R135, R128 ;  /* 0x00000080878f7220 */ /* 0x000fe20000410000 */
[----:B------:R-:W-:Y:S01]  /*12e0*/  FADD.FTZ R85, R85, R124 ;  /* 0x0000007c55557221 */ /* 0x000fe20000010000 */
[----:B------:R-:W-:Y:S01]  /*12f0*/  FFMA.FTZ R65, R132, R124, R65 ;  /* 0x0000007c84417223 */ /* 0x000fe20000010041 */
[----:B------:R-:W-:-:S02]  /*1300*/  HADD2.F32 R121, -RZ, R125.H0_H0 ;  /* 0x2000007dff797230 */ /* 0x000fc40000004100 */
[----:B------:R-:W-:Y:S01]  /*1310*/  FMUL.FTZ R134, R134, R129 ;  /* 0x0000008186867220 */ /* 0x000fe20000410000 */
[----:B------:R-:W-:Y:S02]  /*1320*/  HADD2.F32 R135, -RZ, R29.H0_H0 ;  /* 0x2000001dff877230 */ /* 0x000fe40000004100 */
[----:B------:R-:W-:Y:S02]  /*1330*/  HADD2.F32 R125, -RZ, R125.H1_H1 ;  /* 0x3000007dff7d7230 */ /* 0x000fe40000004100 */
[----:B------:R-:W-:Y:S02]  /*1340*/  HADD2.F32 R124, -RZ, R29.H1_H1 ;  /* 0x3000001dff7c7230 */ /* 0x000fe40000004100 */
[C---:B------:R-:W-:Y:S01]  /*1350*/  FADD.FTZ R130, -R155.reuse, R130 ;  /* 0x000000829b827221 */ /* 0x040fe20000010100 */
[----:B------:R-:W-:Y:S01]  /*1360*/  FADD.FTZ R131, -R155, R131 ;  /* 0x000000839b837221 */ /* 0x000fe20000010100 */
[----:B------:R-:W-:Y:S01]  /*1370*/  FFMA.FTZ R135, R135, R121, R134 ;  /* 0x0000007987877223 */ /* 0x000fe20000010086 */
[----:B------:R-:W-:Y:S01]  /*1380*/  FFMA.FTZ R134, R124, R125, R143 ;  /* 0x0000007d7c867223 */ /* 0x000fe2000001008f */
[----:B------:R-:W-:Y:S01]  /*1390*/  FMUL.FTZ R143, R130, UR14 ;  /* 0x0000000e828f7c20 */ /* 0x000fe20008410000 */
[----:B------:R-:W-:Y:S01]  /*13a0*/  FMUL.FTZ R140, R131, UR14 ;  /* 0x0000000e838c7c20 */ /* 0x000fe20008410000 */
[----:B------:R-:W-:Y:S01]  /*13b0*/  FADD.FTZ R86, R86, R121 ;  /* 0x0000007956567221 */ /* 0x000fe20000010000 */
[----:B------:R-:W-:Y:S01]  /*13c0*/  FADD.FTZ R87, R87, R125 ;  /* 0x0000007d57577221 */ /* 0x000fe20000010000 */
[----:B------:R-:W-:Y:S01]  /*13d0*/  FFMA.FTZ R66, R143, R121, R66 ;  /* 0x000000798f427223 */ /* 0x000fe20000010042 */
[----:B------:R-:W-:Y:S01]  /*13e0*/  FFMA.FTZ R67, R140, R125, R67 ;  /* 0x0000007d8c437223 */ /* 0x000fe20000010043 */
[----:B------:R-:W-:-:S02]  /*13f0*/  HADD2.F32 R121, -RZ, R34.H0_H0 ;  /* 0x20000022ff797230 */ /* 0x000fc40000004100 */
[----:B------:R-:W-:Y:S02]  /*1400*/  HADD2.F32 R125, -RZ, R122.H0_H0 ;  /* 0x2000007aff7d7230 */ /* 0x000fe40000004100 */
[----:B------:R-:W-:Y:S01]  /*1410*/  FADD.FTZ R45, R45, R120 ;  /* 0x000000782d2d7221 */ /* 0x000fe20000010000 */
[----:B------:R-:W-:Y:S01]  /*1420*/  FFMA.FTZ R97, R132, R120, R97 ;  /* 0x0000007884617223 */ /* 0x000fe20000010061 */
[----:B------:R-:W-:Y:S02]  /*1430*/  HADD2.F32 R120, -RZ, R126.H0_H0 ;  /* 0x2000007eff787230 */ /* 0x000fe40000004100 */
[----:B------:R-:W-:Y:S01]  /*1440*/  FMUL.FTZ R147, R147, UR14 ;  /* 0x0000000e93937c20 */ /* 0x000fe20008410000 */
[----:B------:R-:W-:Y:S01]  /*1450*/  FMUL.FTZ R124, R121, R125 ;  /* 0x0000007d797c7220 */ /* 0x000fe20000410000 */
[----:B------:R-:W-:Y:S02]  /*1460*/  HADD2.F32 R121, -RZ, R123.H0_H0 ;  /* 0x2000007bff797230 */ /* 0x000fe40000004100 */
[----:B------:R-:W-:Y:S01]  /*1470*/  FADD.FTZ R80, R80, R120 ;  /* 0x0000007850507221 */ /* 0x000fe20000010000 */
[-C--:B------:R-:W-:Y:S01]  /*1480*/  FFMA.FTZ R145, R145, R120.reuse, R124 ;  /* 0x0000007891917223 */ /* 0x080fe2000001007c */
[----:B------:R-:W-:Y:S01]  /*1490*/  FFMA.FTZ R68, R147, R120, R68 ;  /* 0x0000007893447223 */ /* 0x000fe20000010044 */
[----:B------:R-:W-:-:S02]  /*14a0*/  HADD2.F32 R120, -RZ, R35.H0_H0 ;  /* 0x20000023ff787230 */ /* 0x000fc40000004100 */
[----:B------:R-:W-:Y:S01]  /*14b0*/  FADD.FTZ R84, R84, R149 ;  /* 0x0000009554547221 */ /* 0x000fe20000010000 */
[----:B------:R-:W-:Y:S02]  /*14c0*/  HADD2.F32 R131, -RZ, R34.H1_H1 ;  /* 0x30000022ff837230 */ /* 0x000fe40000004100 */
[----:B------:R-:W-:Y:S01]  /*14d0*/  FFMA.FTZ R64, R133, R149, R64 ;  /* 0x0000009585407223 */ /* 0x000fe20000010040 */
[----:B------:R-:W-:Y:S02]  /*14e0*/  HADD2.F32 R122, -RZ, R122.H1_H1 ;  /* 0x3000007aff7a7230 */ /* 0x000fe40000004100 */
[----:B------:R-:W-:Y:S01]  /*14f0*/  FMUL.FTZ R149, R120, R121 ;  /* 0x0000007978957220 */ /* 0x000fe20000410000 */
[----:B------:R-:W-:Y:S02]  /*1500*/  HADD2.F32 R120, -RZ, R123.H1_H1 ;  /* 0x3000007bff787230 */ /* 0x000fe40000004100 */
[----:B------:R-:W-:Y:S01]  /*1510*/  FADD.FTZ R48, R48, R125 ;  /* 0x0000007d30307221 */ /* 0x000fe20000010000 */
[----:B------:R-:W-:-:S02]  /*1520*/  HADD2.F32 R126, -RZ, R126.H1_H1 ;  /* 0x3000007eff7e7230 */ /* 0x000fc40000004100 */
[----:B------:R-:W-:Y:S01]  /*1530*/  FFMA.FTZ R100, R147, R125, R100 ;  /* 0x0000007d93647223 */ /* 0x000fe20000010064 */
[----:B------:R-:W-:Y:S02]  /*1540*/  HADD2.F32 R123, -RZ, R35.H1_H1 ;  /* 0x30000023ff7b7230 */ /* 0x000fe40000004100 */
[----:B------:R-:W-:Y:S01]  /*1550*/  FMUL.FTZ R131, R131, R122 ;  /* 0x0000007a83837220 */ /* 0x000fe20000410000 */
[----:B------:R-:W-:Y:S01]  /*1560*/  FMUL.FTZ R146, R146, UR14 ;  /* 0x0000000e92927c20 */ /* 0x000fe20008410000 */
[----:B------:R-:W-:Y:S02]  /*1570*/  HADD2.F32 R124, -RZ, R31.H0_H0 ;  /* 0x2000001fff7c7230 */ /* 0x000fe40000004100 */
[--C-:B------:R-:W-:Y:S02]  /*1580*/  HADD2.F32 R125, -RZ, R127.reuse.H0_H0 ;  /* 0x2000007fff7d7230 */ /* 0x100fe40000004100 */
[-C--:B------:R-:W-:Y:S01]  /*1590*/  FFMA.FTZ R144, R144, R126.reuse, R131 ;  /* 0x0000007e90907223 */ /* 0x080fe20000010083 */
[----:B------:R-:W-:Y:S01]  /*15a0*/  FADD.FTZ R81, R81, R126 ;  /* 0x0000007e51517221 */ /* 0x000fe20000010000 */
[----:B------:R-:W-:Y:S01]  /*15b0*/  FFMA.FTZ R69, R146, R126, R69 ;  /* 0x0000007e92457223 */ /* 0x000fe20000010045 */
[----:B------:R-:W-:Y:S01]  /*15c0*/  FMUL.FTZ R150, R123, R120 ;  /* 0x000000787b967220 */ /* 0x000fe20000410000 */
[----:B------:R-:W-:Y:S01]  /*15d0*/  FFMA.FTZ R149, R124, R125, R149 ;  /* 0x0000007d7c957223 */ /* 0x000fe20000010095 */
[----:B------:R-:W-:Y:S01]  /*15e0*/  FADD.FTZ R126, R157, R6 ;  /* 0x000000069d7e7221 */ /* 0x000fe20000010000 */
[----:B------:R-:W-:Y:S01]  /*15f0*/  FFMA.FTZ R123, R133, R6, R156 ;  /* 0x00000006857b7223 */ /* 0x000fe2000001009c */
[----:B------:R-:W-:-:S02]  /*1600*/  HADD2.F32 R124, -RZ, R127.H1_H1 ;  /* 0x3000007fff7c7230 */ /* 0x000fc40000004100 */
[----:B------:R-:W-:Y:S01]  /*1610*/  FADD.FTZ R47, R47, R128 ;  /* 0x000000802f2f7221 */ /* 0x000fe20000010000 */
[----:B------:R-:W-:Y:S02]  /*1620*/  HADD2.F32 R127, -RZ, R31.H1_H1 ;  /* 0x3000001fff7f7230 */ /* 0x000fe40000004100 */
[----:B------:R-:W-:Y:S01]  /*1630*/  FFMA.FTZ R99, R140, R128, R99 ;  /* 0x000000808c637223 */ /* 0x000fe20000010063 */
[----:B------:R-:W-:Y:S01]  /*1640*/  FADD.FTZ R126, R126, R5 ;  /* 0x000000057e7e7221 */ /* 0x000fe20000010000 */
[----:B------:R-:W-:Y:S01]  /*1650*/  FFMA.FTZ R128, R132, R5, R123 ;  /* 0x0000000584807223 */ /* 0x000fe2000001007b */
[----:B------:R-:W-:Y:S02]  /*1660*/  FFMA.FTZ R150, R127, R124, R150 ;  /* 0x0000007c7f967223 */ /* 0x000fe40000010096 */
        /* <DEDUP_REMOVED lines=14> */
[C---:B------:R-:W-:Y:S01]  /*1750*/  FFMA.FTZ R102, R151.reuse, R121, R102 ;  /* 0x0000007997667223 */ /* 0x040fe20000010066 */
        /* <DEDUP_REMOVED lines=11> */
.L_x_1440:
[----:B------:R-:W-:Y:S05]  /*1810*/  BSYNC.RECONVERGENT B0 ;  /* 0x0000000000007941 */ /* 0x000fea0003800200 */
.L_x_1439:
        /* <DEDUP_REMOVED lines=32> */
.L_x_1442:
[----:B------:R-:W-:Y:S05]  /*1a20*/  BSYNC.RECONVERGENT B0 ;  /* 0x0000000000007941 */ /* 0x000fea0003800200 */
.L_x_1441:
        /* <DEDUP_REMOVED lines=66> */
[----:B------:R-:W-:-:S03]  /*1e50*/  F2FP.F16.F32.PACK_AB R121, R124, R121 ;  /* 0x000000797c79723e */ /* 0x000fc600000000ff */
[----:B------:R-:W-:Y:S02]  /*1e60*/  F2FP.F16.F32.PACK_AB R122, R123, R122 ;  /* 0x0000007a7b7a723e */ /* 0x000fe400000000ff */
[----:B------:R-:W-:Y:S01]  /*1e70*/  F2FP.F16.F32.PACK_AB R123, R126, R125 ;  /* 0x0000007d7e7b723e */ /* 0x000fe200000000ff */
[----:B------:R-:W-:Y:S06]  /*1e80*/  BRA `(.L_x_1448) ;  /* 0x0000000c00b87947 */ /* 0x000fec0003800000 */
.L_x_1447:
        /* <DEDUP_REMOVED lines=33> */
.L_x_1446:
        /* <DEDUP_REMOVED lines=32> */
[----:B------:R-:W-:Y:S01]  /*22a0*/  F2FP.F16.F32.PACK_AB R120, R53, R52 ;  /* 0x000000343578723e */ /* 0x000fe200000000ff */
[----:B------:R-:W-:Y:S06]  /*22b0*/  BRA `(.L_x_1448) ;  /* 0x0000000800ac7947 */ /* 0x000fec0003800000 */
.L_x_1449:
        /* <DEDUP_REMOVED lines=33> */
.L_x_1445:
        /* <DEDUP_REMOVED lines=23> */
[----:B------:R-:W-:Y:S01]  /*2640*/  F2FP.F16.F32.PACK_AB R120, R121, R120 ;  /* 0x000000787978723e */ /* 0x000fe200000000ff */
        /* <DEDUP_REMOVED lines=13> */
[----:B------:R-:W-:Y:S01]  /*2720*/  F2FP.F16.F32.PACK_AB R123, R126, R125 ;  /* 0x0000007d7e7b723e */ /* 0x000fe200000000ff */
[----:B------:R-:W-:Y:S06]  /*2730*/  BRA `(.L_x_1448) ;  /* 0x00000004008c7947 */ /* 0x000fec0003800000 */
.L_x_1451:
        /* <DEDUP_REMOVED lines=33> */
.L_x_1450:
        /* <DEDUP_REMOVED lines=32> */
[----:B------:R-:W-:Y:S01]  /*2b50*/  F2FP.F16.F32.PACK_AB R120, R53, R52 ;  /* 0x000000343578723e */ /* 0x000fe200000000ff */
[----:B------:R-:W-:Y:S06]  /*2b60*/  BRA `(.L_x_1448) ;  /* 0x0000000000807947 */ /* 0x000fec0003800000 */
.L_x_1452:
        /* <DEDUP_REMOVED lines=31> */
[----:B------:R-:W-:-:S07]  /*2d60*/  MOV R116, R120 ;  /* 0x0000007800747202 */ /* 0x000fce0000000f00 */
.L_x_1448:
        /* <DEDUP_REMOVED lines=15> */
.L_x_1444:
[----:B------:R-:W-:Y:S05]  /*2e60*/  BSYNC.RECONVERGENT B0 ;  /* 0x0000000000007941 */ /* 0x000fea0003800200 */
.L_x_1443:
        /* <DEDUP_REMOVED lines=46> */
.L_x_1457:
        /* <DEDUP_REMOVED lines=29> */
.L_x_1456:
        /* <DEDUP_REMOVED lines=37> */
.L_x_1459:
        /* <DEDUP_REMOVED lines=29> */
.L_x_1455:
        /* <DEDUP_REMOVED lines=41> */
.L_x_1461:
        /* <DEDUP_REMOVED lines=29> */
.L_x_1460:
        /* <DEDUP_REMOVED lines=37> */
.L_x_1462:
        /* <DEDUP_REMOVED lines=25> */
[----:B------:R-:W-:Y:S02]  /*3f80*/  F2FP.F16.F32.PACK_AB R121, R122, R121 ;  /* 0x000000797a79723e */ /* 0x000fe400000000ff */
[----:B------:R-:W-:Y:S02]  /*3f90*/  F2FP.F16.F32.PACK_AB R122, R125, R124 ;  /* 0x0000007c7d7a723e */ /* 0x000fe400000000ff */
[----:B------:R-:W-:-:S07]  /*3fa0*/  F2FP.F16.F32.PACK_AB R123, R130, R123 ;  /* 0x0000007b827b723e */ /* 0x000fce00000000ff */
.L_x_1458:
        /* <DEDUP_REMOVED lines=10> */
.L_x_1454:
[----:B------:R-:W-:Y:S05]  /*4050*/  BSYNC.RECONVERGENT B0 ;  /* 0x0000000000007941 */ /* 0x000fea0003800200 */
.L_x_1453:
[----:B------:R-:W-:Y:S01]  /*4060*/  UPLOP3.LUT UP1, UPT, UPT, UPT, UP1, 0x40, 0x4 ;  /* 0x000000000004789c */ /* 0x000fe20003f2e810 */
[----:B------:R-:W-:Y:S10]  /*4070*/  BRA.U !UP2, `(.L_x_1463) ;  /* 0xffffffc50a847547 */ /* 0x000ff4000b83ffff */
.L_x_1436:
        /* <DEDUP_REMOVED lines=23> */
.L_x_1465:
[----:B------:R-:W-:Y:S05]  /*41f0*/  BSYNC.RECONVERGENT B0 ;  /* 0x0000000000007941 */ /* 0x000fea0003800200 */
.L_x_1464:
        /* <DEDUP_REMOVED lines=18> */
.L_x_1466:
        /* <DEDUP_REMOVED lines=14> */
.L_x_2828:


//--------------------- .text._ZN10layer_norm31ln_parallel_residual_bwd_kernelINS_13Kernel_traitsI6__halfS2_fS2_fjLj2048ELj1ELj1ELj4ELj16ENS_18Kernel_traits_baseILj2048ES2_S2_fS2_fjLj128EEEEELb0ELb0ELb1EEEvNS_9BwdParamsE --------------------------
	.section	.text._ZN10layer_norm31ln_parallel_residual_bwd_kernelINS_13Kernel_traitsI6__halfS2_fS2_fjLj2048ELj1ELj1ELj4ELj16ENS_18Kernel_traits_baseILj2048ES2_S2_fS2_fjLj128EEEEELb0ELb0ELb1EEEvNS_9BwdParamsE,"ax",@progbits
	.align	128
        .global         _ZN10layer_norm31ln_parallel_residual_bwd_kernelINS_13Kernel_traitsI6__halfS2_fS2_fjLj2048ELj1ELj1ELj4ELj16ENS_18Kernel_traits_baseILj2048ES2_S2_fS2_fjLj128EEEEELb0ELb0ELb1EEEvNS_9BwdParamsE
        .type           _ZN10layer_norm31ln_parallel_residual_bwd_kernelINS_13Kernel_traitsI6__halfS2_fS2_fjLj2048ELj1ELj1ELj4ELj16ENS_18Kernel_traits_baseILj2048ES2_S2_fS2_fjLj128EEEEELb0ELb0ELb1EEEvNS_9BwdParamsE,@function
        .size           _ZN10layer_norm31ln_parallel_residual_bwd_kernelINS_13Kernel_traitsI6__halfS2_fS2_fjLj2048ELj1ELj1ELj4ELj16ENS_18Kernel_traits_baseILj2048ES2_S2_fS2_fjLj128EEEEELb0ELb0ELb1EEEvNS_9BwdParamsE,(.L_x_2829 - _ZN10layer_norm31ln_parallel_residual_bwd_kernelINS_13Kernel_traitsI6__halfS2_fS2_fjLj2048ELj1ELj1ELj4ELj16ENS_18Kernel_traits_baseILj2048ES2_S2_fS2_fjLj128EEEEELb0ELb0ELb1EEEvNS_9BwdParamsE)
        .other          _ZN10layer_norm31ln_parallel_residual_bwd_kernelINS_13Kernel_traitsI6__halfS2_fS2_fjLj2048ELj1ELj1ELj4ELj16ENS_18Kernel_traits_baseILj2048ES2_S2_fS2_fjLj128EEEEELb0ELb0ELb1EEEvNS_9BwdParamsE,@"STO_CUDA_ENTRY STV_DEFAULT"
_ZN10layer_norm31ln_parallel_residual_bwd_kernelINS_13Kernel_traitsI6__halfS2_fS2_fjLj2048ELj1ELj1ELj4ELj16ENS_18Kernel_traits_baseILj2048ES2_S2_fS2_fjLj128EEEEELb0ELb0ELb1EEEvNS_9BwdParamsE:
.text._ZN10layer_norm31ln_parallel_residual_bwd_kernelINS_13Kernel_traitsI6__halfS2_fS2_fjLj2048ELj1ELj1ELj4ELj16ENS_18Kernel_traits_baseILj2048ES2_S2_fS2_fjLj128EEEEELb0ELb0ELb1EEEvNS_9BwdParamsE:
        /* <DEDUP_REMOVED lines=70> */
[----:B------:R-:W-:Y:S01]  /*0460*/  UPLOP3.LUT UP1, UPT, UPT, UPT, UPT, 0x40, 0x4 ;  /* 0x000000000004789c */ /* 0x000fe20003f2e870 */
[----:B------:R-:W1:Y:S02]  /*0470*/  LDCU UR23, c[0x0][0x388] ;  /* 0x00007100ff1777ac */ /* 0x000e640008000800 */
        /* <DEDUP_REMOVED lines=14> */
[----:B------:R-:W-:Y:S02]  /*0560*/  HADD2.F32 R142, -RZ, R117.H1_H1 ;  /* 0x30000075ff8e7230 */ /* 0x000fe40000004100 */
[--C-:B------:R-:W-:Y:S02]  /*0570*/  HADD2.F32 R117, -RZ, R119.reuse.H0_H0 ;  /* 0x20000077ff757230 */ /* 0x100fe40000004100 */
[----:B------:R-:W-:Y:S02]  /*0580*/  HADD2.F32 R116, -RZ, R119.H1_H1 ;  /* 0x30000077ff747230 */ /* 0x000fe40000004100 */
[----:B------:R-:W-:Y:S02]  /*0590*/  HADD2.F32 R140, -RZ, R118.H0_H0 ;  /* 0x20000076ff8c7230 */ /* 0x000fe40000004100 */
        /* <DEDUP_REMOVED lines=29> */
[----:B------:R-:W-:Y:S01]  /*0770*/  CS2R R10, SRZ ;  /* 0x00000000000a7805 */ /* 0x000fe2000001ff00 */
[----:B01----:R-:W-:-:S07]  /*0780*/  HADD2.F32 R118, -RZ, R118.H1_H1 ;  /* 0x30000076ff767230 */ /* 0x003fce0000004100 */
.L_x_1486:
        /* <DEDUP_REMOVED lines=25> */
[----:B----4-:R-:W-:Y:S01]  /*0920*/  FSEL R156, R150, RZ, !P1 ;  /* 0x000000ff969c7208 */ /* 0x010fe20004800000 */
[----:B------:R-:W-:-:S04]  /*0930*/  HADD2.F32 R150, -RZ, R56.H0_H0 ;  /* 0x20000038ff967230 */ /* 0x000fc80000004100 */
[C---:B------:R-:W-:Y:S01]  /*0940*/  FADD.FTZ R68, -R156.reuse, R68 ;  /* 0x000000449c447221 */ /* 0x040fe20000010100 */
[----:B------:R-:W-:Y:S01]  /*0950*/  FMUL.FTZ R155, R147, R150 ;  /* 0x00000096939b7220 */ /* 0x000fe20000410000 */
[----:B------:R-:W-:-:S04]  /*0960*/  FADD.FTZ R69, -R156, R69 ;  /* 0x000000459c457221 */ /* 0x000fc80000010100 */
[----:B------:R-:W-:Y:S01]  /*0970*/  FMUL.FTZ R151, R68, UR9 ;  /* 0x0000000944977c20 */ /* 0x000fe20008410000 */
[----:B------:R-:W-:Y:S01]  /*0980*/  FADD.FTZ R113, R150, R113 ;  /* 0x0000007196717221 */ /* 0x000fe20000010000 */
[----:B--2---:R-:W-:Y:S02]  /*0990*/  HADD2.F32 R153, -RZ, R60.H0_H0 ;  /* 0x2000003cff997230 */ /* 0x004fe40000004100 */
[----:B------:R-:W-:Y:S01]  /*09a0*/  FFMA.FTZ R114, R151, R150, R114 ;  /* 0x0000009697727223 */ /* 0x000fe20000010072 */
[----:B------:R-:W-:Y:S02]  /*09b0*/  HADD2.F32 R56, -RZ, R56.H1_H1 ;  /* 0x30000038ff387230 */ /* 0x000fe40000004100 */
[----:B------:R-:W-:Y:S01]  /*09c0*/  FADD.FTZ R115, R153, R115 ;  /* 0x0000007399737221 */ /* 0x000fe20000010000 */
[-C--:B------:R-:W-:Y:S01]  /*09d0*/  FFMA.FTZ R138, R151, R153.reuse, R138 ;  /* 0x00000099978a7223 */ /* 0x080fe2000001008a */
[----:B------:R-:W-:Y:S01]  /*09e0*/  FFMA.FTZ R150, R148, R153, R155 ;  /* 0x0000009994967223 */ /* 0x000fe2000001009b */
[----:B------:R-:W-:Y:S01]  /*09f0*/  FMUL.FTZ R153, R69, UR9 ;  /* 0x0000000945997c20 */ /* 0x000fe20008410000 */
[----:B------:R-:W-:Y:S01]  /*0a00*/  FADD.FTZ R70, -R156, R70 ;  /* 0x000000469c467221 */ /* 0x000fe20000010100 */
[-C--:B------:R-:W-:Y:S01]  /*0a10*/  FMUL.FTZ R69, R145, R56.reuse ;  /* 0x0000003891457220 */ /* 0x080fe20000410000 */
[----:B------:R-:W-:Y:S01]  /*0a20*/  FADD.FTZ R109, R56, R109 ;  /* 0x0000006d386d7221 */ /* 0x000fe20000010000 */
[----:B------:R-:W-:Y:S01]  /*0a30*/  FFMA.FTZ R110, R153, R56, R110 ;  /* 0x00000038996e7223 */ /* 0x000fe2000001006e */
[----:B------:R-:W-:-:S02]  /*0a40*/  HADD2.F32 R56, -RZ, R57.H0_H0 ;  /* 0x20000039ff387230 */ /* 0x000fc40000004100 */
[----:B------:R-:W-:Y:S01]  /*0a50*/  FMUL.FTZ R155, R70, UR9 ;  /* 0x00000009469b7c20 */ /* 0x000fe20008410000 */
[----:B------:R-:W-:Y:S02]  /*0a60*/  HADD2.F32 R60, -RZ, R60.H1_H1 ;  /* 0x3000003cff3c7230 */ /* 0x000fe40000004100 */
[----:B------:R-:W-:Y:S01]  /*0a70*/  FADD.FTZ R71, -R156, R71 ;  /* 0x000000479c477221 */ /* 0x000fe20000010100 */
[----:B------:R-:W-:Y:S01]  /*0a80*/  FADD.FTZ R105, R56, R105 ;  /* 0x0000006938697221 */ /* 0x000fe20000010000 */
[-C--:B------:R-:W-:Y:S01]  /*0a90*/  FFMA.FTZ R106, R155, R56.reuse, R106 ;  /* 0x000000389b6a7223 */ /* 0x080fe2000001006a */
[----:B0-----:R-:W-:Y:S01]  /*0aa0*/  FMUL.FTZ R73, R143, R56 ;  /* 0x000000388f497220 */ /* 0x001fe20000410000 */
[----:B------:R-:W-:Y:S02]  /*0ab0*/  HADD2.F32 R56, -RZ, R57.H1_H1 ;  /* 0x30000039ff387230 */ /* 0x000fe40000004100 */
[----:B------:R-:W-:Y:S01]  /*0ac0*/  FFMA.FTZ R152, R146, R60, R69 ;  /* 0x0000003c92987223 */ /* 0x000fe20000010045 */
[----:B------:R-:W-:-:S02]  /*0ad0*/  HADD2.F32 R69, -RZ, R61.H0_H0 ;  /* 0x2000003dff457230 */ /* 0x000fc40000004100 */
[----:B------:R-:W-:Y:S01]  /*0ae0*/  FADD.FTZ R111, R60, R111 ;  /* 0x0000006f3c6f7221 */ /* 0x000fe20000010000 */
[----:B------:R-:W-:Y:S02]  /*0af0*/  HADD2.F32 R61, -RZ, R61.H1_H1 ;  /* 0x3000003dff3d7230 */ /* 0x000fe40000004100 */
[----:B------:R-:W-:Y:S01]  /*0b00*/  FFMA.FTZ R112, R153, R60, R112 ;  /* 0x0000003c99707223 */ /* 0x000fe20000010070 */
[----:B------:R-:W-:Y:S01]  /*0b10*/  FMUL.FTZ R157, R71, UR9 ;  /* 0x00000009479d7c20 */ /* 0x000fe20008410000 */
[-C--:B------:R-:W-:Y:S01]  /*0b20*/  FMUL.FTZ R57, R141, R56.reuse ;  /* 0x000000388d397220 */ /* 0x080fe20000410000 */
[----:B------:R-:W-:Y:S01]  /*0b30*/  IADD3 R60, PT, PT, R149, 0x80, RZ ;  /* 0x00000080953c7810 */ /* 0x000fe20007ffe0ff */
[----:B------:R-:W-:Y:S01]  /*0b40*/  FADD.FTZ R103, R61, R103 ;  /* 0x000000673d677221 */ /* 0x000fe20000010000 */
[CC--:B------:R-:W-:Y:S01]  /*0b50*/  FFMA.FTZ R104, R157.reuse, R61.reuse, R104 ;  /* 0x0000003d9d687223 */ /* 0x0c0fe20000010068 */
[----:B------:R-:W-:Y:S01]  /*0b60*/  FFMA.FTZ R61, R142, R61, R57 ;  /* 0x0000003d8e3d7223 */ /* 0x000fe20000010039 */
[----:B------:R-:W-:Y:S01]  /*0b70*/  FADD.FTZ R101, R56, R101 ;  /* 0x0000006538657221 */ /* 0x000fe20000010000 */
[----:B------:R-:W-:Y:S01]  /*0b80*/  FFMA.FTZ R102, R157, R56, R102 ;  /* 0x000000389d667223 */ /* 0x000fe20000010066 */
[----:B------:R-:W-:-:S04]  /*0b90*/  IMAD.WIDE.U32 R56, R60, 0x20, R76 ;  /* 0x000000203c387825 */ /* 0x000fc800078e004c */
[----:B------:R-:W-:Y:S01]  /*0ba0*/  FADD.FTZ R107, R69, R107 ;  /* 0x0000006b456b7221 */ /* 0x000fe20000010000 */
[-C--:B------:R-:W-:Y:S01]  /*0bb0*/  FFMA.FTZ R108, R155, R69.reuse, R108 ;  /* 0x000000459b6c7223 */ /* 0x080fe2000001006c */
[----:B------:R-:W-:Y:S01]  /*0bc0*/  FFMA.FTZ R154, R144, R69, R73 ;  /* 0x00000045909a7223 */ /* 0x000fe20000010049 */
[----:B------:R-:W-:-:S04]  /*0bd0*/  IMAD.WIDE.U32 R68, R60, 0x10, R78 ;  /* 0x000000103c447825 */ /* 0x000fc800078e004e */
[----:B------:R-:W-:Y:S02]  /*0be0*/  IMAD.WIDE.U32 R76, R60, 0x10, R74 ;  /* 0x000000103c4c7825 */ /* 0x000fe400078e004a */
[----:B------:R-:W2:Y:S04]  /*0bf0*/  LDG.E.128 R72, desc[UR20][R56.64] ;  /* 0x0000001438487981 */ /* 0x000ea8000c1e1d00 */
[----:B------:R-:W3:Y:S04]  /*0c00*/  LDG.E.128 R68, desc[UR20][R68.64] ;  /* 0x0000001444447981 */ /* 0x000ee8000c1e1d00 */
[----:B------:R-:W4:Y:S01]  /*0c10*/  LDG.E.128 R76, desc[UR20][R76.64] ;  /* 0x000000144c4c7981 */ /* 0x000f22000c1e1d00 */
[----:B------:R-:W-:-:S02]  /*0c20*/  HADD2.F32 R160, -RZ, R58.H0_H0 ;  /* 0x2000003affa07230 */ /* 0x000fc40000004100 */
[C---:B------:R-:W-:Y:S01]  /*0c30*/  FADD.FTZ R64, -R156.reuse, R64 ;  /* 0x000000409c407221 */ /* 0x040fe20000010100 */
[----:B------:R-:W-:Y:S02]  /*0c40*/  HADD2.F32 R158, -RZ, R62.H0_H0 ;  /* 0x2000003eff9e7230 */ /* 0x000fe40000004100 */
[----:B------:R-:W-:Y:S01]  /*0c50*/  FADD.FTZ R65, -R156, R65 ;  /* 0x000000419c417221 */ /* 0x000fe20000010100 */
[----:B------:R-:W-:Y:S02]  /*0c60*/  HADD2.F32 R58, -RZ, R58.H1_H1 ;  /* 0x3000003aff3a7230 */ /* 0x000fe40000004100 */
[----:B------:R-:W-:Y:S01]  /*0c70*/  FMUL.FTZ R159, R64, UR9 ;  /* 0x00000009409f7c20 */ /* 0x000fe20008410000 */
[-C--:B------:R-:W-:Y:S01]  /*0c80*/  FMUL.FTZ R161, R139, R160.reuse ;  /* 0x000000a08ba17220 */ /* 0x080fe20000410000 */
[----:B------:R-:W-:Y:S02]  /*0c90*/  HADD2.F32 R62, -RZ, R62.H1_H1 ;  /* 0x3000003eff3e7230 */ /* 0x000fe40000004100 */
[----:B------:R-:W-:Y:S01]  /*0ca0*/  FADD.FTZ R97, R160, R97 ;  /* 0x00000061a0617221 */ /* 0x000fe20000010000 */
[----:B------:R-:W-:Y:S01]  /*0cb0*/  FFMA.FTZ R98, R159, R160, R98 ;  /* 0x000000a09f627223 */ /* 0x000fe20000010062 */
[----:B------:R-:W-:Y:S01]  /*0cc0*/  FFMA.FTZ R64, R140, R158, R161 ;  /* 0x0000009e8c407223 */ /* 0x000fe200000100a1 */
[----:B------:R-:W-:Y:S01]  /*0cd0*/  FMUL.FTZ R65, R65, UR9 ;  /* 0x0000000941417c20 */ /* 0x000fe20008410000 */
[----:B------:R-:W-:Y:S01]  /*0ce0*/  FMUL.FTZ R161, R119, R58 ;  /* 0x0000003a77a17220 */ /* 0x000fe20000410000 */
[----:B------:R-:W-:-:S02]  /*0cf0*/  HADD2.F32 R160, -RZ, R59.H1_H1 ;  /* 0x3000003bffa07230 */ /* 0x000fc40000004100 */
[----:B------:R-:W-:Y:S01]  /*0d00*/  FADD.FTZ R66, -R156, R66 ;  /* 0x000000429c427221 */ /* 0x000fe20000010100 */
[----:B------:R-:W-:Y:S02]  /*0d10*/  HADD2.F32 R163, -RZ, R59.H0_H0 ;  /* 0x2000003bffa37230 */ /* 0x000fe40000004100 */
[----:B------:R-:W-:Y:S01]  /*0d20*/  FADD.FTZ R95, R62, R95 ;  /* 0x0000005f3e5f7221 */ /* 0x000fe20000010000 */
[C---:B------:R-:W-:Y:S01]  /*0d30*/  FFMA.FTZ R96, R65.reuse, R62, R96 ;  /* 0x0000003e41607223 */ /* 0x040fe20000010060 */
[----:B------:R-:W-:Y:S01]  /*0d40*/  FADD.FTZ R93, R58, R93 ;  /* 0x0000005d3a5d7221 */ /* 0x000fe20000010000 */
[----:B------:R-:W-:Y:S01]  /*0d50*/  FFMA.FTZ R94, R65, R58, R94 ;  /* 0x0000003a415e7223 */ /* 0x000fe2000001005e */
[----:B------:R-:W-:Y:S01]  /*0d60*/  FFMA.FTZ R62, R118, R62, R161 ;  /* 0x0000003e763e7223 */ /* 0x000fe200000100a1 */
[--C-:B------:R-:W-:Y:S02]  /*0d70*/  HADD2.F32 R58, -RZ, R63.reuse.H0_H0 ;  /* 0x2000003fff3a7230 */ /* 0x100fe40000004100 */
[----:B------:R-:W-:Y:S01]  /*0d80*/  FMUL.FTZ R161, R66, UR9 ;  /* 0x0000000942a17c20 */ /* 0x000fe20008410000 */
[----:B------:R-:W-:-:S02]  /*0d90*/  HADD2.F32 R63, -RZ, R63.H1_H1 ;  /* 0x3000003fff3f7230 */ /* 0x000fc40000004100 */
[----:B------:R-:W-:Y:S01]  /*0da0*/  FMUL.FTZ R59, R121, R160 ;  /* 0x000000a0793b7220 */ /* 0x000fe20000410000 */
[----:B------:R-:W-:Y:S01]  /*0db0*/  FMUL.FTZ R66, R120, R163 ;  /* 0x000000a378427220 */ /* 0x000fe20000410000 */
[----:B------:R-:W-:Y:S01]  /*0dc0*/  FADD.FTZ R99, R158, R99 ;  /* 0x000000639e637221 */ /* 0x000fe20000010000 */
[----:B------:R-:W-:Y:S01]  /*0dd0*/  FFMA.FTZ R100, R159, R158, R100 ;  /* 0x0000009e9f647223 */ /* 0x000fe20000010064 */
[----:B------:R-:W-:Y:S01]  /*0de0*/  FADD.FTZ R91, R58, R91 ;  /* 0x0000005b3a5b7221 */ /* 0x000fe20000010000 */
[-C--:B------:R-:W-:Y:S01]  /*0df0*/  FFMA.FTZ R92, R161, R58.reuse, R92 ;  /* 0x0000003aa15c7223 */ /* 0x080fe2000001005c */
[----:B------:R-:W-:Y:S01]  /*0e00*/  FFMA.FTZ R66, R117, R58, R66 ;  /* 0x0000003a75427223 */ /* 0x000fe20000010042 */
[----:B------:R-:W-:Y:S02]  /*0e10*/  FFMA.FTZ R158, R116, R63, R59 ;  /* 0x0000003f749e7223 */ /* 0x000fe4000001003b */
[----:B------:R-:W4:Y:S01]  /*0e20*/  LDG.E.128 R56, desc[UR20][R56.64+0x10] ;  /* 0x0000101438387981 */ /* 0x000f22000c1e1d00 */
[----:B------:R-:W-:Y:S01]  /*0e30*/  FADD.FTZ R67, -R156, R67 ;  /* 0x000000439c437221 */ /* 0x000fe20000010100 */
[----:B------:R-:W-:Y:S01]  /*0e40*/  FADD.FTZ R89, R163, R89 ;  /* 0x00000059a3597221 */ /* 0x000fe20000010000 */
[----:B------:R-:W-:-:S02]  /*0e50*/  FFMA.FTZ R90, R161, R163, R90 ;  /* 0x000000a3a15a7223 */ /* 0x000fc4000001005a */
[----:B------:R-:W-:Y:S01]  /*0e60*/  FMUL.FTZ R163, R67, UR9 ;  /* 0x0000000943a37c20 */ /* 0x000fe20008410000 */
[----:B------:R-:W-:-:S03]  /*0e70*/  FADD.FTZ R87, R63, R87 ;  /* 0x000000573f577221 */ /* 0x000fc60000010000 */
[C---:B------:R-:W-:Y:S01]  /*0e80*/  FFMA.FTZ R88, R163.reuse, R63, R88 ;  /* 0x0000003fa3587223 */ /* 0x040fe20000010058 */
[----:B------:R-:W-:Y:S01]  /*0e90*/  FADD.FTZ R85, R160, R85 ;  /* 0x00000055a0557221 */ /* 0x000fe20000010000 */
[----:B------:R-:W-:Y:S01]  /*0ea0*/  FFMA.FTZ R86, R163, R160, R86 ;  /* 0x000000a0a3567223 */ /* 0x000fe20000010056 */
[----:B------:R-:W-:-:S04]  /*0eb0*/  ISETP.NE.U32.AND P0, PT, RZ, UR24, PT ;  /* 0x00000018ff007c0c */ /* 0x000fc8000bf05070 */
[----:B------:R-:W-:Y:S01]  /*0ec0*/  ISETP.NE.AND.EX P0, PT, RZ, UR25, PT, P0 ;  /* 0x00000019ff007c0c */ /* 0x000fe2000bf05300 */
[C---:B--2---:R-:W-:Y:S01]  /*0ed0*/  FADD.FTZ R67, -R156.reuse, R72 ;  /* 0x000000489c437221 */ /* 0x044fe20000010100 */
[----:B------:R-:W-:Y:S01]  /*0ee0*/  FADD.FTZ R73, -R156, R73 ;  /* 0x000000499c497221 */ /* 0x000fe20000010100 */
[----:B---3--:R-:W-:Y:S02]  /*0ef0*/  HADD2.F32 R72, -RZ, R68.H0_H0 ;  /* 0x20000044ff487230 */ /* 0x008fe40000004100 */
[----:B------:R-:W-:Y:S01]  /*0f00*/  FMUL.FTZ R67, R67, UR9 ;  /* 0x0000000943437c20 */ /* 0x000fe20008410000 */
[----:B------:R-:W-:Y:S01]  /*0f10*/  FMUL.FTZ R73, R73, UR9 ;  /* 0x0000000949497c20 */ /* 0x000fe20008410000 */
[----:B----4-:R-:W-:Y:S02]  /*0f20*/  HADD2.F32 R63, -RZ, R76.H0_H0 ;  /* 0x2000004cff3f7230 */ /* 0x010fe40000004100 */
[----:B------:R-:W-:Y:S01]  /*0f30*/  FADD.FTZ R81, R72, R81 ;  /* 0x0000005148517221 */ /* 0x000fe20000010000 */
[-C--:B------:R-:W-:Y:S01]  /*0f40*/  FFMA.FTZ R82, R67, R72.reuse, R82 ;  /* 0x0000004843527223 */ /* 0x080fe20000010052 */
[----:B------:R-:W-:Y:S01]  /*0f50*/  FMUL.FTZ R165, R130, R72 ;  /* 0x0000004882a57220 */ /* 0x000fe20000410000 */
[----:B------:R-:W-:-:S02]  /*0f60*/  HADD2.F32 R72, -RZ, R68.H1_H1 ;  /* 0x30000044ff487230 */ /* 0x000fc40000004100 */
[----:B------:R-:W-:Y:S01]  /*0f70*/  FADD.FTZ R74, -R156, R74 ;  /* 0x0000004a9c4a7221 */ /* 0x000fe20000010100 */
[----:B------:R-:W-:Y:S02]  /*0f80*/  HADD2.F32 R68, -RZ, R76.H1_H1 ;  /* 0x3000004cff447230 */ /* 0x000fe40000004100 */
[----:B------:R-:W-:Y:S01]  /*0f90*/  FADD.FTZ R83, R63, R83 ;  /* 0x000000533f537221 */ /* 0x000fe20000010000 */
[-C--:B------:R-:W-:Y:S01]  /*0fa0*/  FFMA.FTZ R84, R67, R63.reuse, R84 ;  /* 0x0000003f43547223 */ /* 0x080fe20000010054 */
[-C--:B------:R-:W-:Y:S01]  /*0fb0*/  FMUL.FTZ R76, R131, R72.reuse ;  /* 0x00000048834c7220 */ /* 0x080fe20000410000 */
[----:B------:R-:W-:Y:S01]  /*0fc0*/  FADD.FTZ R25, R72, R25 ;  /* 0x0000001948197221 */ /* 0x000fe20000010000 */
[----:B------:R-:W-:Y:S01]  /*0fd0*/  FFMA.FTZ R26, R73, R72, R26 ;  /* 0x00000048491a7223 */ /* 0x000fe2000001001a */
[----:B------:R-:W-:Y:S01]  /*0fe0*/  FFMA.FTZ R63, R122, R63, R165 ;  /* 0x0000003f7a3f7223 */ /* 0x000fe200000100a5 */
[----:B------:R-:W-:Y:S02]  /*0ff0*/  HADD2.F32 R72, -RZ, R69.H0_H0 ;  /* 0x20000045ff487230 */ /* 0x000fe40000004100 */
[----:B------:R-:W-:Y:S01]  /*1000*/  FMUL.FTZ R165, R74, UR9 ;  /* 0x000000094aa57c20 */ /* 0x000fe20008410000 */
[----:B------:R-:W-:-:S02]  /*1010*/  HADD2.F32 R74, -RZ, R77.H0_H0 ;  /* 0x2000004dff4a7230 */ /* 0x000fc40000004100 */
[----:B------:R-:W-:Y:S01]  /*1020*/  FADD.FTZ R21, R72, R21 ;  /* 0x0000001548157221 */ /* 0x000fe20000010000 */
[CC--:B------:R-:W-:Y:S01]  /*1030*/  FFMA.FTZ R22, R165.reuse, R72.reuse, R22 ;  /* 0x00000048a5167223 */ /* 0x0c0fe20000010016 */
[----:B------:R-:W-:Y:S01]  /*1040*/  FMUL.FTZ R72, R132, R72 ;  /* 0x0000004884487220 */ /* 0x000fe20000410000 */
[----:B------:R-:W-:Y:S01]  /*1050*/  FADD.FTZ R75, -R156, R75 ;  /* 0x0000004b9c4b7221 */ /* 0x000fe20000010100 */
[----:B------:R-:W-:Y:S01]  /*1060*/  FADD.FTZ R23, R74, R23 ;  /* 0x000000174a177221 */ /* 0x000fe20000010000 */
[-C--:B------:R-:W-:Y:S01]  /*1070*/  FFMA.FTZ R24, R165, R74.reuse, R24 ;  /* 0x0000004aa5187223 */ /* 0x080fe20000010018 */
[----:B------:R-:W-:Y:S01]  /*1080*/  FFMA.FTZ R74, R124, R74, R72 ;  /* 0x0000004a7c4a7223 */ /* 0x000fe20000010048 */
[----:B------:R-:W-:Y:S02]  /*1090*/  HADD2.F32 R72, -RZ, R69.H1_H1 ;  /* 0x30000045ff487230 */ /* 0x000fe40000004100 */
[----:B------:R-:W-:Y:S01]  /*10a0*/  FMUL.FTZ R69, R75, UR9 ;  /* 0x000000094b457c20 */ /* 0x000fe20008410000 */
[----:B------:R-:W-:Y:S01]  /*10b0*/  FADD.FTZ R27, R68, R27 ;  /* 0x0000001b441b7221 */ /* 0x000fe20000010000 */
[-C--:B------:R-:W-:Y:S01]  /*10c0*/  FFMA.FTZ R80, R73, R68.reuse, R80 ;  /* 0x0000004449507223 */ /* 0x080fe20000010050 */
[----:B------:R-:W-:Y:S01]  /*10d0*/  FFMA.FTZ R68, R123, R68, R76 ;  /* 0x000000447b447223 */ /* 0x000fe2000001004c */
[----:B------:R-:W-:-:S02]  /*10e0*/  HADD2.F32 R76, -RZ, R77.H1_H1 ;  /* 0x3000004dff4c7230 */ /* 0x000fc40000004100 */
[----:B------:R-:W-:Y:S01]  /*10f0*/  FADD.FTZ R0, R72, R0 ;  /* 0x0000000048007221 */ /* 0x000fe20000010000 */
[-C--:B------:R-:W-:Y:S01]  /*1100*/  FFMA.FTZ R18, R69, R72.reuse, R18 ;  /* 0x0000004845127223 */ /* 0x080fe20000010012 */
[----:B------:R-:W-:Y:S01]  /*1110*/  FMUL.FTZ R72, R133, R72 ;  /* 0x0000004885487220 */ /* 0x000fe20000410000 */
[----:B------:R-:W-:Y:S01]  /*1120*/  FADD.FTZ R19, R76, R19 ;  /* 0x000000134c137221 */ /* 0x000fe20000010000 */
[-C--:B------:R-:W-:Y:S02]  /*1130*/  FFMA.FTZ R20, R69, R76.reuse, R20 ;  /* 0x0000004c45147223 */ /* 0x080fe40000010014 */
[----:B------:R-:W-:Y:S01]  /*1140*/  FFMA.FTZ R76, R125, R76, R72 ;  /* 0x0000004c7d4c7223 */ /* 0x000fe20000010048 */
[----:B------:R-:W-:Y:S01]  /*1150*/  FADD.FTZ R57, -R156, R57 ;  /* 0x000000399c397221 */ /* 0x000fe20000010100 */
[--C-:B------:R-:W-:Y:S02]  /*1160*/  HADD2.F32 R72, -RZ, R70.reuse.H0_H0 ;  /* 0x20000046ff487230 */ /* 0x100fe40000004100 */
[----:B------:R-:W-:-:S02]  /*1170*/  HADD2.F32 R70, -RZ, R70.H1_H1 ;  /* 0x30000046ff467230 */ /* 0x000fc40000004100 */
[C---:B------:R-:W-:Y:S01]  /*1180*/  FADD.FTZ R56, -R156.reuse, R56 ;  /* 0x000000389c387221 */ /* 0x040fe20000010100 */
[----:B------:R-:W-:Y:S01]  /*1190*/  FMUL.FTZ R77, R57, UR9 ;  /* 0x00000009394d7c20 */ /* 0x000fe20008410000 */
[--C-:B------:R-:W-:Y:S02]  /*11a0*/  HADD2.F32 R57, -RZ, R78.reuse.H1_H1 ;  /* 0x3000004eff397230 */ /* 0x100fe40000004100 */
[C---:B------:R-:W-:Y:S01]  /*11b0*/  FADD.FTZ R58, -R156.reuse, R58 ;  /* 0x0000003a9c3a7221 */ /* 0x040fe20000010100 */
[----:B------:R-:W-:Y:S01]  /*11c0*/  FMUL.FTZ R160, R135, R70 ;  /* 0x0000004687a07220 */ /* 0x000fe20000410000 */
[----:B------:R-:W-:Y:S01]  /*11d0*/  FADD.FTZ R59, -R156, R59 ;  /* 0x0000003b9c3b7221 */ /* 0x000fe20000010100 */
[----:B------:R-:W-:Y:S01]  /*11e0*/  FMUL.FTZ R156, R56, UR9 ;  /* 0x00000009389c7c20 */ /* 0x000fe20008410000 */
[----:B------:R-:W-:Y:S02]  /*11f0*/  HADD2.F32 R56, -RZ, R78.H0_H0 ;  /* 0x2000004eff387230 */ /* 0x000fe40000004100 */
[----:B------:R-:W-:Y:S01]  /*1200*/  FMUL.FTZ R75, R134, R72 ;  /* 0x00000048864b7220 */ /* 0x000fe20000410000 */
[----:B------:R-:W-:Y:S01]  /*1210*/  FADD.FTZ R12, R57, R12 ;  /* 0x0000000c390c7221 */ /* 0x000fe20000010000 */
[-C--:B------:R-:W-:Y:S01]  /*1220*/  FFMA.FTZ R16, R77, R57.reuse, R16 ;  /* 0x000000394d107223 */ /* 0x080fe20000010010 */
[----:B------:R-:W-:Y:S01]  /*1230*/  FFMA.FTZ R160, R127, R57, R160 ;  /* 0x000000397fa07223 */ /* 0x000fe200000100a0 */
[----:B------:R-:W-:-:S02]  /*1240*/  HADD2.F32 R57, -RZ, R71.H0_H0 ;  /* 0x20000047ff397230 */ /* 0x000fc40000004100 */
[-C--:B------:R-:W-:Y:S01]  /*1250*/  FFMA.FTZ R75, R126, R56.reuse, R75 ;  /* 0x000000387e4b7223 */ /* 0x080fe2000001004b */
[----:B------:R-:W-:Y:S01]  /*1260*/  FFMA.FTZ R17, R156, R56, R17 ;  /* 0x000000389c117223 */ /* 0x000fe20000010011 */
[----:B------:R-:W-:Y:S01]  /*1270*/  FADD.FTZ R13, R56, R13 ;  /* 0x0000000d380d7221 */ /* 0x000fe20000010000 */
[----:B------:R-:W-:Y:S01]  /*1280*/  FADD.FTZ R3, R70, R3 ;  /* 0x0000000346037221 */ /* 0x000fe20000010000 */
[----:B------:R-:W-:Y:S01]  /*1290*/  FFMA.FTZ R8, R77, R70, R8 ;  /* 0x000000464d087223 */ /* 0x000fe20000010008 */
[----:B------:R-:W-:Y:S02]  /*12a0*/  HADD2.F32 R56, -RZ, R79.H0_H0 ;  /* 0x2000004fff387230 */ /* 0x000fe40000004100 */
[----:B------:R-:W-:Y:S01]  /*12b0*/  FMUL.FTZ R78, R58, UR9 ;  /* 0x000000093a4e7c20 */ /* 0x000fe20008410000 */
[----:B------:R-:W-:-:S03]  /*12c0*/  FMUL.FTZ R70, R136, R57 ;  /* 0x0000003988467220 */ /* 0x000fc60000410000 */
[-C--:B------:R-:W-:Y:S01]  /*12d0*/  FFMA.FTZ R15, R78, R56.reuse, R15 ;  /* 0x000000384e0f7223 */ /* 0x080fe2000001000f */
[----:B------:R-:W-:Y:S01]  /*12e0*/  FFMA.FTZ R70, R128, R56, R70 ;  /* 0x0000003880467223 */ /* 0x000fe20000010046 */
[----:B------:R-:W-:Y:S01]  /*12f0*/  FADD.FTZ R11, R56, R11 ;  /* 0x0000000b380b7221 */ /* 0x000fe20000010000 */
[----:B------:R-:W-:Y:S02]  /*1300*/  HADD2.F32 R56, -RZ, R71.H1_H1 ;  /* 0x30000047ff387230 */ /* 0x000fe40000004100 */
[----:B------:R-:W-:Y:S01]  /*1310*/  FMUL.FTZ R71, R59, UR9 ;  /* 0x000000093b477c20 */ /* 0x000fe20008410000 */
[----:B------:R-:W-:Y:S01]  /*1320*/  FFMA.FTZ R7, R78, R57, R7 ;  /* 0x000000394e077223 */ /* 0x000fe20000010007 */
[----:B------:R-:W-:Y:S01]  /*1330*/  FADD.FTZ R4, R57, R4 ;  /* 0x0000000439047221 */ /* 0x000fe20000010000 */
[----:B------:R-:W-:Y:S01]  /*1340*/  FADD.FTZ R5, R56, R5 ;  /* 0x0000000538057221 */ /* 0x000fe20000010000 */
[-C--:B------:R-:W-:Y:S01]  /*1350*/  FFMA.FTZ R6, R71, R56.reuse, R6 ;  /* 0x0000003847067223 */ /* 0x080fe20000010006 */
[----:B------:R-:W-:-:S02]  /*1360*/  FMUL.FTZ R162, R137, R56 ;  /* 0x0000003889a27220 */ /* 0x000fc40000410000 */
[----:B------:R-:W0:Y:S01]  /*1370*/  @P0 LDC.64 R56, c[0x0][0x438] ;  /* 0x00010e00ff380b82 */ /* 0x000e220000000a00 */
[----:B------:R-:W-:-:S05]  /*1380*/  HADD2.F32 R79, -RZ, R79.H1_H1 ;  /* 0x3000004fff4f7230 */ /* 0x000fca0000004100 */
[----:B------:R-:W-:Y:S01]  /*1390*/  FADD.FTZ R10, R79, R10 ;  /* 0x0000000a4f0a7221 */ /* 0x000fe20000010000 */
[-C--:B------:R-:W-:Y:S01]  /*13a0*/  FFMA.FTZ R14, R71, R79.reuse, R14 ;  /* 0x0000004f470e7223 */ /* 0x080fe2000001000e */
[----:B------:R-:W-:Y:S01]  /*13b0*/  FFMA.FTZ R162, R129, R79, R162 ;  /* 0x0000004f81a27223 */ /* 0x000fe200000100a2 */
[----:B------:R-:W-:Y:S01]  /*13c0*/  FADD.FTZ R79, RZ, R150 ;  /* 0x00000096ff4f7221 */ /* 0x000fe20000010000 */
[----:B------:R-:W-:-:S03]  /*13d0*/  FFMA.FTZ R9, R156, R72, R9 ;  /* 0x000000489c097223 */ /* 0x000fc60000010009 */
[----:B------:R-:W-:Y:S01]  /*13e0*/  FADD.FTZ R79, R152, R79 ;  /* 0x0000004f984f7221 */ /* 0x000fe20000010000 */
[----:B------:R-:W-:-:S03]  /*13f0*/  FADD.FTZ R2, R72, R2 ;  /* 0x0000000248027221 */ /* 0x000fc60000010000 */
        /* <DEDUP_REMOVED lines=8> */
[----:B------:R-:W-:-:S04]  /*1480*/  FADD.FTZ R79, R66, R79 ;  /* 0x0000004f424f7221 */ /* 0x000fc80000010000 */
[----:B-1----:R-:W-:-:S04]  /*1490*/  FADD.FTZ R58, R158, R79 ;  /* 0x0000004f9e3a7221 */ /* 0x002fc80000010000 */
[----:B------:R-:W-:-:S04]  /*14a0*/  FADD.FTZ R59, R63, R58 ;  /* 0x0000003a3f3b7221 */ /* 0x000fc80000010000 */
[----:B------:R-:W-:Y:S01]  /*14b0*/  FADD.FTZ R59, R59, R68 ;  /* 0x000000443b3b7221 */ /* 0x000fe20000010000 */
[----:B0-----:R-:W-:-:S04]  /*14c0*/  @P0 IMAD.WIDE.U32 R56, R60, 0x20, R56 ;  /* 0x000000203c380825 */ /* 0x001fc800078e0038 */
[----:B------:R-:W-:Y:S01]  /*14d0*/  FADD.FTZ R59, R59, R74 ;  /* 0x0000004a3b3b7221 */ /* 0x000fe20000010000 */
[----:B------:R-:W5:Y:S01]  /*14e0*/  @P0 LDG.E.128 R36, desc[UR20][R56.64] ;  /* 0x0000001438240981 */ /* 0x000f62000c1e1d00 */
[----:B------:R-:W-:-:S03]  /*14f0*/  FFMA.FTZ R58, R151, R150, RZ ;  /* 0x00000096973a7223 */ /* 0x000fc600000100ff */
[----:B------:R0:W5:Y:S01]  /*1500*/  @P0 LDG.E.128 R40, desc[UR20][R56.64+0x10] ;  /* 0x0000101438280981 */ /* 0x000162000c1e1d00 */
[----:B------:R-:W-:Y:S01]  /*1510*/  FFMA.FTZ R58, R153, R152, R58 ;  /* 0x00000098993a7223 */ /* 0x000fe2000001003a */
        /* <DEDUP_REMOVED lines=51> */
.L_x_1469:
[----:B------:R-:W-:Y:S05]  /*1850*/  BSYNC.RECONVERGENT B0 ;  /* 0x0000000000007941 */ /* 0x000fea0003800200 */
.L_x_1468:
        /* <DEDUP_REMOVED lines=47> */
[----:B------:R-:W-:Y:S01]  /*1b50*/  FADD.FTZ R61, R61, -R56 ;  /* 0x800000383d3d7221 */ /* 0x000fe20000010000 */
[----:B------:R-:W-:Y:S01]  /*1b60*/  FMUL.FTZ R59, R161, UR9 ;  /* 0x00000009a13b7c20 */ /* 0x000fe20008410000 */
[----:B------:R-:W-:Y:S01]  /*1b70*/  FMUL.FTZ R56, R163, UR9 ;  /* 0x00000009a3387c20 */ /* 0x000fe20008410000 */
        /* <DEDUP_REMOVED lines=14> */
[----:B------:R-:W-:Y:S01]  /*1c60*/  F2FP.F16.F32.PACK_AB R56, R61, R56 ;  /* 0x000000383d38723e */ /* 0x000fe200000000ff */
[----:B------:R-:W-:Y:S06]  /*1c70*/  BRA `(.L_x_1473) ;  /* 0x0000000c00b87947 */ /* 0x000fec0003800000 */
.L_x_1472:
        /* <DEDUP_REMOVED lines=33> */
.L_x_1471:
        /* <DEDUP_REMOVED lines=34> */
.L_x_1474:
        /* <DEDUP_REMOVED lines=33> */
.L_x_1470:
        /* <DEDUP_REMOVED lines=28> */
[----:B------:R-:W-:Y:S01]  /*2480*/  FFMA.FTZ R65, R62, UR9, R33 ;  /* 0x000000093e417c23 */ /* 0x000fe20008010021 */
[----:B------:R-:W-:Y:S01]  /*2490*/  F2FP.F16.F32.PACK_AB R59, R58, R59 ;  /* 0x0000003b3a3b723e */ /* 0x000fe200000000ff */
[----:B------:R-:W-:Y:S01]  /*24a0*/  FFMA.FTZ R61, R57, UR9, R28 ;  /* 0x00000009393d7c23 */ /* 0x000fe2000801001c */
[----:B------:R-:W-:Y:S01]  /*24b0*/  FFMA.FTZ R62, R56, UR9, R31 ;  /* 0x00000009383e7c23 */ /* 0x000fe2000801001f */
[----:B------:R-:W-:Y:S01]  /*24c0*/  FFMA.FTZ R57, R79, UR9, R30 ;  /* 0x000000094f397c23 */ /* 0x000fe2000801001e */
[----:B------:R-:W-:Y:S01]  /*24d0*/  FFMA.FTZ R58, R159, UR9, R32 ;  /* 0x000000099f3a7c23 */ /* 0x000fe20008010020 */
[----:B------:R-:W-:-:S03]  /*24e0*/  FFMA.FTZ R56, R152, UR9, R29 ;  /* 0x0000000998387c23 */ /* 0x000fc6000801001d */
[----:B------:R-:W-:Y:S02]  /*24f0*/  F2FP.F16.F32.PACK_AB R57, R62, R57 ;  /* 0x000000393e39723e */ /* 0x000fe400000000ff */
[----:B------:R-:W-:Y:S02]  /*2500*/  F2FP.F16.F32.PACK_AB R58, R65, R58 ;  /* 0x0000003a413a723e */ /* 0x000fe400000000ff */
[----:B------:R-:W-:Y:S01]  /*2510*/  F2FP.F16.F32.PACK_AB R56, R56, R61 ;  /* 0x0000003d3838723e */ /* 0x000fe200000000ff */
[----:B------:R-:W-:Y:S06]  /*2520*/  BRA `(.L_x_1473) ;  /* 0x00000004008c7947 */ /* 0x000fec0003800000 */
.L_x_1476:
        /* <DEDUP_REMOVED lines=33> */
.L_x_1475:
        /* <DEDUP_REMOVED lines=34> */
.L_x_1477:
        /* <DEDUP_REMOVED lines=32> */
.L_x_1473:
        /* <DEDUP_REMOVED lines=50> */
.L_x_1480:
        /* <DEDUP_REMOVED lines=29> */
.L_x_1479:
        /* <DEDUP_REMOVED lines=34> */
.L_x_1482:
        /* <DEDUP_REMOVED lines=29> */
.L_x_1478:
        /* <DEDUP_REMOVED lines=35> */
.L_x_1484:
        /* <DEDUP_REMOVED lines=29> */
.L_x_1483:
        /* <DEDUP_REMOVED lines=34> */
.L_x_1485:
        /* <DEDUP_REMOVED lines=28> */
.L_x_1481:
        /* <DEDUP_REMOVED lines=74> */
.L_x_1467:
        /* <DEDUP_REMOVED lines=29> */
.L_x_1487:
        /* <DEDUP_REMOVED lines=15> */
.L_x_2829:


//--------------------- .text._ZN10layer_norm31ln_parallel_residual_bwd_kernelINS_13Kernel_traitsI6__halfS2_fS2_fjLj2048ELj1ELj1ELj4ELj16ENS_18Kernel_traits_baseILj2048ES2_S2_fS2_fjLj128EEEEELb0ELb1ELb0EEEvNS_9BwdParamsE --------------------------
	.section	.text._ZN10layer_norm31ln_parallel_residual_bwd_kernelINS_13Kernel_traitsI6__halfS2_fS2_fjLj2048ELj1ELj1ELj4ELj16ENS_18Kernel_traits_baseILj2048ES2_S2_fS2_fjLj128EEEEELb0ELb1ELb0EEEvNS_9BwdParamsE,"ax",@progbits
	.align	128
        .global         _ZN10layer_norm31ln_parallel_residual_bwd_kernelINS_13Kernel_traitsI6__halfS2_fS2_fjLj2048ELj1ELj1ELj4ELj16ENS_18Kernel_traits_baseILj2048ES2_S2_fS2_fjLj128EEEEELb0ELb1ELb0EEEvNS_9BwdParamsE
        .type           _ZN10layer_norm31ln_parallel_residual_bwd_kernelINS_13Kernel_traitsI6__halfS2_fS2_fjLj2048ELj1ELj1ELj4ELj16ENS_18Kernel_traits_baseILj2048ES2_S2_fS2_fjLj128EEEEELb0ELb1ELb0EEEvNS_9BwdParamsE,@function
        .size           _ZN10layer_norm31ln_parallel_residual_bwd_kernelINS_13Kernel_traitsI6__halfS2_fS2_fjLj2048ELj1ELj1ELj4ELj16ENS_18Kernel_traits_baseILj2048ES2_S2_fS2_fjLj128EEEEELb0ELb1ELb0EEEvNS_9BwdParamsE,(.L_x_2830 - _ZN10layer_norm31ln_parallel_residual_bwd_kernelINS_13Kernel_traitsI6__halfS2_fS2_fjLj2048ELj1ELj1ELj4ELj16ENS_18Kernel_traits_baseILj2048ES2_S2_fS2_fjLj128EEEEELb0ELb1ELb0EEEvNS_9BwdParamsE)
        .other          _ZN10layer_norm31ln_parallel_residual_bwd_kernelINS_13Kernel_traitsI6__halfS2_fS2_fjLj2048ELj1ELj1ELj4ELj16ENS_18Kernel_traits_baseILj2048ES2_S2_fS2_fjLj128EEEEELb0ELb1ELb0EEEvNS_9BwdParamsE,@"STO_CUDA_ENTRY STV_DEFAULT"
_ZN10layer_norm31ln_parallel_residual_bwd_kernelINS_13Kernel_traitsI6__halfS2_fS2_fjLj2048ELj1ELj1ELj4ELj16ENS_18Kernel_traits_baseILj2048ES2_S2_fS2_fjLj128EEEEELb0ELb1ELb0EEEvNS_9BwdParamsE:
.text._ZN10layer_norm31ln_parallel_residual_bwd_kernelINS_13Kernel_traitsI6__halfS2_fS2_fjLj2048ELj1ELj1ELj4ELj16ENS_18Kernel_traits_baseILj2048ES2_S2_fS2_fjLj128EEEEELb0ELb1ELb0EEEvNS_9BwdParamsE:
        /* <DEDUP_REMOVED lines=67> */
.L_x_1515:
        /* <DEDUP_REMOVED lines=22> */
[----:B0-----:R-:W-:-:S06]  /*0590*/  IMAD.WIDE.U32 R80, R2, 0x10, R80 ;  /* 0x0000001002507825 */ /* 0x001fcc00078e0050 */
[----:B------:R-:W3:Y:S01]  /*05a0*/  LDG.E.128 R80, desc[UR20][R80.64] ;  /* 0x0000001450507981 */ /* 0x000ee2000c1e1d00 */
[----:B--2---:R-:W-:-:S05]  /*05b0*/  IMAD.WIDE.U32 R106, R2, 0x20, R106 ;  /* 0x00000020026a7825 */ /* 0x004fca00078e006a */
[----:B------:R-:W2:Y:S04]  /*05c0*/  LDG.E.128 R4, desc[UR20][R106.64] ;  /* 0x000000146a047981 */ /* 0x000ea8000c1e1d00 */
[----:B------:R0:W2:Y:S01]  /*05d0*/  LDG.E.128 R84, desc[UR20][R106.64+0x10] ;  /* 0x000010146a547981 */ /* 0x0000a2000c1e1d00 */
[----:B----4-:R-:W-:-:S04]  /*05e0*/  ISETP.NE.U32.AND P0, PT, RZ, UR24, PT ;  /* 0x00000018ff007c0c */ /* 0x010fc8000bf05070 */
[----:B------:R-:W-:Y:S01]  /*05f0*/  ISETP.NE.AND.EX P0, PT, RZ, UR25, PT, P0 ;  /* 0x00000019ff007c0c */ /* 0x000fe2000bf05300 */
[----:B-----5:R-:W-:-:S12]  /*0600*/  HADD2.F32 R109, -RZ, R52.H0_H0 ;  /* 0x20000034ff6d7230 */ /* 0x020fd80000004100 */
[----:B------:R-:W4:Y:S01]  /*0610*/  @P0 LDC.64 R8, c[0x0][0x438] ;  /* 0x00010e00ff080b82 */ /* 0x000f220000000a00 */
[----:B0-----:R-:W-:Y:S02]  /*0620*/  HADD2.F32 R107, -RZ, R52.H1_H1 ;  /* 0x30000034ff6b7230 */ /* 0x001fe40000004100 */
[----:B------:R-:W-:Y:S02]  /*0630*/  HADD2.F32 R103, -RZ, R53.H0_H0 ;  /* 0x20000035ff677230 */ /* 0x000fe40000004100 */
[----:B----4-:R-:W-:-:S05]  /*0640*/  @P0 IMAD.WIDE.U32 R8, R2, 0x20, R8 ;  /* 0x0000002002080825 */ /* 0x010fca00078e0008 */
[----:B------:R-:W5:Y:S04]  /*0650*/  @P0 LDG.E.128 R16, desc[UR20][R8.64] ;  /* 0x0000001408100981 */ /* 0x000f68000c1e1d00 */
[----:B------:R0:W5:Y:S01]  /*0660*/  @P0 LDG.E.128 R12, desc[UR20][R8.64+0x10] ;  /* 0x00001014080c0981 */ /* 0x000162000c1e1d00 */
[----:B------:R-:W-:Y:S01]  /*0670*/  IADD3 R115, PT, PT, R2, 0x80, RZ ;  /* 0x0000008002737810 */ /* 0x000fe20007ffe0ff */
[--C-:B---3--:R-:W-:Y:S02]  /*0680*/  HADD2.F32 R3, -RZ, R80.reuse.H0_H0 ;  /* 0x20000050ff037230 */ /* 0x108fe40000004100 */
[C---:B--2---:R-:W-:Y:S01]  /*0690*/  FADD.FTZ R105, -R110.reuse, R6 ;  /* 0x000000066e697221 */ /* 0x044fe20000010100 */
[C---:B------:R-:W-:Y:S01]  /*06a0*/  FADD.FTZ R4, -R110.reuse, R4 ;  /* 0x000000046e047221 */ /* 0x040fe20000010100 */
[----:B------:R-:W-:Y:S01]  /*06b0*/  FADD.FTZ R10, -R110, R7 ;  /* 0x000000076e0a7221 */ /* 0x000fe20000010100 */
[----:B------:R-:W-:-:S02]  /*06c0*/  HADD2.F32 R6, -RZ, R80.H1_H1 ;  /* 0x30000050ff067230 */ /* 0x000fc40000004100 */
[----:B------:R-:W-:Y:S01]  /*06d0*/  FMUL.FTZ R109, R109, R3 ;  /* 0x000000036d6d7220 */ /* 0x000fe20000410000 */
[--C-:B------:R-:W-:Y:S02]  /*06e0*/  HADD2.F32 R7, -RZ, R81.reuse.H0_H0 ;  /* 0x20000051ff077230 */ /* 0x100fe40000004100 */
[----:B------:R-:W-:Y:S01]  /*06f0*/  FMUL.FTZ R105, R105, UR18 ;  /* 0x0000001269697c20 */ /* 0x000fe20008410000 */
[----:B------:R-:W-:Y:S01]  /*0700*/  FADD.FTZ R5, -R110, R5 ;  /* 0x000000056e057221 */ /* 0x000fe20000010100 */
[----:B------:R-:W-:Y:S01]  /*0710*/  FMUL.FTZ R111, R4, UR18 ;  /* 0x00000012046f7c20 */ /* 0x000fe20008410000 */
[----:B------:R-:W-:Y:S01]  /*0720*/  FMUL.FTZ R106, R10, UR18 ;  /* 0x000000120a6a7c20 */ /* 0x000fe20008410000 */
[----:B------:R-:W-:Y:S01]  /*0730*/  FADD.FTZ R84, -R110, R84 ;  /* 0x000000546e547221 */ /* 0x000fe20000010100 */
[----:B------:R-:W-:Y:S01]  /*0740*/  FMUL.FTZ R107, R107, R6 ;  /* 0x000000066b6b7220 */ /* 0x000fe20000410000 */
[-C--:B------:R-:W-:Y:S01]  /*0750*/  FMUL.FTZ R103, R103, R7.reuse ;  /* 0x0000000767677220 */ /* 0x080fe20000410000 */
[----:B------:R-:W-:Y:S01]  /*0760*/  FADD.FTZ R34, R34, R7 ;  /* 0x0000000722227221 */ /* 0x000fe20000010000 */
[----:B------:R-:W-:Y:S01]  /*0770*/  FFMA.FTZ R50, R105, R7, R50 ;  /* 0x0000000769327223 */ /* 0x000fe20000010032 */
[----:B------:R-:W-:Y:S01]  /*0780*/  FADD.FTZ R10, RZ, R109 ;  /* 0x0000006dff0a7221 */ /* 0x000fe20000010000 */
[----:B------:R-:W-:-:S02]  /*0790*/  HADD2.F32 R92, -RZ, R81.H1_H1 ;  /* 0x30000051ff5c7230 */ /* 0x000fc40000004100 */
[----:B------:R-:W-:Y:S01]  /*07a0*/  FMUL.FTZ R108, R5, UR18 ;  /* 0x00000012056c7c20 */ /* 0x000fe20008410000 */
[C---:B------:R-:W-:Y:S01]  /*07b0*/  FFMA.FTZ R7, R111.reuse, R109, RZ ;  /* 0x0000006d6f077223 */ /* 0x040fe200000100ff */
[--C-:B------:R-:W-:Y:S02]  /*07c0*/  HADD2.F32 R113, -RZ, R82.reuse.H0_H0 ;  /* 0x20000052ff717230 */ /* 0x100fe40000004100 */
[----:B------:R-:W-:Y:S01]  /*07d0*/  FADD.FTZ R32, R32, R3 ;  /* 0x0000000320207221 */ /* 0x000fe20000010000 */
[--C-:B------:R-:W-:Y:S02]  /*07e0*/  HADD2.F32 R81, -RZ, R83.reuse.H0_H0 ;  /* 0x20000053ff517230 */ /* 0x100fe40000004100 */
[----:B------:R-:W-:Y:S01]  /*07f0*/  FFMA.FTZ R48, R111, R3, R48 ;  /* 0x000000036f307223 */ /* 0x000fe20000010030 */
[----:B------:R-:W-:Y:S02]  /*0800*/  HADD2.F32 R80, -RZ, R83.H1_H1 ;  /* 0x30000053ff507230 */ /* 0x000fe40000004100 */
[----:B------:R-:W-:Y:S01]  /*0810*/  FMUL.FTZ R5, R84, UR18 ;  /* 0x0000001254057c20 */ /* 0x000fe20008410000 */
[----:B------:R-:W-:-:S02]  /*0820*/  HADD2.F32 R82, -RZ, R82.H1_H1 ;  /* 0x30000052ff527230 */ /* 0x000fc40000004100 */
[----:B------:R-:W-:Y:S01]  /*0830*/  FADD.FTZ R10, R10, R107 ;  /* 0x0000006b0a0a7221 */ /* 0x000fe20000010000 */
[----:B------:R-:W-:Y:S02]  /*0840*/  HADD2.F32 R3, -RZ, R53.H1_H1 ;  /* 0x30000035ff037230 */ /* 0x000fe40000004100 */
[--C-:B------:R-:W-:Y:S02]  /*0850*/  HADD2.F32 R83, -RZ, R54.reuse.H1_H1 ;  /* 0x30000036ff537230 */ /* 0x100fe40000004100 */
[C---:B------:R-:W-:Y:S01]  /*0860*/  FFMA.FTZ R84, R108.reuse, R107, R7 ;  /* 0x0000006b6c547223 */ /* 0x040fe20000010007 */
[----:B------:R-:W-:Y:S01]  /*0870*/  FADD.FTZ R33, R33, R6 ;  /* 0x0000000621217221 */ /* 0x000fe20000010000 */
[----:B------:R-:W-:Y:S01]  /*0880*/  FFMA.FTZ R49, R108, R6, R49 ;  /* 0x000000066c317223 */ /* 0x000fe20000010031 */
[----:B------:R-:W-:Y:S02]  /*0890*/  HADD2.F32 R4, -RZ, R54.H0_H0 ;  /* 0x20000036ff047230 */ /* 0x000fe40000004100 */
[----:B------:R-:W-:Y:S01]  /*08a0*/  FMUL.FTZ R3, R3, R92 ;  /* 0x0000005c03037220 */ /* 0x000fe20000410000 */
[----:B------:R-:W-:Y:S01]  /*08b0*/  FMUL.FTZ R6, R83, R82 ;  /* 0x0000005253067220 */ /* 0x000fe20000410000 */
[----:B------:R-:W-:Y:S01]  /*08c0*/  FADD.FTZ R10, R10, R103 ;  /* 0x000000670a0a7221 */ /* 0x000fe20000010000 */
[----:B------:R-:W-:Y:S01]  /*08d0*/  FFMA.FTZ R83, R105, R103, R84 ;  /* 0x0000006769537223 */ /* 0x000fe20000010054 */
[----:B0-----:R-:W-:Y:S01]  /*08e0*/  FADD.FTZ R8, -R110, R85 ;  /* 0x000000556e087221 */ /* 0x001fe20000010100 */
[----:B------:R-:W-:Y:S01]  /*08f0*/  FMUL.FTZ R4, R4, R113 ;  /* 0x0000007104047220 */ /* 0x000fe20000410000 */
[----:B------:R-:W-:Y:S01]  /*0900*/  FADD.FTZ R85, R10, R3 ;  /* 0x000000030a557221 */ /* 0x000fe20000010000 */
[----:B------:R-:W-:Y:S01]  /*0910*/  FFMA.FTZ R10, R106, R3, R83 ;  /* 0x000000036a0a7223 */ /* 0x000fe20000010053 */
[----:B------:R-:W-:Y:S01]  /*0920*/  FADD.FTZ R9, -R110, R86 ;  /* 0x000000566e097221 */ /* 0x000fe20000010100 */
[----:B------:R-:W-:-:S02]  /*0930*/  HADD2.F32 R86, -RZ, R55.H0_H0 ;  /* 0x20000037ff567230 */ /* 0x000fc40000004100 */
[----:B------:R-:W-:Y:S01]  /*0940*/  FMUL.FTZ R8, R8, UR18 ;  /* 0x0000001208087c20 */ /* 0x000fe20008410000 */
[----:B------:R-:W-:Y:S01]  /*0950*/  FADD.FTZ R85, R85, R4 ;  /* 0x0000000455557221 */ /* 0x000fe20000010000 */
[C---:B------:R-:W-:Y:S01]  /*0960*/  FFMA.FTZ R83, R5.reuse, R4, R10 ;  /* 0x0000000405537223 */ /* 0x040fe2000001000a */
[----:B------:R-:W-:Y:S01]  /*0970*/  FADD.FTZ R28, R28, R113 ;  /* 0x000000711c1c7221 */ /* 0x000fe20000010000 */
[----:B------:R-:W-:Y:S01]  /*0980*/  FFMA.FTZ R44, R5, R113, R44 ;  /* 0x00000071052c7223 */ /* 0x000fe2000001002c */
[----:B------:R-:W-:Y:S02]  /*0990*/  HADD2.F32 R113, -RZ, R55.H1_H1 ;  /* 0x30000037ff717230 */ /* 0x000fe40000004100 */
[----:B------:R-:W-:Y:S01]  /*09a0*/  FADD.FTZ R29, R29, R82 ;  /* 0x000000521d1d7221 */ /* 0x000fe20000010000 */
[----:B------:R-:W-:Y:S01]  /*09b0*/  FFMA.FTZ R45, R8, R82, R45 ;  /* 0x00000052082d7223 */ /* 0x000fe2000001002d */
[----:B------:R-:W-:Y:S01]  /*09c0*/  FMUL.FTZ R9, R9, UR18 ;  /* 0x0000001209097c20 */ /* 0x000fe20008410000 */
[----:B------:R-:W-:Y:S01]  /*09d0*/  FADD.FTZ R87, -R110, R87 ;  /* 0x000000576e577221 */ /* 0x000fe20000010100 */
        /* <DEDUP_REMOVED lines=8> */
[----:B------:R-:W-:Y:S01]  /*0a60*/  FMUL.FTZ R92, R87, UR18 ;  /* 0x00000012575c7c20 */ /* 0x000fe20008410000 */
[----:B------:R-:W-:Y:S01]  /*0a70*/  FADD.FTZ R113, R82, R7 ;  /* 0x0000000752717221 */ /* 0x000fe20000010000 */
[----:B------:R-:W-:Y:S01]  /*0a80*/  FFMA.FTZ R81, R9, R7, R84 ;  /* 0x0000000709517223 */ /* 0x000fe20000010054 */
[----:B------:R-:W-:Y:S01]  /*0a90*/  FADD.FTZ R31, R31, R80 ;  /* 0x000000501f1f7221 */ /* 0x000fe20000010000 */
[C---:B------:R-:W-:Y:S01]  /*0aa0*/  FFMA.FTZ R47, R92.reuse, R80, R47 ;  /* 0x000000505c2f7223 */ /* 0x040fe2000001002f */
[----:B------:R-:W-:Y:S01]  /*0ab0*/  FADD.FTZ R113, R113, R10 ;  /* 0x0000000a71717221 */ /* 0x000fe20000010000 */
[----:B------:R-:W-:-:S07]  /*0ac0*/  FFMA.FTZ R112, R92, R10, R81 ;  /* 0x0000000a5c707223 */ /* 0x000fce0000010051 */
.L_x_1490:
[----:B-1--4-:R-:W-:Y:S05]  /*0ad0*/  BSYNC.RECONVERGENT B0 ;  /* 0x0000000000007941 */ /* 0x012fea0003800200 */
.L_x_1489:
        /* <DEDUP_REMOVED lines=11> */
[----:B------:R-:W0:Y:S02]  /*0b90*/  @P0 LDC.64 R94, c[0x0][0x438] ;  /* 0x00010e00ff5e0b82 */ /* 0x000e240000000a00 */
[----:B0-----:R-:W-:-:S05]  /*0ba0*/  @P0 IMAD.WIDE.U32 R94, R115, 0x20, R94 ;  /* 0x00000020735e0825 */ /* 0x001fca00078e005e */
[----:B------:R-:W5:Y:S04]  /*0bb0*/  @P0 LDG.E.128 R60, desc[UR20][R94.64] ;  /* 0x000000145e3c0981 */ /* 0x000f68000c1e1d00 */
[----:B------:R0:W5:Y:S02]  /*0bc0*/  @P0 LDG.E.128 R64, desc[UR20][R94.64+0x10] ;  /* 0x000010145e400981 */ /* 0x000164000c1e1d00 */
[--C-:B-----5:R-:W-:Y:S02]  /*0bd0*/  HADD2.F32 R102, -RZ, R59.reuse.H0_H0 ;  /* 0x2000003bff667230 */ /* 0x120fe40000004100 */
[----:B------:R-:W-:Y:S02]  /*0be0*/  HADD2.F32 R101, -RZ, R59.H1_H1 ;  /* 0x3000003bff657230 */ /* 0x000fe40000004100 */
[----:B--2---:R-:W-:Y:S01]  /*0bf0*/  FADD.FTZ R96, -R110, R83 ;  /* 0x000000536e607221 */ /* 0x004fe20000010100 */
[----:B------:R-:W-:-:S02]  /*0c00*/  HADD2.F32 R83, -RZ, R56.H0_H0 ;  /* 0x20000038ff537230 */ /* 0x000fc40000004100 */
[C---:B------:R-:W-:Y:S01]  /*0c10*/  FADD.FTZ R11, -R110.reuse, R80 ;  /* 0x000000506e0b7221 */ /* 0x040fe20000010100 */
[C---:B------:R-:W-:Y:S01]  /*0c20*/  FADD.FTZ R93, -R110.reuse, R81 ;  /* 0x000000516e5d7221 */ /* 0x040fe20000010100 */
[C---:B---3--:R-:W-:Y:S01]  /*0c30*/  FADD.FTZ R97, -R110.reuse, R84 ;  /* 0x000000546e617221 */ /* 0x048fe20000010100 */
[----:B------:R-:W-:Y:S01]  /*0c40*/  FADD.FTZ R98, -R110, R82 ;  /* 0x000000526e627221 */ /* 0x000fe20000010100 */
[----:B------:R-:W-:Y:S01]  /*0c50*/  FMUL.FTZ R11, R11, UR18 ;  /* 0x000000120b0b7c20 */ /* 0x000fe20008410000 */
[----:B------:R-:W-:Y:S01]  /*0c60*/  FMUL.FTZ R96, R96, UR18 ;  /* 0x0000001260607c20 */ /* 0x000fe20008410000 */
[C---:B------:R-:W-:Y:S01]  /*0c70*/  FADD.FTZ R85, -R110.reuse, R85 ;  /* 0x000000556e557221 */ /* 0x040fe20000010100 */
[--C-:B----4-:R-:W-:Y:S02]  /*0c80*/  HADD2.F32 R84, -RZ, R88.reuse.H0_H0 ;  /* 0x20000058ff547230 */ /* 0x110fe40000004100 */
[----:B------:R-:W-:Y:S01]  /*0c90*/  FADD.FTZ R86, -R110, R86 ;  /* 0x000000566e567221 */ /* 0x000fe20000010100 */
[----:B0-----:R-:W-:-:S02]  /*0ca0*/  HADD2.F32 R94, -RZ, R88.H1_H1 ;  /* 0x30000058ff5e7230 */ /* 0x001fc40000004100 */
[----:B------:R-:W-:Y:S01]  /*0cb0*/  FADD.FTZ R87, -R110, R87 ;  /* 0x000000576e577221 */ /* 0x000fe20000010100 */
[--C-:B------:R-:W-:Y:S02]  /*0cc0*/  HADD2.F32 R95, -RZ, R89.reuse.H0_H0 ;  /* 0x20000059ff5f7230 */ /* 0x100fe40000004100 */
[-C--:B------:R-:W-:Y:S01]  /*0cd0*/  FMUL.FTZ R88, R83, R84.reuse ;  /* 0x0000005453587220 */ /* 0x080fe20000410000 */
[----:B------:R-:W-:Y:S02]  /*0ce0*/  HADD2.F32 R100, -RZ, R89.H1_H1 ;  /* 0x30000059ff647230 */ /* 0x000fe40000004100 */
[----:B------:R-:W-:Y:S01]  /*0cf0*/  FADD.FTZ R24, R24, R84 ;  /* 0x0000005418187221 */ /* 0x000fe20000010000 */
[--C-:B------:R-:W-:Y:S02]  /*0d00*/  HADD2.F32 R99, -RZ, R90.reuse.H0_H0 ;  /* 0x2000005aff637230 */ /* 0x100fe40000004100 */
[----:B------:R-:W-:Y:S01]  /*0d10*/  FFMA.FTZ R40, R11, R84, R40 ;  /* 0x000000540b287223 */ /* 0x000fe20000010028 */
[----:B------:R-:W-:-:S02]  /*0d20*/  HADD2.F32 R82, -RZ, R90.H1_H1 ;  /* 0x3000005aff527230 */ /* 0x000fc40000004100 */
[----:B------:R-:W-:Y:S01]  /*0d30*/  FMUL.FTZ R90, R93, UR18 ;  /* 0x000000125d5a7c20 */ /* 0x000fe20008410000 */
[----:B------:R-:W-:Y:S02]  /*0d40*/  HADD2.F32 R89, -RZ, R56.H1_H1 ;  /* 0x30000038ff597230 */ /* 0x000fe40000004100 */
[----:B------:R-:W-:Y:S01]  /*0d50*/  FADD.FTZ R25, R25, R94 ;  /* 0x0000005e19197221 */ /* 0x000fe20000010000 */
[--C-:B------:R-:W-:Y:S02]  /*0d60*/  HADD2.F32 R81, -RZ, R91.reuse.H0_H0 ;  /* 0x2000005bff517230 */ /* 0x100fe40000004100 */
[----:B------:R-:W-:Y:S01]  /*0d70*/  FFMA.FTZ R41, R90, R94, R41 ;  /* 0x0000005e5a297223 */ /* 0x000fe20000010029 */
[----:B------:R-:W-:Y:S02]  /*0d80*/  HADD2.F32 R80, -RZ, R91.H1_H1 ;  /* 0x3000005bff507230 */ /* 0x000fe40000004100 */
[----:B------:R-:W-:Y:S01]  /*0d90*/  FMUL.FTZ R91, R98, UR18 ;  /* 0x00000012625b7c20 */ /* 0x000fe20008410000 */
[----:B------:R-:W-:-:S02]  /*0da0*/  HADD2.F32 R83, -RZ, R57.H0_H0 ;  /* 0x20000039ff537230 */ /* 0x000fc40000004100 */
[----:B------:R-:W-:Y:S01]  /*0db0*/  FMUL.FTZ R89, R89, R94 ;  /* 0x0000005e59597220 */ /* 0x000fe20000410000 */
[----:B------:R-:W-:Y:S02]  /*0dc0*/  HADD2.F32 R93, -RZ, R57.H1_H1 ;  /* 0x30000039ff5d7230 */ /* 0x000fe40000004100 */
[----:B------:R-:W-:Y:S01]  /*0dd0*/  FADD.FTZ R26, R26, R95 ;  /* 0x0000005f1a1a7221 */ /* 0x000fe20000010000 */
[-C--:B------:R-:W-:Y:S01]  /*0de0*/  FFMA.FTZ R42, R91, R95.reuse, R42 ;  /* 0x0000005f5b2a7223 */ /* 0x080fe2000001002a */
[----:B------:R-:W-:Y:S01]  /*0df0*/  FMUL.FTZ R94, R83, R95 ;  /* 0x0000005f535e7220 */ /* 0x000fe20000410000 */
[----:B------:R-:W-:Y:S01]  /*0e00*/  FADD.FTZ R84, R113, R88 ;  /* 0x0000005871547221 */ /* 0x000fe20000010000 */
[----:B------:R-:W-:Y:S01]  /*0e10*/  FMUL.FTZ R95, R97, UR18 ;  /* 0x00000012615f7c20 */ /* 0x000fe20008410000 */
[----:B------:R-:W-:Y:S01]  /*0e20*/  FFMA.FTZ R83, R11, R88, R112 ;  /* 0x000000580b537223 */ /* 0x000fe20000010070 */
[-C--:B------:R-:W-:Y:S01]  /*0e30*/  FMUL.FTZ R93, R93, R100.reuse ;  /* 0x000000645d5d7220 */ /* 0x080fe20000410000 */
[----:B------:R-:W-:Y:S01]  /*0e40*/  FADD.FTZ R27, R27, R100 ;  /* 0x000000641b1b7221 */ /* 0x000fe20000010000 */
[----:B------:R-:W-:Y:S01]  /*0e50*/  FFMA.FTZ R43, R96, R100, R43 ;  /* 0x00000064602b7223 */ /* 0x000fe2000001002b */
[----:B------:R-:W-:-:S02]  /*0e60*/  HADD2.F32 R97, -RZ, R58.H1_H1 ;  /* 0x3000003aff617230 */ /* 0x000fc40000004100 */
[----:B------:R-:W-:Y:S01]  /*0e70*/  FMUL.FTZ R100, R85, UR18 ;  /* 0x0000001255647c20 */ /* 0x000fe20008410000 */
[----:B------:R-:W-:Y:S01]  /*0e80*/  FADD.FTZ R85, R84, R89 ;  /* 0x0000005954557221 */ /* 0x000fe20000010000 */
[----:B------:R-:W-:Y:S01]  /*0e90*/  FFMA.FTZ R84, R90, R89, R83 ;  /* 0x000000595a547223 */ /* 0x000fe20000010053 */
[----:B------:R-:W-:Y:S01]  /*0ea0*/  FADD.FTZ R21, R21, R82 ;  /* 0x0000005215157221 */ /* 0x000fe20000010000 */
[-C--:B------:R-:W-:Y:S01]  /*0eb0*/  FMUL.FTZ R97, R97, R82.reuse ;  /* 0x0000005261617220 */ /* 0x080fe20000410000 */
[----:B------:R-:W-:Y:S01]  /*0ec0*/  FFMA.FTZ R37, R100, R82, R37 ;  /* 0x0000005264257223 */ /* 0x000fe20000010025 */
[----:B------:R-:W-:Y:S02]  /*0ed0*/  HADD2.F32 R98, -RZ, R58.H0_H0 ;  /* 0x2000003aff627230 */ /* 0x000fe40000004100 */
[----:B------:R-:W-:Y:S01]  /*0ee0*/  FADD.FTZ R82, R85, R94 ;  /* 0x0000005e55527221 */ /* 0x000fe20000010000 */
[----:B------:R-:W-:Y:S01]  /*0ef0*/  FFMA.FTZ R83, R91, R94, R84 ;  /* 0x0000005e5b537223 */ /* 0x000fe20000010054 */
[----:B------:R-:W-:Y:S01]  /*0f00*/  FADD.FTZ R20, R20, R99 ;  /* 0x0000006314147221 */ /* 0x000fe20000010000 */
[-C--:B------:R-:W-:Y:S01]  /*0f10*/  FFMA.FTZ R36, R95, R99.reuse, R36 ;  /* 0x000000635f247223 */ /* 0x080fe20000010024 */
[----:B------:R-:W-:Y:S01]  /*0f20*/  FADD.FTZ R85, R82, R93 ;  /* 0x0000005d52557221 */ /* 0x000fe20000010000 */
[----:B------:R-:W-:Y:S01]  /*0f30*/  FMUL.FTZ R98, R98, R99 ;  /* 0x0000006362627220 */ /* 0x000fe20000410000 */
[----:B------:R-:W-:Y:S01]  /*0f40*/  FFMA.FTZ R82, R96, R93, R83 ;  /* 0x0000005d60527223 */ /* 0x000fe20000010053 */
[----:B------:R-:W-:Y:S01]  /*0f50*/  FMUL.FTZ R99, R86, UR18 ;  /* 0x0000001256637c20 */ /* 0x000fe20008410000 */
[-C--:B------:R-:W-:Y:S01]  /*0f60*/  FMUL.FTZ R102, R102, R81.reuse ;  /* 0x0000005166667220 */ /* 0x080fe20000410000 */
[----:B------:R-:W-:Y:S01]  /*0f70*/  FADD.FTZ R84, R85, R98 ;  /* 0x0000006255547221 */ /* 0x000fe20000010000 */
[----:B------:R-:W-:Y:S01]  /*0f80*/  FFMA.FTZ R83, R95, R98, R82 ;  /* 0x000000625f537223 */ /* 0x000fe20000010052 */
        /* <DEDUP_REMOVED lines=11> */
[----:B------:R-:W-:-:S07]  /*1040*/  FFMA.FTZ R112, R104, R101, R82 ;  /* 0x0000006568707223 */ /* 0x000fce0000010052 */
.L_x_1492:
[----:B------:R-:W-:Y:S05]  /*1050*/  BSYNC.RECONVERGENT B0 ;  /* 0x0000000000007941 */ /* 0x000fea0003800200 */
.L_x_1491:
        /* <DEDUP_REMOVED lines=32> */
.L_x_1494:
[----:B------:R-:W-:Y:S05]  /*1260*/  BSYNC.RECONVERGENT B0 ;  /* 0x0000000000007941 */ /* 0x000fea0003800200 */
.L_x_1493:
        /* <DEDUP_REMOVED lines=70> */
.L_x_1499:
        /* <DEDUP_REMOVED lines=33> */
.L_x_1498:
        /* <DEDUP_REMOVED lines=34> */
.L_x_1501:
        /* <DEDUP_REMOVED lines=33> */
.L_x_1497:
        /* <DEDUP_REMOVED lines=23> */
[----:B------:R-:W-:Y:S01]  /*1e80*/  FADD.FTZ R85, R4, -R85 ;  /* 0x8000005504557221 */ /* 0x000fe20000010000 */
[----:B------:R-:W-:Y:S01]  /*1e90*/  FADD.FTZ R87, R7, -R116 ;  /* 0x8000007407577221 */ /* 0x000fe20000010000 */
[----:B-----5:R-:W-:Y:S01]  /*1ea0*/  FFMA.FTZ R80, R81, UR18, R16 ;  /* 0x0000001251507c23 */ /* 0x020fe20008010010 */
        /* <DEDUP_REMOVED lines=13> */
.L_x_1503:
        /* <DEDUP_REMOVED lines=33> */
.L_x_1502:
        /* <DEDUP_REMOVED lines=34> */
.L_x_1504:
        /* <DEDUP_REMOVED lines=32> */
.L_x_1500:
        /* <DEDUP_REMOVED lines=15> */
.L_x_1496:
[----:B------:R-:W-:Y:S05]  /*26a0*/  BSYNC.RECONVERGENT B0 ;  /* 0x0000000000007941 */ /* 0x000fea0003800200 */
.L_x_1495:
        /* <DEDUP_REMOVED lines=46> */
.L_x_1509:
        /* <DEDUP_REMOVED lines=29> */
.L_x_1508:
        /* <DEDUP_REMOVED lines=37> */
.L_x_1511:
        /* <DEDUP_REMOVED lines=29> */
.L_x_1507:
        /* <DEDUP_REMOVED lines=41> */
.L_x_1513:
        /* <DEDUP_REMOVED lines=29> */
.L_x_1512:
        /* <DEDUP_REMOVED lines=37> */
.L_x_1514:
        /* <DEDUP_REMOVED lines=28> */
.L_x_1510:
        /* <DEDUP_REMOVED lines=10> */
.L_x_1506:
[----:B------:R-:W-:Y:S05]  /*3890*/  BSYNC.RECONVERGENT B0 ;  /* 0x0000000000007941 */ /* 0x000fea0003800200 */
.L_x_1505:
[----:B------:R-:W-:Y:S01]  /*38a0*/  UPLOP3.LUT UP1, UPT, UPT, UPT, UP1, 0x40, 0x4 ;  /* 0x000000000004789c */ /* 0x000fe20003f2e810 */
[----:B------:R-:W-:Y:S10]  /*38b0*/  BRA.U !UP2, `(.L_x_1515) ;  /* 0xffffffc90adc7547 */ /* 0x000ff4000b83ffff */
.L_x_1488:
        /* <DEDUP_REMOVED lines=23> */
.L_x_1516:
        /* <DEDUP_REMOVED lines=13> */
.L_x_2830:


//--------------------- .text._ZN10layer_norm31ln_parallel_residual_bwd_kernelINS_13Kernel_traitsI6__halfS2_fS2_fjLj2048ELj1ELj1ELj4ELj16ENS_18Kernel_traits_baseILj2048ES2_S2_fS2_fjLj128EEEEELb0ELb1ELb1EEEvNS_9BwdParamsE --------------------------
	.section	.text._ZN10layer_norm31ln_parallel_residual_bwd_kernelINS_13Kernel_traitsI6__halfS2_fS2_fjLj2048ELj1ELj1ELj4ELj16ENS_18Kernel_traits_baseILj2048ES2_S2_fS2_fjLj128EEEEELb0ELb1ELb1EEEvNS_9BwdParamsE,"ax",@progbits
	.align	128
        .global         _ZN10layer_norm31ln_parallel_residual_bwd_kernelINS_13Kernel_traitsI6__halfS2_fS2_fjLj2048ELj1ELj1ELj4ELj16ENS_18Kernel_traits_baseILj2048ES2_S2_fS2_fjLj128EEEEELb0ELb1ELb1EEEvNS_9BwdParamsE
        .type           _ZN10layer_norm31ln_parallel_residual_bwd_kernelINS_13Kernel_traitsI6__halfS2_fS2_fjLj2048ELj1ELj1ELj4ELj16ENS_18Kernel_traits_baseILj2048ES2_S2_fS2_fjLj128EEEEELb0ELb1ELb1EEEvNS_9BwdParamsE,@function
        .size           _ZN10layer_norm31ln_parallel_residual_bwd_kernelINS_13Kernel_traitsI6__halfS2_fS2_fjLj2048ELj1ELj1ELj4ELj16ENS_18Kernel_traits_baseILj2048ES2_S2_fS2_fjLj128EEEEELb0ELb1ELb1EEEvNS_9BwdParamsE,(.L_x_2831 - _ZN10layer_norm31ln_parallel_residual_bwd_kernelINS_13Kernel_traitsI6__halfS2_fS2_fjLj2048ELj1ELj1ELj4ELj16ENS_18Kernel_traits_baseILj2048ES2_S2_fS2_fjLj128EEEEELb0ELb1ELb1EEEvNS_9BwdParamsE)
        .other          _ZN10layer_norm31ln_parallel_residual_bwd_kernelINS_13Kernel_traitsI6__halfS2_fS2_fjLj2048ELj1ELj1ELj4ELj16ENS_18Kernel_traits_baseILj2048ES2_S2_fS2_fjLj128EEEEELb0ELb1ELb1EEEvNS_9BwdParamsE,@"STO_CUDA_ENTRY STV_DEFAULT"
_ZN10layer_norm31ln_parallel_residual_bwd_kernelINS_13Kernel_traitsI6__halfS2_fS2_fjLj2048ELj1ELj1ELj4ELj16ENS_18Kernel_traits_baseILj2048ES2_S2_fS2_fjLj128EEEEELb0ELb1ELb1EEEvNS_9BwdParamsE:
.text._ZN10layer_norm31ln_parallel_residual_bwd_kernelINS_13Kernel_traitsI6__halfS2_fS2_fjLj2048ELj1ELj1ELj4ELj16ENS_18Kernel_traits_baseILj2048ES2_S2_fS2_fjLj128EEEEELb0ELb1ELb1EEEvNS_9BwdParamsE:
        /* <DEDUP_REMOVED lines=35> */
[----:B------:R-:W3:Y:S01]  /*0230*/  LDCU UR13, c[0x0][0x388] ;  /* 0x00007100ff0d77ac */ /* 0x000ee20008000800 */
[----:B------:R-:W4:Y:S01]  /*0240*/  LDCU UR14, c[0x0][0x400] ;  /* 0x00008000ff0e77ac */ /* 0x000f220008000800 */
[----:B------:R-:W0:Y:S02]  /*0250*/  LDCU.64 UR6, c[0x0][0x470] ;  /* 0x00008e00ff0677ac */ /* 0x000e240008000a00 */
[----:B0-----:R-:W-:Y:S01]  /*0260*/  IMAD.WIDE.U32 R2, R0, 0x10, R2 ;  /* 0x0000001000027825 */ /* 0x001fe200078e0002 */
[----:B------:R-:W0:Y:S04]  /*0270*/  LDCU.64 UR8, c[0x0][0x478] ;  /* 0x00008f00ff0877ac */ /* 0x000e280008000a00 */
[----:B--2---:R-:W2:Y:S04]  /*0280*/  LDG.E.128 R8, desc[UR10][R2.64] ;  /* 0x0000000a02087981 */ /* 0x004ea8000c1e1d00 */
[----:B------:R5:W3:Y:S01]  /*0290*/  LDG.E.128 R4, desc[UR10][R2.64+0x800] ;  /* 0x0008000a02047981 */ /* 0x000ae2000c1e1d00 */
[----:B-1----:R-:W-:Y:S01]  /*02a0*/  UISETP.NE.U32.AND UP0, UPT, UR4, URZ, UPT ;  /* 0x000000ff0400728c */ /* 0x002fe2000bf05070 */
[----:B------:R-:W-:Y:S01]  /*02b0*/  CS2R R74, SRZ ;  /* 0x00000000004a7805 */ /* 0x000fe2000001ff00 */
[----:B------:R-:W1:Y:S01]  /*02c0*/  LDCU.U8 UR4, c[0x0][0x410] ;  /* 0x00008200ff0477ac */ /* 0x000e620008000000 */
[----:B------:R-:W-:-:S02]  /*02d0*/  CS2R R76, SRZ ;  /* 0x00000000004c7805 */ /* 0x000fc4000001ff00 */
[----:B------:R-:W-:Y:S01]  /*02e0*/  MOV R89, RZ ;  /* 0x000000ff00597202 */ /* 0x000fe20000000f00 */
[----:B------:R-:W-:Y:S01]  /*02f0*/  UISETP.NE.AND.EX UP0, UPT, UR5, URZ, UPT, UP0 ;  /* 0x000000ff0500728c */ /* 0x000fe2000bf05300 */
[----:B------:R-:W-:Y:S02]  /*0300*/  MOV R88, UR12 ;  /* 0x0000000c00587c02 */ /* 0x000fe40008000f00 */
[----:B-----5:R-:W-:-:S03]  /*0310*/  CS2R R2, SRZ ;  /* 0x0000000000027805 */ /* 0x020fc6000001ff00 */
[----:B------:R-:W-:Y:S01]  /*0320*/  PLOP3.LUT P0, PT, PT, PT, UP0, 0x80, 0x8 ;  /* 0x000000000008781c */ /* 0x000fe20003f0f008 */
[----:B-1----:R-:W-:-:S06]  /*0330*/  UISETP.NE.AND UP2, UPT, UR4, URZ, UPT ;  /* 0x000000ff0400728c */ /* 0x002fcc000bf45270 */
[----:B------:R-:W-:Y:S01]  /*0340*/  PLOP3.LUT P3, PT, PT, PT, UP2, 0x80, 0x8 ;  /* 0x000000000008781c */ /* 0x000fe20003f6f028 */
[--C-:B--2---:R-:W-:Y:S02]  /*0350*/  HADD2.F32 R107, -RZ, R8.reuse.H0_H0 ;  /* 0x20000008ff6b7230 */ /* 0x104fe40000004100 */
[----:B------:R-:W-:Y:S02]  /*0360*/  HADD2.F32 R106, -RZ, R8.H1_H1 ;  /* 0x30000008ff6a7230 */ /* 0x000fe40000004100 */
[--C-:B------:R-:W-:Y:S02]  /*0370*/  HADD2.F32 R105, -RZ, R9.reuse.H0_H0 ;  /* 0x20000009ff697230 */ /* 0x100fe40000004100 */
[----:B------:R-:W-:Y:S01]  /*0380*/  HADD2.F32 R104, -RZ, R9.H1_H1 ;  /* 0x30000009ff687230 */ /* 0x000fe20000004100 */
[----:B------:R-:W-:Y:S01]  /*0390*/  CS2R R8, SRZ ;  /* 0x0000000000087805 */ /* 0x000fe2000001ff00 */
[--C-:B------:R-:W-:Y:S02]  /*03a0*/  HADD2.F32 R103, -RZ, R10.reuse.H0_H0 ;  /* 0x2000000aff677230 */ /* 0x100fe40000004100 */
[----:B------:R-:W-:-:S02]  /*03b0*/  HADD2.F32 R102, -RZ, R10.H1_H1 ;  /* 0x3000000aff667230 */ /* 0x000fc40000004100 */
[--C-:B------:R-:W-:Y:S02]  /*03c0*/  HADD2.F32 R101, -RZ, R11.reuse.H0_H0 ;  /* 0x2000000bff657230 */ /* 0x100fe40000004100 */
[----:B------:R-:W-:Y:S01]  /*03d0*/  HADD2.F32 R100, -RZ, R11.H1_H1 ;  /* 0x3000000bff647230 */ /* 0x000fe20000004100 */
[----:B------:R-:W-:Y:S01]  /*03e0*/  CS2R R10, SRZ ;  /* 0x00000000000a7805 */ /* 0x000fe2000001ff00 */
[--C-:B---3--:R-:W-:Y:S02]  /*03f0*/  HADD2.F32 R99, -RZ, R4.reuse.H0_H0 ;  /* 0x20000004ff637230 */ /* 0x108fe40000004100 */
        /* <DEDUP_REMOVED lines=8> */
[----:B0---4-:R-:W-:-:S07]  /*0480*/  CS2R R6, SRZ ;  /* 0x0000000000067805 */ /* 0x011fce000001ff00 */
.L_x_1536:
        /* <DEDUP_REMOVED lines=11> */
[--C-:B-1----:R-:W-:Y:S01]  /*0540*/  IMAD.WIDE.U32 R52, R109, 0x20, R60.reuse ;  /* 0x000000206d347825 */ /* 0x102fe200078e003c */
[----:B------:R-:W0:Y:S03]  /*0550*/  @P0 LDC.64 R110, c[0x0][0x438] ;  /* 0x00010e00ff6e0b82 */ /* 0x000e260000000a00 */
[----:B------:R-:W-:Y:S01]  /*0560*/  IMAD.WIDE.U32 R60, R85, 0x20, R60 ;  /* 0x00000020553c7825 */ /* 0x000fe200078e003c */
[----:B------:R-:W4:Y:S03]  /*0570*/  LDG.E.128 R48, desc[UR10][R52.64] ;  /* 0x0000000a34307981 */ /* 0x000f26000c1e1d00 */
[--C-:B--2---:R-:W-:Y:S01]  /*0580*/  IMAD.WIDE.U32 R64, R109, 0x10, R68.reuse ;  /* 0x000000106d407825 */ /* 0x104fe200078e0044 */
[----:B------:R-:W2:Y:S01]  /*0590*/  LDG.E.128 R56, desc[UR10][R60.64] ;  /* 0x0000000a3c387981 */ /* 0x000ea2000c1e1d00 */
[----:B------:R-:W1:Y:S02]  /*05a0*/  LDC.64 R90, c[0x0][0x380] ;  /* 0x0000e000ff5a7b82 */ /* 0x000e640000000a00 */
[----:B------:R-:W-:-:S02]  /*05b0*/  IMAD.WIDE.U32 R68, R85, 0x10, R68 ;  /* 0x0000001055447825 */ /* 0x000fc400078e0044 */
[----:B------:R-:W2:Y:S02]  /*05c0*/  LDG.E.128 R64, desc[UR10][R64.64] ;  /* 0x0000000a40407981 */ /* 0x000ea4000c1e1d00 */
[----:B---3--:R-:W-:Y:S02]  /*05d0*/  IMAD.WIDE R86, R88, 0x4, R86 ;  /* 0x0000000458567825 */ /* 0x008fe400078e0256 */
[----:B------:R-:W3:Y:S04]  /*05e0*/  LDG.E.128 R52, desc[UR10][R52.64+0x10] ;  /* 0x0000100a34347981 */ /* 0x000ee8000c1e1d00 */
[----:B------:R0:W3:Y:S04]  /*05f0*/  LDG.E R108, desc[UR10][R86.64] ;  /* 0x0000000a566c7981 */ /* 0x0000e8000c1e1900 */
[----:B------:R-:W3:Y:S04]  /*0600*/  LDG.E.128 R60, desc[UR10][R60.64+0x10] ;  /* 0x0000100a3c3c7981 */ /* 0x000ee8000c1e1d00 */
[----:B------:R-:W3:Y:S01]  /*0610*/  LDG.E.128 R68, desc[UR10][R68.64] ;  /* 0x0000000a44447981 */ /* 0x000ee2000c1e1d00 */
[----:B0-----:R-:W0:Y:S01]  /*0620*/  LDC.64 R86, c[0x0][0x438] ;  /* 0x00010e00ff567b82 */ /* 0x001e220000000a00 */
[----:B------:R-:W-:-:S05]  /*0630*/  @P0 IMAD.WIDE.U32 R110, R109, 0x20, R110 ;  /* 0x000000206d6e0825 */ /* 0x000fca00078e006e */
[----:B-----5:R-:W5:Y:S04]  /*0640*/  @P0 LDG.E.128 R20, desc[UR10][R110.64] ;  /* 0x0000000a6e140981 */ /* 0x020f68000c1e1d00 */
[----:B------:R4:W5:Y:S01]  /*0650*/  @P0 LDG.E.128 R24, desc[UR10][R110.64+0x10] ;  /* 0x0000100a6e180981 */ /* 0x000962000c1e1d00 */
[----:B0-----:R-:W-:-:S04]  /*0660*/  ISETP.NE.U32.AND P1, PT, R86, RZ, PT ;  /* 0x000000ff5600720c */ /* 0x001fc80003f25070 */
[----:B------:R-:W-:-:S13]  /*0670*/  ISETP.NE.AND.EX P0, PT, R87, RZ, PT, P1 ;  /* 0x000000ff5700720c */ /* 0x000fda0003f05310 */
[----:B------:R-:W0:Y:S01]  /*0680*/  @P0 LDC.64 R114, c[0x0][0x438] ;  /* 0x00010e00ff720b82 */ /* 0x000e220000000a00 */
[----:B-1----:R-:W-:-:S04]  /*0690*/  IADD3 R88, PT, PT, R88, R90, RZ ;  /* 0x0000005a58587210 */ /* 0x002fc80007ffe0ff */
[----:B------:R-:W-:Y:S02]  /*06a0*/  ISETP.GE.AND P4, PT, R88, R91, PT ;  /* 0x0000005b5800720c */ /* 0x000fe40003f86270 */
[----:B----4-:R-:W-:-:S05]  /*06b0*/  FSEL R112, R112, RZ, !P3 ;  /* 0x000000ff70707208 */ /* 0x010fca0005800000 */
[C---:B------:R-:W-:Y:S01]  /*06c0*/  FADD.FTZ R121, -R112.reuse, R48 ;  /* 0x0000003070797221 */ /* 0x040fe20000010100 */
[C---:B------:R-:W-:Y:S01]  /*06d0*/  FADD.FTZ R91, -R112.reuse, R50 ;  /* 0x00000032705b7221 */ /* 0x040fe20000010100 */
[C---:B------:R-:W-:Y:S01]  /*06e0*/  FADD.FTZ R110, -R112.reuse, R51 ;  /* 0x00000033706e7221 */ /* 0x040fe20000010100 */
[----:B--2---:R-:W-:Y:S02]  /*06f0*/  HADD2.F32 R120, -RZ, R64.H0_H0 ;  /* 0x20000040ff787230 */ /* 0x004fe40000004100 */
[C---:B---3--:R-:W-:Y:S01]  /*0700*/  FADD.FTZ R111, -R112.reuse, R52 ;  /* 0x00000034706f7221 */ /* 0x048fe20000010100 */
[C---:B------:R-:W-:Y:S01]  /*0710*/  FADD.FTZ R113, -R112.reuse, R53 ;  /* 0x0000003570717221 */ /* 0x040fe20000010100 */
[C---:B------:R-:W-:Y:S01]  /*0720*/  FADD.FTZ R52, -R112.reuse, R56 ;  /* 0x0000003870347221 */ /* 0x040fe20000010100 */
[----:B------:R-:W-:Y:S01]  /*0730*/  FADD.FTZ R53, -R112, R57 ;  /* 0x0000003970357221 */ /* 0x000fe20000010100 */
[----:B0-----:R-:W-:-:S04]  /*0740*/  @P0 IMAD.WIDE.U32 R56, R85, 0x20, R114 ;  /* 0x0000002055380825 */ /* 0x001fc800078e0072 */
[----:B------:R-:W-:Y:S01]  /*0750*/  FMUL.FTZ R121, R108, R121 ;  /* 0x000000796c797220 */ /* 0x000fe20000410000 */
[C---:B------:R-:W-:Y:S01]  /*0760*/  FADD.FTZ R116, -R112.reuse, R54 ;  /* 0x0000003670747221 */ /* 0x040fe20000010100 */
[C---:B------:R-:W-:Y:S01]  /*0770*/  FADD.FTZ R117, -R112.reuse, R55 ;  /* 0x0000003770757221 */ /* 0x040fe20000010100 */
[C---:B------:R-:W-:Y:S01]  /*0780*/  FADD.FTZ R54, -R112.reuse, R58 ;  /* 0x0000003a70367221 */ /* 0x040fe20000010100 */
[C---:B------:R-:W-:Y:S01]  /*0790*/  FADD.FTZ R55, -R112.reuse, R59 ;  /* 0x0000003b70377221 */ /* 0x040fe20000010100 */
[----:B------:R-:W-:Y:S01]  /*07a0*/  FADD.FTZ R51, -R112, R60 ;  /* 0x0000003c70337221 */ /* 0x000fe20000010100 */
[----:B------:R-:W-:Y:S02]  /*07b0*/  HADD2.F32 R60, -RZ, R65.H0_H0 ;  /* 0x20000041ff3c7230 */ /* 0x000fe40000004100 */
[----:B------:R-:W-:Y:S01]  /*07c0*/  FADD.FTZ R84, R120, R84 ;  /* 0x0000005478547221 */ /* 0x000fe20000010000 */
[--C-:B------:R-:W-:Y:S02]  /*07d0*/  HADD2.F32 R58, -RZ, R69.reuse.H0_H0 ;  /* 0x20000045ff3a7230 */ /* 0x100fe40000004100 */
[----:B------:R-:W-:Y:S01]  /*07e0*/  FFMA.FTZ R89, R121, R120, R89 ;  /* 0x0000007879597223 */ /* 0x000fe20000010059 */
[----:B------:R-:W-:-:S02]  /*07f0*/  HADD2.F32 R59, -RZ, R69.H1_H1 ;  /* 0x30000045ff3b7230 */ /* 0x000fc40000004100 */
[----:B------:R-:W-:Y:S01]  /*0800*/  FMUL.FTZ R69, R108, R91 ;  /* 0x0000005b6c457220 */ /* 0x000fe20000410000 */
[----:B------:R-:W-:Y:S01]  /*0810*/  HADD2.F32 R64, -RZ, R64.H1_H1 ;  /* 0x30000040ff407230 */ /* 0x000fe20000004100 */
[----:B------:R-:W5:Y:S01]  /*0820*/  @P0 LDG.E.128 R28, desc[UR10][R56.64] ;  /* 0x0000000a381c0981 */ /* 0x000f62000c1e1d00 */
[----:B------:R-:W-:-:S03]  /*0830*/  FMUL.FTZ R120, R107, R120 ;  /* 0x000000786b787220 */ /* 0x000fc60000410000 */
[----:B------:R0:W5:Y:S01]  /*0840*/  @P0 LDG.E.128 R32, desc[UR10][R56.64+0x10] ;  /* 0x0000100a38200981 */ /* 0x000162000c1e1d00 */
[----:B------:R-:W-:Y:S01]  /*0850*/  FADD.FTZ R80, R60, R80 ;  /* 0x000000503c507221 */ /* 0x000fe20000010000 */
[----:B------:R-:W-:Y:S01]  /*0860*/  FFMA.FTZ R81, R69, R60, R81 ;  /* 0x0000003c45517223 */ /* 0x000fe20000010051 */
[----:B------:R-:W-:Y:S01]  /*0870*/  FMUL.FTZ R91, R106, R64 ;  /* 0x000000406a5b7220 */ /* 0x000fe20000410000 */
[----:B------:R-:W-:Y:S01]  /*0880*/  FADD.FTZ R50, -R112, R61 ;  /* 0x0000003d70327221 */ /* 0x000fe20000010100 */
[--C-:B0-----:R-:W-:Y:S02]  /*0890*/  HADD2.F32 R56, -RZ, R68.reuse.H0_H0 ;  /* 0x20000044ff387230 */ /* 0x101fe40000004100 */
[----:B------:R-:W-:Y:S02]  /*08a0*/  HADD2.F32 R57, -RZ, R68.H1_H1 ;  /* 0x30000044ff397230 */ /* 0x000fe40000004100 */
[----:B------:R-:W-:Y:S01]  /*08b0*/  FMUL.FTZ R68, R108, R110 ;  /* 0x0000006e6c447220 */ /* 0x000fe20000410000 */
[----:B------:R-:W-:Y:S01]  /*08c0*/  FMUL.FTZ R110, R105, R60 ;  /* 0x0000003c696e7220 */ /* 0x000fe20000410000 */
[----:B------:R-:W-:Y:S01]  /*08d0*/  FADD.FTZ R60, RZ, R120 ;  /* 0x00000078ff3c7221 */ /* 0x000fe20000010000 */
[----:B------:R-:W-:-:S02]  /*08e0*/  HADD2.F32 R65, -RZ, R65.H1_H1 ;  /* 0x30000041ff417230 */ /* 0x000fc40000004100 */
[C---:B------:R-:W-:Y:S01]  /*08f0*/  FADD.FTZ R90, -R112.reuse, R49 ;  /* 0x00000031705a7221 */ /* 0x040fe20000010100 */
[----:B------:R-:W-:Y:S01]  /*0900*/  FADD.FTZ R61, R91, R60 ;  /* 0x0000003c5b3d7221 */ /* 0x000fe20000010000 */
[--C-:B------:R-:W-:Y:S02]  /*0910*/  HADD2.F32 R114, -RZ, R66.reuse.H0_H0 ;  /* 0x20000042ff727230 */ /* 0x100fe40000004100 */
[C---:B------:R-:W-:Y:S01]  /*0920*/  FADD.FTZ R49, -R112.reuse, R62 ;  /* 0x0000003e70317221 */ /* 0x040fe20000010100 */
[----:B------:R-:W-:Y:S01]  /*0930*/  FADD.FTZ R48, -R112, R63 ;  /* 0x0000003f70307221 */ /* 0x000fe20000010100 */
[----:B------:R-:W-:Y:S01]  /*0940*/  FMUL.FTZ R111, R108, R111 ;  /* 0x0000006f6c6f7220 */ /* 0x000fe20000410000 */
[----:B------:R-:W-:Y:S01]  /*0950*/  FMUL.FTZ R112, R104, R65 ;  /* 0x0000004168707220 */ /* 0x000fe20000410000 */
[----:B------:R-:W-:Y:S01]  /*0960*/  FADD.FTZ R61, R110, R61 ;  /* 0x0000003d6e3d7221 */ /* 0x000fe20000010000 */
[----:B------:R-:W-:Y:S02]  /*0970*/  HADD2.F32 R66, -RZ, R66.H1_H1 ;  /* 0x30000042ff427230 */ /* 0x000fe40000004100 */
[----:B------:R-:W-:Y:S01]  /*0980*/  FADD.FTZ R13, R114, R13 ;  /* 0x0000000d720d7221 */ /* 0x000fe20000010000 */
[-C--:B------:R-:W-:Y:S01]  /*0990*/  FFMA.FTZ R77, R111, R114.reuse, R77 ;  /* 0x000000726f4d7223 */ /* 0x080fe2000001004d */
[----:B------:R-:W-:Y:S01]  /*09a0*/  FMUL.FTZ R114, R103, R114 ;  /* 0x0000007267727220 */ /* 0x000fe20000410000 */
[----:B------:R-:W-:Y:S01]  /*09b0*/  FADD.FTZ R61, R112, R61 ;  /* 0x0000003d703d7221 */ /* 0x000fe20000010000 */
[----:B------:R-:W-:-:S02]  /*09c0*/  HADD2.F32 R118, -RZ, R67.H0_H0 ;  /* 0x20000043ff767230 */ /* 0x000fc40000004100 */
[----:B------:R-:W-:Y:S01]  /*09d0*/  FMUL.FTZ R116, R108, R116 ;  /* 0x000000746c747220 */ /* 0x000fe20000410000 */
[----:B------:R-:W-:Y:S01]  /*09e0*/  FMUL.FTZ R115, R102, R66 ;  /* 0x0000004266737220 */ /* 0x000fe20000410000 */
[----:B------:R-:W-:Y:S01]  /*09f0*/  FADD.FTZ R60, R114, R61 ;  /* 0x0000003d723c7221 */ /* 0x000fe20000010000 */
[----:B------:R-:W-:Y:S01]  /*0a00*/  FADD.FTZ R11, R118, R11 ;  /* 0x0000000b760b7221 */ /* 0x000fe20000010000 */
[-C--:B------:R-:W-:Y:S01]  /*0a10*/  FFMA.FTZ R75, R116, R118.reuse, R75 ;  /* 0x00000076744b7223 */ /* 0x080fe2000001004b */
[----:B------:R-:W-:Y:S01]  /*0a20*/  FMUL.FTZ R118, R101, R118 ;  /* 0x0000007665767220 */ /* 0x000fe20000410000 */
[----:B------:R-:W-:Y:S01]  /*0a30*/  FADD.FTZ R61, R115, R60 ;  /* 0x0000003c733d7221 */ /* 0x000fe20000010000 */
[----:B------:R-:W-:Y:S02]  /*0a40*/  HADD2.F32 R67, -RZ, R67.H1_H1 ;  /* 0x30000043ff437230 */ /* 0x000fe40000004100 */
[C---:B------:R-:W-:Y:S01]  /*0a50*/  FMUL.FTZ R90, R108.reuse, R90 ;  /* 0x0000005a6c5a7220 */ /* 0x040fe20000410000 */
[----:B------:R-:W-:Y:S01]  /*0a60*/  FMUL.FTZ R52, R108, R52 ;  /* 0x000000346c347220 */ /* 0x000fe20000410000 */
[----:B------:R-:W-:Y:S01]  /*0a70*/  FADD.FTZ R62, R118, R61 ;  /* 0x0000003d763e7221 */ /* 0x000fe20000010000 */
[----:B------:R-:W-:Y:S01]  /*0a80*/  FFMA.FTZ R61, R121, R120, RZ ;  /* 0x00000078793d7223 */ /* 0x000fe200000100ff */
[----:B------:R-:W-:Y:S01]  /*0a90*/  FMUL.FTZ R119, R100, R67 ;  /* 0x0000004364777220 */ /* 0x000fe20000410000 */
[----:B------:R-:W-:Y:S01]  /*0aa0*/  FMUL.FTZ R53, R108, R53 ;  /* 0x000000356c357220 */ /* 0x000fe20000410000 */
[----:B------:R-:W-:Y:S01]  /*0ab0*/  FADD.FTZ R9, R56, R9 ;  /* 0x0000000938097221 */ /* 0x000fe20000010000 */
[-C--:B------:R-:W-:Y:S01]  /*0ac0*/  FFMA.FTZ R73, R52, R56.reuse, R73 ;  /* 0x0000003834497223 */ /* 0x080fe20000010049 */
[----:B------:R-:W-:Y:S01]  /*0ad0*/  FFMA.FTZ R60, R90, R91, R61 ;  /* 0x0000005b5a3c7223 */ /* 0x000fe2000001003d */
[----:B------:R-:W-:Y:S01]  /*0ae0*/  FMUL.FTZ R56, R99, R56 ;  /* 0x0000003863387220 */ /* 0x000fe20000410000 */
[----:B------:R-:W-:Y:S01]  /*0af0*/  FADD.FTZ R63, R119, R62 ;  /* 0x0000003e773f7221 */ /* 0x000fe20000010000 */
[----:B------:R-:W-:Y:S01]  /*0b00*/  FMUL.FTZ R54, R108, R54 ;  /* 0x000000366c367220 */ /* 0x000fe20000410000 */
[----:B------:R-:W-:Y:S01]  /*0b10*/  FADD.FTZ R8, R57, R8 ;  /* 0x0000000839087221 */ /* 0x000fe20000010000 */
[-C--:B------:R-:W-:Y:S01]  /*0b20*/  FFMA.FTZ R72, R53, R57.reuse, R72 ;  /* 0x0000003935487223 */ /* 0x080fe20000010048 */
[----:B------:R-:W-:Y:S01]  /*0b30*/  FFMA.FTZ R61, R69, R110, R60 ;  /* 0x0000006e453d7223 */ /* 0x000fe2000001003c */
[----:B------:R-:W-:Y:S01]  /*0b40*/  FMUL.FTZ R57, R98, R57 ;  /* 0x0000003962397220 */ /* 0x000fe20000410000 */
[----:B------:R-:W-:Y:S01]  /*0b50*/  FADD.FTZ R62, R56, R63 ;  /* 0x0000003f383e7221 */ /* 0x000fe20000010000 */
[C---:B------:R-:W-:Y:S01]  /*0b60*/  FMUL.FTZ R113, R108.reuse, R113 ;  /* 0x000000716c717220 */ /* 0x040fe20000410000 */
[----:B------:R-:W-:Y:S01]  /*0b70*/  FMUL.FTZ R55, R108, R55 ;  /* 0x000000376c377220 */ /* 0x000fe20000410000 */
[----:B------:R-:W-:Y:S01]  /*0b80*/  FADD.FTZ R7, R58, R7 ;  /* 0x000000073a077221 */ /* 0x000fe20000010000 */
[----:B------:R-:W-:Y:S01]  /*0b90*/  FFMA.FTZ R19, R54, R58, R19 ;  /* 0x0000003a36137223 */ /* 0x000fe20000010013 */
[----:B------:R-:W-:Y:S01]  /*0ba0*/  FFMA.FTZ R60, R68, R112, R61 ;  /* 0x00000070443c7223 */ /* 0x000fe2000001003d */
[----:B------:R-:W-:Y:S01]  /*0bb0*/  FMUL.FTZ R58, R97, R58 ;  /* 0x0000003a613a7220 */ /* 0x000fe20000410000 */
[----:B------:R-:W-:Y:S01]  /*0bc0*/  FADD.FTZ R61, R62, R57 ;  /* 0x000000393e3d7221 */ /* 0x000fe20000010000 */
[----:B------:R-:W-:Y:S01]  /*0bd0*/  FADD.FTZ R12, R66, R12 ;  /* 0x0000000c420c7221 */ /* 0x000fe20000010000 */
[----:B------:R-:W-:Y:S01]  /*0be0*/  FFMA.FTZ R76, R113, R66, R76 ;  /* 0x00000042714c7223 */ /* 0x000fe2000001004c */
[----:B------:R-:W-:Y:S01]  /*0bf0*/  FADD.FTZ R6, R59, R6 ;  /* 0x000000063b067221 */ /* 0x000fe20000010000 */
[----:B------:R-:W-:Y:S01]  /*0c00*/  FFMA.FTZ R18, R55, R59, R18 ;  /* 0x0000003b37127223 */ /* 0x000fe20000010012 */
[----:B------:R-:W-:Y:S01]  /*0c10*/  FFMA.FTZ R60, R111, R114, R60 ;  /* 0x000000726f3c7223 */ /* 0x000fe2000001003c */
[----:B------:R-:W-:-:S02]  /*0c20*/  HADD2.F32 R66, -RZ, R70.H0_H0 ;  /* 0x20000046ff427230 */ /* 0x000fc40000004100 */
[----:B------:R-:W-:Y:S01]  /*0c30*/  FMUL.FTZ R59, R96, R59 ;  /* 0x0000003b603b7220 */ /* 0x000fe20000410000 */
[----:B------:R-:W-:Y:S01]  /*0c40*/  FADD.FTZ R62, R61, R58 ;  /* 0x0000003a3d3e7221 */ /* 0x000fe20000010000 */
[----:B------:R-:W-:Y:S02]  /*0c50*/  HADD2.F32 R122, -RZ, R70.H1_H1 ;  /* 0x30000046ff7a7230 */ /* 0x000fe40000004100 */
[----:B------:R-:W-:Y:S01]  /*0c60*/  FFMA.FTZ R61, R113, R115, R60 ;  /* 0x00000073713d7223 */ /* 0x000fe2000001003c */
[----:B------:R-:W-:Y:S01]  /*0c70*/  FMUL.FTZ R60, R95, R66 ;  /* 0x000000425f3c7220 */ /* 0x000fe20000410000 */
[----:B------:R-:W-:Y:S01]  /*0c80*/  FADD.FTZ R63, R62, R59 ;  /* 0x0000003b3e3f7221 */ /* 0x000fe20000010000 */
[----:B------:R-:W-:Y:S01]  /*0c90*/  FADD.FTZ R82, R64, R82 ;  /* 0x0000005240527221 */ /* 0x000fe20000010000 */
[----:B------:R-:W-:Y:S01]  /*0ca0*/  FFMA.FTZ R83, R90, R64, R83 ;  /* 0x000000405a537223 */ /* 0x000fe20000010053 */
[----:B------:R-:W-:Y:S01]  /*0cb0*/  FMUL.FTZ R117, R108, R117 ;  /* 0x000000756c757220 */ /* 0x000fe20000410000 */
[----:B------:R-:W-:Y:S01]  /*0cc0*/  FFMA.FTZ R62, R116, R118, R61 ;  /* 0x00000076743e7223 */ /* 0x000fe2000001003d */
[----:B------:R-:W-:-:S02]  /*0cd0*/  HADD2.F32 R70, -RZ, R71.H0_H0 ;  /* 0x20000047ff467230 */ /* 0x000fc40000004100 */
[----:B------:R-:W-:Y:S01]  /*0ce0*/  FADD.FTZ R64, R63, R60 ;  /* 0x0000003c3f407221 */ /* 0x000fe20000010000 */
[----:B------:R-:W-:Y:S01]  /*0cf0*/  FMUL.FTZ R61, R94, R122 ;  /* 0x0000007a5e3d7220 */ /* 0x000fe20000410000 */
[----:B------:R-:W-:Y:S01]  /*0d00*/  FADD.FTZ R78, R65, R78 ;  /* 0x0000004e414e7221 */ /* 0x000fe20000010000 */
[----:B------:R-:W-:Y:S01]  /*0d10*/  FFMA.FTZ R79, R68, R65, R79 ;  /* 0x00000041444f7223 */ /* 0x000fe2000001004f */
[----:B------:R-:W-:Y:S01]  /*0d20*/  FFMA.FTZ R65, R117, R119, R62 ;  /* 0x0000007775417223 */ /* 0x000fe2000001003e */
[----:B------:R-:W-:Y:S02]  /*0d30*/  HADD2.F32 R71, -RZ, R71.H1_H1 ;  /* 0x30000047ff477230 */ /* 0x000fe40000004100 */
[----:B------:R-:W-:Y:S01]  /*0d40*/  FADD.FTZ R63, R64, R61 ;  /* 0x0000003d403f7221 */ /* 0x000fe20000010000 */
[----:B------:R-:W-:Y:S01]  /*0d50*/  FMUL.FTZ R62, R93, R70 ;  /* 0x000000465d3e7220 */ /* 0x000fe20000410000 */
        /* <DEDUP_REMOVED lines=51> */
.L_x_1519:
[----:B------:R-:W-:Y:S05]  /*1090*/  BSYNC.RECONVERGENT B0 ;  /* 0x0000000000007941 */ /* 0x000fea0003800200 */
.L_x_1518:
[----:B------:R-:W1:Y:S08]  /*10a0*/  S2UR UR5, SR_CgaCtaId ;  /* 0x00000000000579c3 */ /* 0x000e700000008800 */
[----:B------:R-:W-:Y:S01]  /*10b0*/  BAR.SYNC.DEFER_BLOCKING 0x0 ;  /* 0x0000000000007b1d */ /* 0x000fe20000010000 */
[----:B------:R-:W-:Y:S01]  /*10c0*/  ISETP.NE.U32.AND P1, PT, R86, RZ, PT ;  /* 0x000000ff5600720c */ /* 0x000fe20003f25070 */
[----:B------:R-:W-:Y:S01]  /*10d0*/  FADD.FTZ R4, R122, R4 ;  /* 0x000000047a047221 */ /* 0x000fe20000010000 */
[----:B------:R-:W-:Y:S01]  /*10e0*/  FFMA.FTZ R16, R65, R122, R16 ;  /* 0x0000007a41107223 */ /* 0x000fe20000010010 */
[----:B------:R-:W-:Y:S01]  /*10f0*/  FADD.FTZ R3, R70, R3 ;  /* 0x0000000346037221 */ /* 0x000fe20000010000 */
[----:B------:R-:W-:Y:S01]  /*1100*/  ISETP.NE.AND.EX P1, PT, R87, RZ, PT, P1 ;  /* 0x000000ff5700720c */ /* 0x000fe20003f25310 */
[----:B------:R-:W-:Y:S01]  /*1110*/  UMOV UR4, 0x400 ;  /* 0x0000040000047882 */ /* 0x000fe20000000000 */
[----:B------:R-:W-:Y:S01]  /*1120*/  FFMA.FTZ R15, R66, R70, R15 ;  /* 0x00000046420f7223 */ /* 0x000fe2000001000f */
[----:B------:R-:W-:Y:S01]  /*1130*/  FADD.FTZ R2, R71, R2 ;  /* 0x0000000247027221 */ /* 0x000fe20000010000 */
[----:B------:R-:W-:Y:S01]  /*1140*/  FFMA.FTZ R14, R67, R71, R14 ;  /* 0x00000047430e7223 */ /* 0x000fe2000001000e */
        /* <DEDUP_REMOVED lines=58> */
.L_x_1522:
        /* <DEDUP_REMOVED lines=33> */
.L_x_1521:
        /* <DEDUP_REMOVED lines=32> */
.L_x_1524:
        /* <DEDUP_REMOVED lines=33> */
.L_x_1520:
        /* <DEDUP_REMOVED lines=35> */
[----:B------:R-:W-:Y:S01]  /*1d40*/  F2FP.F16.F32.PACK_AB R48, R69, R68 ;  /* 0x000000444530723e */ /* 0x000fe200000000ff */
[----:B------:R-:W-:Y:S06]  /*1d50*/  BRA `(.L_x_1523) ;  /* 0x0000000400847947 */ /* 0x000fec0003800000 */
.L_x_1526:
        /* <DEDUP_REMOVED lines=33> */
.L_x_1525:
        /* <DEDUP_REMOVED lines=32> */
.L_x_1527:
        /* <DEDUP_REMOVED lines=32> */
.L_x_1523:
        /* <DEDUP_REMOVED lines=50> */
.L_x_1530:
        /* <DEDUP_REMOVED lines=29> */
.L_x_1529:
        /* <DEDUP_REMOVED lines=34> */
.L_x_1532:
        /* <DEDUP_REMOVED lines=29> */
.L_x_1528:
        /* <DEDUP_REMOVED lines=35> */
.L_x_1534:
        /* <DEDUP_REMOVED lines=29> */
.L_x_1533:
        /* <DEDUP_REMOVED lines=34> */
.L_x_1535:
        /* <DEDUP_REMOVED lines=28> */
.L_x_1531:
        /* <DEDUP_REMOVED lines=43> */
.L_x_1517:
        /* <DEDUP_REMOVED lines=16> */
.L_x_1537:
        /* <DEDUP_REMOVED lines=10> */
.L_x_2831:


//--------------------- .text._ZN10layer_norm31ln_parallel_residual_bwd_kernelINS_13Kernel_traitsI6__halfS2_fS2_fjLj2048ELj1ELj1ELj4ELj16ENS_18Kernel_traits_baseILj2048ES2_S2_fS2_fjLj128EEEEELb1ELb0ELb0EEEvNS_9BwdParamsE --------------------------
	.section	.text._ZN10layer_norm31ln_parallel_residual_bwd_kernelINS_13Kernel_traitsI6__halfS2_fS2_fjLj2048ELj1ELj1ELj4ELj16ENS_18Kernel_traits_baseILj2048ES2_S2_fS2_fjLj128EEEEELb1ELb0ELb0EEEvNS_9BwdParamsE,"ax",@progbits
	.align	128
        .global         _ZN10layer_norm31ln_parallel_residual_bwd_kernelINS_13Kernel_traitsI6__halfS2_fS2_fjLj2048ELj1ELj1ELj4ELj16ENS_18Kernel_traits_baseILj2048ES2_S2_fS2_fjLj128EEEEELb1ELb0ELb0EEEvNS_9BwdParamsE
        .type           _ZN10layer_norm31ln_parallel_residual_bwd_kernelINS_13Kernel_traitsI6__halfS2_fS2_fjLj2048ELj1ELj1ELj4ELj16ENS_18Kernel_traits_baseILj2048ES2_S2_fS2_fjLj128EEEEELb1ELb0ELb0EEEvNS_9BwdParamsE,@function
        .size           _ZN10layer_norm31ln_parallel_residual_bwd_kernelINS_13Kernel_traitsI6__halfS2_fS2_fjLj2048ELj1ELj1ELj4ELj16ENS_18Kernel_traits_baseILj2048ES2_S2_fS2_fjLj128EEEEELb1ELb0ELb0EEEvNS_9BwdParamsE,(.L_x_2832 - _ZN10layer_norm31ln_parallel_residual_bwd_kernelINS_13Kernel_traitsI6__halfS2_fS2_fjLj2048ELj1ELj1ELj4ELj16ENS_18Kernel_traits_baseILj2048ES2_S2_fS2_fjLj128EEEEELb1ELb0ELb0EEEvNS_9BwdParamsE)
        .other          _ZN10layer_norm31ln_parallel_residual_bwd_kernelINS_13Kernel_traitsI6__halfS2_fS2_fjLj2048ELj1ELj1ELj4ELj16ENS_18Kernel_traits_baseILj2048ES2_S2_fS2_fjLj128EEEEELb1ELb0ELb0EEEvNS_9BwdParamsE,@"STO_CUDA_ENTRY STV_DEFAULT"
_ZN10layer_norm31ln_parallel_residual_bwd_kernelINS_13Kernel_traitsI6__halfS2_fS2_fjLj2048ELj1ELj1ELj4ELj16ENS_18Kernel_traits_baseILj2048ES2_S2_fS2_fjLj128EEEEELb1ELb0ELb0EEEvNS_9BwdParamsE:
.text._ZN10layer_norm31ln_parallel_residual_bwd_kernelINS_13Kernel_traitsI6__halfS2_fS2_fjLj2048ELj1ELj1ELj4ELj16ENS_18Kernel_traits_baseILj2048ES2_S2_fS2_fjLj128EEEEELb1ELb0ELb0EEEvNS_9BwdParamsE:
        /* <DEDUP_REMOVED lines=99> */
[----:B------:R-:W2:Y:S01]  /*0630*/  LDCU.U8 UR24, c[0x0][0x410] ;  /* 0x00008200ff1877ac */ /* 0x000ea20008000000 */
[----:B------:R-:W3:Y:S01]  /*0640*/  LDCU UR22, c[0x0][0x400] ;  /* 0x00008000ff1677ac */ /* 0x000ee20008000800 */
[----:B------:R-:W4:Y:S01]  /*0650*/  LDCU.64 UR8, c[0x0][0x478] ;  /* 0x00008f00ff0877ac */ /* 0x000f220008000a00 */
[----:B------:R-:W0:Y:S01]  /*0660*/  LDCU.64 UR26, c[0x0][0x438] ;  /* 0x00008700ff1a77ac */ /* 0x000e220008000a00 */
[----:B------:R-:W0:Y:S01]  /*0670*/  LDCU.64 UR20, c[0x0][0x470] ;  /* 0x00008e00ff1477ac */ /* 0x000e220008000a00 */
[----:B------:R-:W0:Y:S01]  /*0680*/  LDCU.128 UR12, c[0x0][0x3c0] ;  /* 0x00007800ff0c77ac */ /* 0x000e220008000c00 */
[----:B------:R-:W0:Y:S02]  /*0690*/  LDCU.64 UR18, c[0x0][0x380] ;  /* 0x00007000ff1277ac */ /* 0x000e240008000a00 */
.L_x_1565:
[----:B0-----:R-:W-:Y:S02]  /*06a0*/  UIMAD.WIDE UR10, UR7, 0x4, UR14 ;  /* 0x00000004070a78a5 */ /* 0x001fe4000f8e020e */
[----:B------:R-:W-:-:S04]  /*06b0*/  UIMAD.WIDE UR4, UR7, 0x4, UR12 ;  /* 0x00000004070478a5 */ /* 0x000fc8000f8e020c */
[----:B-12---:R-:W-:Y:S02]  /*06c0*/  MOV R120, UR10 ;  /* 0x0000000a00787c02 */ /* 0x006fe40008000f00 */
[----:B------:R-:W-:-:S05]  /*06d0*/  MOV R121, UR11 ;  /* 0x0000000b00797c02 */ /* 0x000fca0008000f00 */
[----:B------:R0:W2:Y:S02]  /*06e0*/  LDG.E R2, desc[UR16][R120.64] ;  /* 0x0000001078027981 */ /* 0x0000a4000c1e1900 */
[----:B0-----:R-:W-:Y:S02]  /*06f0*/  MOV R120, UR4 ;  /* 0x0000000400787c02 */ /* 0x001fe40008000f00 */
[----:B------:R-:W-:-:S05]  /*0700*/  MOV R121, UR5 ;  /* 0x0000000500797c02 */ /* 0x000fca0008000f00 */
        /* <DEDUP_REMOVED lines=8> */
[----:B------:R-:W-:Y:S02]  /*0790*/  MOV R123, UR5 ;  /* 0x00000005007b7c02 */ /* 0x000fe40008000f00 */
[----:B--2---:R-:W-:Y:S02]  /*07a0*/  R2UR UR11, R2 ;  /* 0x00000000020b72ca */ /* 0x004fe400000e0000 */
[----:B------:R-:W-:-:S04]  /*07b0*/  LEA.HI.SX32 R2, R123, R128, 0x1d ;  /* 0x000000807b027211 */ /* 0x000fc800078feaff */
[----:B------:R-:W-:Y:S02]  /*07c0*/  MOV R162, R2 ;  /* 0x0000000200a27202 */ /* 0x000fe40000000f00 */
[----:B---3--:R-:W-:Y:S01]  /*07d0*/  FSEL R159, R159, RZ, !P5 ;  /* 0x000000ff9f9f7208 */ /* 0x008fe20006800000 */
[----:B-----5:R-:W-:Y:S06]  /*07e0*/  @!P3 BRA `(.L_x_1540) ;  /* 0x000000080024b947 */ /* 0x020fec0003800000 */
[----:B------:R-:W0:Y:S08]  /*07f0*/  LDC.64 R120, c[0x0][0x430] ;  /* 0x00010c00ff787b82 */ /* 0x000e300000000a00 */
[----:B------:R-:W1:Y:S08]  /*0800*/  LDC.64 R136, c[0x0][0x3a8] ;  /* 0x0000ea00ff887b82 */ /* 0x000e700000000a00 */
[----:B------:R-:W2:Y:S01]  /*0810*/  LDC.64 R4, c[0x0][0x428] ;  /* 0x00010a00ff047b82 */ /* 0x000ea20000000a00 */
[----:B0-----:R-:W-:Y:S01]  /*0820*/  IMAD.WIDE.U32 R120, R2, 0x10, R120 ;  /* 0x0000001002787825 */ /* 0x001fe200078e0078 */
[----:B------:R-:W-:-:S06]  /*0830*/  ISETP.NE.U32.AND P1, PT, RZ, UR20, PT ;  /* 0x00000014ff007c0c */ /* 0x000fcc000bf25070 */
[----:B------:R-:W0:Y:S01]  /*0840*/  LDC.64 R6, c[0x0][0x3b0] ;  /* 0x0000ec00ff067b82 */ /* 0x000e220000000a00 */
[----:B------:R-:W3:Y:S01]  /*0850*/  LDG.E.128 R120, desc[UR16][R120.64] ;  /* 0x0000001078787981 */ /* 0x000ee2000c1e1d00 */
[----:B-1----:R-:W-:-:S05]  /*0860*/  IMAD.WIDE.U32 R136, R2, 0x20, R136 ;  /* 0x0000002002887825 */ /* 0x002fca00078e0088 */
[----:B------:R-:W4:Y:S01]  /*0870*/  LDG.E.128 R124, desc[UR16][R136.64] ;  /* 0x00000010887c7981 */ /* 0x000f22000c1e1d00 */
[----:B--2---:R-:W-:-:S03]  /*0880*/  IMAD.WIDE.U32 R128, R2, 0x10, R4 ;  /* 0x0000001002807825 */ /* 0x004fc600078e0004 */
[----:B------:R1:W2:Y:S04]  /*0890*/  LDG.E.128 R132, desc[UR16][R136.64+0x10] ;  /* 0x0000101088847981 */ /* 0x0002a8000c1e1d00 */
[----:B------:R-:W2:Y:S01]  /*08a0*/  LDG.E.128 R128, desc[UR16][R128.64] ;  /* 0x0000001080807981 */ /* 0x000ea2000c1e1d00 */
[----:B------:R-:W-:Y:S02]  /*08b0*/  ISETP.NE.AND.EX P1, PT, RZ, UR21, PT, P1 ;  /* 0x00000015ff007c0c */ /* 0x000fe4000bf25310 */
[----:B------:R-:W-:-:S04]  /*08c0*/  ISETP.NE.U32.AND P0, PT, RZ, UR26, PT ;  /* 0x0000001aff007c0c */ /* 0x000fc8000bf05070 */
[----:B------:R-:W-:-:S07]  /*08d0*/  ISETP.NE.AND.EX P0, PT, RZ, UR27, PT, P0 ;  /* 0x0000001bff007c0c */ /* 0x000fce000bf05300 */
[----:B------:R-:W0:Y:S08]  /*08e0*/  @P1 LDC.64 R4, c[0x0][0x3b8] ;  /* 0x0000ee00ff041b82 */ /* 0x000e300000000a00 */
[----:B------:R-:W0:Y:S01]  /*08f0*/  @P0 LDC.64 R10, c[0x0][0x438] ;  /* 0x00010e00ff0a0b82 */ /* 0x000e220000000a00 */
[----:B-1---5:R-:W-:Y:S02]  /*0900*/  HADD2.F32 R136, -RZ, R92.H0_H0 ;  /* 0x2000005cff887230 */ /* 0x022fe40000004100 */
[----:B0-----:R-:W-:-:S05]  /*0910*/  IMAD.WIDE.U32 R6, R2, 0x8, R6 ;  /* 0x0000000802067825 */ /* 0x001fca00078e0006 */
[----:B------:R0:W5:Y:S01]  /*0920*/  LDG.E.64 R166, desc[UR16][R6.64] ;  /* 0x0000001006a67981 */ /* 0x000162000c1e1b00 */
[----:B------:R-:W-:-:S05]  /*0930*/  @P1 IMAD.WIDE.U32 R4, R2, 0x8, R4 ;  /* 0x0000000802041825 */ /* 0x000fca00078e0004 */
[----:B------:R2:W5:Y:S01]  /*0940*/  @P1 LDG.E.64 R170, desc[UR16][R4.64] ;  /* 0x0000001004aa1981 */ /* 0x000562000c1e1b00 */
[----:B------:R-:W-:-:S05]  /*0950*/  @P0 IMAD.WIDE.U32 R10, R2, 0x20, R10 ;  /* 0x00000020020a0825 */ /* 0x000fca00078e000a */
[----:B------:R-:W5:Y:S04]  /*0960*/  @P0 LDG.E.128 R16, desc[UR16][R10.64] ;  /* 0x000000100a100981 */ /* 0x000f68000c1e1d00 */
[----:B------:R1:W5:Y:S01]  /*0970*/  @P0 LDG.E.128 R12, desc[UR16][R10.64+0x10] ;  /* 0x000010100a0c0981 */ /* 0x000362000c1e1d00 */
[----:B0-----:R-:W-:Y:S02]  /*0980*/  HADD2.F32 R7, -RZ, R93.H0_H0 ;  /* 0x2000005dff077230 */ /* 0x001fe40000004100 */
[--C-:B------:R-:W-:Y:S02]  /*0990*/  HADD2.F32 R149, -RZ, R99.reuse.H0_H0 ;  /* 0x20000063ff957230 */ /* 0x100fe40000004100 */
[----:B------:R-:W-:Y:S01]  /*09a0*/  HADD2.F32 R157, -RZ, R99.H1_H1 ;  /* 0x30000063ff9d7230 */ /* 0x000fe20000004100 */
[----:B------:R-:W-:Y:S01]  /*09b0*/  IADD3 R162, PT, PT, R2, 0x80, RZ ;  /* 0x0000008002a27810 */ /* 0x000fe20007ffe0ff */
[----:B---3--:R-:W-:-:S02]  /*09c0*/  HADD2.F32 R137, -RZ, R120.H0_H0 ;  /* 0x20000078ff897230 */ /* 0x008fc40000004100 */
[----:B----4-:R-:W-:Y:S01]  /*09d0*/  FADD.FTZ R0, -R159, R124 ;  /* 0x0000007c9f007221 */ /* 0x010fe20000010100 */
[----:B------:R-:W-:Y:S02]  /*09e0*/  HADD2.F32 R124, -RZ, R96.H0_H0 ;  /* 0x20000060ff7c7230 */ /* 0x000fe40000004100 */
[----:B------:R-:W-:Y:S01]  /*09f0*/  FMUL.FTZ R147, R136, R137 ;  /* 0x0000008988937220 */ /* 0x000fe20000410000 */
[----:B------:R-:W-:Y:S01]  /*0a00*/  FMUL.FTZ R0, R0, UR11 ;  /* 0x0000000b00007c20 */ /* 0x000fe20008410000 */
[----:B--2---:R-:W-:Y:S02]  /*0a10*/  HADD2.F32 R5, -RZ, R128.H0_H0 ;  /* 0x20000080ff057230 */ /* 0x004fe40000004100 */
[----:B------:R-:W-:-:S03]  /*0a20*/  HADD2.F32 R120, -RZ, R120.H1_H1 ;  /* 0x30000078ff787230 */ /* 0x000fc60000004100 */
[-C--:B------:R-:W-:Y:S01]  /*0a30*/  FFMA.FTZ R4, R124, R5.reuse, R147 ;  /* 0x000000057c047223 */ /* 0x080fe20000010093 */
[----:B------:R-:W-:Y:S01]  /*0a40*/  FADD.FTZ R64, R64, R5 ;  /* 0x0000000540407221 */ /* 0x000fe20000010000 */
[----:B------:R-:W-:Y:S01]  /*0a50*/  FFMA.FTZ R80, R0, R5, R80 ;  /* 0x0000000500507223 */ /* 0x000fe20000010050 */
[----:B------:R-:W-:Y:S02]  /*0a60*/  HADD2.F32 R5, -RZ, R92.H1_H1 ;  /* 0x3000005cff057230 */ /* 0x000fe40000004100 */
[----:B------:R-:W-:Y:S01]  /*0a70*/  FADD.FTZ R6, -R159, R125 ;  /* 0x0000007d9f067221 */ /* 0x000fe20000010100 */
[----:B------:R-:W-:Y:S02]  /*0a80*/  HADD2.F32 R128, -RZ, R128.H1_H1 ;  /* 0x30000080ff807230 */ /* 0x000fe40000004100 */
[----:B-1----:R-:W-:Y:S01]  /*0a90*/  FMUL.FTZ R10, R5, R120 ;  /* 0x00000078050a7220 */ /* 0x002fe20000410000 */
[----:B------:R-:W-:Y:S02]  /*0aa0*/  HADD2.F32 R5, -RZ, R96.H1_H1 ;  /* 0x30000060ff057230 */ /* 0x000fe40000004100 */
[----:B------:R-:W-:Y:S01]  /*0ab0*/  FMUL.FTZ R6, R6, UR11 ;  /* 0x0000000b06067c20 */ /* 0x000fe20008410000 */
[----:B------:R-:W-:-:S02]  /*0ac0*/  HADD2.F32 R125, -RZ, R121.H0_H0 ;  /* 0x20000079ff7d7230 */ /* 0x000fc40000004100 */
[----:B------:R-:W-:Y:S01]  /*0ad0*/  FADD.FTZ R33, R33, R120 ;  /* 0x0000007821217221 */ /* 0x000fe20000010000 */
[----:B------:R-:W-:Y:S01]  /*0ae0*/  FFMA.FTZ R5, R5, R128, R10 ;  /* 0x0000008005057223 */ /* 0x000fe2000001000a */
[----:B------:R-:W-:Y:S01]  /*0af0*/  FADD.FTZ R10, -R159, R126 ;  /* 0x0000007e9f0a7221 */ /* 0x000fe20000010100 */
[----:B------:R-:W-:Y:S01]  /*0b00*/  FFMA.FTZ R49, R6, R120, R49 ;  /* 0x0000007806317223 */ /* 0x000fe20000010031 */
[----:B------:R-:W-:Y:S01]  /*0b10*/  FMUL.FTZ R120, R7, R125 ;  /* 0x0000007d07787220 */ /* 0x000fe20000410000 */
[----:B------:R-:W-:Y:S02]  /*0b20*/  HADD2.F32 R7, -RZ, R97.H0_H0 ;  /* 0x20000061ff077230 */ /* 0x000fe40000004100 */
[----:B------:R-:W-:Y:S01]  /*0b30*/  FMUL.FTZ R10, R10, UR11 ;  /* 0x0000000b0a0a7c20 */ /* 0x000fe20008410000 */
[----:B------:R-:W-:Y:S02]  /*0b40*/  HADD2.F32 R11, -RZ, R129.H0_H0 ;  /* 0x20000081ff0b7230 */ /* 0x000fe40000004100 */
[----:B------:R-:W-:-:S03]  /*0b50*/  HADD2.F32 R124, -RZ, R121.H1_H1 ;  /* 0x30000079ff7c7230 */ /* 0x000fc60000004100 */
[-C--:B------:R-:W-:Y:S01]  /*0b60*/  FFMA.FTZ R7, R7, R11.reuse, R120 ;  /* 0x0000000b07077223 */ /* 0x080fe20000010078 */
[----:B------:R-:W-:Y:S01]  /*0b70*/  FADD.FTZ R66, R66, R11 ;  /* 0x0000000b42427221 */ /* 0x000fe20000010000 */
[----:B------:R-:W-:Y:S01]  /*0b80*/  FFMA.FTZ R82, R10, R11, R82 ;  /* 0x0000000b0a527223 */ /* 0x000fe20000010052 */
[----:B------:R-:W-:Y:S02]  /*0b90*/  HADD2.F32 R11, -RZ, R93.H1_H1 ;  /* 0x3000005dff0b7230 */ /* 0x000fe40000004100 */
[----:B------:R-:W-:Y:S01]  /*0ba0*/  FADD.FTZ R127, -R159, R127 ;  /* 0x0000007f9f7f7221 */ /* 0x000fe20000010100 */
[----:B------:R-:W-:Y:S02]  /*0bb0*/  HADD2.F32 R120, -RZ, R129.H1_H1 ;  /* 0x30000081ff787230 */ /* 0x000fe40000004100 */
[----:B------:R-:W-:Y:S01]  /*0bc0*/  FMUL.FTZ R126, R11, R124 ;  /* 0x0000007c0b7e7220 */ /* 0x000fe20000410000 */
[----:B------:R-:W-:Y:S02]  /*0bd0*/  HADD2.F32 R11, -RZ, R97.H1_H1 ;  /* 0x30000061ff0b7230 */ /* 0x000fe40000004100 */
[----:B------:R-:W-:Y:S01]  /*0be0*/  FMUL.FTZ R136, R127, UR11 ;  /* 0x0000000b7f887c20 */ /* 0x000fe20008410000 */
[----:B------:R-:W-:Y:S01]  /*0bf0*/  FADD.FTZ R34, R34, R125 ;  /* 0x0000007d22227221 */ /* 0x000fe20000010000 */
[----:B------:R-:W-:Y:S01]  /*0c00*/  FFMA.FTZ R50, R10, R125, R50 ;  /* 0x0000007d0a327223 */ /* 0x000fe20000010032 */
[----:B------:R-:W-:Y:S01]  /*0c10*/  FADD.FTZ R67, R67, R120 ;  /* 0x0000007843437221 */ /* 0x000fe20000010000 */
[-C--:B------:R-:W-:Y:S01]  /*0c20*/  FFMA.FTZ R11, R11, R120.reuse, R126 ;  /* 0x000000780b0b7223 */ /* 0x080fe2000001007e */
[----:B------:R-:W-:Y:S01]  /*0c30*/  FFMA.FTZ R83, R136, R120, R83 ;  /* 0x0000007888537223 */ /* 0x000fe20000010053 */
[----:B------:R-:W-:-:S02]  /*0c40*/  HADD2.F32 R120, -RZ, R94.H0_H0 ;  /* 0x2000005eff787230 */ /* 0x000fc40000004100 */
[----:B------:R-:W-:Y:S02]  /*0c50*/  HADD2.F32 R125, -RZ, R122.H0_H0 ;  /* 0x2000007aff7d7230 */ /* 0x000fe40000004100 */
[----:B------:R-:W-:Y:S01]  /*0c60*/  FADD.FTZ R32, R32, R137 ;  /* 0x0000008920207221 */ /* 0x000fe20000010000 */
[----:B------:R-:W-:Y:S01]  /*0c70*/  FFMA.FTZ R48, R0, R137, R48 ;  /* 0x0000008900307223 */ /* 0x000fe20000010030 */
[----:B------:R-:W-:Y:S02]  /*0c80*/  HADD2.F32 R137, -RZ, R98.H0_H0 ;  /* 0x20000062ff897230 */ /* 0x000fe40000004100 */
[----:B------:R-:W-:Y:S02]  /*0c90*/  HADD2.F32 R121, -RZ, R130.H0_H0 ;  /* 0x20000082ff797230 */ /* 0x000fe40000004100 */
[----:B------:R-:W-:Y:S01]  /*0ca0*/  FMUL.FTZ R120, R120, R125 ;  /* 0x0000007d78787220 */ /* 0x000fe20000410000 */
[----:B------:R-:W-:Y:S02]  /*0cb0*/  HADD2.F32 R122, -RZ, R122.H1_H1 ;  /* 0x3000007aff7a7230 */ /* 0x000fe40000004100 */
[----:B------:R-:W-:Y:S01]  /*0cc0*/  FADD.FTZ R132, -R159, R132 ;  /* 0x000000849f847221 */ /* 0x000fe20000010100 */
[----:B------:R-:W-:Y:S01]  /*0cd0*/  FFMA.FTZ R137, R137, R121, R120 ;  /* 0x0000007989897223 */ /* 0x000fe20000010078 */
[----:B------:R-:W-:-:S02]  /*0ce0*/  HADD2.F32 R120, -RZ, R94.H1_H1 ;  /* 0x3000005eff787230 */ /* 0x000fc40000004100 */
[----:B------:R-:W-:Y:S01]  /*0cf0*/  FMUL.FTZ R138, R132, UR11 ;  /* 0x0000000b848a7c20 */ /* 0x000fe20008410000 */
[----:B------:R-:W-:Y:S02]  /*0d00*/  HADD2.F32 R130, -RZ, R130.H1_H1 ;  /* 0x30000082ff827230 */ /* 0x000fe40000004100 */
[----:B------:R-:W-:Y:S02]  /*0d10*/  HADD2.F32 R147, -RZ, R98.H1_H1 ;  /* 0x30000062ff937230 */ /* 0x000fe40000004100 */
[----:B------:R-:W-:Y:S01]  /*0d20*/  FMUL.FTZ R120, R120, R122 ;  /* 0x0000007a78787220 */ /* 0x000fe20000410000 */
[----:B------:R-:W-:Y:S01]  /*0d30*/  FADD.FTZ R28, R28, R125 ;  /* 0x0000007d1c1c7221 */ /* 0x000fe20000010000 */
[----:B------:R-:W-:Y:S01]  /*0d40*/  FFMA.FTZ R44, R138, R125, R44 ;  /* 0x0000007d8a2c7223 */ /* 0x000fe2000001002c */
[----:B------:R-:W-:Y:S02]  /*0d50*/  HADD2.F32 R125, -RZ, R123.H0_H0 ;  /* 0x2000007bff7d7230 */ /* 0x000fe40000004100 */
[----:B------:R-:W-:Y:S01]  /*0d60*/  FFMA.FTZ R147, R147, R130, R120 ;  /* 0x0000008293937223 */ /* 0x000fe20000010078 */
[----:B------:R-:W-:-:S02]  /*0d70*/  HADD2.F32 R120, -RZ, R95.H0_H0 ;  /* 0x2000005fff787230 */ /* 0x000fc40000004100 */
[C---:B------:R-:W-:Y:S01]  /*0d80*/  FADD.FTZ R133, -R159.reuse, R133 ;  /* 0x000000859f857221 */ /* 0x040fe20000010100 */
[----:B------:R-:W-:Y:S01]  /*0d90*/  FADD.FTZ R134, -R159, R134 ;  /* 0x000000869f867221 */ /* 0x000fe20000010100 */
[----:B------:R-:W-:Y:S01]  /*0da0*/  FADD.FTZ R60, R60, R121 ;  /* 0x000000793c3c7221 */ /* 0x000fe20000010000 */
[----:B------:R-:W-:Y:S01]  /*0db0*/  FFMA.FTZ R76, R138, R121, R76 ;  /* 0x000000798a4c7223 */ /* 0x000fe2000001004c */
[----:B------:R-:W-:Y:S02]  /*0dc0*/  HADD2.F32 R121, -RZ, R131.H0_H0 ;  /* 0x20000083ff797230 */ /* 0x000fe40000004100 */
[----:B------:R-:W-:Y:S01]  /*0dd0*/  FMUL.FTZ R148, R133, UR11 ;  /* 0x0000000b85947c20 */ /* 0x000fe20008410000 */
[----:B------:R-:W-:Y:S01]  /*0de0*/  FMUL.FTZ R120, R120, R125 ;  /* 0x0000007d78787220 */ /* 0x000fe20000410000 */
[----:B------:R-:W-:Y:S01]  /*0df0*/  FMUL.FTZ R150, R134, UR11 ;  /* 0x0000000b86967c20 */ /* 0x000fe20008410000 */
[----:B------:R-:W-:Y:S01]  /*0e00*/  FADD.FTZ R29, R29, R122 ;  /* 0x0000007a1d1d7221 */ /* 0x000fe20000010000 */
[----:B------:R-:W-:Y:S01]  /*0e10*/  FFMA.FTZ R45, R148, R122, R45 ;  /* 0x0000007a942d7223 */ /* 0x000fe2000001002d */
[-C--:B------:R-:W-:Y:S01]  /*0e20*/  FFMA.FTZ R149, R149, R121.reuse, R120 ;  /* 0x0000007995957223 */ /* 0x080fe20000010078 */
[----:B------:R-:W-:Y:S01]  /*0e30*/  FADD.FTZ R62, R62, R121 ;  /* 0x000000793e3e7221 */ /* 0x000fe20000010000 */
[----:B------:R-:W-:Y:S01]  /*0e40*/  FFMA.FTZ R78, R150, R121, R78 ;  /* 0x00000079964e7223 */ /* 0x000fe2000001004e */
[----:B------:R-:W-:-:S02]  /*0e50*/  HADD2.F32 R122, -RZ, R123.H1_H1 ;  /* 0x3000007bff7a7230 */ /* 0x000fc40000004100 */
[----:B------:R-:W-:Y:S01]  /*0e60*/  FADD.FTZ R135, -R159, R135 ;  /* 0x000000879f877221 */ /* 0x000fe20000010100 */
[----:B------:R-:W-:Y:S02]  /*0e70*/  HADD2.F32 R121, -RZ, R95.H1_H1 ;  /* 0x3000005fff797230 */ /* 0x000fe40000004100 */
[----:B------:R-:W-:Y:S01]  /*0e80*/  FADD.FTZ R35, R35, R124 ;  /* 0x0000007c23237221 */ /* 0x000fe20000010000 */
[----:B------:R-:W-:Y:S01]  /*0e90*/  FFMA.FTZ R51, R136, R124, R51 ;  /* 0x0000007c88337223 */ /* 0x000fe20000010033 */
[----:B------:R-:W-:Y:S02]  /*0ea0*/  HADD2.F32 R120, -RZ, R131.H1_H1 ;  /* 0x30000083ff787230 */ /* 0x000fe40000004100 */
[----:B------:R-:W-:Y:S01]  /*0eb0*/  FMUL.FTZ R158, R135, UR11 ;  /* 0x0000000b879e7c20 */ /* 0x000fe20008410000 */
[----:B------:R-:W-:Y:S01]  /*0ec0*/  FMUL.FTZ R124, R121, R122 ;  /* 0x0000007a797c7220 */ /* 0x000fe20000410000 */
[----:B------:R-:W-:Y:S01]  /*0ed0*/  FFMA.FTZ R121, R0, R4, RZ ;  /* 0x0000000400797223 */ /* 0x000fe200000100ff */
[----:B------:R-:W-:-:S02]  /*0ee0*/  FADD.FTZ R63, R63, R120 ;  /* 0x000000783f3f7221 */ /* 0x000fc40000010000 */
[-C--:B------:R-:W-:Y:S01]  /*0ef0*/  FFMA.FTZ R157, R157, R120.reuse, R124 ;  /* 0x000000789d9d7223 */ /* 0x080fe2000001007c */
[----:B------:R-:W-:Y:S01]  /*0f00*/  FFMA.FTZ R79, R158, R120, R79 ;  /* 0x000000789e4f7223 */ /* 0x000fe2000001004f */
[----:B------:R-:W-:Y:S01]  /*0f10*/  FADD.FTZ R120, RZ, R4 ;  /* 0x00000004ff787221 */ /* 0x000fe20000010000 */
        /* <DEDUP_REMOVED lines=22> */
.L_x_1540:
[----:B----4-:R-:W-:Y:S05]  /*1080*/  BSYNC.RECONVERGENT B0 ;  /* 0x0000000000007941 */ /* 0x010fea0003800200 */
.L_x_1539:
        /* <DEDUP_REMOVED lines=11> */
[----:B--2---:R-:W-:-:S05]  /*1140*/  IMAD.WIDE.U32 R8, R162, 0x10, R8 ;  /* 0x00000010a2087825 */ /* 0x004fca00078e0008 */
[----:B------:R1:W2:Y:S04]  /*1150*/  LDG.E.128 R124, desc[UR16][R8.64] ;  /* 0x00000010087c7981 */ /* 0x0002a8000c1e1d00 */
[----:B------:R-:W2:Y:S01]  /*1160*/  LDG.E.128 R132, desc[UR16][R132.64+0x10] ;  /* 0x0000101084847981 */ /* 0x000ea2000c1e1d00 */
[----:B------:R-:W-:Y:S02]  /*1170*/  ISETP.NE.AND.EX P1, PT, RZ, UR21, PT, P0 ;  /* 0x00000015ff007c0c */ /* 0x000fe4000bf25300 */
[----:B------:R-:W-:-:S04]  /*1180*/  ISETP.NE.U32.AND P0, PT, RZ, UR26, PT ;  /* 0x0000001aff007c0c */ /* 0x000fc8000bf05070 */
[----:B------:R-:W-:-:S07]  /*1190*/  ISETP.NE.AND.EX P0, PT, RZ, UR27, PT, P0 ;  /* 0x0000001bff007c0c */ /* 0x000fce000bf05300 */
[----:B-1----:R-:W1:Y:S08]  /*11a0*/  @P1 LDC.64 R8, c[0x0][0x3b8] ;  /* 0x0000ee00ff081b82 */ /* 0x002e700000000a00 */
[----:B------:R-:W1:Y:S01]  /*11b0*/  @P0 LDC.64 R142, c[0x0][0x438] ;  /* 0x00010e00ff8e0b82 */ /* 0x000e620000000a00 */
[----:B0-----:R-:W-:-:S05]  /*11c0*/  IMAD.WIDE.U32 R140, R162, 0x8, R140 ;  /* 0x00000008a28c7825 */ /* 0x001fca00078e008c */
[----:B------:R-:W5:Y:S01]  /*11d0*/  LDG.E.64 R160, desc[UR16][R140.64] ;  /* 0x000000108ca07981 */ /* 0x000f62000c1e1b00 */
[----:B-1----:R-:W-:-:S05]  /*11e0*/  @P1 IMAD.WIDE.U32 R8, R162, 0x8, R8 ;  /* 0x00000008a2081825 */ /* 0x002fca00078e0008 */
[----:B------:R0:W5:Y:S01]  /*11f0*/  @P1 LDG.E.64 R168, desc[UR16][R8.64] ;  /* 0x0000001008a81981 */ /* 0x000162000c1e1b00 */
[----:B------:R-:W-:-:S05]  /*1200*/  @P0 IMAD.WIDE.U32 R142, R162, 0x20, R142 ;  /* 0x00000020a28e0825 */ /* 0x000fca00078e008e */
[----:B------:R-:W5:Y:S02]  /*1210*/  @P0 LDG.E.128 R100, desc[UR16][R142.64] ;  /* 0x000000108e640981 */ /* 0x000f64000c1e1d00 */
[----:B0----5:R-:W-:Y:S02]  /*1220*/  HADD2.F32 R8, -RZ, R84.H0_H0 ;  /* 0x20000054ff087230 */ /* 0x021fe40000004100 */
[----:B------:R3:W5:Y:S01]  /*1230*/  @P0 LDG.E.128 R104, desc[UR16][R142.64+0x10] ;  /* 0x000010108e680981 */ /* 0x000762000c1e1d00 */
[--C-:B------:R-:W-:Y:S02]  /*1240*/  HADD2.F32 R145, -RZ, R90.reuse.H0_H0 ;  /* 0x2000005aff917230 */ /* 0x100fe40000004100 */
[----:B------:R-:W-:Y:S02]  /*1250*/  HADD2.F32 R153, -RZ, R90.H1_H1 ;  /* 0x3000005aff997230 */ /* 0x000fe40000004100 */
[--C-:B------:R-:W-:Y:S02]  /*1260*/  HADD2.F32 R151, -RZ, R91.reuse.H0_H0 ;  /* 0x2000005bff977230 */ /* 0x100fe40000004100 */
[----:B------:R-:W-:-:S02]  /*1270*/  HADD2.F32 R155, -RZ, R91.H1_H1 ;  /* 0x3000005bff9b7230 */ /* 0x000fc40000004100 */
[----:B---3--:R-:W-:Y:S02]  /*1280*/  HADD2.F32 R143, -RZ, R120.H0_H0 ;  /* 0x20000078ff8f7230 */ /* 0x008fe40000004100 */
[----:B----4-:R-:W-:-:S03]  /*1290*/  FADD.FTZ R128, -R159, R128 ;  /* 0x000000809f807221 */ /* 0x010fc60000010100 */
[----:B------:R-:W-:Y:S01]  /*12a0*/  FMUL.FTZ R141, R8, R143 ;  /* 0x0000008f088d7220 */ /* 0x000fe20000410000 */
[----:B------:R-:W-:Y:S02]  /*12b0*/  HADD2.F32 R8, -RZ, R88.H0_H0 ;  /* 0x20000058ff087230 */ /* 0x000fe40000004100 */
[----:B------:R-:W-:Y:S01]  /*12c0*/  FMUL.FTZ R9, R128, UR11 ;  /* 0x0000000b80097c20 */ /* 0x000fe20008410000 */
[----:B------:R-:W-:Y:S02]  /*12d0*/  HADD2.F32 R128, -RZ, R120.H1_H1 ;  /* 0x30000078ff807230 */ /* 0x000fe40000004100 */
[----:B--2---:R-:W-:Y:S02]  /*12e0*/  HADD2.F32 R139, -RZ, R124.H0_H0 ;  /* 0x2000007cff8b7230 */ /* 0x004fe40000004100 */
[----:B------:R-:W-:Y:S02]  /*12f0*/  HADD2.F32 R120, -RZ, R84.H1_H1 ;  /* 0x30000054ff787230 */ /* 0x000fe40000004100 */
[----:B------:R-:W-:-:S02]  /*1300*/  HADD2.F32 R124, -RZ, R124.H1_H1 ;  /* 0x3000007cff7c7230 */ /* 0x000fc40000004100 */
[----:B------:R-:W-:Y:S01]  /*1310*/  FFMA.FTZ R8, R8, R139, R141 ;  /* 0x0000008b08087223 */ /* 0x000fe2000001008d */
[----:B------:R-:W-:Y:S02]  /*1320*/  HADD2.F32 R141, -RZ, R88.H1_H1 ;  /* 0x30000058ff8d7230 */ /* 0x000fe40000004100 */
[----:B------:R-:W-:Y:S01]  /*1330*/  FMUL.FTZ R120, R120, R128 ;  /* 0x0000008078787220 */ /* 0x000fe20000410000 */
[----:B------:R-:W-:Y:S01]  /*1340*/  FADD.FTZ R129, -R159, R129 ;  /* 0x000000819f817221 */ /* 0x000fe20000010100 */
[----:B------:R-:W-:Y:S01]  /*1350*/  FADD.FTZ R24, R24, R143 ;  /* 0x0000008f18187221 */ /* 0x000fe20000010000 */
[----:B------:R-:W-:Y:S01]  /*1360*/  FFMA.FTZ R40, R9, R143, R40 ;  /* 0x0000008f09287223 */ /* 0x000fe20000010028 */
[----:B------:R-:W-:Y:S01]  /*1370*/  FFMA.FTZ R141, R141, R124, R120 ;  /* 0x0000007c8d8d7223 */ /* 0x000fe20000010078 */
[----:B------:R-:W-:Y:S01]  /*1380*/  FMUL.FTZ R142, R129, UR11 ;  /* 0x0000000b818e7c20 */ /* 0x000fe20008410000 */
[----:B------:R-:W-:Y:S02]  /*1390*/  HADD2.F32 R120, -RZ, R85.H0_H0 ;  /* 0x20000055ff787230 */ /* 0x000fe40000004100 */
[----:B------:R-:W-:Y:S01]  /*13a0*/  FADD.FTZ R130, -R159, R130 ;  /* 0x000000829f827221 */ /* 0x000fe20000010100 */
[----:B------:R-:W-:-:S02]  /*13b0*/  HADD2.F32 R143, -RZ, R121.H0_H0 ;  /* 0x20000079ff8f7230 */ /* 0x000fc40000004100 */
[----:B------:R-:W-:Y:S01]  /*13c0*/  FADD.FTZ R56, R56, R139 ;  /* 0x0000008b38387221 */ /* 0x000fe20000010000 */
[----:B------:R-:W-:Y:S01]  /*13d0*/  FFMA.FTZ R72, R9, R139, R72 ;  /* 0x0000008b09487223 */ /* 0x000fe20000010048 */
[----:B------:R-:W-:Y:S01]  /*13e0*/  FADD.FTZ R57, R57, R124 ;  /* 0x0000007c39397221 */ /* 0x000fe20000010000 */
[----:B------:R-:W-:Y:S01]  /*13f0*/  FFMA.FTZ R73, R142, R124, R73 ;  /* 0x0000007c8e497223 */ /* 0x000fe20000010049 */
[----:B------:R-:W-:Y:S02]  /*1400*/  HADD2.F32 R139, -RZ, R89.H0_H0 ;  /* 0x20000059ff8b7230 */ /* 0x000fe40000004100 */
[----:B------:R-:W-:Y:S01]  /*1410*/  FMUL.FTZ R120, R120, R143 ;  /* 0x0000008f78787220 */ /* 0x000fe20000410000 */
[----:B------:R-:W-:Y:S02]  /*1420*/  HADD2.F32 R129, -RZ, R125.H0_H0 ;  /* 0x2000007dff817230 */ /* 0x000fe40000004100 */
[----:B------:R-:W-:Y:S01]  /*1430*/  FMUL.FTZ R140, R130, UR11 ;  /* 0x0000000b828c7c20 */ /* 0x000fe20008410000 */
[----:B------:R-:W-:-:S02]  /*1440*/  HADD2.F32 R124, -RZ, R121.H1_H1 ;  /* 0x30000079ff7c7230 */ /* 0x000fc40000004100 */
[----:B------:R-:W-:Y:S01]  /*1450*/  FADD.FTZ R131, -R159, R131 ;  /* 0x000000839f837221 */ /* 0x000fe20000010100 */
[----:B------:R-:W-:Y:S02]  /*1460*/  HADD2.F32 R121, -RZ, R85.H1_H1 ;  /* 0x30000055ff797230 */ /* 0x000fe40000004100 */
[----:B------:R-:W-:Y:S01]  /*1470*/  FFMA.FTZ R139, R139, R129, R120 ;  /* 0x000000818b8b7223 */ /* 0x000fe20000010078 */
[----:B------:R-:W-:Y:S01]  /*1480*/  FADD.FTZ R26, R26, R143 ;  /* 0x0000008f1a1a7221 */ /* 0x000fe20000010000 */
[----:B------:R-:W-:Y:S01]  /*1490*/  FFMA.FTZ R42, R140, R143, R42 ;  /* 0x0000008f8c2a7223 */ /* 0x000fe2000001002a */
[----:B------:R-:W-:Y:S01]  /*14a0*/  FADD.FTZ R25, R25, R128 ;  /* 0x0000008019197221 */ /* 0x000fe20000010000 */
[----:B------:R-:W-:Y:S01]  /*14b0*/  FFMA.FTZ R41, R142, R128, R41 ;  /* 0x000000808e297223 */ /* 0x000fe20000010029 */
[----:B------:R-:W-:Y:S02]  /*14c0*/  HADD2.F32 R120, -RZ, R125.H1_H1 ;  /* 0x3000007dff787230 */ /* 0x000fe40000004100 */
[----:B------:R-:W-:Y:S01]  /*14d0*/  FMUL.FTZ R128, R121, R124 ;  /* 0x0000007c79807220 */ /* 0x000fe20000410000 */
[----:B------:R-:W-:-:S02]  /*14e0*/  HADD2.F32 R143, -RZ, R89.H1_H1 ;  /* 0x30000059ff8f7230 */ /* 0x000fc40000004100 */
[----:B------:R-:W-:Y:S01]  /*14f0*/  FMUL.FTZ R146, R131, UR11 ;  /* 0x0000000b83927c20 */ /* 0x000fe20008410000 */
[----:B------:R-:W-:Y:S02]  /*1500*/  HADD2.F32 R125, -RZ, R122.H0_H0 ;  /* 0x2000007aff7d7230 */ /* 0x000fe40000004100 */
[----:B------:R-:W-:Y:S01]  /*1510*/  FADD.FTZ R59, R59, R120 ;  /* 0x000000783b3b7221 */ /* 0x000fe20000010000 */
[-C--:B------:R-:W-:Y:S01]  /*1520*/  FFMA.FTZ R143, R143, R120.reuse, R128 ;  /* 0x000000788f8f7223 */ /* 0x080fe20000010080 */
[----:B------:R-:W-:Y:S01]  /*1530*/  FFMA.FTZ R75, R146, R120, R75 ;  /* 0x00000078924b7223 */ /* 0x000fe2000001004b */
[----:B------:R-:W-:Y:S02]  /*1540*/  HADD2.F32 R120, -RZ, R86.H0_H0 ;  /* 0x20000056ff787230 */ /* 0x000fe40000004100 */
[----:B------:R-:W-:-:S03]  /*1550*/  HADD2.F32 R121, -RZ, R126.H0_H0 ;  /* 0x2000007eff797230 */ /* 0x000fc60000004100 */
[----:B------:R-:W-:Y:S01]  /*1560*/  FMUL.FTZ R120, R120, R125 ;  /* 0x0000007d78787220 */ /* 0x000fe20000410000 */
[----:B------:R-:W-:Y:S02]  /*1570*/  HADD2.F32 R122, -RZ, R122.H1_H1 ;  /* 0x3000007aff7a7230 */ /* 0x000fe40000004100 */
[----:B------:R-:W-:Y:S01]  /*1580*/  FADD.FTZ R132, -R159, R132 ;  /* 0x000000849f847221 */ /* 0x000fe20000010100 */
[----:B------:R-:W-:Y:S01]  /*1590*/  FFMA.FTZ R145, R145, R121, R120 ;  /* 0x0000007991917223 */ /* 0x000fe20000010078 */
[----:B------:R-:W-:Y:S02]  /*15a0*/  HADD2.F32 R120, -RZ, R86.H1_H1 ;  /* 0x30000056ff787230 */ /* 0x000fe40000004100 */
[----:B------:R-:W-:Y:S01]  /*15b0*/  FMUL.FTZ R144, R132, UR11 ;  /* 0x0000000b84907c20 */ /* 0x000fe20008410000 */
[----:B------:R-:W-:Y:S02]  /*15c0*/  HADD2.F32 R126, -RZ, R126.H1_H1 ;  /* 0x3000007eff7e7230 */ /* 0x000fe40000004100 */
        /* <DEDUP_REMOVED lines=8> */
[----:B------:R-:W-:-:S02]  /*1650*/  HADD2.F32 R120, -RZ, R87.H0_H0 ;  /* 0x20000057ff787230 */ /* 0x000fc40000004100 */
[C---:B------:R-:W-:Y:S01]  /*1660*/  FADD.FTZ R133, -R159.reuse, R133 ;  /* 0x000000859f857221 */ /* 0x040fe20000010100 */
[----:B------:R-:W-:Y:S02]  /*1670*/  HADD2.F32 R125, -RZ, R123.H0_H0 ;  /* 0x2000007bff7d7230 */ /* 0x000fe40000004100 */
[----:B------:R-:W-:Y:S01]  /*1680*/  FADD.FTZ R134, -R159, R134 ;  /* 0x000000869f867221 */ /* 0x000fe20000010100 */
[----:B------:R-:W-:Y:S01]  /*1690*/  FADD.FTZ R52, R52, R121 ;  /* 0x0000007934347221 */ /* 0x000fe20000010000 */
[----:B------:R-:W-:Y:S01]  /*16a0*/  FFMA.FTZ R68, R144, R121, R68 ;  /* 0x0000007990447223 */ /* 0x000fe20000010044 */
        /* <DEDUP_REMOVED lines=8> */
[----:B------:R-:W-:Y:S01]  /*1730*/  FADD.FTZ R21, R21, R122 ;  /* 0x0000007a15157221 */ /* 0x000fe20000010000 */
[----:B------:R-:W-:Y:S01]  /*1740*/  FFMA.FTZ R37, R154, R122, R37 ;  /* 0x0000007a9a257223 */ /* 0x000fe20000010025 */
[-C--:B------:R-:W-:Y:S01]  /*1750*/  FFMA.FTZ R151, R151, R121.reuse, R120 ;  /* 0x0000007997977223 */ /* 0x080fe20000010078 */
        /* <DEDUP_REMOVED lines=8> */
[----:B------:R-:W-:Y:S02]  /*17e0*/  HADD2.F32 R120, -RZ, R127.H1_H1 ;  /* 0x3000007fff787230 */ /* 0x000fe40000004100 */
        /* <DEDUP_REMOVED lines=20> */
.L_x_1542:
[----:B------:R-:W-:Y:S05]  /*1930*/  BSYNC.RECONVERGENT B0 ;  /* 0x0000000000007941 */ /* 0x000fea0003800200 */
.L_x_1541:
        /* <DEDUP_REMOVED lines=32> */
.L_x_1544:
[----:B------:R-:W-:Y:S05]  /*1b40*/  BSYNC.RECONVERGENT B0 ;  /* 0x0000000000007941 */ /* 0x000fea0003800200 */
.L_x_1543:
        /* <DEDUP_REMOVED lines=41> */
[----:B-----5:R-:W-:Y:S01]  /*1de0*/  LOP3.LUT P2, RZ, R167, 0xff0000, RZ, 0xc0, !PT ;  /* 0x00ff0000a7ff7812 */ /* 0x020fe2000784c0ff */
        /* <DEDUP_REMOVED lines=9> */
[----:B------:R-:W-:Y:S01]  /*1e80*/  FMUL.FTZ R121, R121, UR23 ;  /* 0x0000001779797c20 */ /* 0x000fe20008410000 */
[----:B------:R-:W-:Y:S01]  /*1e90*/  ISETP.GE.U32.AND P0, PT, R166, RZ, PT ;  /* 0x000000ffa600720c */ /* 0x000fe20003f06070 */
[----:B------:R-:W-:Y:S01]  /*1ea0*/  FMUL.FTZ R120, R120, UR11 ;  /* 0x0000000b78787c20 */ /* 0x000fe20008410000 */
[----:B------:R-:W-:Y:S01]  /*1eb0*/  FMUL.FTZ R122, R122, UR11 ;  /* 0x0000000b7a7a7c20 */ /* 0x000fe20008410000 */
[----:B------:R-:W-:Y:S01]  /*1ec0*/  LOP3.LUT P1, RZ, R167, 0xff, RZ, 0xc0, !PT ;  /* 0x000000ffa7ff7812 */ /* 0x000fe2000782c0ff */
[----:B------:R-:W-:Y:S01]  /*1ed0*/  FMUL.FTZ R124, R123, UR23 ;  /* 0x000000177b7c7c20 */ /* 0x000fe20008410000 */
[----:B------:R-:W-:Y:S01]  /*1ee0*/  FMUL.FTZ R120, R120, UR23 ;  /* 0x0000001778787c20 */ /* 0x000fe20008410000 */
[----:B------:R-:W-:Y:S01]  /*1ef0*/  FMUL.FTZ R122, R122, UR23 ;  /* 0x000000177a7a7c20 */ /* 0x000fe20008410000 */
[----:B------:R-:W-:Y:S01]  /*1f00*/  LOP3.LUT P6, RZ, R167, 0xff00, RZ, 0xc0, !PT ;  /* 0x0000ff00a7ff7812 */ /* 0x000fe200078cc0ff */
[----:B------:R-:W-:Y:S01]  /*1f10*/  FADD.FTZ R126, R11, -R126 ;  /* 0x8000007e0b7e7221 */ /* 0x000fe20000010000 */
[----:B------:R-:W-:-:S02]  /*1f20*/  FSEL R123, R121, RZ, P2 ;  /* 0x000000ff797b7208 */ /* 0x000fc40001000000 */
[----:B------:R-:W-:Y:S01]  /*1f30*/  ISETP.GE.U32.AND.EX P0, PT, R167, 0x1000000, PT, P0 ;  /* 0x01000000a700780c */ /* 0x000fe20003f06100 */
[----:B------:R-:W-:Y:S01]  /*1f40*/  FMUL.FTZ R126, R126, UR11 ;  /* 0x0000000b7e7e7c20 */ /* 0x000fe20008410000 */
[----:B------:R-:W-:Y:S02]  /*1f50*/  FSEL R120, R120, RZ, P1 ;  /* 0x000000ff78787208 */ /* 0x000fe40000800000 */
[----:B------:R-:W-:Y:S01]  /*1f60*/  FSEL R121, R122, RZ, P6 ;  /* 0x000000ff7a797208 */ /* 0x000fe20003000000 */
[----:B------:R-:W-:Y:S01]  /*1f70*/  FMUL.FTZ R126, R126, UR23 ;  /* 0x000000177e7e7c20 */ /* 0x000fe20008410000 */
[----:B------:R-:W-:Y:S02]  /*1f80*/  FSEL R124, R124, RZ, P0 ;  /* 0x000000ff7c7c7208 */ /* 0x000fe40000000000 */
[----:B------:R-:W-:Y:S01]  /*1f90*/  F2FP.F16.F32.PACK_AB R122, R121, R120 ;  /* 0x00000078797a723e */ /* 0x000fe200000000ff */
[--C-:B------:R-:W-:Y:S01]  /*1fa0*/  FFMA.FTZ R120, R10, UR10, R125.reuse ;  /* 0x0000000a0a787c23 */ /* 0x100fe2000801007d */
[----:B------:R-:W-:Y:S01]  /*1fb0*/  F2FP.F16.F32.PACK_AB R123, R124, R123 ;  /* 0x0000007b7c7b723e */ /* 0x000fe200000000ff */
[--C-:B------:R-:W-:Y:S01]  /*1fc0*/  FFMA.FTZ R121, R0, UR10, R125.reuse ;  /* 0x0000000a00797c23 */ /* 0x100fe2000801007d */
[----:B------:R-:W-:Y:S01]  /*1fd0*/  LOP3.LUT P1, RZ, R166, 0xff00, RZ, 0xc0, !PT ;  /* 0x0000ff00a6ff7812 */ /* 0x000fe2000782c0ff */
[----:B------:R-:W-:Y:S01]  /*1fe0*/  FADD.FTZ R124, R7, -R120 ;  /* 0x80000078077c7221 */ /* 0x000fe20000010000 */
[----:B------:R-:W-:Y:S01]  /*1ff0*/  FFMA.FTZ R120, R6, UR10, R125 ;  /* 0x0000000a06787c23 */ /* 0x000fe2000801007d */
[----:B------:R-:W-:Y:S01]  /*2000*/  FADD.FTZ R121, R4, -R121 ;  /* 0x8000007904797221 */ /* 0x000fe20000010000 */
[----:B------:R-:W-:Y:S01]  /*2010*/  LOP3.LUT P2, RZ, R166, 0xff0000, RZ, 0xc0, !PT ;  /* 0x00ff0000a6ff7812 */ /* 0x000fe2000784c0ff */
[----:B------:R-:W-:Y:S01]  /*2020*/  FMUL.FTZ R124, R124, UR11 ;  /* 0x0000000b7c7c7c20 */ /* 0x000fe20008410000 */
[----:B------:R-:W-:Y:S01]  /*2030*/  FADD.FTZ R120, R5, -R120 ;  /* 0x8000007805787221 */ /* 0x000fe20000010000 */
[----:B------:R-:W-:Y:S01]  /*2040*/  FMUL.FTZ R121, R121, UR11 ;  /* 0x0000000b79797c20 */ /* 0x000fe20008410000 */
[----:B------:R-:W-:Y:S01]  /*2050*/  LOP3.LUT P6, RZ, R166, 0xff000000, RZ, 0xc0, !PT ;  /* 0xff000000a6ff7812 */ /* 0x000fe200078cc0ff */
[----:B------:R-:W-:Y:S01]  /*2060*/  FMUL.FTZ R124, R124, UR23 ;  /* 0x000000177c7c7c20 */ /* 0x000fe20008410000 */
[----:B------:R-:W-:Y:S01]  /*2070*/  FMUL.FTZ R120, R120, UR11 ;  /* 0x0000000b78787c20 */ /* 0x000fe20008410000 */
[----:B------:R-:W-:Y:S01]  /*2080*/  FMUL.FTZ R121, R121, UR23 ;  /* 0x0000001779797c20 */ /* 0x000fe20008410000 */
[----:B------:R-:W-:-:S02]  /*2090*/  LOP3.LUT P0, RZ, R166, 0xff, RZ, 0xc0, !PT ;  /* 0x000000ffa6ff7812 */ /* 0x000fc4000780c0ff */
[----:B------:R-:W-:Y:S01]  /*20a0*/  FMUL.FTZ R120, R120, UR23 ;  /* 0x0000001778787c20 */ /* 0x000fe20008410000 */
[----:B------:R-:W-:Y:S02]  /*20b0*/  FSEL R124, R124, RZ, P2 ;  /* 0x000000ff7c7c7208 */ /* 0x000fe40001000000 */
[----:B------:R-:W-:Y:S02]  /*20c0*/  FSEL R129, R126, RZ, P6 ;  /* 0x000000ff7e817208 */ /* 0x000fe40003000000 */
[----:B------:R-:W-:Y:S02]  /*20d0*/  FSEL R127, R120, RZ, P1 ;  /* 0x000000ff787f7208 */ /* 0x000fe40000800000 */
[----:B------:R-:W-:Y:S02]  /*20e0*/  FSEL R120, R121, RZ, P0 ;  /* 0x000000ff79787208 */ /* 0x000fe40000000000 */
[----:B------:R-:W-:Y:S02]  /*20f0*/  F2FP.F16.F32.PACK_AB R121, R129, R124 ;  /* 0x0000007c8179723e */ /* 0x000fe400000000ff */
[----:B------:R-:W-:Y:S01]  /*2100*/  F2FP.F16.F32.PACK_AB R120, R127, R120 ;  /* 0x000000787f78723e */ /* 0x000fe200000000ff */
[----:B------:R-:W-:Y:S06]  /*2110*/  BRA `(.L_x_1550) ;  /* 0x0000001c007c7947 */ /* 0x000fec0003800000 */
.L_x_1549:
[--C-:B------:R-:W-:Y:S01]  /*2120*/  FFMA.FTZ R108, R138, UR10, R125.reuse ;  /* 0x0000000a8a6c7c23 */ /* 0x100fe2000801007d */
[--C-:B------:R-:W-:Y:S01]  /*2130*/  FFMA.FTZ R110, R148, UR10, R125.reuse ;  /* 0x0000000a946e7c23 */ /* 0x100fe2000801007d */
[--C-:B------:R-:W-:Y:S01]  /*2140*/  FFMA.FTZ R112, R150, UR10, R125.reuse ;  /* 0x0000000a96707c23 */ /* 0x100fe2000801007d */
[--C-:B------:R-:W-:Y:S01]  /*2150*/  FFMA.FTZ R114, R158, UR10, R125.reuse ;  /* 0x0000000a9e727c23 */ /* 0x100fe2000801007d */
        /* <DEDUP_REMOVED lines=11> */
[C---:B------:R-:W-:Y:S01]  /*2210*/  LOP3.LUT P2, RZ, R167.reuse, 0xff, RZ, 0xc0, !PT ;  /* 0x000000ffa7ff7812 */ /* 0x040fe2000784c0ff */
[----:B------:R-:W-:Y:S01]  /*2220*/  FMUL.FTZ R114, R110, UR23 ;  /* 0x000000176e727c20 */ /* 0x000fe20008410000 */
[----:B------:R-:W-:Y:S01]  /*2230*/  LOP3.LUT P1, RZ, R167, 0xff00, RZ, 0xc0, !PT ;  /* 0x0000ff00a7ff7812 */ /* 0x000fe2000782c0ff */
[----:B------:R-:W-:Y:S01]  /*2240*/  FMUL.FTZ R115, R111, UR23 ;  /* 0x000000176f737c20 */ /* 0x000fe20008410000 */
[C---:B------:R-:W-:Y:S01]  /*2250*/  LOP3.LUT P6, RZ, R167.reuse, 0xff0000, RZ, 0xc0, !PT ;  /* 0x00ff0000a7ff7812 */ /* 0x040fe200078cc0ff */
[----:B------:R-:W-:Y:S01]  /*2260*/  FFMA.FTZ R120, R136, UR10, R125 ;  /* 0x0000000a88787c23 */ /* 0x000fe2000801007d */
[----:B------:R-:W-:-:S02]  /*2270*/  ISETP.GE.U32.AND.EX P0, PT, R167, 0x1000000, PT, P0 ;  /* 0x01000000a700780c */ /* 0x000fc40003f06100 */
[----:B------:R-:W-:Y:S02]  /*2280*/  FSEL R112, R112, RZ, P2 ;  /* 0x000000ff70707208 */ /* 0x000fe40001000000 */
[----:B------:R-:W-:Y:S02]  /*2290*/  FSEL R113, R113, RZ, P1 ;  /* 0x000000ff71717208 */ /* 0x000fe40000800000 */
        /* <DEDUP_REMOVED lines=30> */
.L_x_1548:
[----:B------:R-:W-:Y:S01]  /*2480*/  UMOV UR4, UR8 ;  /* 0x0000000800047c82 */ /* 0x000fe20008000000 */
[----:B------:R-:W-:Y:S01]  /*2490*/  UMOV UR5, UR9 ;  /* 0x0000000900057c82 */ /* 0x000fe20008000000 */
[----:B------:R-:W-:-:S04]  /*24a0*/  UISETP.NE.U32.AND UP0, UPT, UR4, URZ, UPT ;  /* 0x000000ff0400728c */ /* 0x000fc8000bf05070 */
[----:B------:R-:W-:-:S09]  /*24b0*/  UISETP.NE.AND.EX UP0, UPT, UR5, URZ, UPT, UP0 ;  /* 0x000000ff0500728c */ /* 0x000fd2000bf05300 */
[----:B------:R-:W-:Y:S05]  /*24c0*/  BRA.U UP0, `(.L_x_1551) ;  /* 0x0000000100d87547 */ /* 0x000fea000b800000 */
[--C-:B------:R-:W-:Y:S01]  /*24d0*/  FFMA.FTZ R120, R150, UR10, R125.reuse ;  /* 0x0000000a96787c23 */ /* 0x100fe2000801007d */
[--C-:B------:R-:W-:Y:S01]  /*24e0*/  FFMA.FTZ R122, R158, UR10, R125.reuse ;  /* 0x0000000a9e7a7c23 */ /* 0x100fe2000801007d */
[----:B-----5:R-:W-:Y:S02]  /*24f0*/  ISETP.GE.U32.AND P0, PT, R166, RZ, PT ;  /* 0x000000ffa600720c */ /* 0x020fe40003f06070 */
[----:B------:R-:W-:Y:S01]  /*2500*/  FADD.FTZ R123, R149, -R120 ;  /* 0x80000078957b7221 */ /* 0x000fe20000010000 */
[----:B------:R-:W-:Y:S01]  /*2510*/  FADD.FTZ R126, R157, -R122 ;  /* 0x8000007a9d7e7221 */ /* 0x000fe20000010000 */
[--C-:B------:R-:W-:Y:S01]  /*2520*/  FFMA.FTZ R120, R138, UR10, R125.reuse ;  /* 0x0000000a8a787c23 */ /* 0x100fe2000801007d */
[----:B------:R-:W-:Y:S01]  /*2530*/  FFMA.FTZ R122, R148, UR10, R125 ;  /* 0x0000000a947a7c23 */ /* 0x000fe2000801007d */
[----:B------:R-:W-:Y:S02]  /*2540*/  LOP3.LUT P2, RZ, R167, 0xff0000, RZ, 0xc0, !PT ;  /* 0x00ff0000a7ff7812 */ /* 0x000fe4000784c0ff */
[----:B------:R-:W-:Y:S01]  /*2550*/  FADD.FTZ R121, R137, -R120 ;  /* 0x8000007889797221 */ /* 0x000fe20000010000 */
[----:B------:R-:W-:Y:S01]  /*2560*/  FADD.FTZ R124, R147, -R122 ;  /* 0x8000007a937c7221 */ /* 0x000fe20000010000 */
[----:B------:R-:W-:Y:S01]  /*2570*/  FFMA.FTZ R122, R123, UR11, R14 ;  /* 0x0000000b7b7a7c23 */ /* 0x000fe2000801000e */
[----:B------:R-:W-:Y:S01]  /*2580*/  FFMA.FTZ R123, R126, UR11, R15 ;  /* 0x0000000b7e7b7c23 */ /* 0x000fe2000801000f */
[----:B------:R-:W-:Y:S01]  /*2590*/  FFMA.FTZ R120, R121, UR11, R12 ;  /* 0x0000000b79787c23 */ /* 0x000fe2000801000c */
[----:B------:R-:W-:Y:S01]  /*25a0*/  FFMA.FTZ R121, R124, UR11, R13 ;  /* 0x0000000b7c797c23 */ /* 0x000fe2000801000d */
[----:B------:R-:W-:Y:S01]  /*25b0*/  FMUL.FTZ R122, R122, UR23 ;  /* 0x000000177a7a7c20 */ /* 0x000fe20008410000 */
[----:B------:R-:W-:Y:S01]  /*25c0*/  FMUL.FTZ R123, R123, UR23 ;  /* 0x000000177b7b7c20 */ /* 0x000fe20008410000 */
[----:B------:R-:W-:Y:S01]  /*25d0*/  ISETP.GE.U32.AND.EX P0, PT, R167, 0x1000000, PT, P0 ;  /* 0x01000000a700780c */ /* 0x000fe20003f06100 */
[----:B------:R-:W-:Y:S01]  /*25e0*/  FMUL.FTZ R120, R120, UR23 ;  /* 0x0000001778787c20 */ /* 0x000fe20008410000 */
        /* <DEDUP_REMOVED lines=8> */
[----:B------:R-:W-:Y:S01]  /*2670*/  FFMA.FTZ R126, R126, UR11, R19 ;  /* 0x0000000b7e7e7c23 */ /* 0x000fe20008010013 */
[----:B------:R-:W-:Y:S02]  /*2680*/  FSEL R121, R121, RZ, P6 ;  /* 0x000000ff79797208 */ /* 0x000fe40003000000 */
[----:B------:R-:W-:Y:S01]  /*2690*/  F2FP.F16.F32.PACK_AB R123, R123, R122 ;  /* 0x0000007a7b7b723e */ /* 0x000fe200000000ff */
[----:B------:R-:W-:Y:S01]  /*26a0*/  FMUL.FTZ R126, R126, UR23 ;  /* 0x000000177e7e7c20 */ /* 0x000fe20008410000 */
[----:B------:R-:W-:Y:S01]  /*26b0*/  F2FP.F16.F32.PACK_AB R122, R121, R120 ;  /* 0x00000078797a723e */ /* 0x000fe200000000ff */
[--C-:B------:R-:W-:Y:S01]  /*26c0*/  FFMA.FTZ R120, R10, UR10, R125.reuse ;  /* 0x0000000a0a787c23 */ /* 0x100fe2000801007d */
[----:B------:R-:W-:Y:S01]  /*26d0*/  FFMA.FTZ R121, R0, UR10, R125 ;  /* 0x0000000a00797c23 */ /* 0x000fe2000801007d */
[----:B------:R-:W-:-:S02]  /*26e0*/  LOP3.LUT P2, RZ, R166, 0xff0000, RZ, 0xc0, !PT ;  /* 0x00ff0000a6ff7812 */ /* 0x000fc4000784c0ff */
[----:B------:R-:W-:Y:S01]  /*26f0*/  FADD.FTZ R129, R7, -R120 ;  /* 0x8000007807817221 */ /* 0x000fe20000010000 */
[----:B------:R-:W-:Y:S01]  /*2700*/  FFMA.FTZ R120, R6, UR10, R125 ;  /* 0x0000000a06787c23 */ /* 0x000fe2000801007d */
[----:B------:R-:W-:Y:S01]  /*2710*/  FADD.FTZ R127, R4, -R121 ;  /* 0x80000079047f7221 */ /* 0x000fe20000010000 */
[C---:B------:R-:W-:Y:S01]  /*2720*/  LOP3.LUT P6, RZ, R166.reuse, 0xff000000, RZ, 0xc0, !PT ;  /* 0xff000000a6ff7812 */ /* 0x040fe200078cc0ff */
[----:B------:R-:W-:Y:S01]  /*2730*/  FFMA.FTZ R124, R129, UR11, R18 ;  /* 0x0000000b817c7c23 */ /* 0x000fe20008010012 */
[----:B------:R-:W-:Y:S01]  /*2740*/  FADD.FTZ R120, R5, -R120 ;  /* 0x8000007805787221 */ /* 0x000fe20000010000 */
[----:B------:R-:W-:Y:S02]  /*2750*/  LOP3.LUT P1, RZ, R166, 0xff00, RZ, 0xc0, !PT ;  /* 0x0000ff00a6ff7812 */ /* 0x000fe4000782c0ff */
[----:B------:R-:W-:Y:S01]  /*2760*/  FMUL.FTZ R124, R124, UR23 ;  /* 0x000000177c7c7c20 */ /* 0x000fe20008410000 */
[----:B------:R-:W-:Y:S01]  /*2770*/  FFMA.FTZ R121, R120, UR11, R17 ;  /* 0x0000000b78797c23 */ /* 0x000fe20008010011 */
[----:B------:R-:W-:Y:S01]  /*2780*/  FFMA.FTZ R120, R127, UR11, R16 ;  /* 0x0000000b7f787c23 */ /* 0x000fe20008010010 */
[----:B------:R-:W-:-:S02]  /*2790*/  LOP3.LUT P0, RZ, R166, 0xff, RZ, 0xc0, !PT ;  /* 0x000000ffa6ff7812 */ /* 0x000fc4000780c0ff */
[----:B------:R-:W-:Y:S01]  /*27a0*/  FMUL.FTZ R121, R121, UR23 ;  /* 0x0000001779797c20 */ /* 0x000fe20008410000 */
[----:B------:R-:W-:Y:S01]  /*27b0*/  FMUL.FTZ R120, R120, UR23 ;  /* 0x0000001778787c20 */ /* 0x000fe20008410000 */
[----:B------:R-:W-:Y:S02]  /*27c0*/  FSEL R124, R124, RZ, P2 ;  /* 0x000000ff7c7c7208 */ /* 0x000fe40001000000 */
[----:B------:R-:W-:Y:S02]  /*27d0*/  FSEL R129, R126, RZ, P6 ;  /* 0x000000ff7e817208 */ /* 0x000fe40003000000 */
[----:B------:R-:W-:Y:S02]  /*27e0*/  FSEL R127, R121, RZ, P1 ;  /* 0x000000ff797f7208 */ /* 0x000fe40000800000 */
[----:B------:R-:W-:Y:S02]  /*27f0*/  FSEL R120, R120, RZ, P0 ;  /* 0x000000ff78787208 */ /* 0x000fe40000000000 */
[----:B------:R-:W-:-:S02]  /*2800*/  F2FP.F16.F32.PACK_AB R121, R129, R124 ;  /* 0x0000007c8179723e */ /* 0x000fc400000000ff */
[----:B------:R-:W-:Y:S01]  /*2810*/  F2FP.F16.F32.PACK_AB R120, R127, R120 ;  /* 0x000000787f78723e */ /* 0x000fe200000000ff */
[----:B------:R-:W-:Y:S06]  /*2820*/  BRA `(.L_x_1550) ;  /* 0x0000001400b87947 */ /* 0x000fec0003800000 */
.L_x_1551:
        /* <DEDUP_REMOVED lines=17> */
[C---:B------:R-:W-:Y:S01]  /*2940*/  LOP3.LUT P6, RZ, R167.reuse, 0xff0000, RZ, 0xc0, !PT ;  /* 0x00ff0000a7ff7812 */ /* 0x040fe200078cc0ff */
[----:B------:R-:W-:Y:S01]  /*2950*/  FFMA.FTZ R120, R136, UR10, R125 ;  /* 0x0000000a88787c23 */ /* 0x000fe2000801007d */
[----:B------:R-:W-:-:S02]  /*2960*/  LOP3.LUT P2, RZ, R167, 0xff, RZ, 0xc0, !PT ;  /* 0x000000ffa7ff7812 */ /* 0x000fc4000784c0ff */
[----:B------:R-:W-:Y:S01]  /*2970*/  LOP3.LUT P1, RZ, R167, 0xff00, RZ, 0xc0, !PT ;  /* 0x0000ff00a7ff7812 */ /* 0x000fe2000782c0ff */
[----:B------:R-:W-:Y:S01]  /*2980*/  FADD.FTZ R124, R11, -R120 ;  /* 0x800000780b7c7221 */ /* 0x000fe20000010000 */
[----:B------:R-:W-:Y:S02]  /*2990*/  ISETP.GE.U32.AND.EX P0, PT, R167, 0x1000000, PT, P0 ;  /* 0x01000000a700780c */ /* 0x000fe40003f06100 */
[----:B------:R-:W-:Y:S02]  /*29a0*/  FSEL R114, R114, RZ, P6 ;  /* 0x000000ff72727208 */ /* 0x000fe40003000000 */
[----:B------:R-:W-:Y:S02]  /*29b0*/  FSEL R115, R115, RZ, P0 ;  /* 0x000000ff73737208 */ /* 0x000fe40000000000 */
[----:B------:R-:W-:Y:S02]  /*29c0*/  FSEL R112, R112, RZ, P2 ;  /* 0x000000ff70707208 */ /* 0x000fe40001000000 */
[----:B------:R-:W-:-:S02]  /*29d0*/  FSEL R113, R113, RZ, P1 ;  /* 0x000000ff71717208 */ /* 0x000fc40000800000 */
[----:B------:R-:W-:Y:S01]  /*29e0*/  F2FP.F16.F32.PACK_AB R123, R115, R114 ;  /* 0x00000072737b723e */ /* 0x000fe200000000ff */
[--C-:B------:R-:W-:Y:S01]  /*29f0*/  FFMA.FTZ R114, R10, UR10, R125.reuse ;  /* 0x0000000a0a727c23 */ /* 0x100fe2000801007d */
[----:B------:R-:W-:Y:S01]  /*2a00*/  F2FP.F16.F32.PACK_AB R122, R113, R112 ;  /* 0x00000070717a723e */ /* 0x000fe200000000ff */
[--C-:B------:R-:W-:Y:S01]  /*2a10*/  FFMA.FTZ R113, R0, UR10, R125.reuse ;  /* 0x0000000a00717c23 */ /* 0x100fe2000801007d */
[----:B------:R-:W-:Y:S01]  /*2a20*/  FFMA.FTZ R112, R6, UR10, R125 ;  /* 0x0000000a06707c23 */ /* 0x000fe2000801007d */
[----:B------:R-:W-:Y:S01]  /*2a30*/  FADD.FTZ R115, R7, -R114 ;  /* 0x8000007207737221 */ /* 0x000fe20000010000 */
[----:B------:R-:W-:Y:S01]  /*2a40*/  LOP3.LUT P0, RZ, R166, 0xff, RZ, 0xc0, !PT ;  /* 0x000000ffa6ff7812 */ /* 0x000fe2000780c0ff */
        /* <DEDUP_REMOVED lines=17> */
[----:B------:R-:W-:Y:S02]  /*2b60*/  F2FP.F16.F32.PACK_AB R121, R129, R124 ;  /* 0x0000007c8179723e */ /* 0x000fe400000000ff */
[----:B------:R-:W-:Y:S01]  /*2b70*/  F2FP.F16.F32.PACK_AB R120, R127, R120 ;  /* 0x000000787f78723e */ /* 0x000fe200000000ff */
[----:B------:R-:W-:Y:S06]  /*2b80*/  BRA `(.L_x_1550) ;  /* 0x0000001000e07947 */ /* 0x000fec0003800000 */
.L_x_1547:
        /* <DEDUP_REMOVED lines=18> */
[----:B------:R-:W-:Y:S01]  /*2cb0*/  LOP3.LUT P2, RZ, R167, 0xff0000, RZ, 0xc0, !PT ;  /* 0x00ff0000a7ff7812 */ /* 0x000fe2000784c0ff */
[----:B------:R-:W-:Y:S01]  /*2cc0*/  FMUL.FTZ R127, R127, UR11 ;  /* 0x0000000b7f7f7c20 */ /* 0x000fe20008410000 */
[----:B------:R-:W-:Y:S01]  /*2cd0*/  FMUL.FTZ R116, R116, UR23 ;  /* 0x0000001774747c20 */ /* 0x000fe20008410000 */
[C---:B------:R-:W-:Y:S01]  /*2ce0*/  LOP3.LUT P6, RZ, R171.reuse, 0xff0000, RZ, 0xc0, !PT ;  /* 0x00ff0000abff7812 */ /* 0x040fe200078cc0ff */
[----:B------:R-:W-:Y:S01]  /*2cf0*/  FMUL.FTZ R118, R118, UR23 ;  /* 0x0000001776767c20 */ /* 0x000fe20008410000 */
[----:B------:R-:W-:-:S02]  /*2d00*/  ISETP.GE.U32.AND.EX P1, PT, R171, 0x1000000, PT, P1 ;  /* 0x01000000ab00780c */ /* 0x000fc40003f26110 */
[C---:B------:R-:W-:Y:S02]  /*2d10*/  ISETP.GE.U32.AND.EX P0, PT, R167.reuse, 0x1000000, PT, P0 ;  /* 0x01000000a700780c */ /* 0x040fe40003f06100 */
[C---:B------:R-:W-:Y:S02]  /*2d20*/  FSEL R123, R116.reuse, RZ, P2 ;  /* 0x000000ff747b7208 */ /* 0x040fe40001000000 */
[----:B------:R-:W-:Y:S02]  /*2d30*/  FSEL R119, R116, RZ, P6 ;  /* 0x000000ff74777208 */ /* 0x000fe40003000000 */
[C---:B------:R-:W-:Y:S02]  /*2d40*/  FSEL R116, R118.reuse, RZ, P1 ;  /* 0x000000ff76747208 */ /* 0x040fe40000800000 */
[----:B------:R-:W-:Y:S02]  /*2d50*/  FSEL R118, R118, RZ, P0 ;  /* 0x000000ff76767208 */ /* 0x000fe40000000000 */
[----:B------:R-:W-:Y:S01]  /*2d60*/  F2FP.F16.F32.PACK_AB R119, R116, R119 ;  /* 0x000000777477723e */ /* 0x000fe200000000ff */
[--C-:B------:R-:W-:Y:S01]  /*2d70*/  FFMA.FTZ R116, R138, UR10, R125.reuse ;  /* 0x0000000a8a747c23 */ /* 0x100fe2000801007d */
[----:B------:R-:W-:Y:S01]  /*2d80*/  F2FP.F16.F32.PACK_AB R123, R118, R123 ;  /* 0x0000007b767b723e */ /* 0x000fe200000000ff */
[----:B------:R-:W-:Y:S01]  /*2d90*/  FFMA.FTZ R118, R148, UR10, R125 ;  /* 0x0000000a94767c23 */ /* 0x000fe2000801007d */
[----:B------:R-:W-:Y:S01]  /*2da0*/  LOP3.LUT P2, RZ, R167, 0xff, RZ, 0xc0, !PT ;  /* 0x000000ffa7ff7812 */ /* 0x000fe2000784c0ff */
[----:B------:R-:W-:Y:S01]  /*2db0*/  FADD.FTZ R116, R137, -R116 ;  /* 0x8000007489747221 */ /* 0x000fe20000010000 */
[----:B------:R-:W-:Y:S01]  /*2dc0*/  LOP3.LUT P0, RZ, R171, 0xff, RZ, 0xc0, !PT ;  /* 0x000000ffabff7812 */ /* 0x000fe2000780c0ff */
[----:B------:R-:W-:Y:S01]  /*2dd0*/  FADD.FTZ R118, R147, -R118 ;  /* 0x8000007693767221 */ /* 0x000fe20000010000 */
[----:B------:R-:W-:Y:S01]  /*2de0*/  LOP3.LUT P1, RZ, R171, 0xff00, RZ, 0xc0, !PT ;  /* 0x0000ff00abff7812 */ /* 0x000fe2000782c0ff */
[----:B------:R-:W-:Y:S01]  /*2df0*/  FMUL.FTZ R116, R116, UR11 ;  /* 0x0000000b74747c20 */ /* 0x000fe20008410000 */
[----:B------:R-:W-:Y:S01]  /*2e00*/  LOP3.LUT P6, RZ, R167, 0xff00, RZ, 0xc0, !PT ;  /* 0x0000ff00a7ff7812 */ /* 0x000fe200078cc0ff */
[----:B------:R-:W-:-:S02]  /*2e10*/  FMUL.FTZ R118, R118, UR11 ;  /* 0x0000000b76767c20 */ /* 0x000fc40008410000 */
[----:B------:R-:W-:Y:S02]  /*2e20*/  FMUL.FTZ R116, R116, UR23 ;  /* 0x0000001774747c20 */ /* 0x000fe40008410000 */
[----:B------:R-:W-:-:S03]  /*2e30*/  FMUL.FTZ R120, R118, UR23 ;  /* 0x0000001776787c20 */ /* 0x000fc60008410000 */
[C---:B------:R-:W-:Y:S02]  /*2e40*/  FSEL R122, R116.reuse, RZ, P2 ;  /* 0x000000ff747a7208 */ /* 0x040fe40001000000 */
[----:B------:R-:W-:Y:S01]  /*2e50*/  FSEL R118, R116, RZ, P0 ;  /* 0x000000ff74767208 */ /* 0x000fe20000000000 */
[--C-:B------:R-:W-:Y:S01]  /*2e60*/  FFMA.FTZ R116, R10, UR10, R125.reuse ;  /* 0x0000000a0a747c23 */ /* 0x100fe2000801007d */
[C---:B------:R-:W-:Y:S02]  /*2e70*/  FSEL R117, R120.reuse, RZ, P1 ;  /* 0x000000ff78757208 */ /* 0x040fe40000800000 */
[----:B------:R-:W-:Y:S01]  /*2e80*/  FSEL R121, R120, RZ, P6 ;  /* 0x000000ff78797208 */ /* 0x000fe20003000000 */
[----:B------:R-:W-:Y:S01]  /*2e90*/  FFMA.FTZ R120, R136, UR10, R125 ;  /* 0x0000000a88787c23 */ /* 0x000fe2000801007d */
[----:B------:R-:W-:Y:S01]  /*2ea0*/  FADD.FTZ R116, R7, -R116 ;  /* 0x8000007407747221 */ /* 0x000fe20000010000 */
[----:B------:R-:W-:Y:S02]  /*2eb0*/  LOP3.LUT P2, RZ, R166, 0xff0000, RZ, 0xc0, !PT ;  /* 0x00ff0000a6ff7812 */ /* 0x000fe4000784c0ff */
[----:B------:R-:W-:Y:S01]  /*2ec0*/  FADD.FTZ R120, R11, -R120 ;  /* 0x800000780b787221 */ /* 0x000fe20000010000 */
[----:B------:R-:W-:Y:S01]  /*2ed0*/  FMUL.FTZ R116, R116, UR11 ;  /* 0x0000000b74747c20 */ /* 0x000fe20008410000 */
[----:B------:R-:W-:-:S02]  /*2ee0*/  LOP3.LUT P0, RZ, R170, 0xff0000, RZ, 0xc0, !PT ;  /* 0x00ff0000aaff7812 */ /* 0x000fc4000780c0ff */
[----:B------:R-:W-:Y:S01]  /*2ef0*/  FMUL.FTZ R120, R120, UR11 ;  /* 0x0000000b78787c20 */ /* 0x000fe20008410000 */
[----:B------:R-:W-:Y:S01]  /*2f00*/  FMUL.FTZ R116, R116, UR23 ;  /* 0x0000001774747c20 */ /* 0x000fe20008410000 */
[----:B------:R-:W-:Y:S02]  /*2f10*/  LOP3.LUT P1, RZ, R170, 0xff000000, RZ, 0xc0, !PT ;  /* 0xff000000aaff7812 */ /* 0x000fe4000782c0ff */
[----:B------:R-:W-:Y:S01]  /*2f20*/  FMUL.FTZ R120, R120, UR23 ;  /* 0x0000001778787c20 */ /* 0x000fe20008410000 */
[----:B------:R-:W-:Y:S02]  /*2f30*/  F2FP.F16.F32.PACK_AB R118, R117, R118 ;  /* 0x000000767576723e */ /* 0x000fe400000000ff */
[----:B------:R-:W-:Y:S02]  /*2f40*/  F2FP.F16.F32.PACK_AB R122, R121, R122 ;  /* 0x0000007a797a723e */ /* 0x000fe400000000ff */
[C---:B------:R-:W-:Y:S02]  /*2f50*/  FSEL R121, R116.reuse, RZ, P2 ;  /* 0x000000ff74797208 */ /* 0x040fe40001000000 */
[----:B------:R-:W-:-:S02]  /*2f60*/  FSEL R117, R116, RZ, P0 ;  /* 0x000000ff74757208 */ /* 0x000fc40000000000 */
[----:B------:R-:W-:Y:S02]  /*2f70*/  FSEL R116, R120, RZ, P1 ;  /* 0x000000ff78747208 */ /* 0x000fe40000800000 */
[----:B------:R-:W-:Y:S02]  /*2f80*/  LOP3.LUT P6, RZ, R166, 0xff000000, RZ, 0xc0, !PT ;  /* 0xff000000a6ff7812 */ /* 0x000fe400078cc0ff */
[----:B------:R-:W-:Y:S01]  /*2f90*/  F2FP.F16.F32.PACK_AB R117, R116, R117 ;  /* 0x000000757475723e */ /* 0x000fe200000000ff */
[----:B------:R-:W-:Y:S01]  /*2fa0*/  FFMA.FTZ R116, R6, UR10, R125 ;  /* 0x0000000a06747c23 */ /* 0x000fe2000801007d */
[----:B------:R-:W-:Y:S02]  /*2fb0*/  FSEL R120, R120, RZ, P6 ;  /* 0x000000ff78787208 */ /* 0x000fe40003000000 */
[----:B------:R-:W-:Y:S01]  /*2fc0*/  LOP3.LUT P6, RZ, R166, 0xff00, RZ, 0xc0, !PT ;  /* 0x0000ff00a6ff7812 */ /* 0x000fe200078cc0ff */
[----:B------:R-:W-:Y:S01]  /*2fd0*/  FADD.FTZ R116, R5, -R116 ;  /* 0x8000007405747221 */ /* 0x000fe20000010000 */
[----:B------:R-:W-:Y:S01]  /*2fe0*/  F2FP.F16.F32.PACK_AB R121, R120, R121 ;  /* 0x000000797879723e */ /* 0x000fe200000000ff */
[----:B------:R-:W-:Y:S01]  /*2ff0*/  FMUL.FTZ R120, R127, UR23 ;  /* 0x000000177f787c20 */ /* 0x000fe20008410000 */
[----:B------:R-:W-:Y:S01]  /*3000*/  LOP3.LUT P1, RZ, R170, 0xff00, RZ, 0xc0, !PT ;  /* 0x0000ff00aaff7812 */ /* 0x000fe2000782c0ff */
[----:B------:R-:W-:Y:S01]  /*3010*/  FMUL.FTZ R116, R116, UR11 ;  /* 0x0000000b74747c20 */ /* 0x000fe20008410000 */
[----:B------:R-:W-:-:S02]  /*3020*/  LOP3.LUT P0, RZ, R170, 0xff, RZ, 0xc0, !PT ;  /* 0x000000ffaaff7812 */ /* 0x000fc4000780c0ff */
[----:B------:R-:W-:Y:S01]  /*3030*/  LOP3.LUT P2, RZ, R166, 0xff, RZ, 0xc0, !PT ;  /* 0x000000ffa6ff7812 */ /* 0x000fe2000784c0ff */
[----:B------:R-:W-:-:S05]  /*3040*/  FMUL.FTZ R116, R116, UR23 ;  /* 0x0000001774747c20 */ /* 0x000fca0008410000 */
[C---:B------:R-:W-:Y:S02]  /*3050*/  FSEL R129, R116.reuse, RZ, P6 ;  /* 0x000000ff74817208 */ /* 0x040fe40003000000 */
[----:B------:R-:W-:Y:S02]  /*3060*/  FSEL R127, R116, RZ, P1 ;  /* 0x000000ff747f7208 */ /* 0x000fe40000800000 */
[C---:B------:R-:W-:Y:S02]  /*3070*/  FSEL R116, R120.reuse, RZ, P0 ;  /* 0x000000ff78747208 */ /* 0x040fe40000000000 */
[----:B------:R-:W-:Y:S02]  /*3080*/  FSEL R120, R120, RZ, P2 ;  /* 0x000000ff78787208 */ /* 0x000fe40001000000 */
[----:B------:R-:W-:Y:S02]  /*3090*/  F2FP.F16.F32.PACK_AB R116, R127, R116 ;  /* 0x000000747f74723e */ /* 0x000fe400000000ff */
[----:B------:R-:W-:Y:S01]  /*30a0*/  F2FP.F16.F32.PACK_AB R120, R129, R120 ;  /* 0x000000788178723e */ /* 0x000fe200000000ff */
[----:B------:R-:W-:Y:S06]  /*30b0*/  BRA `(.L_x_1550) ;  /* 0x0000000c00947947 */ /* 0x000fec0003800000 */
.L_x_1553:
[--C-:B------:R-:W-:Y:S01]  /*30c0*/  FFMA.FTZ R108, R150, UR10, R125.reuse ;  /* 0x0000000a966c7c23 */ /* 0x100fe2000801007d */
[--C-:B------:R-:W-:Y:S01]  /*30d0*/  FFMA.FTZ R110, R158, UR10, R125.reuse ;  /* 0x0000000a9e6e7c23 */ /* 0x100fe2000801007d */
[--C-:B------:R-:W-:Y:S01]  /*30e0*/  FFMA.FTZ R112, R148, UR10, R125.reuse ;  /* 0x0000000a94707c23 */ /* 0x100fe2000801007d */
[----:B-----5:R-:W-:Y:S01]  /*30f0*/  LOP3.LUT P2, RZ, R167, 0xff0000, RZ, 0xc0, !PT ;  /* 0x00ff0000a7ff7812 */ /* 0x020fe2000784c0ff */
[----:B------:R-:W-:Y:S01]  /*3100*/  FADD.FTZ R108, R149, -R108 ;  /* 0x8000006c956c7221 */ /* 0x000fe20000010000 */
[----:B------:R-:W-:Y:S01]  /*3110*/  FADD.FTZ R111, R157, -R110 ;  /* 0x8000006e9d6f7221 */ /* 0x000fe20000010000 */
[----:B------:R-:W-:Y:S01]  /*3120*/  LOP3.LUT P6, RZ, R171, 0xff0000, RZ, 0xc0, !PT ;  /* 0x00ff0000abff7812 */ /* 0x000fe200078cc0ff */
[----:B------:R-:W-:Y:S01]  /*3130*/  FADD.FTZ R112, R147, -R112 ;  /* 0x8000007093707221 */ /* 0x000fe20000010000 */
[----:B------:R-:W-:Y:S01]  /*3140*/  FMUL.FTZ R110, R108, UR11 ;  /* 0x0000000b6c6e7c20 */ /* 0x000fe20008410000 */
[----:B------:R-:W-:Y:S01]  /*3150*/  FFMA.FTZ R108, R138, UR10, R125 ;  /* 0x0000000a8a6c7c23 */ /* 0x000fe2000801007d */
[----:B------:R-:W-:Y:S01]  /*3160*/  FMUL.FTZ R111, R111, UR11 ;  /* 0x0000000b6f6f7c20 */ /* 0x000fe20008410000 */
[----:B------:R-:W-:Y:S01]  /*3170*/  ISETP.GE.U32.AND P1, PT, R166, RZ, PT ;  /* 0x000000ffa600720c */ /* 0x000fe20003f26070 */
[----:B------:R-:W-:Y:S01]  /*3180*/  FMUL.FTZ R109, R110, UR23 ;  /* 0x000000176e6d7c20 */ /* 0x000fe20008410000 */
[----:B------:R-:W-:Y:S01]  /*3190*/  ISETP.GE.U32.AND P0, PT, R170, RZ, PT ;  /* 0x000000ffaa00720c */ /* 0x000fe20003f06070 */
[----:B------:R-:W-:Y:S01]  /*31a0*/  FADD.FTZ R108, R137, -R108 ;  /* 0x8000006c896c7221 */ /* 0x000fe20000010000 */
[----:B------:R-:W-:Y:S01]  /*31b0*/  FMUL.FTZ R113, R111, UR23 ;  /* 0x000000176f717c20 */ /* 0x000fe20008410000 */
[----:B------:R-:W-:-:S02]  /*31c0*/  ISETP.GE.U32.AND.EX P1, PT, R167, 0x1000000, PT, P1 ;  /* 0x01000000a700780c */ /* 0x000fc40003f26110 */
[----:B------:R-:W-:Y:S01]  /*31d0*/  ISETP.GE.U32.AND.EX P0, PT, R171, 0x1000000, PT, P0 ;  /* 0x01000000ab00780c */ /* 0x000fe20003f06100 */
[----:B------:R-:W-:Y:S01]  /*31e0*/  FMUL.FTZ R108, R108, UR11 ;  /* 0x0000000b6c6c7c20 */ /* 0x000fe20008410000 */
[C---:B------:R-:W-:Y:S02]  /*31f0*/  FSEL R119, R109.reuse, RZ, P6 ;  /* 0x000000ff6d777208 */ /* 0x040fe40003000000 */
[----:B------:R-:W-:Y:S01]  /*3200*/  FSEL R123, R109, RZ, P2 ;  /* 0x000000ff6d7b7208 */ /* 0x000fe20001000000 */
[----:B------:R-:W-:Y:S01]  /*3210*/  FMUL.FTZ R109, R112, UR11 ;  /* 0x0000000b706d7c20 */ /* 0x000fe20008410000 */
[C---:B------:R-:W-:Y:S01]  /*3220*/  FSEL R116, R113.reuse, RZ, P0 ;  /* 0x000000ff71747208 */ /* 0x040fe20000000000 */
[----:B------:R-:W-:Y:S01]  /*3230*/  FMUL.FTZ R112, R108, UR23 ;  /* 0x000000176c707c20 */ /* 0x000fe20008410000 */
[----:B------:R-:W-:Y:S01]  /*3240*/  FSEL R114, R113, RZ, P1 ;  /* 0x000000ff71727208 */ /* 0x000fe20000800000 */
[----:B------:R-:W-:Y:S01]  /*3250*/  FMUL.FTZ R113, R109, UR23 ;  /* 0x000000176d717c20 */ /* 0x000fe20008410000 */
[----:B------:R-:W-:-:S02]  /*3260*/  LOP3.LUT P0, RZ, R167, 0xff, RZ, 0xc0, !PT ;  /* 0x000000ffa7ff7812 */ /* 0x000fc4000780c0ff */
[C---:B------:R-:W-:Y:S02]  /*3270*/  LOP3.LUT P1, RZ, R171.reuse, 0xff, RZ, 0xc0, !PT ;  /* 0x000000ffabff7812 */ /* 0x040fe4000782c0ff */
[----:B------:R-:W-:Y:S02]  /*3280*/  LOP3.LUT P6, RZ, R171, 0xff00, RZ, 0xc0, !PT ;  /* 0x0000ff00abff7812 */ /* 0x000fe400078cc0ff */
[C---:B------:R-:W-:Y:S02]  /*3290*/  FSEL R122, R112.reuse, RZ, P0 ;  /* 0x000000ff707a7208 */ /* 0x040fe40000000000 */
[----:B------:R-:W-:Y:S01]  /*32a0*/  FSEL R118, R112, RZ, P1 ;  /* 0x000000ff70767208 */ /* 0x000fe20000800000 */
[--C-:B------:R-:W-:Y:S01]  /*32b0*/  FFMA.FTZ R112, R10, UR10, R125.reuse ;  /* 0x0000000a0a707c23 */ /* 0x100fe2000801007d */
[----:B------:R-:W-:Y:S01]  /*32c0*/  F2FP.F16.F32.PACK_AB R123, R114, R123 ;  /* 0x0000007b727b723e */ /* 0x000fe200000000ff */
[----:B------:R-:W-:Y:S01]  /*32d0*/  FFMA.FTZ R114, R136, UR10, R125 ;  /* 0x0000000a88727c23 */ /* 0x000fe2000801007d */
[----:B------:R-:W-:Y:S01]  /*32e0*/  FSEL R115, R113, RZ, P6 ;  /* 0x000000ff71737208 */ /* 0x000fe20003000000 */
[----:B------:R-:W-:Y:S01]  /*32f0*/  FADD.FTZ R112, R7, -R112 ;  /* 0x8000007007707221 */ /* 0x000fe20000010000 */
[----:B------:R-:W-:-:S02]  /*3300*/  LOP3.LUT P2, RZ, R167, 0xff00, RZ, 0xc0, !PT ;  /* 0x0000ff00a7ff7812 */ /* 0x000fc4000784c0ff */
[----:B------:R-:W-:Y:S01]  /*3310*/  F2FP.F16.F32.PACK_AB R118, R115, R118 ;  /* 0x000000767376723e */ /* 0x000fe200000000ff */
[----:B------:R-:W-:Y:S01]  /*3320*/  FADD.FTZ R115, R11, -R114 ;  /* 0x800000720b737221 */ /* 0x000fe20000010000 */
[----:B------:R-:W-:Y:S01]  /*3330*/  FSEL R113, R113, RZ, P2 ;  /* 0x000000ff71717208 */ /* 0x000fe20001000000 */
[----:B------:R-:W-:Y:S01]  /*3340*/  FMUL.FTZ R114, R112, UR11 ;  /* 0x0000000b70727c20 */ /* 0x000fe20008410000 */
[----:B------:R-:W-:Y:S01]  /*3350*/  LOP3.LUT P0, RZ, R166, 0xff0000, RZ, 0xc0, !PT ;  /* 0x00ff0000a6ff7812 */ /* 0x000fe2000780c0ff */
[----:B------:R-:W-:Y:S01]  /*3360*/  FMUL.FTZ R115, R115, UR11 ;  /* 0x0000000b73737c20 */ /* 0x000fe20008410000 */
[----:B------:R-:W-:Y:S01]  /*3370*/  F2FP.F16.F32.PACK_AB R122, R113, R122 ;  /* 0x0000007a717a723e */ /* 0x000fe200000000ff */
        /* <DEDUP_REMOVED lines=8> */
[----:B------:R-:W-:Y:S02]  /*3400*/  F2FP.F16.F32.PACK_AB R119, R116, R119 ;  /* 0x000000777477723e */ /* 0x000fe400000000ff */
[----:B------:R-:W-:Y:S01]  /*3410*/  FSEL R116, R113, RZ, P6 ;  /* 0x000000ff71747208 */ /* 0x000fe20003000000 */
[--C-:B------:R-:W-:Y:S01]  /*3420*/  FFMA.FTZ R113, R0, UR10, R125.reuse ;  /* 0x0000000a00717c23 */ /* 0x100fe2000801007d */
[----:B------:R-:W-:Y:S01]  /*3430*/  F2FP.F16.F32.PACK_AB R121, R112, R121 ;  /* 0x000000797079723e */ /* 0x000fe200000000ff */
[----:B------:R-:W-:Y:S01]  /*3440*/  FFMA.FTZ R112, R6, UR10, R125 ;  /* 0x0000000a06707c23 */ /* 0x000fe2000801007d */
[----:B------:R-:W-:-:S02]  /*3450*/  F2FP.F16.F32.PACK_AB R117, R116, R117 ;  /* 0x000000757475723e */ /* 0x000fc400000000ff */
[----:B------:R-:W-:Y:S01]  /*3460*/  LOP3.LUT P2, RZ, R166, 0xff00, RZ, 0xc0, !PT ;  /* 0x0000ff00a6ff7812 */ /* 0x000fe2000784c0ff */
[----:B------:R-:W-:Y:S01]  /*3470*/  FADD.FTZ R116, R5, -R112 ;  /* 0x8000007005747221 */ /* 0x000fe20000010000 */
[----:B------:R-:W-:Y:S01]  /*3480*/  FADD.FTZ R112, R4, -R113 ;  /* 0x8000007104707221 */ /* 0x000fe20000010000 */
[----:B------:R-:W-:Y:S02]  /*3490*/  LOP3.LUT P6, RZ, R170, 0xff00, RZ, 0xc0, !PT ;  /* 0x0000ff00aaff7812 */ /* 0x000fe400078cc0ff */
[----:B------:R-:W-:Y:S01]  /*34a0*/  FMUL.FTZ R113, R116, UR11 ;  /* 0x0000000b74717c20 */ /* 0x000fe20008410000 */
[----:B------:R-:W-:Y:S01]  /*34b0*/  FMUL.FTZ R112, R112, UR11 ;  /* 0x0000000b70707c20 */ /* 0x000fe20008410000 */
[----:B------:R-:W-:Y:S02]  /*34c0*/  LOP3.LUT P1, RZ, R170, 0xff, RZ, 0xc0, !PT ;  /* 0x000000ffaaff7812 */ /* 0x000fe4000782c0ff */
[----:B------:R-:W-:Y:S01]  /*34d0*/  FMUL.FTZ R120, R113, UR23 ;  /* 0x0000001771787c20 */ /* 0x000fe20008410000 */
[----:B------:R-:W-:Y:S01]  /*34e0*/  FMUL.FTZ R116, R112, UR23 ;  /* 0x0000001770747c20 */ /* 0x000fe20008410000 */
[----:B------:R-:W-:-:S03]  /*34f0*/  LOP3.LUT P0, RZ, R166, 0xff, RZ, 0xc0, !PT ;  /* 0x000000ffa6ff7812 */ /* 0x000fc6000780c0ff */
[C---:B------:R-:W-:Y:S02]  /*3500*/  FSEL R127, R120.reuse, RZ, P2 ;  /* 0x000000ff787f7208 */ /* 0x040fe40001000000 */
[----:B------:R-:W-:Y:S02]  /*3510*/  FSEL R129, R120, RZ, P6 ;  /* 0x000000ff78817208 */ /* 0x000fe40003000000 */
[C---:B------:R-:W-:Y:S02]  /*3520*/  FSEL R124, R116.reuse, RZ, P1 ;  /* 0x000000ff747c7208 */ /* 0x040fe40000800000 */
[----:B------:R-:W-:Y:S02]  /*3530*/  FSEL R120, R116, RZ, P0 ;  /* 0x000000ff74787208 */ /* 0x000fe40000000000 */
[----:B------:R-:W-:Y:S02]  /*3540*/  F2FP.F16.F32.PACK_AB R116, R129, R124 ;  /* 0x0000007c8174723e */ /* 0x000fe400000000ff */
[----:B------:R-:W-:Y:S01]  /*3550*/  F2FP.F16.F32.PACK_AB R120, R127, R120 ;  /* 0x000000787f78723e */ /* 0x000fe200000000ff */
[----:B------:R-:W-:Y:S06]  /*3560*/  BRA `(.L_x_1550) ;  /* 0x0000000800687947 */ /* 0x000fec0003800000 */
.L_x_1552:
        /* <DEDUP_REMOVED lines=13> */
[----:B------:R-:W-:Y:S01]  /*3640*/  FFMA.FTZ R117, R117, UR11, R14 ;  /* 0x0000000b75757c23 */ /* 0x000fe2000801000e */
[----:B------:R-:W-:Y:S01]  /*3650*/  FFMA.FTZ R118, R118, UR11, R15 ;  /* 0x0000000b76767c23 */ /* 0x000fe2000801000f */
[----:B------:R-:W-:Y:S01]  /*3660*/  LOP3.LUT P2, RZ, R171, 0xff0000, RZ, 0xc0, !PT ;  /* 0x00ff0000abff7812 */ /* 0x000fe2000784c0ff */
[----:B------:R-:W-:Y:S01]  /*3670*/  FFMA.FTZ R120, R120, UR11, R19 ;  /* 0x0000000b78787c23 */ /* 0x000fe20008010013 */
[----:B------:R-:W-:Y:S01]  /*3680*/  FMUL.FTZ R117, R117, UR23 ;  /* 0x0000001775757c20 */ /* 0x000fe20008410000 */
[----:B------:R-:W-:Y:S01]  /*3690*/  FMUL.FTZ R118, R118, UR23 ;  /* 0x0000001776767c20 */ /* 0x000fe20008410000 */
[----:B------:R-:W-:Y:S01]  /*36a0*/  ISETP.GE.U32.AND.EX P0, PT, R171, 0x1000000, PT, P0 ;  /* 0x01000000ab00780c */ /* 0x000fe20003f06100 */
[----:B------:R-:W-:Y:S01]  /*36b0*/  FMUL.FTZ R120, R120, UR23 ;  /* 0x0000001778787c20 */ /* 0x000fe20008410000 */
[C---:B------:R-:W-:Y:S01]  /*36c0*/  LOP3.LUT P6, RZ, R167.reuse, 0xff0000, RZ, 0xc0, !PT ;  /* 0x00ff0000a7ff7812 */ /* 0x040fe200078cc0ff */
[----:B------:R-:W-:Y:S01]  /*36d0*/  FFMA.FTZ R127, R0, UR10, R125 ;  /* 0x0000000a007f7c23 */ /* 0x000fe2000801007d */
[----:B------:R-:W-:-:S02]  /*36e0*/  ISETP.GE.U32.AND.EX P1, PT, R167, 0x1000000, PT, P1 ;  /* 0x01000000a700780c */ /* 0x000fc40003f26110 */
[C---:B------:R-:W-:Y:S01]  /*36f0*/  FSEL R119, R117.reuse, RZ, P2 ;  /* 0x000000ff75777208 */ /* 0x040fe20001000000 */
[----:B------:R-:W-:Y:S01]  /*3700*/  FADD.FTZ R127, R4, -R127 ;  /* 0x8000007f047f7221 */ /* 0x000fe20000010000 */
[C---:B------:R-:W-:Y:S02]  /*3710*/  FSEL R116, R118.reuse, RZ, P0 ;  /* 0x000000ff76747208 */ /* 0x040fe40000000000 */
[----:B------:R-:W-:Y:S01]  /*3720*/  FSEL R123, R117, RZ, P6 ;  /* 0x000000ff757b7208 */ /* 0x000fe20003000000 */
[----:B------:R-:W-:Y:S01]  /*3730*/  FFMA.FTZ R127, R127, UR11, R16 ;  /* 0x0000000b7f7f7c23 */ /* 0x000fe20008010010 */
        /* <DEDUP_REMOVED lines=10> */
[----:B------:R-:W-:Y:S01]  /*37e0*/  FFMA.FTZ R117, R117, UR11, R12 ;  /* 0x0000000b75757c23 */ /* 0x000fe2000801000c */
[----:B------:R-:W-:Y:S01]  /*37f0*/  LOP3.LUT P2, RZ, R167, 0xff00, RZ, 0xc0, !PT ;  /* 0x0000ff00a7ff7812 */ /* 0x000fe2000784c0ff */
[----:B------:R-:W-:-:S02]  /*3800*/  FFMA.FTZ R118, R118, UR11, R13 ;  /* 0x0000000b76767c23 */ /* 0x000fc4000801000d */
[----:B------:R-:W-:Y:S02]  /*3810*/  FMUL.FTZ R117, R117, UR23 ;  /* 0x0000001775757c20 */ /* 0x000fe40008410000 */
[----:B------:R-:W-:-:S03]  /*3820*/  FMUL.FTZ R116, R118, UR23 ;  /* 0x0000001776747c20 */ /* 0x000fc60008410000 */
[C---:B------:R-:W-:Y:S02]  /*3830*/  FSEL R122, R117.reuse, RZ, P0 ;  /* 0x000000ff757a7208 */ /* 0x040fe40000000000 */
[----:B------:R-:W-:Y:S02]  /*3840*/  FSEL R118, R117, RZ, P1 ;  /* 0x000000ff75767208 */ /* 0x000fe40000800000 */
[C---:B------:R-:W-:Y:S02]  /*3850*/  FSEL R117, R116.reuse, RZ, P6 ;  /* 0x000000ff74757208 */ /* 0x040fe40003000000 */
[----:B------:R-:W-:Y:S01]  /*3860*/  FSEL R121, R116, RZ, P2 ;  /* 0x000000ff74797208 */ /* 0x000fe20001000000 */
[----:B------:R-:W-:Y:S01]  /*3870*/  FFMA.FTZ R116, R10, UR10, R125 ;  /* 0x0000000a0a747c23 */ /* 0x000fe2000801007d */
[----:B------:R-:W-:Y:S02]  /*3880*/  F2FP.F16.F32.PACK_AB R118, R117, R118 ;  /* 0x000000767576723e */ /* 0x000fe400000000ff */
[----:B------:R-:W-:Y:S01]  /*3890*/  LOP3.LUT P0, RZ, R166, 0xff0000, RZ, 0xc0, !PT ;  /* 0x00ff0000a6ff7812 */ /* 0x000fe2000780c0ff */
[----:B------:R-:W-:Y:S01]  /*38a0*/  FADD.FTZ R117, R7, -R116 ;  /* 0x8000007407757221 */ /* 0x000fe20000010000 */
[----:B------:R-:W-:-:S02]  /*38b0*/  LOP3.LUT P1, RZ, R170, 0xff0000, RZ, 0xc0, !PT ;  /* 0x00ff0000aaff7812 */ /* 0x000fc4000782c0ff */
[----:B------:R-:W-:Y:S01]  /*38c0*/  LOP3.LUT P6, RZ, R170, 0xff000000, RZ, 0xc0, !PT ;  /* 0xff000000aaff7812 */ /* 0x000fe200078cc0ff */
[----:B------:R-:W-:Y:S01]  /*38d0*/  FFMA.FTZ R117, R117, UR11, R18 ;  /* 0x0000000b75757c23 */ /* 0x000fe20008010012 */
[----:B------:R-:W-:Y:S02]  /*38e0*/  F2FP.F16.F32.PACK_AB R122, R121, R122 ;  /* 0x0000007a797a723e */ /* 0x000fe400000000ff */
[----:B------:R-:W-:Y:S01]  /*38f0*/  FSEL R116, R120, RZ, P6 ;  /* 0x000000ff78747208 */ /* 0x000fe20003000000 */
[----:B------:R-:W-:Y:S01]  /*3900*/  FMUL.FTZ R117, R117, UR23 ;  /* 0x0000001775757c20 */ /* 0x000fe20008410000 */
[----:B------:R-:W-:Y:S02]  /*3910*/  LOP3.LUT P2, RZ, R166, 0xff000000, RZ, 0xc0, !PT ;  /* 0xff000000a6ff7812 */ /* 0x000fe4000784c0ff */
[----:B------:R-:W-:Y:S02]  /*3920*/  LOP3.LUT P6, RZ, R170, 0xff00, RZ, 0xc0, !PT ;  /* 0x0000ff00aaff7812 */ /* 0x000fe400078cc0ff */
[----:B------:R-:W-:-:S02]  /*3930*/  FSEL R121, R117, RZ, P0 ;  /* 0x000000ff75797208 */ /* 0x000fc40000000000 */
[----:B------:R-:W-:Y:S02]  /*3940*/  FSEL R117, R117, RZ, P1 ;  /* 0x000000ff75757208 */ /* 0x000fe40000800000 */
[----:B------:R-:W-:Y:S02]  /*3950*/  FSEL R120, R120, RZ, P2 ;  /* 0x000000ff78787208 */ /* 0x000fe40001000000 */
[----:B------:R-:W-:Y:S01]  /*3960*/  F2FP.F16.F32.PACK_AB R117, R116, R117 ;  /* 0x000000757475723e */ /* 0x000fe200000000ff */
[----:B------:R-:W-:Y:S01]  /*3970*/  FFMA.FTZ R116, R6, UR10, R125 ;  /* 0x0000000a06747c23 */ /* 0x000fe2000801007d */
[----:B------:R-:W-:Y:S01]  /*3980*/  F2FP.F16.F32.PACK_AB R121, R120, R121 ;  /* 0x000000797879723e */ /* 0x000fe200000000ff */
[----:B------:R-:W-:Y:S01]  /*3990*/  FMUL.FTZ R120, R127, UR23 ;  /* 0x000000177f787c20 */ /* 0x000fe20008410000 */
[----:B------:R-:W-:Y:S01]  /*39a0*/  LOP3.LUT P2, RZ, R166, 0xff00, RZ, 0xc0, !PT ;  /* 0x0000ff00a6ff7812 */ /* 0x000fe2000784c0ff */
[----:B------:R-:W-:Y:S01]  /*39b0*/  FADD.FTZ R116, R5, -R116 ;  /* 0x8000007405747221 */ /* 0x000fe20000010000 */
[----:B------:R-:W-:-:S02]  /*39c0*/  LOP3.LUT P1, RZ, R170, 0xff, RZ, 0xc0, !PT ;  /* 0x000000ffaaff7812 */ /* 0x000fc4000782c0ff */
[----:B------:R-:W-:Y:S01]  /*39d0*/  LOP3.LUT P0, RZ, R166, 0xff, RZ, 0xc0, !PT ;  /* 0x000000ffa6ff7812 */ /* 0x000fe2000780c0ff */
[----:B------:R-:W-:-:S04]  /*39e0*/  FFMA.FTZ R116, R116, UR11, R17 ;  /* 0x0000000b74747c23 */ /* 0x000fc80008010011 */
        /* <DEDUP_REMOVED lines=8> */
.L_x_1554:
        /* <DEDUP_REMOVED lines=8> */
[----:B------:R-:W-:Y:S01]  /*3af0*/  FFMA.FTZ R110, R109, UR11, R14 ;  /* 0x0000000b6d6e7c23 */ /* 0x000fe2000801000e */
[----:B------:R-:W-:Y:S01]  /*3b00*/  FFMA.FTZ R111, R108, UR11, R15 ;  /* 0x0000000b6c6f7c23 */ /* 0x000fe2000801000f */
[----:B------:R-:W-:Y:S01]  /*3b10*/  FFMA.FTZ R108, R138, UR10, R125 ;  /* 0x0000000a8a6c7c23 */ /* 0x000fe2000801007d */
[----:B------:R-:W-:Y:S01]  /*3b20*/  ISETP.GE.U32.AND.EX P0, PT, R171, 0x1000000, PT, P0 ;  /* 0x01000000ab00780c */ /* 0x000fe20003f06100 */
[----:B------:R-:W-:Y:S01]  /*3b30*/  FMUL.FTZ R113, R110, UR23 ;  /* 0x000000176e717c20 */ /* 0x000fe20008410000 */
[----:B------:R-:W-:Y:S01]  /*3b40*/  FMUL.FTZ R114, R111, UR23 ;  /* 0x000000176f727c20 */ /* 0x000fe20008410000 */
[----:B------:R-:W-:Y:S01]  /*3b50*/  FADD.FTZ R109, R137, -R108 ;  /* 0x8000006c896d7221 */ /* 0x000fe20000010000 */
[----:B------:R-:W-:-:S02]  /*3b60*/  ISETP.GE.U32.AND P1, PT, R166, RZ, PT ;  /* 0x000000ffa600720c */ /* 0x000fc40003f26070 */
[----:B------:R-:W-:Y:S02]  /*3b70*/  FSEL R119, R113, RZ, P6 ;  /* 0x000000ff71777208 */ /* 0x000fe40003000000 */
[----:B------:R-:W-:Y:S02]  /*3b80*/  FSEL R108, R114, RZ, P0 ;  /* 0x000000ff726c7208 */ /* 0x000fe40000000000 */
[----:B------:R-:W-:Y:S02]  /*3b90*/  LOP3.LUT P2, RZ, R167, 0xff0000, RZ, 0xc0, !PT ;  /* 0x00ff0000a7ff7812 */ /* 0x000fe4000784c0ff */
[----:B------:R-:W-:Y:S01]  /*3ba0*/  F2FP.F16.F32.PACK_AB R119, R108, R119 ;  /* 0x000000776c77723e */ /* 0x000fe200000000ff */
[----:B------:R-:W-:Y:S01]  /*3bb0*/  FFMA.FTZ R108, R109, UR11, R12 ;  /* 0x0000000b6d6c7c23 */ /* 0x000fe2000801000c */
[----:B------:R-:W-:Y:S01]  /*3bc0*/  FFMA.FTZ R109, R112, UR11, R13 ;  /* 0x0000000b706d7c23 */ /* 0x000fe2000801000d */
[----:B------:R-:W-:Y:S02]  /*3bd0*/  ISETP.GE.U32.AND.EX P1, PT, R167, 0x1000000, PT, P1 ;  /* 0x01000000a700780c */ /* 0x000fe40003f26110 */
[----:B------:R-:W-:Y:S01]  /*3be0*/  FSEL R123, R113, RZ, P2 ;  /* 0x000000ff717b7208 */ /* 0x000fe20001000000 */
[----:B------:R-:W-:Y:S01]  /*3bf0*/  FMUL.FTZ R113, R109, UR23 ;  /* 0x000000176d717c20 */ /* 0x000fe20008410000 */
[----:B------:R-:W-:Y:S01]  /*3c00*/  FSEL R114, R114, RZ, P1 ;  /* 0x000000ff72727208 */ /* 0x000fe20000800000 */
[----:B------:R-:W-:Y:S01]  /*3c10*/  FMUL.FTZ R112, R108, UR23 ;  /* 0x000000176c707c20 */ /* 0x000fe20008410000 */
[----:B------:R-:W-:-:S02]  /*3c20*/  LOP3.LUT P6, RZ, R171, 0xff00, RZ, 0xc0, !PT ;  /* 0x0000ff00abff7812 */ /* 0x000fc400078cc0ff */
[----:B------:R-:W-:Y:S02]  /*3c30*/  LOP3.LUT P0, RZ, R167, 0xff, RZ, 0xc0, !PT ;  /* 0x000000ffa7ff7812 */ /* 0x000fe4000780c0ff */
[----:B------:R-:W-:Y:S02]  /*3c40*/  LOP3.LUT P1, RZ, R171, 0xff, RZ, 0xc0, !PT ;  /* 0x000000ffabff7812 */ /* 0x000fe4000782c0ff */
[----:B------:R-:W-:Y:S02]  /*3c50*/  LOP3.LUT P2, RZ, R167, 0xff00, RZ, 0xc0, !PT ;  /* 0x0000ff00a7ff7812 */ /* 0x000fe4000784c0ff */
[C---:B------:R-:W-:Y:S02]  /*3c60*/  FSEL R115, R113.reuse, RZ, P6 ;  /* 0x000000ff71737208 */ /* 0x040fe40003000000 */
[C---:B------:R-:W-:Y:S02]  /*3c70*/  FSEL R122, R112.reuse, RZ, P0 ;  /* 0x000000ff707a7208 */ /* 0x040fe40000000000 */
[----:B------:R-:W-:Y:S01]  /*3c80*/  FSEL R118, R112, RZ, P1 ;  /* 0x000000ff70767208 */ /* 0x000fe20000800000 */
[----:B------:R-:W-:Y:S01]  /*3c90*/  FFMA.FTZ R112, R10, UR10, R125 ;  /* 0x0000000a0a707c23 */ /* 0x000fe2000801007d */
[----:B------:R-:W-:-:S02]  /*3ca0*/  FSEL R113, R113, RZ, P2 ;  /* 0x000000ff71717208 */ /* 0x000fc40001000000 */
[----:B------:R-:W-:Y:S01]  /*3cb0*/  F2FP.F16.F32.PACK_AB R123, R114, R123 ;  /* 0x0000007b727b723e */ /* 0x000fe200000000ff */
[----:B------:R-:W-:Y:S01]  /*3cc0*/  FFMA.FTZ R114, R136, UR10, R125 ;  /* 0x0000000a88727c23 */ /* 0x000fe2000801007d */
[----:B------:R-:W-:Y:S01]  /*3cd0*/  F2FP.F16.F32.PACK_AB R122, R113, R122 ;  /* 0x0000007a717a723e */ /* 0x000fe200000000ff */
[----:B------:R-:W-:Y:S01]  /*3ce0*/  FADD.FTZ R113, R7, -R112 ;  /* 0x8000007007717221 */ /* 0x000fe20000010000 */
[----:B------:R-:W-:Y:S01]  /*3cf0*/  F2FP.F16.F32.PACK_AB R118, R115, R118 ;  /* 0x000000767376723e */ /* 0x000fe200000000ff */
[----:B------:R-:W-:Y:S01]  /*3d00*/  FADD.FTZ R112, R11, -R114 ;  /* 0x800000720b707221 */ /* 0x000fe20000010000 */
[----:B------:R-:W-:Y:S01]  /*3d10*/  LOP3.LUT P0, RZ, R166, 0xff0000, RZ, 0xc0, !PT ;  /* 0x00ff0000a6ff7812 */ /* 0x000fe2000780c0ff */
[----:B------:R-:W-:Y:S01]  /*3d20*/  FFMA.FTZ R114, R113, UR11, R18 ;  /* 0x0000000b71727c23 */ /* 0x000fe20008010012 */
[----:B------:R-:W-:Y:S01]  /*3d30*/  LOP3.LUT P1, RZ, R170, 0xff0000, RZ, 0xc0, !PT ;  /* 0x00ff0000aaff7812 */ /* 0x000fe2000782c0ff */
[----:B------:R-:W-:Y:S01]  /*3d40*/  FFMA.FTZ R115, R112, UR11, R19 ;  /* 0x0000000b70737c23 */ /* 0x000fe20008010013 */
[----:B------:R-:W-:Y:S01]  /*3d50*/  LOP3.LUT P2, RZ, R166, 0xff000000, RZ, 0xc0, !PT ;  /* 0xff000000a6ff7812 */ /* 0x000fe2000784c0ff */
[----:B------:R-:W-:Y:S01]  /*3d60*/  FMUL.FTZ R112, R114, UR23 ;  /* 0x0000001772707c20 */ /* 0x000fe20008410000 */
[----:B------:R-:W-:Y:S01]  /*3d70*/  LOP3.LUT P6, RZ, R170, 0xff000000, RZ, 0xc0, !PT ;  /* 0xff000000aaff7812 */ /* 0x000fe200078cc0ff */
[----:B------:R-:W-:-:S03]  /*3d80*/  FMUL.FTZ R113, R115, UR23 ;  /* 0x0000001773717c20 */ /* 0x000fc60008410000 */
[C---:B------:R-:W-:Y:S02]  /*3d90*/  FSEL R121, R112.reuse, RZ, P0 ;  /* 0x000000ff70797208 */ /* 0x040fe40000000000 */
[----:B------:R-:W-:Y:S02]  /*3da0*/  FSEL R117, R112, RZ, P1 ;  /* 0x000000ff70757208 */ /* 0x000fe40000800000 */
[C---:B------:R-:W-:Y:S02]  /*3db0*/  FSEL R112, R113.reuse, RZ, P2 ;  /* 0x000000ff71707208 */ /* 0x040fe40001000000 */
[----:B------:R-:W-:Y:S01]  /*3dc0*/  FSEL R116, R113, RZ, P6 ;  /* 0x000000ff71747208 */ /* 0x000fe20003000000 */
[--C-:B------:R-:W-:Y:S01]  /*3dd0*/  FFMA.FTZ R113, R0, UR10, R125.reuse ;  /* 0x0000000a00717c23 */ /* 0x100fe2000801007d */
[----:B------:R-:W-:Y:S01]  /*3de0*/  F2FP.F16.F32.PACK_AB R121, R112, R121 ;  /* 0x000000797079723e */ /* 0x000fe200000000ff */
[----:B------:R-:W-:Y:S01]  /*3df0*/  FFMA.FTZ R112, R6, UR10, R125 ;  /* 0x0000000a06707c23 */ /* 0x000fe2000801007d */
[----:B------:R-:W-:Y:S01]  /*3e00*/  F2FP.F16.F32.PACK_AB R117, R116, R117 ;  /* 0x000000757475723e */ /* 0x000fe200000000ff */
[----:B------:R-:W-:Y:S01]  /*3e10*/  FADD.FTZ R127, R4, -R113 ;  /* 0x80000071047f7221 */ /* 0x000fe20000010000 */
[----:B------:R-:W-:Y:S01]  /*3e20*/  LOP3.LUT P2, RZ, R166, 0xff00, RZ, 0xc0, !PT ;  /* 0x0000ff00a6ff7812 */ /* 0x000fe2000784c0ff */
[----:B------:R-:W-:Y:S01]  /*3e30*/  FADD.FTZ R112, R5, -R112 ;  /* 0x8000007005707221 */ /* 0x000fe20000010000 */
[----:B------:R-:W-:-:S02]  /*3e40*/  LOP3.LUT P6, RZ, R170, 0xff00, RZ, 0xc0, !PT ;  /* 0x0000ff00aaff7812 */ /* 0x000fc400078cc0ff */
[----:B------:R-:W-:Y:S01]  /*3e50*/  LOP3.LUT P1, RZ, R170, 0xff, RZ, 0xc0, !PT ;  /* 0x000000ffaaff7812 */ /* 0x000fe2000782c0ff */
[----:B------:R-:W-:Y:S01]  /*3e60*/  FFMA.FTZ R113, R112, UR11, R17 ;  /* 0x0000000b70717c23 */ /* 0x000fe20008010011 */
[----:B------:R-:W-:Y:S01]  /*3e70*/  FFMA.FTZ R112, R127, UR11, R16 ;  /* 0x0000000b7f707c23 */ /* 0x000fe20008010010 */
[----:B------:R-:W-:Y:S02]  /*3e80*/  LOP3.LUT P0, RZ, R166, 0xff, RZ, 0xc0, !PT ;  /* 0x000000ffa6ff7812 */ /* 0x000fe4000780c0ff */
[----:B------:R-:W-:Y:S01]  /*3e90*/  FMUL.FTZ R120, R113, UR23 ;  /* 0x0000001771787c20 */ /* 0x000fe20008410000 */
[----:B------:R-:W-:-:S04]  /*3ea0*/  FMUL.FTZ R116, R112, UR23 ;  /* 0x0000001770747c20 */ /* 0x000fc80008410000 */
[C---:B------:R-:W-:Y:S02]  /*3eb0*/  FSEL R127, R120.reuse, RZ, P2 ;  /* 0x000000ff787f7208 */ /* 0x040fe40001000000 */
[----:B------:R-:W-:Y:S02]  /*3ec0*/  FSEL R129, R120, RZ, P6 ;  /* 0x000000ff78817208 */ /* 0x000fe40003000000 */
[C---:B------:R-:W-:Y:S02]  /*3ed0*/  FSEL R124, R116.reuse, RZ, P1 ;  /* 0x000000ff747c7208 */ /* 0x040fe40000800000 */
[----:B------:R-:W-:Y:S02]  /*3ee0*/  FSEL R120, R116, RZ, P0 ;  /* 0x000000ff74787208 */ /* 0x000fe40000000000 */
[----:B------:R-:W-:Y:S02]  /*3ef0*/  F2FP.F16.F32.PACK_AB R116, R129, R124 ;  /* 0x0000007c8174723e */ /* 0x000fe400000000ff */
[----:B------:R-:W-:-:S07]  /*3f00*/  F2FP.F16.F32.PACK_AB R120, R127, R120 ;  /* 0x000000787f78723e */ /* 0x000fce00000000ff */
.L_x_1550:
[----:B------:R-:W-:Y:S01]  /*3f10*/  ISETP.NE.U32.AND P0, PT, RZ, UR4, PT ;  /* 0x00000004ff007c0c */ /* 0x000fe2000bf05070 */
[----:B------:R-:W0:Y:S01]  /*3f20*/  LDC.64 R130, c[0x0][0x468] ;  /* 0x00011a00ff827b82 */ /* 0x000e220000000a00 */
[----:B------:R-:W-:Y:S02]  /*3f30*/  ISETP.NE.U32.AND P1, PT, RZ, UR20, PT ;  /* 0x00000014ff007c0c */ /* 0x000fe4000bf25070 */
[----:B------:R-:W-:Y:S02]  /*3f40*/  ISETP.NE.AND.EX P0, PT, RZ, UR5, PT, P0 ;  /* 0x00000005ff007c0c */ /* 0x000fe4000bf05300 */
[----:B------:R-:W-:-:S11]  /*3f50*/  ISETP.NE.AND.EX P1, PT, RZ, UR21, PT, P1 ;  /* 0x00000015ff007c0c */ /* 0x000fd6000bf25310 */
[----:B------:R-:W1:Y:S01]  /*3f60*/  @P0 LDC.64 R126, c[0x0][0x478] ;  /* 0x00011e00ff7e0b82 */ /* 0x000e620000000a00 */
[----:B0-----:R-:W-:-:S04]  /*3f70*/  IMAD.WIDE.U32 R130, R2, 0x10, R130 ;  /* 0x0000001002827825 */ /* 0x001fc800078e0082 */
[----:B-1----:R-:W-:-:S05]  /*3f80*/  @P0 IMAD.WIDE.U32 R126, R2, 0x20, R126 ;  /* 0x00000020027e0825 */ /* 0x002fca00078e007e */
[----:B------:R-:W-:Y:S04]  /*3f90*/  @P0 STG.E.128 desc[UR16][R126.64], R112 ;  /* 0x000000707e000986 */ /* 0x000fe8000c101d10 */
[----:B------:R0:W-:Y:S04]  /*3fa0*/  @P0 STG.E.128 desc[UR16][R126.64+0x10], R108 ;  /* 0x0000106c7e000986 */ /* 0x0001e8000c101d10 */
[----:B------:R1:W-:Y:S01]  /*3fb0*/  STG.E.128 desc[UR16][R130.64], R120 ;  /* 0x0000007882007986 */ /* 0x0003e2000c101d10 */
[----:B0-----:R-:W0:Y:S02]  /*3fc0*/  @P1 LDC.64 R126, c[0x0][0x470] ;  /* 0x00011c00ff7e1b82 */ /* 0x001e240000000a00 */
[C---:B0-----:R-:W-:Y:S01]  /*3fd0*/  @P1 IMAD.WIDE.U32 R126, R2.reuse, 0x10, R126 ;  /* 0x00000010027e1825 */ /* 0x041fe200078e007e */
[----:B------:R-:W-:-:S04]  /*3fe0*/  IADD3 R2, PT, PT, R2, 0x80, RZ ;  /* 0x0000008002027810 */ /* 0x000fc80007ffe0ff */
[----:B------:R1:W-:Y:S03]  /*3ff0*/  @P1 STG.E.128 desc[UR16][R126.64], R116 ;  /* 0x000000747e001986 */ /* 0x0003e6000c101d10 */
.L_x_1546:
[----:B------:R-:W-:Y:S05]  /*4000*/  BSYNC.RECONVERGENT B0 ;  /* 0x0000000000007941 */ /* 0x000fea0003800200 */
.L_x_1545:
        /* <DEDUP_REMOVED lines=12> */
[--C-:B------:R-:W-:Y:S01]  /*40d0*/  FFMA.FTZ R110, R156, UR10, R125.reuse ;  /* 0x0000000a9c6e7c23 */ /* 0x100fe2000801007d */
[--C-:B------:R-:W-:Y:S01]  /*40e0*/  FFMA.FTZ R108, R152, UR10, R125.reuse ;  /* 0x0000000a986c7c23 */ /* 0x100fe2000801007d */
[----:B------:R-:W-:Y:S01]  /*40f0*/  ISETP.GE.U32.AND P2, PT, R168, RZ, PT ;  /* 0x000000ffa800720c */ /* 0x000fe20003f46070 */
[--C-:B------:R-:W-:Y:S01]  /*4100*/  FFMA.FTZ R112, R154, UR10, R125.reuse ;  /* 0x0000000a9a707c23 */ /* 0x100fe2000801007d */
[----:B------:R-:W-:Y:S01]  /*4110*/  FADD.FTZ R110, R155, -R110 ;  /* 0x8000006e9b6e7221 */ /* 0x000fe20000010000 */
[----:B------:R-:W-:Y:S01]  /*4120*/  FADD.FTZ R109, R151, -R108 ;  /* 0x8000006c976d7221 */ /* 0x000fe20000010000 */
[----:B------:R-:W-:Y:S01]  /*4130*/  ISETP.GE.U32.AND.EX P2, PT, R169, 0x1000000, PT, P2 ;  /* 0x01000000a900780c */ /* 0x000fe20003f46120 */
[----:B------:R-:W-:Y:S01]  /*4140*/  FFMA.FTZ R108, R144, UR10, R125 ;  /* 0x0000000a906c7c23 */ /* 0x000fe2000801007d */
[----:B-----5:R-:W-:Y:S01]  /*4150*/  FFMA.FTZ R111, R110, UR11, R107 ;  /* 0x0000000b6e6f7c23 */ /* 0x020fe2000801006b */
[----:B------:R-:W-:Y:S01]  /*4160*/  FFMA.FTZ R110, R109, UR11, R106 ;  /* 0x0000000b6d6e7c23 */ /* 0x000fe2000801006a */
[----:B------:R-:W-:Y:S01]  /*4170*/  LOP3.LUT P6, RZ, R169, 0xff0000, RZ, 0xc0, !PT ;  /* 0x00ff0000a9ff7812 */ /* 0x000fe200078cc0ff */
[----:B------:R-:W-:Y:S01]  /*4180*/  FADD.FTZ R109, R145, -R108 ;  /* 0x8000006c916d7221 */ /* 0x000fe20000010000 */
[----:B------:R-:W-:Y:S01]  /*4190*/  FMUL.FTZ R113, R111, UR23 ;  /* 0x000000176f717c20 */ /* 0x000fe20008410000 */
[----:B------:R-:W-:Y:S01]  /*41a0*/  FMUL.FTZ R114, R110, UR23 ;  /* 0x000000176e727c20 */ /* 0x000fe20008410000 */
[----:B------:R-:W-:Y:S01]  /*41b0*/  FADD.FTZ R112, R153, -R112 ;  /* 0x8000007099707221 */ /* 0x000fe20000010000 */
[----:B------:R-:W-:-:S02]  /*41c0*/  FFMA.FTZ R108, R109, UR11, R104 ;  /* 0x0000000b6d6c7c23 */ /* 0x000fc40008010068 */
[----:B-1----:R-:W-:Y:S01]  /*41d0*/  FSEL R116, R113, RZ, P2 ;  /* 0x000000ff71747208 */ /* 0x002fe20001000000 */
[----:B------:R-:W-:Y:S01]  /*41e0*/  FFMA.FTZ R109, R112, UR11, R105 ;  /* 0x0000000b706d7c23 */ /* 0x000fe20008010069 */
[----:B------:R-:W-:Y:S02]  /*41f0*/  ISETP.GE.U32.AND P2, PT, R160, RZ, PT ;  /* 0x000000ffa000720c */ /* 0x000fe40003f46070 */
[----:B------:R-:W-:Y:S02]  /*4200*/  FSEL R119, R114, RZ, P6 ;  /* 0x000000ff72777208 */ /* 0x000fe40003000000 */
[C---:B------:R-:W-:Y:S02]  /*4210*/  ISETP.GE.U32.AND.EX P2, PT, R161.reuse, 0x1000000, PT, P2 ;  /* 0x01000000a100780c */ /* 0x040fe40003f46120 */
[----:B------:R-:W-:Y:S02]  /*4220*/  LOP3.LUT P6, RZ, R161, 0xff0000, RZ, 0xc0, !PT ;  /* 0x00ff0000a1ff7812 */ /* 0x000fe400078cc0ff */
[----:B------:R-:W-:Y:S01]  /*4230*/  FSEL R112, R113, RZ, P2 ;  /* 0x000000ff71707208 */ /* 0x000fe20001000000 */
[----:B------:R-:W-:Y:S01]  /*4240*/  FMUL.FTZ R113, R108, UR23 ;  /* 0x000000176c717c20 */ /* 0x000fe20008410000 */
[----:B------:R-:W-:-:S02]  /*4250*/  LOP3.LUT P2, RZ, R169, 0xff, RZ, 0xc0, !PT ;  /* 0x000000ffa9ff7812 */ /* 0x000fc4000784c0ff */
[----:B------:R-:W-:Y:S01]  /*4260*/  FSEL R123, R114, RZ, P6 ;  /* 0x000000ff727b7208 */ /* 0x000fe20003000000 */
[----:B------:R-:W-:Y:S01]  /*4270*/  FMUL.FTZ R114, R109, UR23 ;  /* 0x000000176d727c20 */ /* 0x000fe20008410000 */
[----:B------:R-:W-:Y:S02]  /*4280*/  LOP3.LUT P6, RZ, R169, 0xff00, RZ, 0xc0, !PT ;  /* 0x0000ff00a9ff7812 */ /* 0x000fe400078cc0ff */
[----:B------:R-:W-:Y:S02]  /*4290*/  FSEL R118, R113, RZ, P2 ;  /* 0x000000ff71767208 */ /* 0x000fe40001000000 */
[----:B------:R-:W-:Y:S01]  /*42a0*/  F2FP.F16.F32.PACK_AB R123, R112, R123 ;  /* 0x0000007b707b723e */ /* 0x000fe200000000ff */
[----:B------:R-:W-:Y:S01]  /*42b0*/  FFMA.FTZ R112, R140, UR10, R125 ;  /* 0x0000000a8c707c23 */ /* 0x000fe2000801007d */
[----:B------:R-:W-:Y:S02]  /*42c0*/  LOP3.LUT P2, RZ, R161, 0xff, RZ, 0xc0, !PT ;  /* 0x000000ffa1ff7812 */ /* 0x000fe4000784c0ff */
[----:B------:R-:W-:-:S02]  /*42d0*/  FSEL R115, R114, RZ, P6 ;  /* 0x000000ff72737208 */ /* 0x000fc40003000000 */
[----:B------:R-:W-:Y:S02]  /*42e0*/  LOP3.LUT P6, RZ, R161, 0xff00, RZ, 0xc0, !PT ;  /* 0x0000ff00a1ff7812 */ /* 0x000fe400078cc0ff */
[----:B------:R-:W-:Y:S01]  /*42f0*/  FSEL R122, R113, RZ, P2 ;  /* 0x000000ff717a7208 */ /* 0x000fe20001000000 */
[----:B------:R-:W-:Y:S01]  /*4300*/  FADD.FTZ R113, R139, -R112 ;  /* 0x800000708b717221 */ /* 0x000fe20000010000 */
[----:B------:R-:W-:Y:S01]  /*4310*/  F2FP.F16.F32.PACK_AB R118, R115, R118 ;  /* 0x000000767376723e */ /* 0x000fe200000000ff */
[----:B------:R-:W-:Y:S01]  /*4320*/  FFMA.FTZ R112, R146, UR10, R125 ;  /* 0x0000000a92707c23 */ /* 0x000fe2000801007d */
[----:B------:R-:W-:Y:S01]  /*4330*/  FSEL R115, R114, RZ, P6 ;  /* 0x000000ff72737208 */ /* 0x000fe20003000000 */
[----:B------:R-:W-:Y:S01]  /*4340*/  FFMA.FTZ R114, R113, UR11, R102 ;  /* 0x0000000b71727c23 */ /* 0x000fe20008010066 */
[----:B------:R-:W-:Y:S01]  /*4350*/  F2FP.F16.F32.PACK_AB R119, R116, R119 ;  /* 0x000000777477723e */ /* 0x000fe200000000ff */
[----:B------:R-:W-:Y:S01]  /*4360*/  FADD.FTZ R116, R143, -R112 ;  /* 0x800000708f747221 */ /* 0x000fe20000010000 */
[----:B------:R-:W-:Y:S01]  /*4370*/  F2FP.F16.F32.PACK_AB R122, R115, R122 ;  /* 0x0000007a737a723e */ /* 0x000fe200000000ff */
[----:B------:R-:W-:Y:S01]  /*4380*/  FMUL.FTZ R112, R114, UR23 ;  /* 0x0000001772707c20 */ /* 0x000fe20008410000 */
[----:B------:R-:W-:Y:S01]  /*4390*/  LOP3.LUT P6, RZ, R160, 0xff0000, RZ, 0xc0, !PT ;  /* 0x00ff0000a0ff7812 */ /* 0x000fe200078cc0ff */
[----:B------:R-:W-:Y:S01]  /*43a0*/  FFMA.FTZ R115, R116, UR11, R103 ;  /* 0x0000000b74737c23 */ /* 0x000fe20008010067 */
[----:B------:R-:W-:-:S02]  /*43b0*/  LOP3.LUT P2, RZ, R168, 0xff0000, RZ, 0xc0, !PT ;  /* 0x00ff0000a8ff7812 */ /* 0x000fc4000784c0ff */
[C---:B------:R-:W-:Y:S02]  /*43c0*/  FSEL R121, R112.reuse, RZ, P6 ;  /* 0x000000ff70797208 */ /* 0x040fe40003000000 */
[----:B------:R-:W-:Y:S01]  /*43d0*/  FSEL R117, R112, RZ, P2 ;  /* 0x000000ff70757208 */ /* 0x000fe20001000000 */
[----:B------:R-:W-:Y:S01]  /*43e0*/  FMUL.FTZ R112, R115, UR23 ;  /* 0x0000001773707c20 */ /* 0x000fe20008410000 */
[----:B------:R-:W-:Y:S02]  /*43f0*/  LOP3.LUT P6, RZ, R168, 0xff000000, RZ, 0xc0, !PT ;  /* 0xff000000a8ff7812 */ /* 0x000fe400078cc0ff */
[----:B------:R-:W-:Y:S02]  /*4400*/  LOP3.LUT P2, RZ, R160, 0xff000000, RZ, 0xc0, !PT ;  /* 0xff000000a0ff7812 */ /* 0x000fe4000784c0ff */
[C---:B------:R-:W-:Y:S02]  /*4410*/  FSEL R116, R112.reuse, RZ, P6 ;  /* 0x000000ff70747208 */ /* 0x040fe40003000000 */
[----:B------:R-:W-:-:S02]  /*4420*/  FSEL R112, R112, RZ, P2 ;  /* 0x000000ff70707208 */ /* 0x000fc40001000000 */
[----:B------:R-:W-:Y:S02]  /*4430*/  F2FP.F16.F32.PACK_AB R117, R116, R117 ;  /* 0x000000757475723e */ /* 0x000fe400000000ff */
[----:B------:R-:W-:Y:S01]  /*4440*/  F2FP.F16.F32.PACK_AB R121, R112, R121 ;  /* 0x000000797079723e */ /* 0x000fe200000000ff */
[--C-:B------:R-:W-:Y:S01]  /*4450*/  FFMA.FTZ R112, R142, UR10, R125.reuse ;  /* 0x0000000a8e707c23 */ /* 0x100fe2000801007d */
[----:B------:R-:W-:Y:S01]  /*4460*/  FFMA.FTZ R125, R9, UR10, R125 ;  /* 0x0000000a097d7c23 */ /* 0x000fe2000801007d */
[----:B------:R-:W-:Y:S02]  /*4470*/  LOP3.LUT P2, RZ, R160, 0xff00, RZ, 0xc0, !PT ;  /* 0x0000ff00a0ff7812 */ /* 0x000fe4000784c0ff */
[----:B------:R-:W-:Y:S01]  /*4480*/  FADD.FTZ R112, R141, -R112 ;  /* 0x800000708d707221 */ /* 0x000fe20000010000 */
[----:B------:R-:W-:Y:S01]  /*4490*/  FADD.FTZ R125, R8, -R125 ;  /* 0x8000007d087d7221 */ /* 0x000fe20000010000 */
[----:B------:R-:W-:Y:S02]  /*44a0*/  LOP3.LUT P6, RZ, R168, 0xff00, RZ, 0xc0, !PT ;  /* 0x0000ff00a8ff7812 */ /* 0x000fe400078cc0ff */
[----:B------:R-:W-:Y:S01]  /*44b0*/  FFMA.FTZ R113, R112, UR11, R101 ;  /* 0x0000000b70717c23 */ /* 0x000fe20008010065 */
[----:B------:R-:W-:-:S03]  /*44c0*/  FFMA.FTZ R112, R125, UR11, R100 ;  /* 0x0000000b7d707c23 */ /* 0x000fc60008010064 */
[----:B------:R-:W-:-:S05]  /*44d0*/  FMUL.FTZ R116, R113, UR23 ;  /* 0x0000001771747c20 */ /* 0x000fca0008410000 */
        /* <DEDUP_REMOVED lines=9> */
[----:B------:R-:W-:Y:S06]  /*4570*/  BRA `(.L_x_1560) ;  /* 0x0000001c001c7947 */ /* 0x000fec0003800000 */
.L_x_1559:
[--C-:B-1----:R-:W-:Y:S01]  /*4580*/  FFMA.FTZ R116, R152, UR10, R125.reuse ;  /* 0x0000000a98747c23 */ /* 0x102fe2000801007d */
[----:B------:R-:W-:Y:S02]  /*4590*/  LOP3.LUT P6, RZ, R161, 0xff0000, RZ, 0xc0, !PT ;  /* 0x00ff0000a1ff7812 */ /* 0x000fe400078cc0ff */
[----:B------:R-:W-:Y:S01]  /*45a0*/  LOP3.LUT P2, RZ, R169, 0xff0000, RZ, 0xc0, !PT ;  /* 0x00ff0000a9ff7812 */ /* 0x000fe2000784c0ff */
[----:B------:R-:W-:Y:S01]  /*45b0*/  FADD.FTZ R117, R151, -R116 ;  /* 0x8000007497757221 */ /* 0x000fe20000010000 */
[----:B------:R-:W-:-:S03]  /*45c0*/  FFMA.FTZ R116, R156, UR10, R125 ;  /* 0x0000000a9c747c23 */ /* 0x000fc6000801007d */
[----:B-----5:R-:W-:Y:S01]  /*45d0*/  FFMA.FTZ R117, R117, UR11, R106 ;  /* 0x0000000b75757c23 */ /* 0x020fe2000801006a */
[----:B------:R-:W-:-:S03]  /*45e0*/  FADD.FTZ R116, R155, -R116 ;  /* 0x800000749b747221 */ /* 0x000fc60000010000 */
[----:B------:R-:W-:Y:S01]  /*45f0*/  FMUL.FTZ R117, R117, UR23 ;  /* 0x0000001775757c20 */ /* 0x000fe20008410000 */
[----:B------:R-:W-:-:S04]  /*4600*/  FFMA.FTZ R116, R116, UR11, R107 ;  /* 0x0000000b74747c23 */ /* 0x000fc8000801006b */
[C---:B------:R-:W-:Y:S01]  /*4610*/  FSEL R123, R117.reuse, RZ, P6 ;  /* 0x000000ff757b7208 */ /* 0x040fe20003000000 */
[----:B------:R-:W-:Y:S01]  /*4620*/  FMUL.FTZ R116, R116, UR23 ;  /* 0x0000001774747c20 */ /* 0x000fe20008410000 */
[----:B------:R-:W-:Y:S02]  /*4630*/  ISETP.GE.U32.AND P6, PT, R168, RZ, PT ;  /* 0x000000ffa800720c */ /* 0x000fe40003fc6070 */
[----:B------:R-:W-:Y:S02]  /*4640*/  FSEL R119, R117, RZ, P2 ;  /* 0x000000ff75777208 */ /* 0x000fe40001000000 */
[----:B------:R-:W-:Y:S02]  /*4650*/  ISETP.GE.U32.AND P2, PT, R160, RZ, PT ;  /* 0x000000ffa000720c */ /* 0x000fe40003f46070 */
[----:B------:R-:W-:Y:S02]  /*4660*/  ISETP.GE.U32.AND.EX P6, PT, R169, 0x1000000, PT, P6 ;  /* 0x01000000a900780c */ /* 0x000fe40003fc6160 */
[----:B------:R-:W-:-:S02]  /*4670*/  ISETP.GE.U32.AND.EX P2, PT, R161, 0x1000000, PT, P2 ;  /* 0x01000000a100780c */ /* 0x000fc40003f46120 */
[C---:B------:R-:W-:Y:S02]  /*4680*/  FSEL R118, R116.reuse, RZ, P6 ;  /* 0x000000ff74767208 */ /* 0x040fe40003000000 */
[----:B------:R-:W-:Y:S02]  /*4690*/  FSEL R116, R116, RZ, P2 ;  /* 0x000000ff74747208 */ /* 0x000fe40001000000 */
[----:B------:R-:W-:Y:S01]  /*46a0*/  F2FP.F16.F32.PACK_AB R119, R118, R119 ;  /* 0x000000777677723e */ /* 0x000fe200000000ff */
[--C-:B------:R-:W-:Y:S01]  /*46b0*/  FFMA.FTZ R118, R154, UR10, R125.reuse ;  /* 0x0000000a9a767c23 */ /* 0x100fe2000801007d */
[----:B------:R-:W-:Y:S01]  /*46c0*/  F2FP.F16.F32.PACK_AB R123, R116, R123 ;  /* 0x0000007b747b723e */ /* 0x000fe200000000ff */
[--C-:B------:R-:W-:Y:S01]  /*46d0*/  FFMA.FTZ R116, R144, UR10, R125.reuse ;  /* 0x0000000a90747c23 */ /* 0x100fe2000801007d */
[----:B------:R-:W-:Y:S01]  /*46e0*/  LOP3.LUT P2, RZ, R169, 0xff, RZ, 0xc0, !PT ;  /* 0x000000ffa9ff7812 */ /* 0x000fe2000784c0ff */
[----:B------:R-:W-:Y:S01]  /*46f0*/  FADD.FTZ R118, R153, -R118 ;  /* 0x8000007699767221 */ /* 0x000fe20000010000 */
[----:B------:R-:W-:Y:S01]  /*4700*/  LOP3.LUT P6, RZ, R169, 0xff00, RZ, 0xc0, !PT ;  /* 0x0000ff00a9ff7812 */ /* 0x000fe200078cc0ff */
[----:B------:R-:W-:Y:S01]  /*4710*/  FADD.FTZ R117, R145, -R116 ;  /* 0x8000007491757221 */ /* 0x000fe20000010000 */
[----:B------:R-:W-:Y:S01]  /*4720*/  FFMA.FTZ R116, R140, UR10, R125 ;  /* 0x0000000a8c747c23 */ /* 0x000fe2000801007d */
[----:B------:R-:W-:-:S02]  /*4730*/  FFMA.FTZ R118, R118, UR11, R105 ;  /* 0x0000000b76767c23 */ /* 0x000fc40008010069 */
[----:B------:R-:W-:Y:S02]  /*4740*/  FFMA.FTZ R117, R117, UR11, R104 ;  /* 0x0000000b75757c23 */ /* 0x000fe40008010068 */
[----:B------:R-:W-:Y:S02]  /*4750*/  FMUL.FTZ R120, R118, UR23 ;  /* 0x0000001776787c20 */ /* 0x000fe40008410000 */
[----:B------:R-:W-:-:S03]  /*4760*/  FMUL.FTZ R117, R117, UR23 ;  /* 0x0000001775757c20 */ /* 0x000fc60008410000 */
[----:B------:R-:W-:Y:S02]  /*4770*/  FSEL R121, R120, RZ, P6 ;  /* 0x000000ff78797208 */ /* 0x000fe40003000000 */
[----:B------:R-:W-:Y:S02]  /*4780*/  FSEL R118, R117, RZ, P2 ;  /* 0x000000ff75767208 */ /* 0x000fe40001000000 */
[C---:B------:R-:W-:Y:S02]  /*4790*/  LOP3.LUT P2, RZ, R161.reuse, 0xff, RZ, 0xc0, !PT ;  /* 0x000000ffa1ff7812 */ /* 0x040fe4000784c0ff */
[----:B------:R-:W-:Y:S02]  /*47a0*/  LOP3.LUT P6, RZ, R161, 0xff00, RZ, 0xc0, !PT ;  /* 0x0000ff00a1ff7812 */ /* 0x000fe400078cc0ff */
[----:B------:R-:W-:Y:S01]  /*47b0*/  FSEL R122, R117, RZ, P2 ;  /* 0x000000ff757a7208 */ /* 0x000fe20001000000 */
[----:B------:R-:W-:Y:S01]  /*47c0*/  FADD.FTZ R117, R139, -R116 ;  /* 0x800000748b757221 */ /* 0x000fe20000010000 */
[----:B------:R-:W-:Y:S01]  /*47d0*/  FFMA.FTZ R116, R146, UR10, R125 ;  /* 0x0000000a92747c23 */ /* 0x000fe2000801007d */
[----:B------:R-:W-:-:S02]  /*47e0*/  F2FP.F16.F32.PACK_AB R118, R121, R118 ;  /* 0x000000767976723e */ /* 0x000fc400000000ff */
[----:B------:R-:W-:Y:S01]  /*47f0*/  FFMA.FTZ R117, R117, UR11, R102 ;  /* 0x0000000b75757c23 */ /* 0x000fe20008010066 */
[----:B------:R-:W-:Y:S01]  /*4800*/  FADD.FTZ R116, R143, -R116 ;  /* 0x800000748f747221 */ /* 0x000fe20000010000 */
[----:B------:R-:W-:Y:S02]  /*4810*/  FSEL R121, R120, RZ, P6 ;  /* 0x000000ff78797208 */ /* 0x000fe40003000000 */
[----:B------:R-:W-:Y:S01]  /*4820*/  FMUL.FTZ R117, R117, UR23 ;  /* 0x0000001775757c20 */ /* 0x000fe20008410000 */
[----:B------:R-:W-:Y:S01]  /*4830*/  LOP3.LUT P6, RZ, R160, 0xff0000, RZ, 0xc0, !PT ;  /* 0x00ff0000a0ff7812 */ /* 0x000fe200078cc0ff */
[----:B------:R-:W-:Y:S01]  /*4840*/  FFMA.FTZ R116, R116, UR11, R103 ;  /* 0x0000000b74747c23 */ /* 0x000fe20008010067 */
[----:B------:R-:W-:Y:S02]  /*4850*/  LOP3.LUT P2, RZ, R168, 0xff0000, RZ, 0xc0, !PT ;  /* 0x00ff0000a8ff7812 */ /* 0x000fe4000784c0ff */
[----:B------:R-:W-:Y:S01]  /*4860*/  F2FP.F16.F32.PACK_AB R122, R121, R122 ;  /* 0x0000007a797a723e */ /* 0x000fe200000000ff */
        /* <DEDUP_REMOVED lines=8> */
[----:B------:R-:W-:Y:S01]  /*48f0*/  F2FP.F16.F32.PACK_AB R121, R116, R121 ;  /* 0x000000797479723e */ /* 0x000fe200000000ff */
[--C-:B------:R-:W-:Y:S01]  /*4900*/  FFMA.FTZ R116, R142, UR10, R125.reuse ;  /* 0x0000000a8e747c23 */ /* 0x100fe2000801007d */
[----:B------:R-:W-:Y:S01]  /*4910*/  FFMA.FTZ R125, R9, UR10, R125 ;  /* 0x0000000a097d7c23 */ /* 0x000fe2000801007d */
[----:B------:R-:W-:Y:S02]  /*4920*/  LOP3.LUT P6, RZ, R168, 0xff00, RZ, 0xc0, !PT ;  /* 0x0000ff00a8ff7812 */ /* 0x000fe400078cc0ff */
[----:B------:R-:W-:Y:S01]  /*4930*/  FADD.FTZ R116, R141, -R116 ;  /* 0x800000748d747221 */ /* 0x000fe20000010000 */
[----:B------:R-:W-:Y:S01]  /*4940*/  FADD.FTZ R125, R8, -R125 ;  /* 0x8000007d087d7221 */ /* 0x000fe20000010000 */
[----:B------:R-:W-:Y:S02]  /*4950*/  F2FP.F16.F32.PACK_AB R117, R120, R117 ;  /* 0x000000757875723e */ /* 0x000fe400000000ff */
[----:B------:R-:W-:Y:S01]  /*4960*/  FFMA.FTZ R116, R116, UR11, R101 ;  /* 0x0000000b74747c23 */ /* 0x000fe20008010065 */
[----:B------:R-:W-:-:S03]  /*4970*/  FFMA.FTZ R125, R125, UR11, R100 ;  /* 0x0000000b7d7d7c23 */ /* 0x000fc60008010064 */
[----:B------:R-:W-:Y:S01]  /*4980*/  FMUL.FTZ R116, R116, UR23 ;  /* 0x0000001774747c20 */ /* 0x000fe20008410000 */
[----:B------:R-:W-:-:S04]  /*4990*/  FMUL.FTZ R125, R125, UR23 ;  /* 0x000000177d7d7c20 */ /* 0x000fc80008410000 */
[C---:B------:R-:W-:Y:S02]  /*49a0*/  FSEL R127, R116.reuse, RZ, P2 ;  /* 0x000000ff747f7208 */ /* 0x040fe40001000000 */
[----:B------:R-:W-:Y:S02]  /*49b0*/  FSEL R129, R116, RZ, P6 ;  /* 0x000000ff74817208 */ /* 0x000fe40003000000 */
[----:B------:R-:W-:Y:S02]  /*49c0*/  LOP3.LUT P2, RZ, R168, 0xff, RZ, 0xc0, !PT ;  /* 0x000000ffa8ff7812 */ /* 0x000fe4000784c0ff */
[----:B------:R-:W-:Y:S02]  /*49d0*/  LOP3.LUT P6, RZ, R160, 0xff, RZ, 0xc0, !PT ;  /* 0x000000ffa0ff7812 */ /* 0x000fe400078cc0ff */
[C---:B------:R-:W-:Y:S02]  /*49e0*/  FSEL R116, R125.reuse, RZ, P2 ;  /* 0x000000ff7d747208 */ /* 0x040fe40001000000 */
[----:B------:R-:W-:-:S02]  /*49f0*/  FSEL R120, R125, RZ, P6 ;  /* 0x000000ff7d787208 */ /* 0x000fc40003000000 */
[----:B------:R-:W-:Y:S02]  /*4a00*/  F2FP.F16.F32.PACK_AB R116, R129, R116 ;  /* 0x000000748174723e */ /* 0x000fe400000000ff */
[----:B------:R-:W-:Y:S01]  /*4a10*/  F2FP.F16.F32.PACK_AB R120, R127, R120 ;  /* 0x000000787f78723e */ /* 0x000fe200000000ff */
[----:B------:R-:W-:Y:S06]  /*4a20*/  BRA `(.L_x_1560) ;  /* 0x0000001400f07947 */ /* 0x000fec0003800000 */
.L_x_1558:
[----:B-1----:R-:W0:Y:S02]  /*4a30*/  LDC.64 R116, c[0x0][0x478] ;  /* 0x00011e00ff747b82 */ /* 0x002e240000000a00 */
[----:B0-----:R-:W-:-:S04]  /*4a40*/  ISETP.NE.U32.AND P1, PT, R116, RZ, PT ;  /* 0x000000ff7400720c */ /* 0x001fc80003f25070 */
[----:B------:R-:W-:-:S13]  /*4a50*/  ISETP.NE.AND.EX P1, PT, R117, RZ, PT, P1 ;  /* 0x000000ff7500720c */ /* 0x000fda0003f25310 */
        /* <DEDUP_REMOVED lines=14> */
[----:B------:R-:W-:-:S02]  /*4b40*/  FMUL.FTZ R113, R110, UR23 ;  /* 0x000000176e717c20 */ /* 0x000fc40008410000 */
[----:B------:R-:W-:Y:S02]  /*4b50*/  FADD.FTZ R116, R153, -R116 ;  /* 0x8000007499747221 */ /* 0x000fe40000010000 */
[----:B------:R-:W-:Y:S02]  /*4b60*/  FSEL R108, R112, RZ, P2 ;  /* 0x000000ff706c7208 */ /* 0x000fe40001000000 */
[----:B------:R-:W-:Y:S01]  /*4b70*/  FSEL R119, R113, RZ, P6 ;  /* 0x000000ff71777208 */ /* 0x000fe20003000000 */
[----:B------:R-:W-:Y:S01]  /*4b80*/  FMUL.FTZ R109, R116, UR11 ;  /* 0x0000000b746d7c20 */ /* 0x000fe20008410000 */
[----:B------:R-:W-:Y:S02]  /*4b90*/  ISETP.GE.U32.AND P2, PT, R160, RZ, PT ;  /* 0x000000ffa000720c */ /* 0x000fe40003f46070 */
[----:B------:R-:W-:Y:S01]  /*4ba0*/  F2FP.F16.F32.PACK_AB R119, R108, R119 ;  /* 0x000000776c77723e */ /* 0x000fe200000000ff */
[----:B------:R-:W-:Y:S01]  /*4bb0*/  FMUL.FTZ R108, R114, UR11 ;  /* 0x0000000b726c7c20 */ /* 0x000fe20008410000 */
[----:B------:R-:W-:-:S02]  /*4bc0*/  ISETP.GE.U32.AND.EX P2, PT, R161, 0x1000000, PT, P2 ;  /* 0x01000000a100780c */ /* 0x000fc40003f46120 */
[----:B------:R-:W-:Y:S02]  /*4bd0*/  LOP3.LUT P6, RZ, R161, 0xff0000, RZ, 0xc0, !PT ;  /* 0x00ff0000a1ff7812 */ /* 0x000fe400078cc0ff */
[----:B------:R-:W-:Y:S01]  /*4be0*/  FSEL R114, R112, RZ, P2 ;  /* 0x000000ff70727208 */ /* 0x000fe20001000000 */
[----:B------:R-:W-:Y:S01]  /*4bf0*/  FMUL.FTZ R112, R108, UR23 ;  /* 0x000000176c707c20 */ /* 0x000fe20008410000 */
[----:B------:R-:W-:Y:S01]  /*4c00*/  FSEL R123, R113, RZ, P6 ;  /* 0x000000ff717b7208 */ /* 0x000fe20003000000 */
[----:B------:R-:W-:Y:S01]  /*4c10*/  FMUL.FTZ R113, R109, UR23 ;  /* 0x000000176d717c20 */ /* 0x000fe20008410000 */
[----:B------:R-:W-:Y:S02]  /*4c20*/  LOP3.LUT P2, RZ, R169, 0xff, RZ, 0xc0, !PT ;  /* 0x000000ffa9ff7812 */ /* 0x000fe4000784c0ff */
[----:B------:R-:W-:Y:S01]  /*4c30*/  F2FP.F16.F32.PACK_AB R123, R114, R123 ;  /* 0x0000007b727b723e */ /* 0x000fe200000000ff */
[----:B------:R-:W-:Y:S01]  /*4c40*/  FFMA.FTZ R114, R140, UR10, R125 ;  /* 0x0000000a8c727c23 */ /* 0x000fe2000801007d */
[----:B------:R-:W-:-:S02]  /*4c50*/  FSEL R118, R112, RZ, P2 ;  /* 0x000000ff70767208 */ /* 0x000fc40001000000 */
[----:B------:R-:W-:Y:S01]  /*4c60*/  LOP3.LUT P6, RZ, R169, 0xff00, RZ, 0xc0, !PT ;  /* 0x0000ff00a9ff7812 */ /* 0x000fe200078cc0ff */
[----:B------:R-:W-:Y:S01]  /*4c70*/  FADD.FTZ R114, R139, -R114 ;  /* 0x800000728b727221 */ /* 0x000fe20000010000 */
[----:B------:R-:W-:Y:S02]  /*4c80*/  LOP3.LUT P2, RZ, R161, 0xff, RZ, 0xc0, !PT ;  /* 0x000000ffa1ff7812 */ /* 0x000fe4000784c0ff */
[----:B------:R-:W-:Y:S01]  /*4c90*/  FSEL R115, R113, RZ, P6 ;  /* 0x000000ff71737208 */ /* 0x000fe20003000000 */
[----:B------:R-:W-:Y:S01]  /*4ca0*/  FMUL.FTZ R114, R114, UR11 ;  /* 0x0000000b72727c20 */ /* 0x000fe20008410000 */
[----:B------:R-:W-:Y:S01]  /*4cb0*/  FSEL R122, R112, RZ, P2 ;  /* 0x000000ff707a7208 */ /* 0x000fe20001000000 */
[----:B------:R-:W-:Y:S01]  /*4cc0*/  FFMA.FTZ R112, R146, UR10, R125 ;  /* 0x0000000a92707c23 */ /* 0x000fe2000801007d */
[----:B------:R-:W-:Y:S02]  /*4cd0*/  LOP3.LUT P6, RZ, R161, 0xff00, RZ, 0xc0, !PT ;  /* 0x0000ff00a1ff7812 */ /* 0x000fe400078cc0ff */
[----:B------:R-:W-:Y:S01]  /*4ce0*/  F2FP.F16.F32.PACK_AB R118, R115, R118 ;  /* 0x000000767376723e */ /* 0x000fe200000000ff */
[----:B------:R-:W-:Y:S01]  /*4cf0*/  FADD.FTZ R115, R143, -R112 ;  /* 0x800000708f737221 */ /* 0x000fe20000010000 */
[----:B------:R-:W-:Y:S01]  /*4d00*/  FSEL R113, R113, RZ, P6 ;  /* 0x000000ff71717208 */ /* 0x000fe20003000000 */
[----:B------:R-:W-:Y:S01]  /*4d10*/  FMUL.FTZ R112, R114, UR23 ;  /* 0x0000001772707c20 */ /* 0x000fe20008410000 */
[----:B------:R-:W-:Y:S01]  /*4d20*/  LOP3.LUT P6, RZ, R160, 0xff0000, RZ, 0xc0, !PT ;  /* 0x00ff0000a0ff7812 */ /* 0x000fe200078cc0ff */
[----:B------:R-:W-:Y:S01]  /*4d30*/  FMUL.FTZ R115, R115, UR11 ;  /* 0x0000000b73737c20 */ /* 0x000fe20008410000 */
        /* <DEDUP_REMOVED lines=12> */
[----:B------:R-:W-:Y:S02]  /*4e00*/  F2FP.F16.F32.PACK_AB R117, R116, R117 ;  /* 0x000000757475723e */ /* 0x000fe400000000ff */
[----:B------:R-:W-:Y:S01]  /*4e10*/  FADD.FTZ R112, R141, -R112 ;  /* 0x800000708d707221 */ /* 0x000fe20000010000 */
[----:B------:R-:W-:Y:S01]  /*4e20*/  FADD.FTZ R125, R8, -R125 ;  /* 0x8000007d087d7221 */ /* 0x000fe20000010000 */
[----:B------:R-:W-:Y:S02]  /*4e30*/  LOP3.LUT P2, RZ, R160, 0xff00, RZ, 0xc0, !PT ;  /* 0x0000ff00a0ff7812 */ /* 0x000fe4000784c0ff */
[----:B------:R-:W-:Y:S01]  /*4e40*/  FMUL.FTZ R113, R112, UR11 ;  /* 0x0000000b70717c20 */ /* 0x000fe20008410000 */
[----:B------:R-:W-:Y:S01]  /*4e50*/  LOP3.LUT P6, RZ, R168, 0xff00, RZ, 0xc0, !PT ;  /* 0x0000ff00a8ff7812 */ /* 0x000fe200078cc0ff */
[----:B------:R-:W-:-:S02]  /*4e60*/  FMUL.FTZ R112, R125, UR11 ;  /* 0x0000000b7d707c20 */ /* 0x000fc40008410000 */
        /* <DEDUP_REMOVED lines=11> */
.L_x_1561:
[--C-:B------:R-:W-:Y:S01]  /*4f20*/  FFMA.FTZ R116, R152, UR10, R125.reuse ;  /* 0x0000000a98747c23 */ /* 0x100fe2000801007d */
[----:B------:R-:W-:Y:S01]  /*4f30*/  FFMA.FTZ R118, R156, UR10, R125 ;  /* 0x0000000a9c767c23 */ /* 0x000fe2000801007d */
[----:B------:R-:W-:Y:S02]  /*4f40*/  LOP3.LUT P6, RZ, R161, 0xff0000, RZ, 0xc0, !PT ;  /* 0x00ff0000a1ff7812 */ /* 0x000fe400078cc0ff */
[----:B------:R-:W-:Y:S01]  /*4f50*/  FADD.FTZ R116, R151, -R116 ;  /* 0x8000007497747221 */ /* 0x000fe20000010000 */
[----:B------:R-:W-:Y:S01]  /*4f60*/  FADD.FTZ R118, R155, -R118 ;  /* 0x800000769b767221 */ /* 0x000fe20000010000 */
[----:B------:R-:W-:Y:S02]  /*4f70*/  LOP3.LUT P2, RZ, R169, 0xff0000, RZ, 0xc0, !PT ;  /* 0x00ff0000a9ff7812 */ /* 0x000fe4000784c0ff */
[----:B------:R-:W-:Y:S01]  /*4f80*/  FMUL.FTZ R116, R116, UR11 ;  /* 0x0000000b74747c20 */ /* 0x000fe20008410000 */
[----:B------:R-:W-:-:S03]  /*4f90*/  FMUL.FTZ R118, R118, UR11 ;  /* 0x0000000b76767c20 */ /* 0x000fc60008410000 */
[----:B------:R-:W-:Y:S01]  /*4fa0*/  FMUL.FTZ R116, R116, UR23 ;  /* 0x0000001774747c20 */ /* 0x000fe20008410000 */
[----:B------:R-:W-:-:S04]  /*4fb0*/  FMUL.FTZ R118, R118, UR23 ;  /* 0x0000001776767c20 */ /* 0x000fc80008410000 */
[----:B------:R-:W-:Y:S02]  /*4fc0*/  FSEL R123, R116, RZ, P6 ;  /* 0x000000ff747b7208 */ /* 0x000fe40003000000 */
        /* <DEDUP_REMOVED lines=14> */
[----:B------:R-:W-:-:S02]  /*50b0*/  FADD.FTZ R118, R153, -R118 ;  /* 0x8000007699767221 */ /* 0x000fc40000010000 */
[----:B------:R-:W-:Y:S02]  /*50c0*/  FMUL.FTZ R116, R116, UR11 ;  /* 0x0000000b74747c20 */ /* 0x000fe40008410000 */
[----:B------:R-:W-:Y:S02]  /*50d0*/  FMUL.FTZ R118, R118, UR11 ;  /* 0x0000000b76767c20 */ /* 0x000fe40008410000 */
[----:B------:R-:W-:Y:S01]  /*50e0*/  FMUL.FTZ R117, R116, UR23 ;  /* 0x0000001774757c20 */ /* 0x000fe20008410000 */
[----:B------:R-:W-:Y:S01]  /*50f0*/  FFMA.FTZ R116, R140, UR10, R125 ;  /* 0x0000000a8c747c23 */ /* 0x000fe2000801007d */
[----:B------:R-:W-:-:S03]  /*5100*/  FMUL.FTZ R120, R118, UR23 ;  /* 0x0000001776787c20 */ /* 0x000fc60008410000 */
[----:B------:R-:W-:Y:S01]  /*5110*/  FSEL R118, R117, RZ, P2 ;  /* 0x000000ff75767208 */ /* 0x000fe20001000000 */
[----:B------:R-:W-:Y:S01]  /*5120*/  FADD.FTZ R116, R139, -R116 ;  /* 0x800000748b747221 */ /* 0x000fe20000010000 */
[----:B------:R-:W-:Y:S02]  /*5130*/  FSEL R121, R120, RZ, P6 ;  /* 0x000000ff78797208 */ /* 0x000fe40003000000 */
[C---:B------:R-:W-:Y:S01]  /*5140*/  LOP3.LUT P2, RZ, R161.reuse, 0xff, RZ, 0xc0, !PT ;  /* 0x000000ffa1ff7812 */ /* 0x040fe2000784c0ff */
[----:B------:R-:W-:Y:S01]  /*5150*/  FMUL.FTZ R116, R116, UR11 ;  /* 0x0000000b74747c20 */ /* 0x000fe20008410000 */
[----:B------:R-:W-:Y:S02]  /*5160*/  LOP3.LUT P6, RZ, R161, 0xff00, RZ, 0xc0, !PT ;  /* 0x0000ff00a1ff7812 */ /* 0x000fe400078cc0ff */
[----:B------:R-:W-:Y:S01]  /*5170*/  FSEL R122, R117, RZ, P2 ;  /* 0x000000ff757a7208 */ /* 0x000fe20001000000 */
[----:B------:R-:W-:Y:S01]  /*5180*/  FMUL.FTZ R116, R116, UR23 ;  /* 0x0000001774747c20 */ /* 0x000fe20008410000 */
[----:B------:R-:W-:Y:S01]  /*5190*/  FSEL R117, R120, RZ, P6 ;  /* 0x000000ff78757208 */ /* 0x000fe20003000000 */
[----:B------:R-:W-:Y:S01]  /*51a0*/  FFMA.FTZ R120, R146, UR10, R125 ;  /* 0x0000000a92787c23 */ /* 0x000fe2000801007d */
[----:B------:R-:W-:-:S02]  /*51b0*/  LOP3.LUT P6, RZ, R160, 0xff0000, RZ, 0xc0, !PT ;  /* 0x00ff0000a0ff7812 */ /* 0x000fc400078cc0ff */
[----:B------:R-:W-:Y:S01]  /*51c0*/  F2FP.F16.F32.PACK_AB R118, R121, R118 ;  /* 0x000000767976723e */ /* 0x000fe200000000ff */
[----:B------:R-:W-:Y:S01]  /*51d0*/  FADD.FTZ R120, R143, -R120 ;  /* 0x800000788f787221 */ /* 0x000fe20000010000 */
[----:B------:R-:W-:Y:S02]  /*51e0*/  LOP3.LUT P2, RZ, R168, 0xff0000, RZ, 0xc0, !PT ;  /* 0x00ff0000a8ff7812 */ /* 0x000fe4000784c0ff */
[----:B------:R-:W-:Y:S01]  /*51f0*/  FSEL R121, R116, RZ, P6 ;  /* 0x000000ff74797208 */ /* 0x000fe20003000000 */
[----:B------:R-:W-:Y:S01]  /*5200*/  FMUL.FTZ R120, R120, UR11 ;  /* 0x0000000b78787c20 */ /* 0x000fe20008410000 */
[----:B------:R-:W-:Y:S02]  /*5210*/  LOP3.LUT P6, RZ, R168, 0xff000000, RZ, 0xc0, !PT ;  /* 0xff000000a8ff7812 */ /* 0x000fe400078cc0ff */
[----:B------:R-:W-:Y:S01]  /*5220*/  F2FP.F16.F32.PACK_AB R122, R117, R122 ;  /* 0x0000007a757a723e */ /* 0x000fe200000000ff */
[----:B------:R-:W-:Y:S01]  /*5230*/  FMUL.FTZ R120, R120, UR23 ;  /* 0x0000001778787c20 */ /* 0x000fe20008410000 */
[----:B------:R-:W-:-:S02]  /*5240*/  FSEL R117, R116, RZ, P2 ;  /* 0x000000ff74757208 */ /* 0x000fc40001000000 */
[----:B------:R-:W-:Y:S02]  /*5250*/  LOP3.LUT P2, RZ, R160, 0xff000000, RZ, 0xc0, !PT ;  /* 0xff000000a0ff7812 */ /* 0x000fe4000784c0ff */
[C---:B------:R-:W-:Y:S02]  /*5260*/  FSEL R116, R120.reuse, RZ, P6 ;  /* 0x000000ff78747208 */ /* 0x040fe40003000000 */
[----:B------:R-:W-:Y:S02]  /*5270*/  FSEL R120, R120, RZ, P2 ;  /* 0x000000ff78787208 */ /* 0x000fe40001000000 */
[----:B------:R-:W-:Y:S01]  /*5280*/  F2FP.F16.F32.PACK_AB R117, R116, R117 ;  /* 0x000000757475723e */ /* 0x000fe200000000ff */
[--C-:B------:R-:W-:Y:S01]  /*5290*/  FFMA.FTZ R116, R142, UR10, R125.reuse ;  /* 0x0000000a8e747c23 */ /* 0x100fe2000801007d */
[----:B------:R-:W-:Y:S01]  /*52a0*/  FFMA.FTZ R125, R9, UR10, R125 ;  /* 0x0000000a097d7c23 */ /* 0x000fe2000801007d */
[----:B------:R-:W-:Y:S02]  /*52b0*/  LOP3.LUT P2, RZ, R160, 0xff00, RZ, 0xc0, !PT ;  /* 0x0000ff00a0ff7812 */ /* 0x000fe4000784c0ff */
[----:B------:R-:W-:Y:S01]  /*52c0*/  FADD.FTZ R116, R141, -R116 ;  /* 0x800000748d747221 */ /* 0x000fe20000010000 */
[----:B------:R-:W-:Y:S01]  /*52d0*/  FADD.FTZ R125, R8, -R125 ;  /* 0x8000007d087d7221 */ /* 0x000fe20000010000 */
[----:B------:R-:W-:-:S02]  /*52e0*/  LOP3.LUT P6, RZ, R168, 0xff00, RZ, 0xc0, !PT ;  /* 0x0000ff00a8ff7812 */ /* 0x000fc400078cc0ff */
[----:B------:R-:W-:Y:S01]  /*52f0*/  FMUL.FTZ R116, R116, UR11 ;  /* 0x0000000b74747c20 */ /* 0x000fe20008410000 */
[----:B------:R-:W-:Y:S01]  /*5300*/  FMUL.FTZ R125, R125, UR11 ;  /* 0x0000000b7d7d7c20 */ /* 0x000fe20008410000 */
[----:B------:R-:W-:Y:S02]  /*5310*/  F2FP.F16.F32.PACK_AB R121, R120, R121 ;  /* 0x000000797879723e */ /* 0x000fe400000000ff */
        /* <DEDUP_REMOVED lines=11> */
.L_x_1557:
[----:B------:R-:W-:-:S04]  /*53d0*/  UISETP.NE.U32.AND UP0, UPT, UR26, URZ, UPT ;  /* 0x000000ff1a00728c */ /* 0x000fc8000bf05070 */
[----:B------:R-:W-:-:S09]  /*53e0*/  UISETP.NE.AND.EX UP0, UPT, UR27, URZ, UPT, UP0 ;  /* 0x000000ff1b00728c */ /* 0x000fd2000bf05300 */
[----:B------:R-:W-:Y:S05]  /*53f0*/  BRA.U !UP0, `(.L_x_1562) ;  /* 0x0000000508c07547 */ /* 0x000fea000b800000 */
[----:B-1----:R-:W0:Y:S02]  /*5400*/  LDC.64 R120, c[0x0][0x478] ;  /* 0x00011e00ff787b82 */ /* 0x002e240000000a00 */
[----:B0-----:R-:W-:-:S04]  /*5410*/  ISETP.NE.U32.AND P1, PT, R120, RZ, PT ;  /* 0x000000ff7800720c */ /* 0x001fc80003f25070 */
[----:B------:R-:W-:-:S13]  /*5420*/  ISETP.NE.AND.EX P1, PT, R121, RZ, PT, P1 ;  /* 0x000000ff7900720c */ /* 0x000fda0003f25310 */
[----:B------:R-:W-:Y:S05]  /*5430*/  @!P1 BRA `(.L_x_1563) ;  /* 0x0000000000d89947 */ /* 0x000fea0003800000 */
[--C-:B------:R-:W-:Y:S01]  /*5440*/  FFMA.FTZ R110, R156, UR10, R125.reuse ;  /* 0x0000000a9c6e7c23 */ /* 0x100fe2000801007d */
[--C-:B------:R-:W-:Y:S01]  /*5450*/  FFMA.FTZ R108, R152, UR10, R125.reuse ;  /* 0x0000000a986c7c23 */ /* 0x100fe2000801007d */
[--C-:B------:R-:W-:Y:S01]  /*5460*/  FFMA.FTZ R112, R154, UR10, R125.reuse ;  /* 0x0000000a9a707c23 */ /* 0x100fe2000801007d */
[----:B------:R-:W-:Y:S01]  /*5470*/  ISETP.GE.U32.AND P2, PT, R160, RZ, PT ;  /* 0x000000ffa000720c */ /* 0x000fe20003f46070 */
[----:B------:R-:W-:Y:S01]  /*5480*/  FADD.FTZ R110, R155, -R110 ;  /* 0x8000006e9b6e7221 */ /* 0x000fe20000010000 */
[----:B------:R-:W-:Y:S01]  /*5490*/  FADD.FTZ R109, R151, -R108 ;  /* 0x8000006c976d7221 */ /* 0x000fe20000010000 */
[----:B------:R-:W-:Y:S01]  /*54a0*/  FFMA.FTZ R108, R144, UR10, R125 ;  /* 0x0000000a906c7c23 */ /* 0x000fe2000801007d */
[----:B------:R-:W-:Y:S01]  /*54b0*/  FADD.FTZ R112, R153, -R112 ;  /* 0x8000007099707221 */ /* 0x000fe20000010000 */
[----:B-----5:R-:W-:Y:S01]  /*54c0*/  FFMA.FTZ R111, R110, UR11, R107 ;  /* 0x0000000b6e6f7c23 */ /* 0x020fe2000801006b */
[----:B------:R-:W-:Y:S01]  /*54d0*/  FFMA.FTZ R110, R109, UR11, R106 ;  /* 0x0000000b6d6e7c23 */ /* 0x000fe2000801006a */
[----:B------:R-:W-:Y:S01]  /*54e0*/  FADD.FTZ R109, R145, -R108 ;  /* 0x8000006c916d7221 */ /* 0x000fe20000010000 */
[----:B------:R-:W-:Y:S01]  /*54f0*/  LOP3.LUT P6, RZ, R161, 0xff0000, RZ, 0xc0, !PT ;  /* 0x00ff0000a1ff7812 */ /* 0x000fe200078cc0ff */
[----:B------:R-:W-:Y:S01]  /*5500*/  FMUL.FTZ R114, R111, UR23 ;  /* 0x000000176f727c20 */ /* 0x000fe20008410000 */
[----:B------:R-:W-:Y:S01]  /*5510*/  FMUL.FTZ R113, R110, UR23 ;  /* 0x000000176e717c20 */ /* 0x000fe20008410000 */
[----:B------:R-:W-:Y:S01]  /*5520*/  FFMA.FTZ R108, R109, UR11, R104 ;  /* 0x0000000b6d6c7c23 */ /* 0x000fe20008010068 */
[----:B------:R-:W-:Y:S01]  /*5530*/  ISETP.GE.U32.AND.EX P2, PT, R161, 0x1000000, PT, P2 ;  /* 0x01000000a100780c */ /* 0x000fe20003f46120 */
[----:B------:R-:W-:Y:S01]  /*5540*/  FFMA.FTZ R109, R112, UR11, R105 ;  /* 0x0000000b706d7c23 */ /* 0x000fe20008010069 */
[--C-:B------:R-:W-:Y:S01]  /*5550*/  FFMA.FTZ R126, R146, UR10, R125.reuse ;  /* 0x0000000a927e7c23 */ /* 0x100fe2000801007d */
[----:B------:R-:W-:Y:S01]  /*5560*/  FSEL R123, R113, RZ, P6 ;  /* 0x000000ff717b7208 */ /* 0x000fe20003000000 */
[----:B------:R-:W-:Y:S01]  /*5570*/  FMUL.FTZ R112, R108, UR23 ;  /* 0x000000176c707c20 */ /* 0x000fe20008410000 */
[----:B------:R-:W-:Y:S01]  /*5580*/  FSEL R114, R114, RZ, P2 ;  /* 0x000000ff72727208 */ /* 0x000fe20001000000 */
[----:B------:R-:W-:Y:S01]  /*5590*/  FMUL.FTZ R113, R109, UR23 ;  /* 0x000000176d717c20 */ /* 0x000fe20008410000 */
[C---:B------:R-:W-:Y:S01]  /*55a0*/  LOP3.LUT P2, RZ, R161.reuse, 0xff, RZ, 0xc0, !PT ;  /* 0x000000ffa1ff7812 */ /* 0x040fe2000784c0ff */
[----:B------:R-:W-:Y:S01]  /*55b0*/  FFMA.FTZ R120, R142, UR10, R125 ;  /* 0x0000000a8e787c23 */ /* 0x000fe2000801007d */
[----:B------:R-:W-:Y:S01]  /*55c0*/  LOP3.LUT P6, RZ, R161, 0xff00, RZ, 0xc0, !PT ;  /* 0x0000ff00a1ff7812 */ /* 0x000fe200078cc0ff */
[----:B------:R-:W-:Y:S01]  /*55d0*/  FADD.FTZ R126, R143, -R126 ;  /* 0x8000007e8f7e7221 */ /* 0x000fe20000010000 */
[----:B------:R-:W-:Y:S01]  /*55e0*/  FSEL R112, R112, RZ, P2 ;  /* 0x000000ff70707208 */ /* 0x000fe20001000000 */
[----:B------:R-:W-:Y:S01]  /*55f0*/  FADD.FTZ R124, R141, -R120 ;  /* 0x800000788d7c7221 */ /* 0x000fe20000010000 */
[----:B------:R-:W-:-:S02]  /*5600*/  FSEL R113, R113, RZ, P6 ;  /* 0x000000ff71717208 */ /* 0x000fc40003000000 */
[----:B------:R-:W-:Y:S01]  /*5610*/  F2FP.F16.F32.PACK_AB R123, R114, R123 ;  /* 0x0000007b727b723e */ /* 0x000fe200000000ff */
[--C-:B------:R-:W-:Y:S01]  /*5620*/  FFMA.FTZ R114, R140, UR10, R125.reuse ;  /* 0x0000000a8c727c23 */ /* 0x100fe2000801007d */
[----:B------:R-:W-:Y:S01]  /*5630*/  F2FP.F16.F32.PACK_AB R122, R113, R112 ;  /* 0x00000070717a723e */ /* 0x000fe200000000ff */
[----:B------:R-:W-:Y:S01]  /*5640*/  FFMA.FTZ R113, R9, UR10, R125 ;  /* 0x0000000a09717c23 */ /* 0x000fe2000801007d */
[C---:B------:R-:W-:Y:S01]  /*5650*/  LOP3.LUT P6, RZ, R160.reuse, 0xff, RZ, 0xc0, !PT ;  /* 0x000000ffa0ff7812 */ /* 0x040fe200078cc0ff */
[----:B------:R-:W-:Y:S01]  /*5660*/  FADD.FTZ R115, R139, -R114 ;  /* 0x800000728b737221 */ /* 0x000fe20000010000 */
[----:B------:R-:W-:Y:S01]  /*5670*/  LOP3.LUT P2, RZ, R160, 0xff0000, RZ, 0xc0, !PT ;  /* 0x00ff0000a0ff7812 */ /* 0x000fe2000784c0ff */
[----:B------:R-:W-:Y:S02]  /*5680*/  FADD.FTZ R113, R8, -R113 ;  /* 0x8000007108717221 */ /* 0x000fe40000010000 */
[----:B------:R-:W-:Y:S01]  /*5690*/  FFMA.FTZ R114, R115, UR11, R102 ;  /* 0x0000000b73727c23 */ /* 0x000fe20008010066 */
[----:B------:R-:W-:Y:S01]  /*56a0*/  FFMA.FTZ R115, R126, UR11, R103 ;  /* 0x0000000b7e737c23 */ /* 0x000fe20008010067 */
[----:B------:R-:W-:-:S02]  /*56b0*/  FFMA.FTZ R112, R113, UR11, R100 ;  /* 0x0000000b71707c23 */ /* 0x000fc40008010064 */
[----:B------:R-:W-:Y:S01]  /*56c0*/  FMUL.FTZ R121, R114, UR23 ;  /* 0x0000001772797c20 */ /* 0x000fe20008410000 */
[----:B------:R-:W-:Y:S01]  /*56d0*/  FMUL.FTZ R125, R115, UR23 ;  /* 0x00000017737d7c20 */ /* 0x000fe20008410000 */
[----:B------:R-:W-:-:S05]  /*56e0*/  FMUL.FTZ R113, R112, UR23 ;  /* 0x0000001770717c20 */ /* 0x000fca0008410000 */
[----:B------:R-:W-:Y:S01]  /*56f0*/  FSEL R120, R113, RZ, P6 ;  /* 0x000000ff71787208 */ /* 0x000fe20003000000 */
[----:B------:R-:W-:Y:S01]  /*5700*/  FFMA.FTZ R113, R124, UR11, R101 ;  /* 0x0000000b7c717c23 */ /* 0x000fe20008010065 */
[----:B------:R-:W-:Y:S02]  /*5710*/  FSEL R124, R121, RZ, P2 ;  /* 0x000000ff797c7208 */ /* 0x000fe40001000000 */
[C---:B------:R-:W-:Y:S01]  /*5720*/  LOP3.LUT P2, RZ, R160.reuse, 0xff000000, RZ, 0xc0, !PT ;  /* 0xff000000a0ff7812 */ /* 0x040fe2000784c0ff */
[----:B------:R-:W-:Y:S01]  /*5730*/  FMUL.FTZ R121, R113, UR23 ;  /* 0x0000001771797c20 */ /* 0x000fe20008410000 */
[----:B------:R-:W-:Y:S02]  /*5740*/  LOP3.LUT P6, RZ, R160, 0xff00, RZ, 0xc0, !PT ;  /* 0x0000ff00a0ff7812 */ /* 0x000fe400078cc0ff */
[----:B------:R-:W-:Y:S02]  /*5750*/  FSEL R127, R125, RZ, P2 ;  /* 0x000000ff7d7f7208 */ /* 0x000fe40001000000 */
[----:B------:R-:W-:-:S02]  /*5760*/  FSEL R125, R121, RZ, P6 ;  /* 0x000000ff797d7208 */ /* 0x000fc40003000000 */
[----:B------:R-:W-:Y:S02]  /*5770*/  F2FP.F16.F32.PACK_AB R121, R127, R124 ;  /* 0x0000007c7f79723e */ /* 0x000fe400000000ff */
[----:B------:R-:W-:Y:S01]  /*5780*/  F2FP.F16.F32.PACK_AB R120, R125, R120 ;  /* 0x000000787d78723e */ /* 0x000fe200000000ff */
[----:B------:R-:W-:Y:S06]  /*5790*/  BRA `(.L_x_1560) ;  /* 0x0000000800947947 */ /* 0x000fec0003800000 */
.L_x_1563:
[--C-:B------:R-:W-:Y:S01]  /*57a0*/  FFMA.FTZ R122, R156, UR10, R125.reuse ;  /* 0x0000000a9c7a7c23 */ /* 0x100fe2000801007d */
[--C-:B------:R-:W-:Y:S01]  /*57b0*/  FFMA.FTZ R120, R152, UR10, R125.reuse ;  /* 0x0000000a98787c23 */ /* 0x100fe2000801007d */
[----:B------:R-:W-:Y:S02]  /*57c0*/  ISETP.GE.U32.AND P2, PT, R160, RZ, PT ;  /* 0x000000ffa000720c */ /* 0x000fe40003f46070 */
[----:B------:R-:W-:Y:S01]  /*57d0*/  FADD.FTZ R124, R155, -R122 ;  /* 0x8000007a9b7c7221 */ /* 0x000fe20000010000 */
[----:B------:R-:W-:Y:S01]  /*57e0*/  FADD.FTZ R121, R151, -R120 ;  /* 0x8000007897797221 */ /* 0x000fe20000010000 */
[--C-:B------:R-:W-:Y:S01]  /*57f0*/  FFMA.FTZ R120, R144, UR10, R125.reuse ;  /* 0x0000000a90787c23 */ /* 0x100fe2000801007d */
[----:B------:R-:W-:Y:S01]  /*5800*/  FFMA.FTZ R122, R154, UR10, R125 ;  /* 0x0000000a9a7a7c23 */ /* 0x000fe2000801007d */
[----:B-----5:R-:W-:Y:S01]  /*5810*/  FFMA.FTZ R124, R124, UR11, R107 ;  /* 0x0000000b7c7c7c23 */ /* 0x020fe2000801006b */
[----:B------:R-:W-:Y:S01]  /*5820*/  FFMA.FTZ R123, R121, UR11, R106 ;  /* 0x0000000b797b7c23 */ /* 0x000fe2000801006a */
[----:B------:R-:W-:Y:S01]  /*5830*/  FADD.FTZ R121, R145, -R120 ;  /* 0x8000007891797221 */ /* 0x000fe20000010000 */
[----:B------:R-:W-:Y:S01]  /*5840*/  FADD.FTZ R122, R153, -R122 ;  /* 0x8000007a997a7221 */ /* 0x000fe20000010000 */
[----:B------:R-:W-:Y:S01]  /*5850*/  FMUL.FTZ R124, R124, UR23 ;  /* 0x000000177c7c7c20 */ /* 0x000fe20008410000 */
[----:B------:R-:W-:Y:S01]  /*5860*/  FMUL.FTZ R123, R123, UR23 ;  /* 0x000000177b7b7c20 */ /* 0x000fe20008410000 */
[----:B------:R-:W-:Y:S01]  /*5870*/  LOP3.LUT P6, RZ, R161, 0xff0000, RZ, 0xc0, !PT ;  /* 0x00ff0000a1ff7812 */ /* 0x000fe200078cc0ff */
[----:B------:R-:W-:Y:S01]  /*5880*/  FFMA.FTZ R121, R121, UR11, R104 ;  /* 0x0000000b79797c23 */ /* 0x000fe20008010068 */
[----:B------:R-:W-:Y:S01]  /*5890*/  ISETP.GE.U32.AND.EX P2, PT, R161, 0x1000000, PT, P2 ;  /* 0x01000000a100780c */ /* 0x000fe20003f46120 */
[----:B------:R-:W-:Y:S01]  /*58a0*/  FFMA.FTZ R122, R122, UR11, R105 ;  /* 0x0000000b7a7a7c23 */ /* 0x000fe20008010069 */
[----:B------:R-:W-:Y:S01]  /*58b0*/  FSEL R123, R123, RZ, P6 ;  /* 0x000000ff7b7b7208 */ /* 0x000fe20003000000 */
[----:B------:R-:W-:Y:S01]  /*58c0*/  FMUL.FTZ R121, R121, UR23 ;  /* 0x0000001779797c20 */ /* 0x000fe20008410000 */
[----:B------:R-:W-:Y:S01]  /*58d0*/  FSEL R124, R124, RZ, P2 ;  /* 0x000000ff7c7c7208 */ /* 0x000fe20001000000 */
[----:B------:R-:W-:Y:S01]  /*58e0*/  FMUL.FTZ R122, R122, UR23 ;  /* 0x000000177a7a7c20 */ /* 0x000fe20008410000 */
[C---:B------:R-:W-:Y:S01]  /*58f0*/  LOP3.LUT P6, RZ, R161.reuse, 0xff, RZ, 0xc0, !PT ;  /* 0x000000ffa1ff7812 */ /* 0x040fe200078cc0ff */
[----:B------:R-:W-:Y:S01]  /*5900*/  FFMA.FTZ R120, R140, UR10, R125 ;  /* 0x0000000a8c787c23 */ /* 0x000fe2000801007d */
[----:B------:R-:W-:-:S02]  /*5910*/  LOP3.LUT P2, RZ, R161, 0xff00, RZ, 0xc0, !PT ;  /* 0x0000ff00a1ff7812 */ /* 0x000fc4000784c0ff */
[----:B------:R-:W-:Y:S02]  /*5920*/  FSEL R121, R121, RZ, P6 ;  /* 0x000000ff79797208 */ /* 0x000fe40003000000 */
[----:B------:R-:W-:Y:S02]  /*5930*/  FSEL R122, R122, RZ, P2 ;  /* 0x000000ff7a7a7208 */ /* 0x000fe40001000000 */
[----:B------:R-:W-:Y:S01]  /*5940*/  F2FP.F16.F32.PACK_AB R123, R124, R123 ;  /* 0x0000007b7c7b723e */ /* 0x000fe200000000ff */
[--C-:B------:R-:W-:Y:S01]  /*5950*/  FFMA.FTZ R124, R146, UR10, R125.reuse ;  /* 0x0000000a927c7c23 */ /* 0x100fe2000801007d */
[----:B------:R-:W-:Y:S01]  /*5960*/  F2FP.F16.F32.PACK_AB R122, R122, R121 ;  /* 0x000000797a7a723e */ /* 0x000fe200000000ff */
[----:B------:R-:W-:Y:S01]  /*5970*/  FADD.FTZ R121, R139, -R120 ;  /* 0x800000788b797221 */ /* 0x000fe20000010000 */
[--C-:B------:R-:W-:Y:S01]  /*5980*/  FFMA.FTZ R120, R142, UR10, R125.reuse ;  /* 0x0000000a8e787c23 */ /* 0x100fe2000801007d */
[----:B------:R-:W-:Y:S01]  /*5990*/  FADD.FTZ R124, R143, -R124 ;  /* 0x8000007c8f7c7221 */ /* 0x000fe20000010000 */
[----:B------:R-:W-:Y:S01]  /*59a0*/  FFMA.FTZ R125, R9, UR10, R125 ;  /* 0x0000000a097d7c23 */ /* 0x000fe2000801007d */
[----:B------:R-:W-:Y:S01]  /*59b0*/  FFMA.FTZ R121, R121, UR11, R102 ;  /* 0x0000000b79797c23 */ /* 0x000fe20008010066 */
[----:B------:R-:W-:Y:S01]  /*59c0*/  FADD.FTZ R120, R141, -R120 ;  /* 0x800000788d787221 */ /* 0x000fe20000010000 */
[----:B------:R-:W-:Y:S01]  /*59d0*/  FFMA.FTZ R124, R124, UR11, R103 ;  /* 0x0000000b7c7c7c23 */ /* 0x000fe20008010067 */
[----:B------:R-:W-:Y:S01]  /*59e0*/  FADD.FTZ R125, R8, -R125 ;  /* 0x8000007d087d7221 */ /* 0x000fe20000010000 */
[----:B------:R-:W-:Y:S01]  /*59f0*/  FMUL.FTZ R121, R121, UR23 ;  /* 0x0000001779797c20 */ /* 0x000fe20008410000 */
[----:B------:R-:W-:Y:S01]  /*5a00*/  LOP3.LUT P2, RZ, R160, 0xff0000, RZ, 0xc0, !PT ;  /* 0x00ff0000a0ff7812 */ /* 0x000fe2000784c0ff */
[----:B------:R-:W-:Y:S01]  /*5a10*/  FFMA.FTZ R120, R120, UR11, R101 ;  /* 0x0000000b78787c23 */ /* 0x000fe20008010065 */
[----:B------:R-:W-:Y:S01]  /*5a20*/  FMUL.FTZ R124, R124, UR23 ;  /* 0x000000177c7c7c20 */ /* 0x000fe20008410000 */
[----:B------:R-:W-:Y:S01]  /*5a30*/  LOP3.LUT P6, RZ, R160, 0xff000000, RZ, 0xc0, !PT ;  /* 0xff000000a0ff7812 */ /* 0x000fe200078cc0ff */
[----:B------:R-:W-:Y:S01]  /*5a40*/  FFMA.FTZ R125, R125, UR11, R100 ;  /* 0x0000000b7d7d7c23 */ /* 0x000fe20008010064 */
        /* <DEDUP_REMOVED lines=9> */
[----:B------:R-:W-:Y:S01]  /*5ae0*/  F2FP.F16.F32.PACK_AB R120, R127, R120 ;  /* 0x000000787f78723e */ /* 0x000fe200000000ff */
[----:B------:R-:W-:Y:S06]  /*5af0*/  BRA `(.L_x_1560) ;  /* 0x0000000400bc7947 */ /* 0x000fec0003800000 */
.L_x_1562:
        /* <DEDUP_REMOVED lines=20> */
[--C-:B------:R-:W-:Y:S01]  /*5c40*/  FFMA.FTZ R124, R146, UR10, R125.reuse ;  /* 0x0000000a927c7c23 */ /* 0x100fe2000801007d */
        /* <DEDUP_REMOVED lines=9> */
[----:B------:R-:W-:Y:S01]  /*5ce0*/  FADD.FTZ R115, R143, -R124 ;  /* 0x8000007c8f737221 */ /* 0x000fe20000010000 */
[----:B------:R-:W-:Y:S01]  /*5cf0*/  FSEL R113, R113, RZ, P6 ;  /* 0x000000ff71717208 */ /* 0x000fe20003000000 */
[----:B------:R-:W-:Y:S01]  /*5d00*/  FADD.FTZ R121, R141, -R120 ;  /* 0x800000788d797221 */ /* 0x000fe20000010000 */
[----:B------:R-:W-:Y:S01]  /*5d10*/  F2FP.F16.F32.PACK_AB R123, R114, R123 ;  /* 0x0000007b727b723e */ /* 0x000fe200000000ff */
[--C-:B------:R-:W-:Y:S01]  /*5d20*/  FFMA.FTZ R114, R140, UR10, R125.reuse ;  /* 0x0000000a8c727c23 */ /* 0x100fe2000801007d */
[----:B------:R-:W-:Y:S01]  /*5d30*/  F2FP.F16.F32.PACK_AB R122, R113, R112 ;  /* 0x00000070717a723e */ /* 0x000fe200000000ff */
[----:B------:R-:W-:Y:S01]  /*5d40*/  FFMA.FTZ R113, R9, UR10, R125 ;  /* 0x0000000a09717c23 */ /* 0x000fe2000801007d */
[C---:B------:R-:W-:Y:S01]  /*5d50*/  LOP3.LUT P6, RZ, R160.reuse, 0xff, RZ, 0xc0, !PT ;  /* 0x000000ffa0ff7812 */ /* 0x040fe200078cc0ff */
[----:B------:R-:W-:Y:S01]  /*5d60*/  FADD.FTZ R114, R139, -R114 ;  /* 0x800000728b727221 */ /* 0x000fe20000010000 */
[----:B------:R-:W-:Y:S01]  /*5d70*/  LOP3.LUT P2, RZ, R160, 0xff0000, RZ, 0xc0, !PT ;  /* 0x00ff0000a0ff7812 */ /* 0x000fe2000784c0ff */
[----:B------:R-:W-:Y:S01]  /*5d80*/  FADD.FTZ R113, R8, -R113 ;  /* 0x8000007108717221 */ /* 0x000fe20000010000 */
[----:B------:R-:W-:Y:S01]  /*5d90*/  FMUL.FTZ R115, R115, UR11 ;  /* 0x0000000b73737c20 */ /* 0x000fe20008410000 */
[----:B------:R-:W-:-:S02]  /*5da0*/  FMUL.FTZ R114, R114, UR11 ;  /* 0x0000000b72727c20 */ /* 0x000fc40008410000 */
[----:B------:R-:W-:Y:S01]  /*5db0*/  FMUL.FTZ R112, R113, UR11 ;  /* 0x0000000b71707c20 */ /* 0x000fe20008410000 */
[----:B------:R-:W-:Y:S01]  /*5dc0*/  FMUL.FTZ R125, R115, UR23 ;  /* 0x00000017737d7c20 */ /* 0x000fe20008410000 */
[----:B------:R-:W-:Y:S02]  /*5dd0*/  FMUL.FTZ R124, R114, UR23 ;  /* 0x00000017727c7c20 */ /* 0x000fe40008410000 */
[----:B------:R-:W-:-:S03]  /*5de0*/  FMUL.FTZ R113, R112, UR23 ;  /* 0x0000001770717c20 */ /* 0x000fc60008410000 */
[----:B------:R-:W-:Y:S02]  /*5df0*/  FSEL R124, R124, RZ, P2 ;  /* 0x000000ff7c7c7208 */ /* 0x000fe40001000000 */
[----:B------:R-:W-:Y:S01]  /*5e00*/  FSEL R120, R113, RZ, P6 ;  /* 0x000000ff71787208 */ /* 0x000fe20003000000 */
[----:B------:R-:W-:Y:S01]  /*5e10*/  FMUL.FTZ R113, R121, UR11 ;  /* 0x0000000b79717c20 */ /* 0x000fe20008410000 */
[C---:B------:R-:W-:Y:S02]  /*5e20*/  LOP3.LUT P2, RZ, R160.reuse, 0xff000000, RZ, 0xc0, !PT ;  /* 0xff000000a0ff7812 */ /* 0x040fe4000784c0ff */
[----:B------:R-:W-:Y:S01]  /*5e30*/  LOP3.LUT P6, RZ, R160, 0xff00, RZ, 0xc0, !PT ;  /* 0x0000ff00a0ff7812 */ /* 0x000fe200078cc0ff */
[----:B------:R-:W-:Y:S01]  /*5e40*/  FMUL.FTZ R121, R113, UR23 ;  /* 0x0000001771797c20 */ /* 0x000fe20008410000 */
[----:B------:R-:W-:-:S04]  /*5e50*/  FSEL R127, R125, RZ, P2 ;  /* 0x000000ff7d7f7208 */ /* 0x000fc80001000000 */
[----:B------:R-:W-:Y:S02]  /*5e60*/  FSEL R125, R121, RZ, P6 ;  /* 0x000000ff797d7208 */ /* 0x000fe40003000000 */
[----:B------:R-:W-:Y:S02]  /*5e70*/  F2FP.F16.F32.PACK_AB R121, R127, R124 ;  /* 0x0000007c7f79723e */ /* 0x000fe400000000ff */
[----:B------:R-:W-:Y:S01]  /*5e80*/  F2FP.F16.F32.PACK_AB R120, R125, R120 ;  /* 0x000000787d78723e */ /* 0x000fe200000000ff */
[----:B------:R-:W-:Y:S06]  /*5e90*/  BRA `(.L_x_1560) ;  /* 0x0000000000d47947 */ /* 0x000fec0003800000 */
.L_x_1564:
[--C-:B------:R-:W-:Y:S01]  /*5ea0*/  FFMA.FTZ R122, R156, UR10, R125.reuse ;  /* 0x0000000a9c7a7c23 */ /* 0x100fe2000801007d */
[--C-:B------:R-:W-:Y:S01]  /*5eb0*/  FFMA.FTZ R120, R152, UR10, R125.reuse ;  /* 0x0000000a98787c23 */ /* 0x100fe2000801007d */
[----:B------:R-:W-:Y:S02]  /*5ec0*/  ISETP.GE.U32.AND P2, PT, R160, RZ, PT ;  /* 0x000000ffa000720c */ /* 0x000fe40003f46070 */
        /* <DEDUP_REMOVED lines=22> */
[----:B------:R-:W-:Y:S01]  /*6030*/  F2FP.F16.F32.PACK_AB R123, R124, R123 ;  /* 0x0000007b7c7b723e */ /* 0x000fe200000000ff */
[--C-:B------:R-:W-:Y:S01]  /*6040*/  FFMA.FTZ R124, R146, UR10, R125.reuse ;  /* 0x0000000a927c7c23 */ /* 0x100fe2000801007d */
[----:B------:R-:W-:Y:S01]  /*6050*/  F2FP.F16.F32.PACK_AB R122, R121, R120 ;  /* 0x00000078797a723e */ /* 0x000fe200000000ff */
[--C-:B------:R-:W-:Y:S01]  /*6060*/  FFMA.FTZ R120, R140, UR10, R125.reuse ;  /* 0x0000000a8c787c23 */ /* 0x100fe2000801007d */
[C---:B------:R-:W-:Y:S01]  /*6070*/  LOP3.LUT P2, RZ, R160.reuse, 0xff0000, RZ, 0xc0, !PT ;  /* 0x00ff0000a0ff7812 */ /* 0x040fe2000784c0ff */
[----:B------:R-:W-:Y:S01]  /*6080*/  FADD.FTZ R124, R143, -R124 ;  /* 0x8000007c8f7c7221 */ /* 0x000fe20000010000 */
[----:B------:R-:W-:Y:S01]  /*6090*/  LOP3.LUT P6, RZ, R160, 0xff000000, RZ, 0xc0, !PT ;  /* 0xff000000a0ff7812 */ /* 0x000fe200078cc0ff */
        /* <DEDUP_REMOVED lines=9> */
[----:B------:R-:W-:Y:S01]  /*6130*/  FMUL.FTZ R120, R120, UR11 ;  /* 0x0000000b78787c20 */ /* 0x000fe20008410000 */
[----:B------:R-:W-:-:S02]  /*6140*/  FMUL.FTZ R125, R125, UR11 ;  /* 0x0000000b7d7d7c20 */ /* 0x000fc40008410000 */
[----:B------:R-:W-:Y:S01]  /*6150*/  FSEL R124, R124, RZ, P6 ;  /* 0x000000ff7c7c7208 */ /* 0x000fe20003000000 */
[----:B------:R-:W-:Y:S01]  /*6160*/  FMUL.FTZ R120, R120, UR23 ;  /* 0x0000001778787c20 */ /* 0x000fe20008410000 */
[----:B------:R-:W-:Y:S01]  /*6170*/  FSEL R121, R121, RZ, P2 ;  /* 0x000000ff79797208 */ /* 0x000fe20001000000 */
[----:B------:R-:W-:Y:S01]  /*6180*/  FMUL.FTZ R125, R125, UR23 ;  /* 0x000000177d7d7c20 */ /* 0x000fe20008410000 */
[C---:B------:R-:W-:Y:S02]  /*6190*/  LOP3.LUT P2, RZ, R160.reuse, 0xff00, RZ, 0xc0, !PT ;  /* 0x0000ff00a0ff7812 */ /* 0x040fe4000784c0ff */
[----:B------:R-:W-:Y:S02]  /*61a0*/  LOP3.LUT P6, RZ, R160, 0xff, RZ, 0xc0, !PT ;  /* 0x000000ffa0ff7812 */ /* 0x000fe400078cc0ff */
[----:B------:R-:W-:Y:S02]  /*61b0*/  FSEL R127, R120, RZ, P2 ;  /* 0x000000ff787f7208 */ /* 0x000fe40001000000 */
[----:B------:R-:W-:-:S02]  /*61c0*/  FSEL R120, R125, RZ, P6 ;  /* 0x000000ff7d787208 */ /* 0x000fc40003000000 */
[----:B------:R-:W-:Y:S02]  /*61d0*/  F2FP.F16.F32.PACK_AB R121, R124, R121 ;  /* 0x000000797c79723e */ /* 0x000fe400000000ff */
[----:B------:R-:W-:-:S07]  /*61e0*/  F2FP.F16.F32.PACK_AB R120, R127, R120 ;  /* 0x000000787f78723e */ /* 0x000fce00000000ff */
.L_x_1560:
[----:B------:R-:W0:Y:S08]  /*61f0*/  @P1 LDC.64 R124, c[0x0][0x478] ;  /* 0x00011e00ff7c1b82 */ /* 0x000e300000000a00 */
[----:B------:R-:W1:Y:S01]  /*6200*/  LDC.64 R126, c[0x0][0x468] ;  /* 0x00011a00ff7e7b82 */ /* 0x000e620000000a00 */
[----:B0-----:R-:W-:-:S05]  /*6210*/  @P1 IMAD.WIDE.U32 R124, R2, 0x20, R124 ;  /* 0x00000020027c1825 */ /* 0x001fca00078e007c */
[----:B------:R-:W-:Y:S01]  /*6220*/  @P1 STG.E.128 desc[UR16][R124.64], R112 ;  /* 0x000000707c001986 */ /* 0x000fe2000c101d10 */
[----:B-1----:R-:W-:-:S03]  /*6230*/  IMAD.WIDE.U32 R126, R2, 0x10, R126 ;  /* 0x00000010027e7825 */ /* 0x002fc600078e007e */
[----:B------:R0:W-:Y:S04]  /*6240*/  @P1 STG.E.128 desc[UR16][R124.64+0x10], R108 ;  /* 0x0000106c7c001986 */ /* 0x0001e8000c101d10 */
[----:B------:R2:W-:Y:S01]  /*6250*/  STG.E.128 desc[UR16][R126.64], R120 ;  /* 0x000000787e007986 */ /* 0x0005e2000c101d10 */
[----:B0-----:R-:W0:Y:S02]  /*6260*/  @P0 LDC.64 R124, c[0x0][0x470] ;  /* 0x00011c00ff7c0b82 */ /* 0x001e240000000a00 */
[----:B0-----:R-:W-:-:S05]  /*6270*/  @P0 IMAD.WIDE.U32 R124, R2, 0x10, R124 ;  /* 0x00000010027c0825 */ /* 0x001fca00078e007c */
[----:B------:R2:W-:Y:S02]  /*6280*/  @P0 STG.E.128 desc[UR16][R124.64], R116 ;  /* 0x000000747c000986 */ /* 0x0005e4000c101d10 */
.L_x_1556:
[----:B------:R-:W-:Y:S05]  /*6290*/  BSYNC.RECONVERGENT B0 ;  /* 0x0000000000007941 */ /* 0x000fea0003800200 */
.L_x_1555:
[----:B------:R-:W-:Y:S01]  /*62a0*/  UPLOP3.LUT UP1, UPT, UPT, UPT, UP1, 0x40, 0x4 ;  /* 0x000000000004789c */ /* 0x000fe20003f2e810 */
[----:B------:R-:W-:Y:S10]  /*62b0*/  BRA.U !UP2, `(.L_x_1565) ;  /* 0xffffffa10af87547 */ /* 0x000ff4000b83ffff */
.L_x_1538:
[----:B------:R-:W0:Y:S01]  /*62c0*/  S2UR UR4, SR_CTAID.X ;  /* 0x00000000000479c3 */ /* 0x000e220000002500 */
[----:B------:R-:W-:Y:S01]  /*62d0*/  BSSY.RECONVERGENT B0, `(.L_x_1566) ;  /* 0x0000016000007945 */ /* 0x000fe20003800200 */
[----:B0-----:R-:W-:-:S06]  /*62e0*/  UIMAD UR4, UR4, UR6, URZ ;  /* 0x00000006040472a4 */ /* 0x001fcc000f8e02ff */
[----:B------:R-:W-:-:S04]  /*62f0*/  MOV R11, UR4 ;  /* 0x00000004000b7c02 */ /* 0x000fc80008000f00 */
[----:B------:R-:W-:Y:S01]  /*6300*/  LEA.HI R11, R11, R128, RZ, 0x1d ;  /* 0x000000800b0b7211 */ /* 0x000fe200078fe8ff */
[----:B------:R-:W-:Y:S06]  /*6310*/  @!P3 BRA `(.L_x_1567) ;  /* 0x000000000044b947 */ /* 0x000fec0003800000 */
[----:B------:R-:W0:Y:S08]  /*6320*/  LDC.64 R2, c[0x0][0x440] ;  /* 0x00011000ff027b82 */ /* 0x000e300000000a00 */
[----:B------:R-:W3:Y:S08]  /*6330*/  LDC.64 R4, c[0x0][0x448] ;  /* 0x00011200ff047b82 */ /* 0x000ef00000000a00 */
[----:B------:R-:W4:Y:S08]  /*6340*/  LDC.64 R6, c[0x0][0x450] ;  /* 0x00011400ff067b82 */ /* 0x000f300000000a00 */
[----:B------:R-:W1:Y:S01]  /*6350*/  LDC.64 R8, c[0x0][0x458] ;  /* 0x00011600ff087b82 */ /* 0x000e620000000a00 */
[----:B0-----:R-:W-:-:S05]  /*6360*/  IMAD.WIDE.U32 R2, R11, 0x20, R2 ;  /* 0x000000200b027825 */ /* 0x001fca00078e0002 */
[----:B------:R0:W-:Y:S01]  /*6370*/  STG.E.128 desc[UR16][R2.64], R64 ;  /* 0x0000004002007986 */ /* 0x0001e2000c101d10 */
[----:B---3--:R-:W-:-:S03]  /*6380*/  IMAD.WIDE.U32 R4, R11, 0x20, R4 ;  /* 0x000000200b047825 */ /* 0x008fc600078e0004 */
[----:B------:R0:W-:Y:S04]  /*6390*/  STG.E.128 desc[UR16][R2.64+0x10], R60 ;  /* 0x0000103c02007986 */ /* 0x0001e8000c101d10 */
[----:B------:R0:W-:Y:S01]  /*63a0*/  STG.E.128 desc[UR16][R4.64], R80 ;  /* 0x0000005004007986 */ /* 0x0001e2000c101d10 */
[----:B----4-:R-:W-:-:S03]  /*63b0*/  IMAD.WIDE.U32 R6, R11, 0x20, R6 ;  /* 0x000000200b067825 */ /* 0x010fc600078e0006 */
[----:B------:R0:W-:Y:S04]  /*63c0*/  STG.E.128 desc[UR16][R4.64+0x10], R76 ;  /* 0x0000104c04007986 */ /* 0x0001e8000c101d10 */
[----:B------:R0:W-:Y:S01]  /*63d0*/  STG.E.128 desc[UR16][R6.64], R32 ;  /* 0x0000002006007986 */ /* 0x0001e2000c101d10 */
[C---:B-1----:R-:W-:Y:S01]  /*63e0*/  IMAD.WIDE.U32 R8, R11.reuse, 0x20, R8 ;  /* 0x000000200b087825 */ /* 0x042fe200078e0008 */
[----:B------:R-:W-:Y:S02]  /*63f0*/  IADD3 R11, PT, PT, R11, 0x80, RZ ;  /* 0x000000800b0b7810 */ /* 0x000fe40007ffe0ff */
[----:B------:R0:W-:Y:S04]  /*6400*/  STG.E.128 desc[UR16][R6.64+0x10], R28 ;  /* 0x0000101c06007986 */ /* 0x0001e8000c101d10 */
[----:B------:R0:W-:Y:S04]  /*6410*/  STG.E.128 desc[UR16][R8.64], R48 ;  /* 0x0000003008007986 */ /* 0x0001e8000c101d10 */
[----:B------:R0:W-:Y:S02]  /*6420*/  STG.E.128 desc[UR16][R8.64+0x10], R44 ;  /* 0x0000102c08007986 */ /* 0x0001e4000c101d10 */
.L_x_1567:
[----:B------:R-:W-:Y:S05]  /*6430*/  BSYNC.RECONVERGENT B0 ;  /* 0x0000000000007941 */ /* 0x000fea0003800200 */
.L_x_1566:
[----:B------:R-:W-:Y:S05]  /*6440*/  @!P4 EXIT ;  /* 0x000000000000c94d */ /* 0x000fea0003800000 */
[----:B0-----:R-:W0:Y:S08]  /*6450*/  LDC.64 R2, c[0x0][0x440] ;  /* 0x00011000ff027b82 */ /* 0x001e300000000a00 */
[----:B------:R-:W3:Y:S08]  /*6460*/  LDC.64 R4, c[0x0][0x448] ;  /* 0x00011200ff047b82 */ /* 0x000ef00000000a00 */
[----:B------:R-:W4:Y:S08]  /*6470*/  LDC.64 R6, c[0x0][0x450] ;  /* 0x00011400ff067b82 */ /* 0x000f300000000a00 */
[----:B------:R-:W1:Y:S01]  /*6480*/  LDC.64 R8, c[0x0][0x458] ;  /* 0x00011600ff087b82 */ /* 0x000e620000000a00 */
[----:B0-----:R-:W-:-:S05]  /*6490*/  IMAD.WIDE.U32 R2, R11, 0x20, R2 ;  /* 0x000000200b027825 */ /* 0x001fca00078e0002 */
[----:B------:R-:W-:Y:S01]  /*64a0*/  STG.E.128 desc[UR16][R2.64], R56 ;  /* 0x0000003802007986 */ /* 0x000fe2000c101d10 */
[----:B---3--:R-:W-:-:S03]  /*64b0*/  IMAD.WIDE.U32 R4, R11, 0x20, R4 ;  /* 0x000000200b047825 */ /* 0x008fc600078e0004 */
[----:B------:R-:W-:Y:S04]  /*64c0*/  STG.E.128 desc[UR16][R2.64+0x10], R52 ;  /* 0x0000103402007986 */ /* 0x000fe8000c101d10 */
[----:B------:R-:W-:Y:S01]  /*64d0*/  STG.E.128 desc[UR16][R4.64], R72 ;  /* 0x0000004804007986 */ /* 0x000fe2000c101d10 */
[----:B----4-:R-:W-:-:S03]  /*64e0*/  IMAD.WIDE.U32 R6, R11, 0x20, R6 ;  /* 0x000000200b067825 */ /* 0x010fc600078e0006 */
[----:B------:R-:W-:Y:S04]  /*64f0*/  STG.E.128 desc[UR16][R4.64+0x10], R68 ;  /* 0x0000104404007986 */ /* 0x000fe8000c101d10 */
[----:B------:R-:W-:Y:S01]  /*6500*/  STG.E.128 desc[UR16][R6.64], R24 ;  /* 0x0000001806007986 */ /* 0x000fe2000c101d10 */
[----:B-1----:R-:W-:-:S03]  /*6510*/  IMAD.WIDE.U32 R8, R11, 0x20, R8 ;  /* 0x000000200b087825 */ /* 0x002fc600078e0008 */
[----:B------:R-:W-:Y:S04]  /*6520*/  STG.E.128 desc[UR16][R6.64+0x10], R20 ;  /* 0x0000101406007986 */ /* 0x000fe8000c101d10 */
[----:B------:R-:W-:Y:S04]  /*6530*/  STG.E.128 desc[UR16][R8.64], R40 ;  /* 0x0000002808007986 */ /* 0x000fe8000c101d10 */
[----:B------:R-:W-:Y:S01]  /*6540*/  STG.E.128 desc[UR16][R8.64+0x10], R36 ;  /* 0x0000102408007986 */ /* 0x000fe2000c101d10 */
[----:B------:R-:W-:Y:S05]  /*6550*/  EXIT ;  /* 0x000000000000794d */ /* 0x000fea0003800000 */
.L_x_1568:
        /* <DEDUP_REMOVED lines=10> */
.L_x_2832:


//--------------------- .text._ZN10layer_norm31ln_parallel_residual_bwd_kernelINS_13Kernel_traitsI6__halfS2_fS2_fjLj2048ELj1ELj1ELj4ELj16ENS_18Kernel_traits_baseILj2048ES2_S2_fS2_fjLj128EEEEELb1ELb0ELb1EEEvNS_9BwdParamsE --------------------------
	.section	.text._ZN10layer_norm31ln_parallel_residual_bwd_kernelINS_13Kernel_traitsI6__halfS2_fS2_fjLj2048ELj1ELj1ELj4ELj16ENS_18Kernel_traits_baseILj2048ES2_S2_fS2_fjLj128EEEEELb1ELb0ELb1EEEvNS_9BwdParamsE,"ax",@progbits
	.align	128
        .global         _ZN10layer_norm31ln_parallel_residual_bwd_kernelINS_13Kernel_traitsI6__halfS2_fS2_fjLj2048ELj1ELj1ELj4ELj16ENS_18Kernel_traits_baseILj2048ES2_S2_fS2_fjLj128EEEEELb1ELb0ELb1EEEvNS_9BwdParamsE
        .type           _ZN10layer_norm31ln_parallel_residual_bwd_kernelINS_13Kernel_traitsI6__halfS2_fS2_fjLj2048ELj1ELj1ELj4ELj16ENS_18Kernel_traits_baseILj2048ES2_S2_fS2_fjLj128EEEEELb1ELb0ELb1EEEvNS_9BwdParamsE,@function
        .size           _ZN10layer_norm31ln_parallel_residual_bwd_kernelINS_13Kernel_traitsI6__halfS2_fS2_fjLj2048ELj1ELj1ELj4ELj16ENS_18Kernel_traits_baseILj2048ES2_S2_fS2_fjLj128EEEEELb1ELb0ELb1EEEvNS_9BwdParamsE,(.L_x_2833 - _ZN10layer_norm31ln_parallel_residual_bwd_kernelINS_13Kernel_traitsI6__halfS2_fS2_fjLj2048ELj1ELj1ELj4ELj16ENS_18Kernel_traits_baseILj2048ES2_S2_fS2_fjLj128EEEEELb1ELb0ELb1EEEvNS_9BwdParamsE)
        .other          _ZN10layer_norm31ln_parallel_residual_bwd_kernelINS_13Kernel_traitsI6__halfS2_fS2_fjLj2048ELj1ELj1ELj4ELj16ENS_18Kernel_traits_baseILj2048ES2_S2_fS2_fjLj128EEEEELb1ELb0ELb1EEEvNS_9BwdParamsE,@"STO_CUDA_ENTRY STV_DEFAULT"
_ZN10layer_norm31ln_parallel_residual_bwd_kernelINS_13Kernel_traitsI6__halfS2_fS2_fjLj2048ELj1ELj1ELj4ELj16ENS_18Kernel_traits_baseILj2048ES2_S2_fS2_fjLj128EEEEELb1ELb0ELb1EEEvNS_9BwdParamsE:
.text._ZN10layer_norm31ln_parallel_residual_bwd_kernelINS_13Kernel_traitsI6__halfS2_fS2_fjLj2048ELj1ELj1ELj4ELj16ENS_18Kernel_traits_baseILj2048ES2_S2_fS2_fjLj128EEEEELb1ELb0ELb1EEEvNS_9BwdParamsE:
        /* <DEDUP_REMOVED lines=80> */
[----:B------:R-:W-:Y:S01]  /*0500*/  MOV R145, RZ ;  /* 0x000000ff00917202 */ /* 0x000fe20000000f00 */
        /* <DEDUP_REMOVED lines=8> */
[----:B---3--:R-:W-:-:S02]  /*0590*/  HADD2.F32 R177, -RZ, R20.H0_H0 ;  /* 0x20000014ffb17230 */ /* 0x008fc40000004100 */
[----:B------:R-:W-:Y:S02]  /*05a0*/  HADD2.F32 R176, -RZ, R20.H1_H1 ;  /* 0x30000014ffb07230 */ /* 0x000fe40000004100 */
[--C-:B------:R-:W-:Y:S02]  /*05b0*/  HADD2.F32 R175, -RZ, R21.reuse.H0_H0 ;  /* 0x20000015ffaf7230 */ /* 0x100fe40000004100 */
[----:B------:R-:W-:Y:S02]  /*05c0*/  HADD2.F32 R174, -RZ, R21.H1_H1 ;  /* 0x30000015ffae7230 */ /* 0x000fe40000004100 */
[--C-:B------:R-:W-:Y:S02]  /*05d0*/  HADD2.F32 R173, -RZ, R22.reuse.H0_H0 ;  /* 0x20000016ffad7230 */ /* 0x100fe40000004100 */
[----:B------:R-:W-:Y:S02]  /*05e0*/  HADD2.F32 R172, -RZ, R22.H1_H1 ;  /* 0x30000016ffac7230 */ /* 0x000fe40000004100 */
[----:B------:R-:W-:-:S02]  /*05f0*/  HADD2.F32 R171, -RZ, R23.H0_H0 ;  /* 0x20000017ffab7230 */ /* 0x000fc40000004100 */
[----:B------:R-:W-:Y:S02]  /*0600*/  HADD2.F32 R170, -RZ, R23.H1_H1 ;  /* 0x30000017ffaa7230 */ /* 0x000fe40000004100 */
[--C-:B----4-:R-:W-:Y:S02]  /*0610*/  HADD2.F32 R169, -RZ, R16.reuse.H0_H0 ;  /* 0x20000010ffa97230 */ /* 0x110fe40000004100 */
[----:B------:R-:W-:Y:S02]  /*0620*/  HADD2.F32 R168, -RZ, R16.H1_H1 ;  /* 0x30000010ffa87230 */ /* 0x000fe40000004100 */
[--C-:B------:R-:W-:Y:S02]  /*0630*/  HADD2.F32 R167, -RZ, R17.reuse.H0_H0 ;  /* 0x20000011ffa77230 */ /* 0x100fe40000004100 */
[----:B------:R-:W-:Y:S02]  /*0640*/  HADD2.F32 R166, -RZ, R17.H1_H1 ;  /* 0x30000011ffa67230 */ /* 0x000fe40000004100 */
[----:B------:R-:W-:-:S02]  /*0650*/  HADD2.F32 R165, -RZ, R18.H0_H0 ;  /* 0x20000012ffa57230 */ /* 0x000fc40000004100 */
[----:B------:R-:W-:Y:S02]  /*0660*/  HADD2.F32 R164, -RZ, R18.H1_H1 ;  /* 0x30000012ffa47230 */ /* 0x000fe40000004100 */
[--C-:B------:R-:W-:Y:S02]  /*0670*/  HADD2.F32 R163, -RZ, R19.reuse.H0_H0 ;  /* 0x20000013ffa37230 */ /* 0x100fe40000004100 */
[----:B------:R-:W-:Y:S02]  /*0680*/  HADD2.F32 R162, -RZ, R19.H1_H1 ;  /* 0x30000013ffa27230 */ /* 0x000fe40000004100 */
[--C-:B--2---:R-:W-:Y:S02]  /*0690*/  HADD2.F32 R161, -RZ, R12.reuse.H0_H0 ;  /* 0x2000000cffa17230 */ /* 0x104fe40000004100 */
[----:B------:R-:W-:Y:S02]  /*06a0*/  HADD2.F32 R160, -RZ, R12.H1_H1 ;  /* 0x3000000cffa07230 */ /* 0x000fe40000004100 */
[----:B------:R-:W-:-:S02]  /*06b0*/  HADD2.F32 R159, -RZ, R13.H0_H0 ;  /* 0x2000000dff9f7230 */ /* 0x000fc40000004100 */
[----:B------:R-:W-:Y:S02]  /*06c0*/  HADD2.F32 R158, -RZ, R13.H1_H1 ;  /* 0x3000000dff9e7230 */ /* 0x000fe40000004100 */
[--C-:B------:R-:W-:Y:S02]  /*06d0*/  HADD2.F32 R157, -RZ, R14.reuse.H0_H0 ;  /* 0x2000000eff9d7230 */ /* 0x100fe40000004100 */
[----:B------:R-:W-:Y:S02]  /*06e0*/  HADD2.F32 R156, -RZ, R14.H1_H1 ;  /* 0x3000000eff9c7230 */ /* 0x000fe40000004100 */
[--C-:B------:R-:W-:Y:S02]  /*06f0*/  HADD2.F32 R155, -RZ, R15.reuse.H0_H0 ;  /* 0x2000000fff9b7230 */ /* 0x100fe40000004100 */
[----:B------:R-:W-:Y:S02]  /*0700*/  HADD2.F32 R154, -RZ, R15.H1_H1 ;  /* 0x3000000fff9a7230 */ /* 0x000fe40000004100 */
[----:B-----5:R-:W-:-:S02]  /*0710*/  HADD2.F32 R153, -RZ, R8.H0_H0 ;  /* 0x20000008ff997230 */ /* 0x020fc40000004100 */
[----:B------:R-:W-:Y:S02]  /*0720*/  HADD2.F32 R152, -RZ, R8.H1_H1 ;  /* 0x30000008ff987230 */ /* 0x000fe40000004100 */
[--C-:B------:R-:W-:Y:S02]  /*0730*/  HADD2.F32 R151, -RZ, R9.reuse.H0_H0 ;  /* 0x20000009ff977230 */ /* 0x100fe40000004100 */
[----:B------:R-:W-:Y:S02]  /*0740*/  HADD2.F32 R150, -RZ, R9.H1_H1 ;  /* 0x30000009ff967230 */ /* 0x000fe40000004100 */
[--C-:B------:R-:W-:Y:S02]  /*0750*/  HADD2.F32 R149, -RZ, R10.reuse.H0_H0 ;  /* 0x2000000aff957230 */ /* 0x100fe40000004100 */
[----:B------:R-:W-:Y:S02]  /*0760*/  HADD2.F32 R148, -RZ, R10.H1_H1 ;  /* 0x3000000aff947230 */ /* 0x000fe40000004100 */
[----:B------:R-:W-:-:S02]  /*0770*/  HADD2.F32 R146, -RZ, R11.H0_H0 ;  /* 0x2000000bff927230 */ /* 0x000fc40000004100 */
[----:B01----:R-:W-:-:S07]  /*0780*/  HADD2.F32 R144, -RZ, R11.H1_H1 ;  /* 0x3000000bff907230 */ /* 0x003fce0000004100 */
.L_x_1588:
        /* <DEDUP_REMOVED lines=8> */
[----:B0-----:R-:W-:-:S07]  /*0810*/  IMAD.WIDE R50, R147, 0x4, R50 ;  /* 0x0000000493327825 */ /* 0x001fce00078e0232 */
[----:B------:R-:W0:Y:S01]  /*0820*/  LDC.64 R60, c[0x0][0x3c8] ;  /* 0x0000f200ff3c7b82 */ /* 0x000e220000000a00 */
[C---:B-1----:R-:W-:Y:S01]  /*0830*/  IMAD.WIDE.U32 R40, R179.reuse, 0x10, R56 ;  /* 0x00000010b3287825 */ /* 0x042fe200078e0038 */
[C---:B------:R-:W-:Y:S01]  /*0840*/  IADD3 R143, PT, PT, R179.reuse, 0x80, RZ ;  /* 0x00000080b38f7810 */ /* 0x040fe20007ffe0ff */
[----:B------:R-:W4:Y:S04]  /*0850*/  LDG.E R0, desc[UR10][R50.64] ;  /* 0x0000000a32007981 */ /* 0x000f28000c1e1900 */
[----:B------:R-:W4:Y:S01]  /*0860*/  LDG.E.128 R40, desc[UR10][R40.64] ;  /* 0x0000000a28287981 */ /* 0x000f22000c1e1d00 */
[----:B--2---:R-:W-:-:S04]  /*0870*/  IMAD.WIDE.U32 R64, R179, 0x20, R70 ;  /* 0x00000020b3407825 */ /* 0x004fc800078e0046 */
[----:B------:R-:W-:Y:S01]  /*0880*/  IMAD.WIDE.U32 R70, R143, 0x20, R70 ;  /* 0x000000208f467825 */ /* 0x000fe200078e0046 */
[----:B------:R-:W2:Y:S03]  /*0890*/  LDG.E.128 R32, desc[UR10][R64.64] ;  /* 0x0000000a40207981 */ /* 0x000ea6000c1e1d00 */
[--C-:B---3--:R-:W-:Y:S01]  /*08a0*/  IMAD.WIDE.U32 R36, R179, 0x10, R48.reuse ;  /* 0x00000010b3247825 */ /* 0x108fe200078e0030 */
[----:B------:R1:W3:Y:S03]  /*08b0*/  LDG.E.128 R44, desc[UR10][R64.64+0x10] ;  /* 0x0000100a402c7981 */ /* 0x0002e6000c1e1d00 */
[C---:B------:R-:W-:Y:S02]  /*08c0*/  IMAD.WIDE.U32 R52, R143.reuse, 0x10, R48 ;  /* 0x000000108f347825 */ /* 0x040fe400078e0030 */
[----:B------:R-:W3:Y:S02]  /*08d0*/  LDG.E.128 R36, desc[UR10][R36.64] ;  /* 0x0000000a24247981 */ /* 0x000ee4000c1e1d00 */
[----:B------:R-:W-:-:S02]  /*08e0*/  IMAD.WIDE.U32 R56, R143, 0x10, R56 ;  /* 0x000000108f387825 */ /* 0x000fc400078e0038 */
[----:B------:R-:W3:Y:S01]  /*08f0*/  LDG.E.128 R48, desc[UR10][R70.64] ;  /* 0x0000000a46307981 */ /* 0x000ee2000c1e1d00 */
[----:B------:R-:W-:Y:S01]  /*0900*/  ISETP.NE.U32.AND P0, PT, RZ, UR16, PT ;  /* 0x00000010ff007c0c */ /* 0x000fe2000bf05070 */
[----:B0-----:R-:W-:Y:S01]  /*0910*/  IMAD.WIDE R76, R147, 0x4, R60 ;  /* 0x00000004934c7825 */ /* 0x001fe200078e023c */
[----:B------:R-:W-:Y:S01]  /*0920*/  ISETP.NE.U32.AND P1, PT, RZ, UR14, PT ;  /* 0x0000000eff007c0c */ /* 0x000fe2000bf25070 */
[----:B------:R-:W3:Y:S01]  /*0930*/  LDG.E.128 R52, desc[UR10][R52.64] ;  /* 0x0000000a34347981 */ /* 0x000ee2000c1e1d00 */
[----:B-1----:R-:W0:Y:S03]  /*0940*/  LDC.64 R64, c[0x0][0x3b0] ;  /* 0x0000ec00ff407b82 */ /* 0x002e260000000a00 */
[----:B------:R-:W3:Y:S04]  /*0950*/  LDG.E.128 R56, desc[UR10][R56.64] ;  /* 0x0000000a38387981 */ /* 0x000ee8000c1e1d00 */
[----:B------:R1:W3:Y:S04]  /*0960*/  LDG.E.128 R60, desc[UR10][R70.64+0x10] ;  /* 0x0000100a463c7981 */ /* 0x0002e8000c1e1d00 */
[----:B------:R-:W3:Y:S01]  /*0970*/  LDG.E R76, desc[UR10][R76.64] ;  /* 0x0000000a4c4c7981 */ /* 0x000ee2000c1e1900 */
[----:B------:R-:W-:-:S02]  /*0980*/  ISETP.NE.AND.EX P0, PT, RZ, UR17, PT, P0 ;  /* 0x00000011ff007c0c */ /* 0x000fc4000bf05300 */
[----:B------:R-:W-:-:S11]  /*0990*/  ISETP.NE.AND.EX P1, PT, RZ, UR15, PT, P1 ;  /* 0x0000000fff007c0c */ /* 0x000fd6000bf25310 */
[----:B------:R-:W1:Y:S08]  /*09a0*/  @P0 LDC.64 R74, c[0x0][0x3b8] ;  /* 0x0000ee00ff4a0b82 */ /* 0x000e700000000a00 */
[----:B------:R-:W0:Y:S08]  /*09b0*/  @P1 LDC.64 R66, c[0x0][0x438] ;  /* 0x00010e00ff421b82 */ /* 0x000e300000000a00 */
[----:B------:R-:W0:Y:S01]  /*09c0*/  @P0 LDC.64 R72, c[0x0][0x3b8] ;  /* 0x0000ee00ff480b82 */ /* 0x000e220000000a00 */
[----:B-1----:R-:W-:-:S07]  /*09d0*/  @P0 IMAD.WIDE.U32 R70, R179, 0x8, R74 ;  /* 0x00000008b3460825 */ /* 0x002fce00078e004a */
[----:B------:R-:W1:Y:S01]  /*09e0*/  @P1 LDC.64 R68, c[0x0][0x438] ;  /* 0x00010e00ff441b82 */ /* 0x000e620000000a00 */
[----:B------:R-:W-:Y:S01]  /*09f0*/  ISETP.NE.AND P4, PT, RZ, UR12, PT ;  /* 0x0000000cff007c0c */ /* 0x000fe2000bf85270 */
[----:B------:R-:W5:Y:S01]  /*0a00*/  @P0 LDG.E.64 R138, desc[UR10][R70.64] ;  /* 0x0000000a468a0981 */ /* 0x000f62000c1e1b00 */
[----:B0-----:R-:W-:-:S04]  /*0a10*/  @P1 IMAD.WIDE.U32 R74, R143, 0x20, R66 ;  /* 0x000000208f4a1825 */ /* 0x001fc800078e0042 */
[--C-:B------:R-:W-:Y:S01]  /*0a20*/  IMAD.WIDE.U32 R66, R179, 0x8, R64.reuse ;  /* 0x00000008b3427825 */ /* 0x100fe200078e0040 */
[----:B------:R-:W5:Y:S03]  /*0a30*/  @P1 LDG.E.128 R12, desc[UR10][R74.64] ;  /* 0x0000000a4a0c1981 */ /* 0x000f66000c1e1d00 */
[C---:B------:R-:W-:Y:S01]  /*0a40*/  IMAD.WIDE.U32 R64, R143.reuse, 0x8, R64 ;  /* 0x000000088f407825 */ /* 0x040fe200078e0040 */
[----:B------:R-:W5:Y:S04]  /*0a50*/  @P1 LDG.E.128 R16, desc[UR10][R74.64+0x10] ;  /* 0x0000100a4a101981 */ /* 0x000f68000c1e1d00 */
[----:B------:R-:W5:Y:S04]  /*0a60*/  LDG.E.64 R66, desc[UR10][R66.64] ;  /* 0x0000000a42427981 */ /* 0x000f68000c1e1b00 */
[----:B------:R-:W5:Y:S01]  /*0a70*/  LDG.E.64 R64, desc[UR10][R64.64] ;  /* 0x0000000a40407981 */ /* 0x000f62000c1e1b00 */
[----:B------:R-:W-:-:S05]  /*0a80*/  @P0 IMAD.WIDE.U32 R72, R143, 0x8, R72 ;  /* 0x000000088f480825 */ /* 0x000fca00078e0048 */
[----:B------:R0:W5:Y:S01]  /*0a90*/  @P0 LDG.E.64 R2, desc[UR10][R72.64] ;  /* 0x0000000a48020981 */ /* 0x000162000c1e1b00 */
[----:B-1----:R-:W-:-:S05]  /*0aa0*/  @P1 IMAD.WIDE.U32 R68, R179, 0x20, R68 ;  /* 0x00000020b3441825 */ /* 0x002fca00078e0044 */
[----:B------:R-:W5:Y:S04]  /*0ab0*/  @P1 LDG.E.128 R4, desc[UR10][R68.64] ;  /* 0x0000000a44041981 */ /* 0x000f68000c1e1d00 */
[----:B------:R1:W5:Y:S01]  /*0ac0*/  @P1 LDG.E.128 R8, desc[UR10][R68.64+0x10] ;  /* 0x0000100a44081981 */ /* 0x000362000c1e1d00 */
[----:B----4-:R-:W-:Y:S01]  /*0ad0*/  FSEL R0, R0, RZ, !P4 ;  /* 0x000000ff00007208 */ /* 0x010fe20006000000 */
[--C-:B0-----:R-:W-:Y:S02]  /*0ae0*/  HADD2.F32 R72, -RZ, R40.reuse.H0_H0 ;  /* 0x20000028ff487230 */ /* 0x101fe40000004100 */
[----:B------:R-:W-:Y:S02]  /*0af0*/  HADD2.F32 R73, -RZ, R40.H1_H1 ;  /* 0x30000028ff497230 */ /* 0x000fe40000004100 */
[C---:B--2---:R-:W-:Y:S01]  /*0b00*/  FADD.FTZ R183, -R0.reuse, R34 ;  /* 0x0000002200b77221 */ /* 0x044fe20000010100 */
[C---:B------:R-:W-:Y:S01]  /*0b10*/  FADD.FTZ R77, -R0.reuse, R32 ;  /* 0x00000020004d7221 */ /* 0x040fe20000010100 */
[C---:B------:R-:W-:Y:S01]  /*0b20*/  FADD.FTZ R181, -R0.reuse, R33 ;  /* 0x0000002100b57221 */ /* 0x040fe20000010100 */
[C---:B------:R-:W-:Y:S01]  /*0b30*/  FADD.FTZ R185, -R0.reuse, R35 ;  /* 0x0000002300b97221 */ /* 0x040fe20000010100 */
[C---:B---3--:R-:W-:Y:S01]  /*0b40*/  FADD.FTZ R193, -R0.reuse, R46 ;  /* 0x0000002e00c17221 */ /* 0x048fe20000010100 */
[----:B------:R-:W-:Y:S01]  /*0b50*/  FADD.FTZ R195, -R0, R47 ;  /* 0x0000002f00c37221 */ /* 0x000fe20000010100 */
[----:B------:R-:W-:Y:S01]  /*0b60*/  FMUL.FTZ R32, R169, R72 ;  /* 0x00000048a9207220 */ /* 0x000fe20000410000 */
[----:B------:R-:W-:-:S02]  /*0b70*/  HADD2.F32 R34, -RZ, R36.H0_H0 ;  /* 0x20000024ff227230 */ /* 0x000fc40000004100 */
[----:B------:R-:W-:Y:S02]  /*0b80*/  HADD2.F32 R35, -RZ, R36.H1_H1 ;  /* 0x30000024ff237230 */ /* 0x000fe40000004100 */
[C---:B------:R-:W-:Y:S01]  /*0b90*/  FADD.FTZ R201, -R0.reuse, R49 ;  /* 0x0000003100c97221 */ /* 0x040fe20000010100 */
[----:B------:R-:W-:Y:S01]  /*0ba0*/  FADD.FTZ R207, -R0, R51 ;  /* 0x0000003300cf7221 */ /* 0x000fe20000010100 */
[----:B------:R-:W-:Y:S02]  /*0bb0*/  HADD2.F32 R36, -RZ, R39.H0_H0 ;  /* 0x20000027ff247230 */ /* 0x000fe40000004100 */
[--C-:B------:R-:W-:Y:S02]  /*0bc0*/  HADD2.F32 R46, -RZ, R54.reuse.H0_H0 ;  /* 0x20000036ff2e7230 */ /* 0x100fe40000004100 */
[----:B------:R-:W-:Y:S02]  /*0bd0*/  HADD2.F32 R47, -RZ, R54.H1_H1 ;  /* 0x30000036ff2f7230 */ /* 0x000fe40000004100 */
[----:B------:R-:W-:-:S02]  /*0be0*/  HADD2.F32 R54, -RZ, R56.H0_H0 ;  /* 0x20000038ff367230 */ /* 0x000fc40000004100 */
[----:B------:R-:W-:Y:S02]  /*0bf0*/  HADD2.F32 R49, -RZ, R56.H1_H1 ;  /* 0x30000038ff317230 */ /* 0x000fe40000004100 */
[----:B-1----:R-:W-:Y:S02]  /*0c00*/  HADD2.F32 R69, -RZ, R39.H1_H1 ;  /* 0x30000027ff457230 */ /* 0x002fe40000004100 */
[----:B------:R-:W-:Y:S01]  /*0c10*/  FADD.FTZ R197, -R0, R62 ;  /* 0x0000003e00c57221 */ /* 0x000fe20000010100 */
[--C-:B------:R-:W-:Y:S02]  /*0c20*/  HADD2.F32 R56, -RZ, R58.reuse.H0_H0 ;  /* 0x2000003aff387230 */ /* 0x100fe40000004100 */
[----:B------:R-:W-:Y:S02]  /*0c30*/  HADD2.F32 R51, -RZ, R58.H1_H1 ;  /* 0x3000003aff337230 */ /* 0x000fe40000004100 */
[----:B------:R-:W-:Y:S01]  /*0c40*/  FMUL.FTZ R58, R76, R181 ;  /* 0x000000b54c3a7220 */ /* 0x000fe20000410000 */
[----:B------:R-:W-:-:S02]  /*0c50*/  HADD2.F32 R74, -RZ, R41.H0_H0 ;  /* 0x20000029ff4a7230 */ /* 0x000fc40000004100 */
[----:B------:R-:W-:Y:S01]  /*0c60*/  FMUL.FTZ R62, R76, R185 ;  /* 0x000000b94c3e7220 */ /* 0x000fe20000410000 */
[----:B------:R-:W-:Y:S02]  /*0c70*/  HADD2.F32 R39, -RZ, R42.H1_H1 ;  /* 0x3000002aff277230 */ /* 0x000fe40000004100 */
        /* <DEDUP_REMOVED lines=9> */
[----:B------:R-:W-:Y:S01]  /*0d10*/  FMUL.FTZ R0, R76, R77 ;  /* 0x0000004d4c007220 */ /* 0x000fe20000410000 */
[----:B------:R-:W-:-:S02]  /*0d20*/  HADD2.F32 R68, -RZ, R37.H0_H0 ;  /* 0x20000025ff447230 */ /* 0x000fc40000004100 */
[----:B------:R-:W-:Y:S02]  /*0d30*/  HADD2.F32 R71, -RZ, R37.H1_H1 ;  /* 0x30000025ff477230 */ /* 0x000fe40000004100 */
[----:B------:R-:W-:Y:S02]  /*0d40*/  HADD2.F32 R40, -RZ, R43.H0_H0 ;  /* 0x2000002bff287230 */ /* 0x000fe40000004100 */
[----:B------:R-:W-:Y:S01]  /*0d50*/  FMUL.FTZ R44, R167, R74 ;  /* 0x0000004aa72c7220 */ /* 0x000fe20000410000 */
[----:B------:R-:W-:Y:S02]  /*0d60*/  HADD2.F32 R37, -RZ, R38.H1_H1 ;  /* 0x30000026ff257230 */ /* 0x000fe40000004100 */
[----:B------:R-:W-:Y:S01]  /*0d70*/  FMUL.FTZ R61, R164, R39 ;  /* 0x00000027a43d7220 */ /* 0x000fe20000410000 */
[----:B------:R-:W-:Y:S02]  /*0d80*/  HADD2.F32 R41, -RZ, R41.H1_H1 ;  /* 0x30000029ff297230 */ /* 0x000fe40000004100 */
[----:B------:R-:W-:Y:S01]  /*0d90*/  FMUL.FTZ R182, R76, R193 ;  /* 0x000000c14cb67220 */ /* 0x000fe20000410000 */
[----:B------:R-:W-:-:S02]  /*0da0*/  HADD2.F32 R43, -RZ, R43.H1_H1 ;  /* 0x3000002bff2b7230 */ /* 0x000fc40000004100 */
[----:B------:R-:W-:Y:S01]  /*0db0*/  FFMA.FTZ R185, R176, R35, R185 ;  /* 0x00000023b0b97223 */ /* 0x000fe200000100b9 */
[----:B------:R-:W-:Y:S01]  /*0dc0*/  FADD.FTZ R32, RZ, R181 ;  /* 0x000000b5ff207221 */ /* 0x000fe20000010000 */
[----:B------:R-:W-:Y:S02]  /*0dd0*/  HADD2.F32 R70, -RZ, R38.H0_H0 ;  /* 0x20000026ff467230 */ /* 0x000fe40000004100 */
[----:B------:R-:W-:Y:S01]  /*0de0*/  FFMA.FTZ R193, R0, R181, RZ ;  /* 0x000000b500c17223 */ /* 0x000fe200000100ff */
[----:B------:R-:W-:Y:S02]  /*0df0*/  HADD2.F32 R38, -RZ, R42.H0_H0 ;  /* 0x2000002aff267230 */ /* 0x000fe40000004100 */
[C---:B------:R-:W-:Y:S01]  /*0e00*/  FMUL.FTZ R60, R76.reuse, R183 ;  /* 0x000000b74c3c7220 */ /* 0x040fe20000410000 */
[----:B------:R-:W-:Y:S01]  /*0e10*/  FMUL.FTZ R178, R76, R187 ;  /* 0x000000bb4cb27220 */ /* 0x000fe20000410000 */
[----:B------:R-:W-:Y:S01]  /*0e20*/  FMUL.FTZ R189, R166, R41 ;  /* 0x00000029a6bd7220 */ /* 0x000fe20000410000 */
[----:B------:R-:W-:Y:S01]  /*0e30*/  FMUL.FTZ R183, R162, R43 ;  /* 0x0000002ba2b77220 */ /* 0x000fe20000410000 */
[----:B------:R-:W-:Y:S01]  /*0e40*/  FFMA.FTZ R187, R175, R68, R44 ;  /* 0x00000044afbb7223 */ /* 0x000fe2000001002c */
[----:B------:R-:W-:Y:S01]  /*0e50*/  FFMA.FTZ R186, R172, R37, R61 ;  /* 0x00000025acba7223 */ /* 0x000fe2000001003d */
[----:B------:R-:W-:Y:S01]  /*0e60*/  FADD.FTZ R32, R185, R32 ;  /* 0x00000020b9207221 */ /* 0x000fe20000010000 */
[----:B------:R-:W-:Y:S01]  /*0e70*/  FFMA.FTZ R61, R58, R185, R193 ;  /* 0x000000b93a3d7223 */ /* 0x000fe200000100c1 */
[----:B------:R-:W-:Y:S01]  /*0e80*/  FMUL.FTZ R180, R165, R38 ;  /* 0x00000026a5b47220 */ /* 0x000fe20000410000 */
[----:B------:R-:W-:Y:S01]  /*0e90*/  FFMA.FTZ R189, R174, R71, R189 ;  /* 0x00000047aebd7223 */ /* 0x000fe200000100bd */
[----:B------:R-:W-:Y:S01]  /*0ea0*/  FFMA.FTZ R188, R170, R69, R183 ;  /* 0x00000045aabc7223 */ /* 0x000fe200000100b7 */
[----:B------:R-:W-:Y:S01]  /*0eb0*/  FADD.FTZ R32, R187, R32 ;  /* 0x00000020bb207221 */ /* 0x000fe20000010000 */
[----:B------:R-:W-:Y:S01]  /*0ec0*/  FFMA.FTZ R183, R60, R187, R61 ;  /* 0x000000bb3cb77223 */ /* 0x000fe2000001003d */
[C---:B------:R-:W-:Y:S01]  /*0ed0*/  FMUL.FTZ R63, R76.reuse, R191 ;  /* 0x000000bf4c3f7220 */ /* 0x040fe20000410000 */
[----:B------:R-:W-:Y:S01]  /*0ee0*/  FFMA.FTZ R191, R173, R70, R180 ;  /* 0x00000046adbf7223 */ /* 0x000fe200000100b4 */
[----:B------:R-:W-:Y:S01]  /*0ef0*/  FMUL.FTZ R180, R76, R199 ;  /* 0x000000c74cb47220 */ /* 0x000fe20000410000 */
[----:B------:R-:W-:Y:S01]  /*0f00*/  FADD.FTZ R32, R189, R32 ;  /* 0x00000020bd207221 */ /* 0x000fe20000010000 */
[----:B------:R-:W-:Y:S01]  /*0f10*/  FFMA.FTZ R199, R62, R189, R183 ;  /* 0x000000bd3ec77223 */ /* 0x000fe200000100b7 */
[----:B------:R-:W-:Y:S01]  /*0f20*/  FMUL.FTZ R77, R76, R195 ;  /* 0x000000c34c4d7220 */ /* 0x000fe20000410000 */
[----:B------:R-:W-:Y:S01]  /*0f30*/  FMUL.FTZ R184, R163, R40 ;  /* 0x00000028a3b87220 */ /* 0x000fe20000410000 */
[----:B------:R-:W-:Y:S01]  /*0f40*/  FADD.FTZ R195, R191, R32 ;  /* 0x00000020bfc37221 */ /* 0x000fe20000010000 */
[----:B------:R-:W-:-:S02]  /*0f50*/  FFMA.FTZ R190, R178, R191, R199 ;  /* 0x000000bfb2be7223 */ /* 0x000fc400000100c7 */
[----:B------:R-:W-:Y:S01]  /*0f60*/  FFMA.FTZ R193, R171, R36, R184 ;  /* 0x00000024abc17223 */ /* 0x000fe200000100b8 */
[----:B------:R-:W-:Y:S01]  /*0f70*/  FADD.FTZ R44, R186, R195 ;  /* 0x000000c3ba2c7221 */ /* 0x000fe20000010000 */
[----:B------:R-:W-:Y:S01]  /*0f80*/  FFMA.FTZ R195, R63, R186, R190 ;  /* 0x000000ba3fc37223 */ /* 0x000fe200000100be */
[--C-:B------:R-:W-:Y:S02]  /*0f90*/  HADD2.F32 R42, -RZ, R52.reuse.H0_H0 ;  /* 0x20000034ff2a7230 */ /* 0x100fe40000004100 */
[----:B------:R-:W-:Y:S01]  /*0fa0*/  FMUL.FTZ R32, R153, R54 ;  /* 0x0000003699207220 */ /* 0x000fe20000410000 */
[----:B------:R-:W-:Y:S01]  /*0fb0*/  FADD.FTZ R199, R193, R44 ;  /* 0x0000002cc1c77221 */ /* 0x000fe20000010000 */
[----:B------:R-:W-:Y:S01]  /*0fc0*/  FFMA.FTZ R44, R182, R193, R195 ;  /* 0x000000c1b62c7223 */ /* 0x000fe200000100c3 */
[----:B------:R-:W-:Y:S02]  /*0fd0*/  HADD2.F32 R45, -RZ, R52.H1_H1 ;  /* 0x30000034ff2d7230 */ /* 0x000fe40000004100 */
[----:B------:R-:W-:Y:S01]  /*0fe0*/  FMUL.FTZ R61, R76, R201 ;  /* 0x000000c94c3d7220 */ /* 0x000fe20000410000 */
[----:B------:R-:W-:-:S02]  /*0ff0*/  HADD2.F32 R52, -RZ, R57.H0_H0 ;  /* 0x20000039ff347230 */ /* 0x000fc40000004100 */
[----:B------:R-:W-:Y:S01]  /*1000*/  FMUL.FTZ R201, R152, R49 ;  /* 0x0000003198c97220 */ /* 0x000fe20000410000 */
[----:B------:R-:W-:Y:S01]  /*1010*/  FFMA.FTZ R195, R161, R42, R32 ;  /* 0x0000002aa1c37223 */ /* 0x000fe20000010020 */
[----:B------:R-:W-:Y:S01]  /*1020*/  FADD.FTZ R32, R188, R199 ;  /* 0x000000c7bc207221 */ /* 0x000fe20000010000 */
        /* <DEDUP_REMOVED lines=9> */
[----:B------:R-:W-:Y:S01]  /*10c0*/  FMUL.FTZ R205, R150, R57 ;  /* 0x0000003996cd7220 */ /* 0x000fe20000410000 */
[----:B------:R-:W-:Y:S01]  /*10d0*/  FFMA.FTZ R199, R159, R48, R192 ;  /* 0x000000309fc77223 */ /* 0x000fe200000100c0 */
[----:B------:R-:W-:Y:S01]  /*10e0*/  FADD.FTZ R44, R201, R190 ;  /* 0x000000bec92c7221 */ /* 0x000fe20000010000 */
[----:B------:R-:W-:Y:S01]  /*10f0*/  FFMA.FTZ R201, R61, R190, R32 ;  /* 0x000000be3dc97223 */ /* 0x000fe20000010020 */
[----:B------:R-:W-:Y:S01]  /*1100*/  FFMA.FTZ R192, R158, R53, R205 ;  /* 0x000000359ec07223 */ /* 0x000fe200000100cd */
[----:B------:R-:W-:Y:S01]  /*1110*/  FMUL.FTZ R196, R149, R56 ;  /* 0x0000003895c47220 */ /* 0x000fe20000410000 */
[----:B------:R-:W-:Y:S01]  /*1120*/  FADD.FTZ R205, R44, R199 ;  /* 0x000000c72ccd7221 */ /* 0x000fe20000010000 */
[----:B------:R-:W-:Y:S01]  /*1130*/  FMUL.FTZ R183, R76, R207 ;  /* 0x000000cf4cb77220 */ /* 0x000fe20000410000 */
[----:B------:R-:W-:Y:S01]  /*1140*/  FFMA.FTZ R32, R184, R199, R201 ;  /* 0x000000c7b8207223 */ /* 0x000fe200000100c9 */
[----:B------:R-:W-:-:S02]  /*1150*/  HADD2.F32 R75, -RZ, R59.H0_H0 ;  /* 0x2000003bff4b7230 */ /* 0x000fc40000004100 */
[----:B------:R-:W-:Y:S01]  /*1160*/  FMUL.FTZ R207, R148, R51 ;  /* 0x0000003394cf7220 */ /* 0x000fe20000410000 */
[----:B------:R-:W-:Y:S01]  /*1170*/  FFMA.FTZ R201, R157, R46, R196 ;  /* 0x0000002e9dc97223 */ /* 0x000fe200000100c4 */
[----:B------:R-:W-:Y:S01]  /*1180*/  FADD.FTZ R44, R205, R192 ;  /* 0x000000c0cd2c7221 */ /* 0x000fe20000010000 */
[----:B------:R-:W-:Y:S01]  /*1190*/  FMUL.FTZ R194, R76, R209 ;  /* 0x000000d14cc27220 */ /* 0x000fe20000410000 */
[----:B------:R-:W-:Y:S01]  /*11a0*/  FFMA.FTZ R205, R183, R192, R32 ;  /* 0x000000c0b7cd7223 */ /* 0x000fe20000010020 */
[----:B------:R-:W-:Y:S02]  /*11b0*/  HADD2.F32 R50, -RZ, R55.H0_H0 ;  /* 0x20000037ff327230 */ /* 0x000fe40000004100 */
[----:B------:R-:W-:Y:S01]  /*11c0*/  FFMA.FTZ R196, R156, R47, R207 ;  /* 0x0000002f9cc47223 */ /* 0x000fe200000100cf */
[----:B------:R-:W-:Y:S02]  /*11d0*/  HADD2.F32 R59, -RZ, R59.H1_H1 ;  /* 0x3000003bff3b7230 */ /* 0x000fe40000004100 */
[----:B------:R-:W-:Y:S01]  /*11e0*/  FMUL.FTZ R200, R146, R75 ;  /* 0x0000004b92c87220 */ /* 0x000fe20000410000 */
[----:B------:R-:W-:Y:S01]  /*11f0*/  FADD.FTZ R207, R44, R201 ;  /* 0x000000c92ccf7221 */ /* 0x000fe20000010000 */
[----:B------:R-:W-:Y:S01]  /*1200*/  FMUL.FTZ R203, R76, R203 ;  /* 0x000000cb4ccb7220 */ /* 0x000fe20000410000 */
[----:B------:R-:W-:Y:S01]  /*1210*/  FFMA.FTZ R32, R194, R201, R205 ;  /* 0x000000c9c2207223 */ /* 0x000fe200000100cd */
[----:B------:R-:W-:-:S02]  /*1220*/  HADD2.F32 R55, -RZ, R55.H1_H1 ;  /* 0x30000037ff377230 */ /* 0x000fc40000004100 */
        /* <DEDUP_REMOVED lines=43> */
.L_x_1571:
[----:B------:R-:W-:Y:S05]  /*14e0*/  BSYNC.RECONVERGENT B0 ;  /* 0x0000000000007941 */ /* 0x000fea0003800200 */
.L_x_1570:
        /* <DEDUP_REMOVED lines=31> */
[----:B------:R-:W-:Y:S01]  /*16e0*/  FADD.FTZ R132, R68, R132 ;  /* 0x0000008444847221 */ /* 0x000fe20000010000 */
[----:B------:R-:W-:Y:S01]  /*16f0*/  UIADD3 UR7, UPT, UPT, UR4, 0x2030, URZ ;  /* 0x0000203004077890 */ /* 0x000fe2000fffe0ff */
[----:B------:R-:W-:Y:S01]  /*1700*/  FFMA.FTZ R133, R60, R68, R133 ;  /* 0x000000443c857223 */ /* 0x000fe20000010085 */
[----:B------:R-:W-:Y:S01]  /*1710*/  @!UP1 UIADD3 UR7, UPT, UPT, UR4, 0x2010, URZ ;  /* 0x0000201004079890 */ /* 0x000fe2000fffe0ff */
[----:B------:R-:W-:Y:S01]  /*1720*/  FADD.FTZ R128, R71, R128 ;  /* 0x0000008047807221 */ /* 0x000fe20000010000 */
[----:B------:R-:W-:Y:S01]  /*1730*/  FFMA.FTZ R129, R62, R71, R129 ;  /* 0x000000473e817223 */ /* 0x000fe20000010081 */
[----:B------:R-:W-:Y:S01]  /*1740*/  FADD.FTZ R140, R72, R140 ;  /* 0x0000008c488c7221 */ /* 0x000fe20000010000 */
[----:B------:R-:W-:Y:S01]  /*1750*/  FFMA.FTZ R141, R0, R72, R141 ;  /* 0x00000048008d7223 */ /* 0x000fe2000001008d */
        /* <DEDUP_REMOVED lines=114> */
.L_x_1574:
        /* <DEDUP_REMOVED lines=54> */
.L_x_1573:
        /* <DEDUP_REMOVED lines=59> */
.L_x_1576:
        /* <DEDUP_REMOVED lines=54> */
.L_x_1572:
        /* <DEDUP_REMOVED lines=16> */
[C---:B------:R-:W-:Y:S01]  /*29f0*/  FMUL.FTZ R77, R76.reuse, R77 ;  /* 0x0000004d4c4d7220 */ /* 0x040fe20000410000 */
        /* <DEDUP_REMOVED lines=39> */
[----:B------:R-:W-:Y:S01]  /*2c70*/  F2FP.F16.F32.PACK_AB R30, R29, R30 ;  /* 0x0000001e1d1e723e */ /* 0x000fe200000000ff */
        /* <DEDUP_REMOVED lines=26> */
.L_x_1578:
        /* <DEDUP_REMOVED lines=49> */
[----:B------:R-:W-:Y:S01]  /*3130*/  F2FP.F16.F32.PACK_AB R31, R32, R31 ;  /* 0x0000001f201f723e */ /* 0x000fe200000000ff */
[----:B------:R-:W-:Y:S01]  /*3140*/  FMUL.FTZ R32, R23, UR6 ;  /* 0x0000000617207c20 */ /* 0x000fe20008410000 */
[----:B------:R-:W-:-:S02]  /*3150*/  F2FP.F16.F32.PACK_AB R30, R29, R30 ;  /* 0x0000001e1d1e723e */ /* 0x000fc400000000ff */
[----:B------:R-:W-:Y:S02]  /*3160*/  LOP3.LUT P5, RZ, R66, 0xff000000, RZ, 0xc0, !PT ;  /* 0xff00000042ff7812 */ /* 0x000fe400078ac0ff */
[----:B------:R-:W-:Y:S01]  /*3170*/  FSEL R29, R20, RZ, P6 ;  /* 0x000000ff141d7208 */ /* 0x000fe20003000000 */
[----:B------:R-:W-:Y:S01]  /*3180*/  FMUL.FTZ R20, R76, R181 ;  /* 0x000000b54c147220 */ /* 0x000fe20000410000 */
[----:B------:R-:W-:Y:S02]  /*3190*/  LOP3.LUT P6, RZ, R138, 0xff000000, RZ, 0xc0, !PT ;  /* 0xff0000008aff7812 */ /* 0x000fe400078cc0ff */
[----:B------:R-:W-:Y:S01]  /*31a0*/  F2FP.F16.F32.PACK_AB R35, R28, R35 ;  /* 0x000000231c23723e */ /* 0x000fe200000000ff */
        /* <DEDUP_REMOVED lines=18> */
.L_x_1577:
        /* <DEDUP_REMOVED lines=13> */
[C---:B------:R-:W-:Y:S01]  /*33a0*/  FFMA.FTZ R77, R76.reuse, R77, R11 ;  /* 0x0000004d4c4d7223 */ /* 0x040fe2000001000b */
[----:B------:R-:W-:Y:S01]  /*33b0*/  FFMA.FTZ R63, R63, R45, R46 ;  /* 0x0000002d3f3f7223 */ /* 0x000fe2000001002e */
[C---:B------:R-:W-:Y:S01]  /*33c0*/  FFMA.FTZ R193, R76.reuse, R193, R10 ;  /* 0x000000c14cc17223 */ /* 0x040fe2000001000a */
        /* <DEDUP_REMOVED lines=64> */
.L_x_1579:
        /* <DEDUP_REMOVED lines=48> */
[----:B------:R-:W-:Y:S01]  /*3ad0*/  F2FP.F16.F32.PACK_AB R31, R32, R31 ;  /* 0x0000001f201f723e */ /* 0x000fe200000000ff */
[----:B------:R-:W-:Y:S01]  /*3ae0*/  FMUL.FTZ R32, R23, UR6 ;  /* 0x0000000617207c20 */ /* 0x000fe20008410000 */
[----:B------:R-:W-:Y:S01]  /*3af0*/  F2FP.F16.F32.PACK_AB R30, R21, R30 ;  /* 0x0000001e151e723e */ /* 0x000fe200000000ff */
[----:B------:R-:W-:Y:S01]  /*3b00*/  FFMA.FTZ R21, R76, R58, R5 ;  /* 0x0000003a4c157223 */ /* 0x000fe20000010005 */
[----:B------:R-:W-:-:S02]  /*3b10*/  LOP3.LUT P5, RZ, R66, 0xff000000, RZ, 0xc0, !PT ;  /* 0xff00000042ff7812 */ /* 0x000fc400078ac0ff */
[----:B------:R-:W-:Y:S01]  /*3b20*/  FSEL R29, R20, RZ, P6 ;  /* 0x000000ff141d7208 */ /* 0x000fe20003000000 */
[----:B------:R-:W-:Y:S01]  /*3b30*/  FFMA.FTZ R20, R76, R181, R4 ;  /* 0x000000b54c147223 */ /* 0x000fe20000010004 */
[----:B------:R-:W-:Y:S02]  /*3b40*/  LOP3.LUT P6, RZ, R138, 0xff000000, RZ, 0xc0, !PT ;  /* 0xff0000008aff7812 */ /* 0x000fe400078cc0ff */
[----:B------:R-:W-:Y:S01]  /*3b50*/  F2FP.F16.F32.PACK_AB R35, R28, R35 ;  /* 0x000000231c23723e */ /* 0x000fe200000000ff */
        /* <DEDUP_REMOVED lines=16> */
[----:B------:R-:W-:-:S07]  /*3c60*/  F2FP.F16.F32.PACK_AB R32, R37, R32 ;  /* 0x000000202520723e */ /* 0x000fce00000000ff */
.L_x_1575:
        /* <DEDUP_REMOVED lines=63> */
[----:B------:R-:W-:Y:S01]  /*4060*/  F2FP.F16.F32.PACK_AB R31, R32, R31 ;  /* 0x0000001f201f723e */ /* 0x000fe200000000ff */
[----:B------:R-:W-:Y:S01]  /*4070*/  FMUL.FTZ R32, R23, UR6 ;  /* 0x0000000617207c20 */ /* 0x000fe20008410000 */
[----:B------:R-:W-:Y:S02]  /*4080*/  F2FP.F16.F32.PACK_AB R30, R29, R30 ;  /* 0x0000001e1d1e723e */ /* 0x000fe400000000ff */
[----:B------:R-:W-:Y:S02]  /*4090*/  LOP3.LUT P5, RZ, R64, 0xff000000, RZ, 0xc0, !PT ;  /* 0xff00000040ff7812 */ /* 0x000fe400078ac0ff */
[----:B------:R-:W-:Y:S01]  /*40a0*/  FSEL R39, R20, RZ, P1 ;  /* 0x000000ff14277208 */ /* 0x000fe20000800000 */
[----:B------:R-:W-:Y:S01]  /*40b0*/  FFMA.FTZ R20, R76, R195, R12 ;  /* 0x000000c34c147223 */ /* 0x000fe2000001000c */
[----:B------:R-:W-:-:S02]  /*40c0*/  FSEL R29, R0, RZ, P6 ;  /* 0x000000ff001d7208 */ /* 0x000fc40003000000 */
[----:B------:R-:W-:Y:S01]  /*40d0*/  LOP3.LUT P6, RZ, R2, 0xff000000, RZ, 0xc0, !PT ;  /* 0xff00000002ff7812 */ /* 0x000fe200078cc0ff */
[----:B------:R-:W-:Y:S01]  /*40e0*/  FMUL.FTZ R0, R20, UR6 ;  /* 0x0000000614007c20 */ /* 0x000fe20008410000 */
[----:B------:R-:W-:Y:S01]  /*40f0*/  F2FP.F16.F32.PACK_AB R35, R28, R35 ;  /* 0x000000231c23723e */ /* 0x000fe200000000ff */
[----:B------:R-:W-:Y:S01]  /*4100*/  FMUL.FTZ R28, R21, UR6 ;  /* 0x00000006151c7c20 */ /* 0x000fe20008410000 */
[----:B------:R-:W-:Y:S02]  /*4110*/  FSEL R38, R32, RZ, P5 ;  /* 0x000000ff20267208 */ /* 0x000fe40002800000 */
        /* <DEDUP_REMOVED lines=15> */
.L_x_1582:
[-CC-:B------:R-:W-:Y:S01]  /*4210*/  FFMA.FTZ R205, R205, R45.reuse, R46.reuse ;  /* 0x0000002dcdcd7223 */ /* 0x180fe2000001002e */
[-CC-:B------:R-:W-:Y:S01]  /*4220*/  FFMA.FTZ R194, R194, R45.reuse, R46.reuse ;  /* 0x0000002dc2c27223 */ /* 0x180fe2000001002e */
[-C--:B------:R-:W-:Y:S01]  /*4230*/  FFMA.FTZ R198, R198, R45.reuse, R46 ;  /* 0x0000002dc6c67223 */ /* 0x080fe2000001002e */
[----:B------:R-:W-:Y:S01]  /*4240*/  ISETP.GE.U32.AND P1, PT, R64, RZ, PT ;  /* 0x000000ff4000720c */ /* 0x000fe20003f26070 */
[----:B------:R-:W-:Y:S01]  /*4250*/  FADD.FTZ R205, R200, -R205 ;  /* 0x800000cdc8cd7221 */ /* 0x000fe20000010000 */
[----:B------:R-:W-:Y:S01]  /*4260*/  FADD.FTZ R201, R201, -R194 ;  /* 0x800000c2c9c97221 */ /* 0x000fe20000010000 */
[----:B------:R-:W-:Y:S01]  /*4270*/  FFMA.FTZ R184, R184, R45, R46 ;  /* 0x0000002db8b87223 */ /* 0x000fe2000001002e */
[----:B------:R-:W-:Y:S01]  /*4280*/  FADD.FTZ R197, R197, -R198 ;  /* 0x800000c6c5c57221 */ /* 0x000fe20000010000 */
[C---:B------:R-:W-:Y:S01]  /*4290*/  FFMA.FTZ R205, R76.reuse, R205, R19 ;  /* 0x000000cd4ccd7223 */ /* 0x040fe20000010013 */
[----:B------:R-:W-:Y:S01]  /*42a0*/  ISETP.GE.U32.AND.EX P5, PT, R65, 0x1000000, PT, P1 ;  /* 0x010000004100780c */ /* 0x000fe20003fa6110 */
[C---:B------:R-:W-:Y:S01]  /*42b0*/  FFMA.FTZ R201, R76.reuse, R201, R16 ;  /* 0x000000c94cc97223 */ /* 0x040fe20000010010 */
[----:B------:R-:W-:Y:S01]  /*42c0*/  FADD.FTZ R199, R199, -R184 ;  /* 0x800000b8c7c77221 */ /* 0x000fe20000010000 */
[----:B------:R-:W-:Y:S01]  /*42d0*/  FMUL.FTZ R205, R205, UR6 ;  /* 0x00000006cdcd7c20 */ /* 0x000fe20008410000 */
[C---:B------:R-:W-:Y:S01]  /*42e0*/  FFMA.FTZ R197, R76.reuse, R197, R18 ;  /* 0x000000c54cc57223 */ /* 0x040fe20000010012 */
[----:B------:R-:W-:Y:S01]  /*42f0*/  FMUL.FTZ R201, R201, UR6 ;  /* 0x00000006c9c97c20 */ /* 0x000fe20008410000 */
[----:B------:R-:W-:Y:S01]  /*4300*/  FFMA.FTZ R199, R76, R199, R14 ;  /* 0x000000c74cc77223 */ /* 0x000fe2000001000e */
[-CC-:B------:R-:W-:Y:S01]  /*4310*/  FFMA.FTZ R183, R183, R45.reuse, R46.reuse ;  /* 0x0000002db7b77223 */ /* 0x180fe2000001002e */
[----:B------:R-:W-:Y:S01]  /*4320*/  FSEL R0, R205, RZ, P5 ;  /* 0x000000ffcd007208 */ /* 0x000fe20002800000 */
[-CC-:B------:R-:W-:Y:S01]  /*4330*/  FFMA.FTZ R203, R203, R45.reuse, R46.reuse ;  /* 0x0000002dcbcb7223 */ /* 0x180fe2000001002e */
[----:B------:R-:W-:Y:S01]  /*4340*/  LOP3.LUT P5, RZ, R65, 0xff, RZ, 0xc0, !PT ;  /* 0x000000ff41ff7812 */ /* 0x000fe200078ac0ff */
[----:B------:R-:W-:Y:S01]  /*4350*/  FMUL.FTZ R197, R197, UR6 ;  /* 0x00000006c5c57c20 */ /* 0x000fe20008410000 */
[----:B------:R-:W-:Y:S01]  /*4360*/  LOP3.LUT P4, RZ, R65, 0xff0000, RZ, 0xc0, !PT ;  /* 0x00ff000041ff7812 */ /* 0x000fe2000788c0ff */
[----:B------:R-:W-:Y:S01]  /*4370*/  FMUL.FTZ R199, R199, UR6 ;  /* 0x00000006c7c77c20 */ /* 0x000fe20008410000 */
[----:B0-----:R-:W-:Y:S01]  /*4380*/  FSEL R34, R201, RZ, P5 ;  /* 0x000000ffc9227208 */ /* 0x001fe20002800000 */
[----:B------:R-:W-:Y:S01]  /*4390*/  FADD.FTZ R203, R196, -R203 ;  /* 0x800000cbc4cb7221 */ /* 0x000fe20000010000 */
[----:B------:R-:W-:Y:S01]  /*43a0*/  LOP3.LUT P5, RZ, R64, 0xff0000, RZ, 0xc0, !PT ;  /* 0x00ff000040ff7812 */ /* 0x000fe200078ac0ff */
[----:B------:R-:W-:Y:S01]  /*43b0*/  FADD.FTZ R192, R192, -R183 ;  /* 0x800000b7c0c07221 */ /* 0x000fe20000010000 */
[-CC-:B------:R-:W-:Y:S01]  /*43c0*/  FFMA.FTZ R61, R61, R45.reuse, R46.reuse ;  /* 0x0000002d3d3d7223 */ /* 0x180fe2000001002e */
[----:B------:R-:W-:Y:S01]  /*43d0*/  ISETP.GE.U32.AND P1, PT, R2, RZ, PT ;  /* 0x000000ff0200720c */ /* 0x000fe20003f26070 */
[----:B------:R-:W-:Y:S01]  /*43e0*/  FFMA.FTZ R46, R180, R45, R46 ;  /* 0x0000002db42e7223 */ /* 0x000fe2000001002e */
[----:B------:R-:W-:Y:S01]  /*43f0*/  FSEL R35, R197, RZ, P4 ;  /* 0x000000ffc5237208 */ /* 0x000fe20002000000 */
[C---:B------:R-:W-:Y:S01]  /*4400*/  FFMA.FTZ R203, R76.reuse, R203, R17 ;  /* 0x000000cb4ccb7223 */ /* 0x040fe20000010011 */
[C---:B------:R-:W-:Y:S01]  /*4410*/  LOP3.LUT P6, RZ, R3.reuse, 0xff0000, RZ, 0xc0, !PT ;  /* 0x00ff000003ff7812 */ /* 0x040fe200078cc0ff */
[----:B------:R-:W-:Y:S01]  /*4420*/  FFMA.FTZ R192, R76, R192, R15 ;  /* 0x000000c04cc07223 */ /* 0x000fe2000001000f */
[----:B------:R-:W-:Y:S01]  /*4430*/  LOP3.LUT P4, RZ, R3, 0xff, RZ, 0xc0, !PT ;  /* 0x000000ff03ff7812 */ /* 0x000fe2000788c0ff */
[----:B------:R-:W-:Y:S01]  /*4440*/  FADD.FTZ R61, R190, -R61 ;  /* 0x8000003dbe3d7221 */ /* 0x000fe20000010000 */
[----:B------:R-:W-:Y:S01]  /*4450*/  FSEL R33, R199, RZ, P5 ;  /* 0x000000ffc7217208 */ /* 0x000fe20002800000 */
[----:B------:R-:W-:Y:S01]  /*4460*/  FADD.FTZ R195, R195, -R46 ;  /* 0x8000002ec3c37221 */ /* 0x000fe20000010000 */
[----:B------:R-:W-:Y:S01]  /*4470*/  ISETP.GE.U32.AND.EX P1, PT, R3, 0x1000000, PT, P1 ;  /* 0x010000000300780c */ /* 0x000fe20003f26110 */
[----:B------:R-:W-:Y:S01]  /*4480*/  FMUL.FTZ R203, R203, UR6 ;  /* 0x00000006cbcb7c20 */ /* 0x000fe20008410000 */
[----:B------:R-:W-:Y:S01]  /*4490*/  LOP3.LUT P5, RZ, R2, 0xff0000, RZ, 0xc0, !PT ;  /* 0x00ff000002ff7812 */ /* 0x000fe200078ac0ff */
[----:B------:R-:W-:Y:S01]  /*44a0*/  FMUL.FTZ R192, R192, UR6 ;  /* 0x00000006c0c07c20 */ /* 0x000fe20008410000 */
[----:B------:R-:W-:Y:S01]  /*44b0*/  FSEL R31, R197, RZ, P6 ;  /* 0x000000ffc51f7208 */ /* 0x000fe20003000000 */
[C---:B------:R-:W-:Y:S01]  /*44c0*/  FFMA.FTZ R61, R76.reuse, R61, R13 ;  /* 0x0000003d4c3d7223 */ /* 0x040fe2000001000d */
[----:B------:R-:W-:Y:S01]  /*44d0*/  FSEL R30, R201, RZ, P4 ;  /* 0x000000ffc91e7208 */ /* 0x000fe20002000000 */
[----:B------:R-:W-:Y:S01]  /*44e0*/  FFMA.FTZ R195, R76, R195, R12 ;  /* 0x000000c34cc37223 */ /* 0x000fe2000001000c */
        /* <DEDUP_REMOVED lines=8> */
[----:B------:R-:W-:Y:S02]  /*4570*/  F2FP.F16.F32.PACK_AB R35, R0, R35 ;  /* 0x000000230023723e */ /* 0x000fe400000000ff */
[----:B------:R-:W-:Y:S02]  /*4580*/  FSEL R39, R203, RZ, P6 ;  /* 0x000000ffcb277208 */ /* 0x000fe40003000000 */
[----:B------:R-:W-:-:S02]  /*4590*/  FSEL R0, R192, RZ, P4 ;  /* 0x000000ffc0007208 */ /* 0x000fc40002000000 */
[----:B------:R-:W-:Y:S02]  /*45a0*/  LOP3.LUT P6, RZ, R64, 0xff00, RZ, 0xc0, !PT ;  /* 0x0000ff0040ff7812 */ /* 0x000fe400078cc0ff */
[----:B------:R-:W-:Y:S02]  /*45b0*/  FSEL R203, R203, RZ, P1 ;  /* 0x000000ffcbcb7208 */ /* 0x000fe40000800000 */
[----:B------:R-:W-:Y:S02]  /*45c0*/  FSEL R192, R192, RZ, P5 ;  /* 0x000000ffc0c07208 */ /* 0x000fe40002800000 */
        /* <DEDUP_REMOVED lines=15> */
.L_x_1581:
        /* <DEDUP_REMOVED lines=9> */
[C---:B0-----:R-:W-:Y:S01]  /*4750*/  FMUL.FTZ R26, R76.reuse, R197 ;  /* 0x000000c54c1a7220 */ /* 0x041fe20000410000 */
        /* <DEDUP_REMOVED lines=39> */
[----:B------:R-:W-:Y:S01]  /*49d0*/  F2FP.F16.F32.PACK_AB R31, R32, R31 ;  /* 0x0000001f201f723e */ /* 0x000fe200000000ff */
[----:B------:R-:W-:Y:S01]  /*49e0*/  FMUL.FTZ R32, R23, UR6 ;  /* 0x0000000617207c20 */ /* 0x000fe20008410000 */
[----:B------:R-:W-:Y:S02]  /*49f0*/  F2FP.F16.F32.PACK_AB R30, R29, R30 ;  /* 0x0000001e1d1e723e */ /* 0x000fe400000000ff */
[----:B------:R-:W-:Y:S02]  /*4a00*/  LOP3.LUT P5, RZ, R64, 0xff000000, RZ, 0xc0, !PT ;  /* 0xff00000040ff7812 */ /* 0x000fe400078ac0ff */
[----:B------:R-:W-:Y:S01]  /*4a10*/  FSEL R39, R20, RZ, P1 ;  /* 0x000000ff14277208 */ /* 0x000fe20000800000 */
[----:B------:R-:W-:Y:S01]  /*4a20*/  FMUL.FTZ R20, R76, R195 ;  /* 0x000000c34c147220 */ /* 0x000fe20000410000 */
        /* <DEDUP_REMOVED lines=21> */
.L_x_1584:
        /* <DEDUP_REMOVED lines=9> */
[C---:B------:R-:W-:Y:S01]  /*4c10*/  FMUL.FTZ R201, R76.reuse, R201 ;  /* 0x000000c94cc97220 */ /* 0x040fe20000410000 */
        /* <DEDUP_REMOVED lines=20> */
[----:B------:R-:W-:Y:S01]  /*4d60*/  FMUL.FTZ R203, R76, R203 ;  /* 0x000000cb4ccb7220 */ /* 0x000fe20000410000 */
[----:B------:R-:W-:Y:S01]  /*4d70*/  LOP3.LUT P6, RZ, R3, 0xff0000, RZ, 0xc0, !PT ;  /* 0x00ff000003ff7812 */ /* 0x000fe200078cc0ff */
[----:B------:R-:W-:Y:S01]  /*4d80*/  FADD.FTZ R61, R190, -R61 ;  /* 0x8000003dbe3d7221 */ /* 0x000fe20000010000 */
[----:B------:R-:W-:Y:S01]  /*4d90*/  FSEL R35, R197, RZ, P4 ;  /* 0x000000ffc5237208 */ /* 0x000fe20002000000 */
[C---:B------:R-:W-:Y:S01]  /*4da0*/  FMUL.FTZ R183, R76.reuse, R183 ;  /* 0x000000b74cb77220 */ /* 0x040fe20000410000 */
        /* <DEDUP_REMOVED lines=20> */
[----:B------:R-:W-:-:S02]  /*4ef0*/  F2FP.F16.F32.PACK_AB R35, R0, R35 ;  /* 0x000000230023723e */ /* 0x000fc400000000ff */
[C---:B------:R-:W-:Y:S02]  /*4f00*/  LOP3.LUT P6, RZ, R64.reuse, 0xff00, RZ, 0xc0, !PT ;  /* 0x0000ff0040ff7812 */ /* 0x040fe400078cc0ff */
[----:B------:R-:W-:Y:S02]  /*4f10*/  FSEL R203, R203, RZ, P1 ;  /* 0x000000ffcbcb7208 */ /* 0x000fe40000800000 */
[C---:B------:R-:W-:Y:S02]  /*4f20*/  FSEL R0, R183.reuse, RZ, P4 ;  /* 0x000000ffb7007208 */ /* 0x040fe40002000000 */
[----:B------:R-:W-:Y:S02]  /*4f30*/  FSEL R38, R183, RZ, P5 ;  /* 0x000000ffb7267208 */ /* 0x000fe40002800000 */
        /* <DEDUP_REMOVED lines=15> */
.L_x_1580:
        /* <DEDUP_REMOVED lines=13> */
[C---:B0-----:R-:W-:Y:S01]  /*5100*/  FFMA.FTZ R27, R76.reuse, R200, R19 ;  /* 0x000000c84c1b7223 */ /* 0x041fe20000010013 */
[----:B------:R-:W-:Y:S01]  /*5110*/  FADD.FTZ R195, R195, -R46 ;  /* 0x8000002ec3c37221 */ /* 0x000fe20000010000 */
[----:B------:R-:W-:Y:S01]  /*5120*/  FADD.FTZ R199, R199, -R184 ;  /* 0x800000b8c7c77221 */ /* 0x000fe20000010000 */
[C---:B------:R-:W-:Y:S01]  /*5130*/  FFMA.FTZ R26, R76.reuse, R197, R18 ;  /* 0x000000c54c1a7223 */ /* 0x040fe20000010012 */
[----:B------:R-:W-:Y:S01]  /*5140*/  FMUL.FTZ R33, R27, UR6 ;  /* 0x000000061b217c20 */ /* 0x000fe20008410000 */
[----:B------:R-:W-:Y:S01]  /*5150*/  FFMA.FTZ R20, R76, R195, R12 ;  /* 0x000000c34c147223 */ /* 0x000fe2000001000c */
        /* <DEDUP_REMOVED lines=37> */
.L_x_1586:
        /* <DEDUP_REMOVED lines=29> */
[----:B------:R-:W-:Y:S01]  /*5580*/  LOP3.LUT P4, RZ, R65, 0xff0000, RZ, 0xc0, !PT ;  /* 0x00ff000041ff7812 */ /* 0x000fe2000788c0ff */
        /* <DEDUP_REMOVED lines=24> */
.L_x_1585:
        /* <DEDUP_REMOVED lines=12> */
[C---:B0-----:R-:W-:Y:S01]  /*57d0*/  FMUL.FTZ R27, R76.reuse, R205 ;  /* 0x000000cd4c1b7220 */ /* 0x041fe20000410000 */
[----:B------:R-:W-:Y:S01]  /*57e0*/  FADD.FTZ R195, R195, -R46 ;  /* 0x8000002ec3c37221 */ /* 0x000fe20000010000 */
[----:B------:R-:W-:Y:S01]  /*57f0*/  FADD.FTZ R199, R199, -R184 ;  /* 0x800000b8c7c77221 */ /* 0x000fe20000010000 */
[C---:B------:R-:W-:Y:S01]  /*5800*/  FMUL.FTZ R26, R76.reuse, R197 ;  /* 0x000000c54c1a7220 */ /* 0x040fe20000410000 */
[----:B------:R-:W-:Y:S01]  /*5810*/  FMUL.FTZ R33, R27, UR6 ;  /* 0x000000061b217c20 */ /* 0x000fe20008410000 */
[----:B------:R-:W-:Y:S01]  /*5820*/  FMUL.FTZ R20, R76, R195 ;  /* 0x000000c34c147220 */ /* 0x000fe20000410000 */
        /* <DEDUP_REMOVED lines=37> */
.L_x_1587:
        /* <DEDUP_REMOVED lines=52> */
[----:B------:R-:W-:-:S07]  /*5dc0*/  F2FP.F16.F32.PACK_AB R32, R61, R32 ;  /* 0x000000203d20723e */ /* 0x000fce00000000ff */
.L_x_1583:
        /* <DEDUP_REMOVED lines=75> */
.L_x_1569:
        /* <DEDUP_REMOVED lines=29> */
.L_x_1589:
        /* <DEDUP_REMOVED lines=11> */
.L_x_2833:


//--------------------- .text._ZN10layer_norm22ln_bwd_finalize_kernelINS_22Kernel_traits_finalizeILj2048E6__halfS2_fS2_fjLb0ELj1024ELj4ENS_18Kernel_traits_baseILj2048ES2_S2_fS2_fjLj1024EEEEELb0ELb0EEEvNS_9BwdParamsE --------------------------
	.section	.text._ZN10layer_norm22ln_bwd_finalize_kernelINS_22Kernel_traits_finalizeILj2048E6__halfS2_fS2_fjLb0ELj1024ELj4ENS_18Kernel_traits_baseILj2048ES2_S2_fS2_fjLj1024EEEEELb0ELb0EEEvNS_9BwdParamsE,"ax",@progbits
	.align	128
        .global         _ZN10layer_norm22ln_bwd_finalize_kernelINS_22Kernel_traits_finalizeILj2048E6__halfS2_fS2_fjLb0ELj1024ELj4ENS_18Kernel_traits_baseILj2048ES2_S2_fS2_fjLj1024EEEEELb0ELb0EEEvNS_9BwdParamsE
        .type           _ZN10layer_norm22ln_bwd_finalize_kernelINS_22Kernel_traits_finalizeILj2048E6__halfS2_fS2_fjLb0ELj1024ELj4ENS_18Kernel_traits_baseILj2048ES2_S2_fS2_fjLj1024EEEEELb0ELb0EEEvNS_9BwdParamsE,@function
        .size           _ZN10layer_norm22ln_bwd_finalize_kernelINS_22Kernel_traits_finalizeILj2048E6__halfS2_fS2_fjLb0ELj1024ELj4ENS_18Kernel_traits_baseILj2048ES2_S2_fS2_fjLj1024EEEEELb0ELb0EEEvNS_9BwdParamsE,(.L_x_2834 - _ZN10layer_norm22ln_bwd_finalize_kernelINS_22Kernel_traits_finalizeILj2048E6__halfS2_fS2_fjLb0ELj1024ELj4ENS_18Kernel_traits_baseILj2048ES2_S2_fS2_fjLj1024EEEEELb0ELb0EEEvNS_9BwdParamsE)
        .other          _ZN10layer_norm22ln_bwd_finalize_kernelINS_22Kernel_traits_finalizeILj2048E6__halfS2_fS2_fjLb0ELj1024ELj4ENS_18Kernel_traits_baseILj2048ES2_S2_fS2_fjLj1024EEEEELb0ELb0EEEvNS_9BwdParamsE,@"STO_CUDA_ENTRY STV_DEFAULT"
_ZN10layer_norm22ln_bwd_finalize_kernelINS_22Kernel_traits_finalizeILj2048E6__halfS2_fS2_fjLb0ELj1024ELj4ENS_18Kernel_traits_baseILj2048ES2_S2_fS2_fjLj1024EEEEELb0ELb0EEEvNS_9BwdParamsE:
.text._ZN10layer_norm22ln_bwd_finalize_kernelINS_22Kernel_traits_finalizeILj2048E6__halfS2_fS2_fjLb0ELj1024ELj4ENS_18Kernel_traits_baseILj2048ES2_S2_fS2_fjLj1024EEEEELb0ELb0EEEvNS_9BwdParamsE:
        /* <DEDUP_REMOVED lines=82> */
.L_x_1594:
        /* <DEDUP_REMOVED lines=118> */
.L_x_1593:
[----:B------:R-:W-:Y:S05]  /*0c80*/  BSYNC.RECONVERGENT B1 ;  /* 0x0000000000017941 */ /* 0x000fea0003800200 */
.L_x_1592:
        /* <DEDUP_REMOVED lines=75> */
.L_x_1596:
[----:B------:R-:W-:Y:S05]  /*1140*/  BSYNC.RECONVERGENT B1 ;  /* 0x0000000000017941 */ /* 0x000fea0003800200 */
.L_x_1595:
        /* <DEDUP_REMOVED lines=37> */
.L_x_1598:
[----:B------:R-:W-:Y:S05]  /*13a0*/  BSYNC.RECONVERGENT B1 ;  /* 0x0000000000017941 */ /* 0x000fea0003800200 */
.L_x_1597:
[----:B------:R-:W-:Y:S05]  /*13b0*/  @!P1 BRA `(.L_x_1591) ;  /* 0x0000000000409947 */ /* 0x000fea0003800000 */
[----:B------:R-:W0:Y:S01]  /*13c0*/  LDC.64 R10, c[0x0][0x440] ;  /* 0x00011000ff0a7b82 */ /* 0x000e220000000a00 */
[----:B------:R-:W-:Y:S01]  /*13d0*/  IMAD R59, R0, R56, R59 ;  /* 0x00000038003b7224 */ /* 0x000fe200078e023b */
[----:B------:R-:W-:Y:S02]  /*13e0*/  LOP3.LUT R8, R8, 0x1f, RZ, 0xc0, !PT ;  /* 0x0000001f08087812 */ /* 0x000fe400078ec0ff */
[----:B------:R-:W-:Y:S02]  /*13f0*/  IADD3 R9, PT, PT, -R9, RZ, RZ ;  /* 0x000000ff09097210 */ /* 0x000fe40007ffe1ff */
[----:B------:R-:W-:Y:S02]  /*1400*/  IADD3 R59, PT, PT, R8, R59, RZ ;  /* 0x0000003b083b7210 */ /* 0x000fe40007ffe0ff */
[----:B------:R-:W1:Y:S05]  /*1410*/  LDC.64 R12, c[0x0][0x448] ;  /* 0x00011200ff0c7b82 */ /* 0x000e6a0000000a00 */
.L_x_1599:
        /* <DEDUP_REMOVED lines=10> */
.L_x_1591:
[----:B------:R-:W-:Y:S05]  /*14c0*/  BSYNC.RECONVERGENT B0 ;  /* 0x0000000000007941 */ /* 0x000fea0003800200 */
.L_x_1590:
        /* <DEDUP_REMOVED lines=59> */
.L_x_1600:
        /* <DEDUP_REMOVED lines=16> */
.L_x_2834:


//--------------------- .text._ZN10layer_norm40ln_parallel_residual_bwd_finalize_kernelINS_22Kernel_traits_finalizeILj2048E6__halfS2_fS2_fjLb0ELj1024ELj4ENS_18Kernel_traits_baseILj2048ES2_S2_fS2_fjLj1024EEEEELb0EEEvNS_9BwdParamsE --------------------------
	.section	.text._ZN10layer_norm40ln_parallel_residual_bwd_finalize_kernelINS_22Kernel_traits_finalizeILj2048E6__halfS2_fS2_fjLb0ELj1024ELj4ENS_18Kernel_traits_baseILj2048ES2_S2_fS2_fjLj1024EEEEELb0EEEvNS_9BwdParamsE,"ax",@progbits
	.align	128
        .global         _ZN10layer_norm40ln_parallel_residual_bwd_finalize_kernelINS_22Kernel_traits_finalizeILj2048E6__halfS2_fS2_fjLb0ELj1024ELj4ENS_18Kernel_traits_baseILj2048ES2_S2_fS2_fjLj1024EEEEELb0EEEvNS_9BwdParamsE
        .type           _ZN10layer_norm40ln_parallel_residual_bwd_finalize_kernelINS_22Kernel_traits_finalizeILj2048E6__halfS2_fS2_fjLb0ELj1024ELj4ENS_18Kernel_traits_baseILj2048ES2_S2_fS2_fjLj1024EEEEELb0EEEvNS_9BwdParamsE,@function
        .size           _ZN10layer_norm40ln_parallel_residual_bwd_finalize_kernelINS_22Kernel_traits_finalizeILj2048E6__halfS2_fS2_fjLb0ELj1024ELj4ENS_18Kernel_traits_baseILj2048ES2_S2_fS2_fjLj1024EEEEELb0EEEvNS_9BwdParamsE,(.L_x_2835 - _ZN10layer_norm40ln_parallel_residual_bwd_finalize_kernelINS_22Kernel_traits_finalizeILj2048E6__halfS2_fS2_fjLb0ELj1024ELj4ENS_18Kernel_traits_baseILj2048ES2_S2_fS2_fjLj1024EEEEELb0EEEvNS_9BwdParamsE)
        .other          _ZN10layer_norm40ln_parallel_residual_bwd_finalize_kernelINS_22Kernel_traits_finalizeILj2048E6__halfS2_fS2_fjLb0ELj1024ELj4ENS_18Kernel_traits_baseILj2048ES2_S2_fS2_fjLj1024EEEEELb0EEEvNS_9BwdParamsE,@"STO_CUDA_ENTRY STV_DEFAULT"
_ZN10layer_norm40ln_parallel_residual_bwd_finalize_kernelINS_22Kernel_traits_finalizeILj2048E6__halfS2_fS2_fjLb0ELj1024ELj4ENS_18Kernel_traits_baseILj2048ES2_S2_fS2_fjLj1024EEEEELb0EEEvNS_9BwdParamsE:
.text._ZN10layer_norm40ln_parallel_residual_bwd_finalize_kernelINS_22Kernel_traits_finalizeILj2048E6__halfS2_fS2_fjLb0ELj1024ELj4ENS_18Kernel_traits_baseILj2048ES2_S2_fS2_fjLj1024EEEEELb0EEEvNS_9BwdParamsE:
        /* <DEDUP_REMOVED lines=60> */
.L_x_1605:
        /* <DEDUP_REMOVED lines=112> */
.L_x_1604:
[----:B------:R-:W-:Y:S05]  /*0ac0*/  BSYNC.RECONVERGENT B1 ;  /* 0x0000000000017941 */ /* 0x000fea0003800200 */
.L_x_1603:
        /* <DEDUP_REMOVED lines=65> */
.L_x_1607:
[----:B------:R-:W-:Y:S05]  /*0ee0*/  BSYNC.RECONVERGENT B1 ;  /* 0x0000000000017941 */ /* 0x000fea0003800200 */
.L_x_1606:
        /* <DEDUP_REMOVED lines=36> */
.L_x_1609:
[----:B------:R-:W-:Y:S05]  /*1130*/  BSYNC.RECONVERGENT B1 ;  /* 0x0000000000017941 */ /* 0x000fea0003800200 */
.L_x_1608:
        /* <DEDUP_REMOVED lines=18> */
.L_x_1602:
[----:B------:R-:W-:Y:S05]  /*1260*/  BSYNC.RECONVERGENT B0 ;  /* 0x0000000000007941 */ /* 0x000fea0003800200 */
.L_x_1601:
        /* <DEDUP_REMOVED lines=94> */
.L_x_1610:
        /* <DEDUP_REMOVED lines=11> */
.L_x_2835:


//--------------------- .text._ZN10layer_norm31ln_parallel_residual_bwd_kernelINS_13Kernel_traitsI6__halfS2_fS2_fjLj2048ELj1ELj1ELj4ELj16ENS_18Kernel_traits_baseILj2048ES2_S2_fS2_fjLj128EEEEELb1ELb1ELb0EEEvNS_9BwdParamsE --------------------------
	.section	.text._ZN10layer_norm31ln_parallel_residual_bwd_kernelINS_13Kernel_traitsI6__halfS2_fS2_fjLj2048ELj1ELj1ELj4ELj16ENS_18Kernel_traits_baseILj2048ES2_S2_fS2_fjLj128EEEEELb1ELb1ELb0EEEvNS_9BwdParamsE,"ax",@progbits
	.align	128
        .global         _ZN10layer_norm31ln_parallel_residual_bwd_kernelINS_13Kernel_traitsI6__halfS2_fS2_fjLj2048ELj1ELj1ELj4ELj16ENS_18Kernel_traits_baseILj2048ES2_S2_fS2_fjLj128EEEEELb1ELb1ELb0EEEvNS_9BwdParamsE
        .type           _ZN10layer_norm31ln_parallel_residual_bwd_kernelINS_13Kernel_traitsI6__halfS2_fS2_fjLj2048ELj1ELj1ELj4ELj16ENS_18Kernel_traits_baseILj2048ES2_S2_fS2_fjLj128EEEEELb1ELb1ELb0EEEvNS_9BwdParamsE,@function
        .size           _ZN10layer_norm31ln_parallel_residual_bwd_kernelINS_13Kernel_traitsI6__halfS2_fS2_fjLj2048ELj1ELj1ELj4ELj16ENS_18Kernel_traits_baseILj2048ES2_S2_fS2_fjLj128EEEEELb1ELb1ELb0EEEvNS_9BwdParamsE,(.L_x_2836 - _ZN10layer_norm31ln_parallel_residual_bwd_kernelINS_13Kernel_traitsI6__halfS2_fS2_fjLj2048ELj1ELj1ELj4ELj16ENS_18Kernel_traits_baseILj2048ES2_S2_fS2_fjLj128EEEEELb1ELb1ELb0EEEvNS_9BwdParamsE)
        .other          _ZN10layer_norm31ln_parallel_residual_bwd_kernelINS_13Kernel_traitsI6__halfS2_fS2_fjLj2048ELj1ELj1ELj4ELj16ENS_18Kernel_traits_baseILj2048ES2_S2_fS2_fjLj128EEEEELb1ELb1ELb0EEEvNS_9BwdParamsE,@"STO_CUDA_ENTRY STV_DEFAULT"
_ZN10layer_norm31ln_parallel_residual_bwd_kernelINS_13Kernel_traitsI6__halfS2_fS2_fjLj2048ELj1ELj1ELj4ELj16ENS_18Kernel_traits_baseILj2048ES2_S2_fS2_fjLj128EEEEELb1ELb1ELb0EEEvNS_9BwdParamsE:
.text._ZN10layer_norm31ln_parallel_residual_bwd_kernelINS_13Kernel_traitsI6__halfS2_fS2_fjLj2048ELj1ELj1ELj4ELj16ENS_18Kernel_traits_baseILj2048ES2_S2_fS2_fjLj128EEEEELb1ELb1ELb0EEEvNS_9BwdParamsE:
        /* <DEDUP_REMOVED lines=14> */
[----:B------:R-:W1:Y:S08]  /*00e0*/  @P3 LDC.64 R4, c[0x0][0x3d0] ;  /* 0x0000f400ff043b82 */ /* 0x000e700000000a00 */
[----:B------:R-:W3:Y:S01]  /*00f0*/  @P4 LDC.64 R6, c[0x0][0x3d0] ;  /* 0x0000f400ff064b82 */ /* 0x000ee20000000a00 */
[C---:B-1----:R-:W-:Y:S01]  /*0100*/  @P3 IMAD.WIDE.U32 R4, R3.reuse, 0x10, R4 ;  /* 0x0000001003043825 */ /* 0x042fe200078e0004 */
[----:B------:R-:W-:-:S04]  /*0110*/  @P3 LOP3.LUT R3, R3, 0x80, RZ, 0xfc, !PT ;  /* 0x0000008003033812 */ /* 0x000fc800078efcff */
        /* <DEDUP_REMOVED lines=43> */
[----:B------:R-:W2:Y:S01]  /*03d0*/  LDCU.U8 UR24, c[0x0][0x410] ;  /* 0x00008200ff1877ac */ /* 0x000ea20008000000 */
[----:B------:R-:W3:Y:S01]  /*03e0*/  LDCU UR22, c[0x0][0x400] ;  /* 0x00008000ff1677ac */ /* 0x000ee20008000800 */
[----:B------:R-:W4:Y:S01]  /*03f0*/  LDCU.64 UR8, c[0x0][0x478] ;  /* 0x00008f00ff0877ac */ /* 0x000f220008000a00 */
[----:B------:R-:W0:Y:S01]  /*0400*/  LDCU.64 UR26, c[0x0][0x438] ;  /* 0x00008700ff1a77ac */ /* 0x000e220008000a00 */
[----:B------:R-:W0:Y:S01]  /*0410*/  LDCU.64 UR20, c[0x0][0x470] ;  /* 0x00008e00ff1477ac */ /* 0x000e220008000a00 */
[----:B------:R-:W0:Y:S01]  /*0420*/  LDCU.128 UR12, c[0x0][0x3c0] ;  /* 0x00007800ff0c77ac */ /* 0x000e220008000c00 */
[----:B------:R-:W0:Y:S05]  /*0430*/  LDCU.64 UR18, c[0x0][0x380] ;  /* 0x00007000ff1277ac */ /* 0x000e2a0008000a00 */
.L_x_1638:
        /* <DEDUP_REMOVED lines=22> */
[----:B------:R-:W1:Y:S01]  /*05a0*/  LDC.64 R80, c[0x0][0x428] ;  /* 0x00010a00ff507b82 */ /* 0x000e620000000a00 */
[----:B------:R-:W-:Y:S02]  /*05b0*/  ISETP.NE.U32.AND P1, PT, RZ, UR20, PT ;  /* 0x00000014ff007c0c */ /* 0x000fe4000bf25070 */
[----:B------:R-:W-:-:S05]  /*05c0*/  ISETP.NE.U32.AND P0, PT, RZ, UR26, PT ;  /* 0x0000001aff007c0c */ /* 0x000fca000bf05070 */
[----:B------:R-:W2:Y:S01]  /*05d0*/  LDC.64 R10, c[0x0][0x3b0] ;  /* 0x0000ec00ff0a7b82 */ /* 0x000ea20000000a00 */
[----:B0-----:R-:W-:-:S05]  /*05e0*/  IMAD.WIDE.U32 R114, R0, 0x20, R114 ;  /* 0x0000002000727825 */ /* 0x001fca00078e0072 */
[----:B------:R-:W3:Y:S01]  /*05f0*/  LDG.E.128 R4, desc[UR16][R114.64] ;  /* 0x0000001072047981 */ /* 0x000ee2000c1e1d00 */
[----:B-1----:R-:W-:-:S03]  /*0600*/  IMAD.WIDE.U32 R80, R0, 0x10, R80 ;  /* 0x0000001000507825 */ /* 0x002fc600078e0050 */
[----:B------:R-:W4:Y:S04]  /*0610*/  LDG.E.128 R84, desc[UR16][R114.64+0x10] ;  /* 0x0000101072547981 */ /* 0x000f28000c1e1d00 */
[----:B------:R-:W4:Y:S01]  /*0620*/  LDG.E.128 R80, desc[UR16][R80.64] ;  /* 0x0000001050507981 */ /* 0x000f22000c1e1d00 */
[----:B------:R-:W-:Y:S02]  /*0630*/  ISETP.NE.AND.EX P1, PT, RZ, UR21, PT, P1 ;  /* 0x00000015ff007c0c */ /* 0x000fe4000bf25310 */
[----:B------:R-:W-:-:S11]  /*0640*/  ISETP.NE.AND.EX P0, PT, RZ, UR27, PT, P0 ;  /* 0x0000001bff007c0c */ /* 0x000fd6000bf05300 */
[----:B------:R-:W0:Y:S08]  /*0650*/  @P1 LDC.64 R8, c[0x0][0x3b8] ;  /* 0x0000ee00ff081b82 */ /* 0x000e300000000a00 */
[----:B------:R-:W1:Y:S01]  /*0660*/  @P0 LDC.64 R92, c[0x0][0x438] ;  /* 0x00010e00ff5c0b82 */ /* 0x000e620000000a00 */
[----:B--2---:R-:W-:-:S05]  /*0670*/  IMAD.WIDE.U32 R10, R0, 0x8, R10 ;  /* 0x00000008000a7825 */ /* 0x004fca00078e000a */
[----:B------:R2:W5:Y:S01]  /*0680*/  LDG.E.64 R114, desc[UR16][R10.64] ;  /* 0x000000100a727981 */ /* 0x000562000c1e1b00 */
[----:B0-----:R-:W-:-:S05]  /*0690*/  @P1 IMAD.WIDE.U32 R8, R0, 0x8, R8 ;  /* 0x0000000800081825 */ /* 0x001fca00078e0008 */
[----:B------:R-:W5:Y:S02]  /*06a0*/  @P1 LDG.E.64 R122, desc[UR16][R8.64] ;  /* 0x00000010087a1981 */ /* 0x000f64000c1e1b00 */
[----:B--2--5:R-:W-:Y:S02]  /*06b0*/  HADD2.F32 R11, -RZ, R57.H1_H1 ;  /* 0x30000039ff0b7230 */ /* 0x024fe40000004100 */
[----:B-1----:R-:W-:-:S05]  /*06c0*/  @P0 IMAD.WIDE.U32 R92, R0, 0x20, R92 ;  /* 0x00000020005c0825 */ /* 0x002fca00078e005c */
[----:B------:R-:W5:Y:S04]  /*06d0*/  @P0 LDG.E.128 R16, desc[UR16][R92.64] ;  /* 0x000000105c100981 */ /* 0x000f68000c1e1d00 */
[----:B------:R0:W5:Y:S02]  /*06e0*/  @P0 LDG.E.128 R12, desc[UR16][R92.64+0x10] ;  /* 0x000010105c0c0981 */ /* 0x000164000c1e1d00 */
[----:B0-----:R-:W-:Y:S02]  /*06f0*/  HADD2.F32 R93, -RZ, R58.H1_H1 ;  /* 0x3000003aff5d7230 */ /* 0x001fe40000004100 */
[----:B------:R-:W-:Y:S01]  /*0700*/  HADD2.F32 R109, -RZ, R59.H1_H1 ;  /* 0x3000003bff6d7230 */ /* 0x000fe20000004100 */
[----:B------:R-:W-:Y:S01]  /*0710*/  IADD3 R118, PT, PT, R0, 0x80, RZ ;  /* 0x0000008000767810 */ /* 0x000fe20007ffe0ff */
[C---:B---3--:R-:W-:Y:S01]  /*0720*/  FADD.FTZ R3, -R111.reuse, R4 ;  /* 0x000000046f037221 */ /* 0x048fe20000010100 */
[C---:B------:R-:W-:Y:S01]  /*0730*/  FADD.FTZ R4, -R111.reuse, R5 ;  /* 0x000000056f047221 */ /* 0x040fe20000010100 */
[C---:B------:R-:W-:Y:S01]  /*0740*/  FADD.FTZ R94, -R111.reuse, R6 ;  /* 0x000000066f5e7221 */ /* 0x040fe20000010100 */
[----:B------:R-:W-:Y:S01]  /*0750*/  FADD.FTZ R103, -R111, R7 ;  /* 0x000000076f677221 */ /* 0x000fe20000010100 */
[----:B------:R-:W-:-:S02]  /*0760*/  HADD2.F32 R6, -RZ, R56.H0_H0 ;  /* 0x20000038ff067230 */ /* 0x000fc40000004100 */
[----:B------:R-:W-:Y:S01]  /*0770*/  FMUL.FTZ R3, R3, UR11 ;  /* 0x0000000b03037c20 */ /* 0x000fe20008410000 */
[----:B------:R-:W-:Y:S02]  /*0780*/  HADD2.F32 R7, -RZ, R56.H1_H1 ;  /* 0x30000038ff077230 */ /* 0x000fe40000004100 */
[--C-:B----4-:R-:W-:Y:S02]  /*0790*/  HADD2.F32 R5, -RZ, R80.reuse.H0_H0 ;  /* 0x20000050ff057230 */ /* 0x110fe40000004100 */
[----:B------:R-:W-:Y:S02]  /*07a0*/  HADD2.F32 R80, -RZ, R80.H1_H1 ;  /* 0x30000050ff507230 */ /* 0x000fe40000004100 */
[----:B------:R-:W-:Y:S01]  /*07b0*/  FMUL.FTZ R8, R4, UR11 ;  /* 0x0000000b04087c20 */ /* 0x000fe20008410000 */
[-C--:B------:R-:W-:Y:S01]  /*07c0*/  FMUL.FTZ R6, R6, R5.reuse ;  /* 0x0000000506067220 */ /* 0x080fe20000410000 */
[----:B------:R-:W-:Y:S01]  /*07d0*/  FADD.FTZ R32, R32, R5 ;  /* 0x0000000520207221 */ /* 0x000fe20000010000 */
[----:B------:R-:W-:Y:S01]  /*07e0*/  FFMA.FTZ R48, R3, R5, R48 ;  /* 0x0000000503307223 */ /* 0x000fe20000010030 */
[-C--:B------:R-:W-:Y:S01]  /*07f0*/  FMUL.FTZ R4, R7, R80.reuse ;  /* 0x0000005007047220 */ /* 0x080fe20000410000 */
[----:B------:R-:W-:Y:S01]  /*0800*/  FADD.FTZ R33, R33, R80 ;  /* 0x0000005021217221 */ /* 0x000fe20000010000 */
[----:B------:R-:W-:Y:S01]  /*0810*/  FFMA.FTZ R49, R8, R80, R49 ;  /* 0x0000005008317223 */ /* 0x000fe20000010031 */
[----:B------:R-:W-:-:S02]  /*0820*/  HADD2.F32 R7, -RZ, R57.H0_H0 ;  /* 0x20000039ff077230 */ /* 0x000fc40000004100 */
[----:B------:R-:W-:Y:S01]  /*0830*/  FMUL.FTZ R9, R94, UR11 ;  /* 0x0000000b5e097c20 */ /* 0x000fe20008410000 */
[--C-:B------:R-:W-:Y:S02]  /*0840*/  HADD2.F32 R5, -RZ, R81.reuse.H0_H0 ;  /* 0x20000051ff057230 */ /* 0x100fe40000004100 */
[----:B------:R-:W-:-:S03]  /*0850*/  HADD2.F32 R80, -RZ, R81.H1_H1 ;  /* 0x30000051ff507230 */ /* 0x000fc60000004100 */
[-C--:B------:R-:W-:Y:S01]  /*0860*/  FMUL.FTZ R7, R7, R5.reuse ;  /* 0x0000000507077220 */ /* 0x080fe20000410000 */
[----:B------:R-:W-:Y:S01]  /*0870*/  FADD.FTZ R34, R34, R5 ;  /* 0x0000000522227221 */ /* 0x000fe20000010000 */
[----:B------:R-:W-:Y:S01]  /*0880*/  FFMA.FTZ R50, R9, R5, R50 ;  /* 0x0000000509327223 */ /* 0x000fe20000010032 */
[----:B------:R-:W-:Y:S01]  /*0890*/  FMUL.FTZ R5, R11, R80 ;  /* 0x000000500b057220 */ /* 0x000fe20000410000 */
[----:B------:R-:W-:Y:S01]  /*08a0*/  FADD.FTZ R11, -R111, R84 ;  /* 0x000000546f0b7221 */ /* 0x000fe20000010100 */
[----:B------:R-:W-:Y:S02]  /*08b0*/  HADD2.F32 R94, -RZ, R58.H0_H0 ;  /* 0x2000003aff5e7230 */ /* 0x000fe40000004100 */
[--C-:B------:R-:W-:Y:S02]  /*08c0*/  HADD2.F32 R81, -RZ, R82.reuse.H0_H0 ;  /* 0x20000052ff517230 */ /* 0x100fe40000004100 */
[----:B------:R-:W-:Y:S01]  /*08d0*/  FMUL.FTZ R11, R11, UR11 ;  /* 0x0000000b0b0b7c20 */ /* 0x000fe20008410000 */
[----:B------:R-:W-:Y:S01]  /*08e0*/  FADD.FTZ R85, -R111, R85 ;  /* 0x000000556f557221 */ /* 0x000fe20000010100 */
[----:B------:R-:W-:Y:S01]  /*08f0*/  FMUL.FTZ R10, R103, UR11 ;  /* 0x0000000b670a7c20 */ /* 0x000fe20008410000 */
[----:B------:R-:W-:-:S02]  /*0900*/  HADD2.F32 R82, -RZ, R82.H1_H1 ;  /* 0x30000052ff527230 */ /* 0x000fc40000004100 */
[-C--:B------:R-:W-:Y:S01]  /*0910*/  FMUL.FTZ R94, R94, R81.reuse ;  /* 0x000000515e5e7220 */ /* 0x080fe20000410000 */
[----:B------:R-:W-:Y:S01]  /*0920*/  FADD.FTZ R28, R28, R81 ;  /* 0x000000511c1c7221 */ /* 0x000fe20000010000 */
[----:B------:R-:W-:Y:S01]  /*0930*/  FFMA.FTZ R44, R11, R81, R44 ;  /* 0x000000510b2c7223 */ /* 0x000fe2000001002c */
[----:B------:R-:W-:Y:S01]  /*0940*/  FMUL.FTZ R92, R85, UR11 ;  /* 0x0000000b555c7c20 */ /* 0x000fe20008410000 */
[----:B------:R-:W-:Y:S01]  /*0950*/  FADD.FTZ R81, RZ, R6 ;  /* 0x00000006ff517221 */ /* 0x000fe20000010000 */
[----:B------:R-:W-:Y:S01]  /*0960*/  FFMA.FTZ R85, R3, R6, RZ ;  /* 0x0000000603557223 */ /* 0x000fe200000100ff */
[----:B------:R-:W-:Y:S01]  /*0970*/  FADD.FTZ R35, R35, R80 ;  /* 0x0000005023237221 */ /* 0x000fe20000010000 */
[----:B------:R-:W-:Y:S01]  /*0980*/  FFMA.FTZ R51, R10, R80, R51 ;  /* 0x000000500a337223 */ /* 0x000fe20000010033 */
[-C--:B------:R-:W-:Y:S01]  /*0990*/  FMUL.FTZ R93, R93, R82.reuse ;  /* 0x000000525d5d7220 */ /* 0x080fe20000410000 */
[----:B------:R-:W-:Y:S01]  /*09a0*/  FADD.FTZ R29, R29, R82 ;  /* 0x000000521d1d7221 */ /* 0x000fe20000010000 */
[----:B------:R-:W-:Y:S01]  /*09b0*/  FFMA.FTZ R45, R92, R82, R45 ;  /* 0x000000525c2d7223 */ /* 0x000fe2000001002d */
[----:B------:R-:W-:Y:S01]  /*09c0*/  FADD.FTZ R80, R81, R4 ;  /* 0x0000000451507221 */ /* 0x000fe20000010000 */
[----:B------:R-:W-:-:S03]  /*09d0*/  FFMA.FTZ R82, R8, R4, R85 ;  /* 0x0000000408527223 */ /* 0x000fc60000010055 */
[----:B------:R-:W-:Y:S01]  /*09e0*/  FADD.FTZ R80, R80, R7 ;  /* 0x0000000750507221 */ /* 0x000fe20000010000 */
[----:B------:R-:W-:Y:S01]  /*09f0*/  FFMA.FTZ R81, R9, R7, R82 ;  /* 0x0000000709517223 */ /* 0x000fe20000010052 */
[----:B------:R-:W-:Y:S02]  /*0a00*/  FADD.FTZ R86, -R111, R86 ;  /* 0x000000566f567221 */ /* 0x000fe40000010100 */
[----:B------:R-:W-:Y:S01]  /*0a10*/  FADD.FTZ R85, R80, R5 ;  /* 0x0000000550557221 */ /* 0x000fe20000010000 */
[----:B------:R-:W-:Y:S01]  /*0a20*/  FFMA.FTZ R80, R10, R5, R81 ;  /* 0x000000050a507223 */ /* 0x000fe20000010051 */
[----:B------:R-:W-:Y:S02]  /*0a30*/  HADD2.F32 R84, -RZ, R83.H0_H0 ;  /* 0x20000053ff547230 */ /* 0x000fe40000004100 */
[----:B------:R-:W-:Y:S01]  /*0a40*/  FMUL.FTZ R105, R86, UR11 ;  /* 0x0000000b56697c20 */ /* 0x000fe20008410000 */
[----:B------:R-:W-:Y:S02]  /*0a50*/  HADD2.F32 R103, -RZ, R59.H0_H0 ;  /* 0x2000003bff677230 */ /* 0x000fe40000004100 */
[----:B------:R-:W-:Y:S01]  /*0a60*/  FADD.FTZ R82, R85, R94 ;  /* 0x0000005e55527221 */ /* 0x000fe20000010000 */
[----:B------:R-:W-:Y:S01]  /*0a70*/  FFMA.FTZ R81, R11, R94, R80 ;  /* 0x0000005e0b517223 */ /* 0x000fe20000010050 */
[----:B------:R-:W-:Y:S01]  /*0a80*/  FADD.FTZ R30, R30, R84 ;  /* 0x000000541e1e7221 */ /* 0x000fe20000010000 */
[-C--:B------:R-:W-:Y:S01]  /*0a90*/  FFMA.FTZ R46, R105, R84.reuse, R46 ;  /* 0x00000054692e7223 */ /* 0x080fe2000001002e */
[----:B------:R-:W-:Y:S01]  /*0aa0*/  FMUL.FTZ R103, R103, R84 ;  /* 0x0000005467677220 */ /* 0x000fe20000410000 */
[----:B------:R-:W-:-:S02]  /*0ab0*/  HADD2.F32 R84, -RZ, R83.H1_H1 ;  /* 0x30000053ff547230 */ /* 0x000fc40000004100 */
[----:B------:R-:W-:Y:S01]  /*0ac0*/  FADD.FTZ R87, -R111, R87 ;  /* 0x000000576f577221 */ /* 0x000fe20000010100 */
[----:B------:R-:W-:Y:S01]  /*0ad0*/  FADD.FTZ R82, R82, R93 ;  /* 0x0000005d52527221 */ /* 0x000fe20000010000 */
[----:B------:R-:W-:Y:S01]  /*0ae0*/  FFMA.FTZ R80, R92, R93, R81 ;  /* 0x0000005d5c507223 */ /* 0x000fe20000010051 */
[-C--:B------:R-:W-:Y:S01]  /*0af0*/  FMUL.FTZ R109, R109, R84.reuse ;  /* 0x000000546d6d7220 */ /* 0x080fe20000410000 */
[----:B------:R-:W-:Y:S01]  /*0b00*/  FMUL.FTZ R110, R87, UR11 ;  /* 0x0000000b576e7c20 */ /* 0x000fe20008410000 */
[----:B------:R-:W-:Y:S01]  /*0b10*/  FADD.FTZ R82, R82, R103 ;  /* 0x0000006752527221 */ /* 0x000fe20000010000 */
[----:B------:R-:W-:Y:S01]  /*0b20*/  FFMA.FTZ R80, R105, R103, R80 ;  /* 0x0000006769507223 */ /* 0x000fe20000010050 */
[----:B------:R-:W-:Y:S01]  /*0b30*/  FADD.FTZ R31, R31, R84 ;  /* 0x000000541f1f7221 */ /* 0x000fe20000010000 */
[----:B------:R-:W-:Y:S01]  /*0b40*/  FFMA.FTZ R47, R110, R84, R47 ;  /* 0x000000546e2f7223 */ /* 0x000fe2000001002f */
[----:B------:R-:W-:Y:S01]  /*0b50*/  FADD.FTZ R119, R82, R109 ;  /* 0x0000006d52777221 */ /* 0x000fe20000010000 */
[----:B------:R-:W-:-:S07]  /*0b60*/  FFMA.FTZ R120, R110, R109, R80 ;  /* 0x0000006d6e787223 */ /* 0x000fce0000010050 */
.L_x_1613:
[----:B----4-:R-:W-:Y:S05]  /*0b70*/  BSYNC.RECONVERGENT B0 ;  /* 0x0000000000007941 */ /* 0x010fea0003800200 */
.L_x_1612:
[----:B------:R-:W-:Y:S04]  /*0b80*/  BSSY.RECONVERGENT B0, `(.L_x_1614) ;  /* 0x000005f000007945 */ /* 0x000fe80003800200 */
[----:B------:R-:W-:Y:S05]  /*0b90*/  @!P4 BRA `(.L_x_1615) ;  /* 0x000000040074c947 */ /* 0x000fea0003800000 */
        /* <DEDUP_REMOVED lines=17> */
[----:B------:R0:W5:Y:S01]  /*0cb0*/  @P1 LDG.E.64 R116, desc[UR16][R96.64] ;  /* 0x0000001060741981 */ /* 0x000162000c1e1b00 */
[----:B-1----:R-:W-:-:S05]  /*0cc0*/  @P0 IMAD.WIDE.U32 R100, R118, 0x20, R100 ;  /* 0x0000002076640825 */ /* 0x002fca00078e0064 */
[----:B------:R-:W5:Y:S02]  /*0cd0*/  @P0 LDG.E.128 R60, desc[UR16][R100.64] ;  /* 0x00000010643c0981 */ /* 0x000f64000c1e1d00 */
[----:B0----5:R-:W-:Y:S02]  /*0ce0*/  HADD2.F32 R97, -RZ, R52.H1_H1 ;  /* 0x30000034ff617230 */ /* 0x021fe40000004100 */
[----:B------:R0:W5:Y:S01]  /*0cf0*/  @P0 LDG.E.128 R64, desc[UR16][R100.64+0x10] ;  /* 0x0000101064400981 */ /* 0x000162000c1e1d00 */
[----:B------:R-:W-:Y:S02]  /*0d00*/  HADD2.F32 R106, -RZ, R54.H1_H1 ;  /* 0x30000036ff6a7230 */ /* 0x000fe40000004100 */
[----:B0-----:R-:W-:Y:S02]  /*0d10*/  HADD2.F32 R100, -RZ, R53.H1_H1 ;  /* 0x30000035ff647230 */ /* 0x001fe40000004100 */
[C---:B---3--:R-:W-:Y:S01]  /*0d20*/  FADD.FTZ R102, -R111.reuse, R81 ;  /* 0x000000516f667221 */ /* 0x048fe20000010100 */
[C---:B------:R-:W-:Y:S01]  /*0d30*/  FADD.FTZ R104, -R111.reuse, R82 ;  /* 0x000000526f687221 */ /* 0x040fe20000010100 */
[----:B------:R-:W-:Y:S01]  /*0d40*/  FADD.FTZ R80, -R111, R80 ;  /* 0x000000506f507221 */ /* 0x000fe20000010100 */
[----:B------:R-:W-:-:S02]  /*0d50*/  HADD2.F32 R81, -RZ, R52.H0_H0 ;  /* 0x20000034ff517230 */ /* 0x000fc40000004100 */
[----:B------:R-:W-:Y:S01]  /*0d60*/  FADD.FTZ R83, -R111, R83 ;  /* 0x000000536f537221 */ /* 0x000fe20000010100 */
[--C-:B----4-:R-:W-:Y:S02]  /*0d70*/  HADD2.F32 R82, -RZ, R88.reuse.H0_H0 ;  /* 0x20000058ff527230 */ /* 0x110fe40000004100 */
[----:B------:R-:W-:Y:S01]  /*0d80*/  FMUL.FTZ R95, R80, UR11 ;  /* 0x0000000b505f7c20 */ /* 0x000fe20008410000 */
[----:B------:R-:W-:Y:S02]  /*0d90*/  HADD2.F32 R88, -RZ, R88.H1_H1 ;  /* 0x30000058ff587230 */ /* 0x000fe40000004100 */
[-C--:B------:R-:W-:Y:S01]  /*0da0*/  FMUL.FTZ R96, R81, R82.reuse ;  /* 0x0000005251607220 */ /* 0x080fe20000410000 */
[----:B------:R-:W-:Y:S01]  /*0db0*/  FADD.FTZ R85, -R111, R85 ;  /* 0x000000556f557221 */ /* 0x000fe20000010100 */
[----:B------:R-:W-:Y:S01]  /*0dc0*/  FADD.FTZ R24, R24, R82 ;  /* 0x0000005218187221 */ /* 0x000fe20000010000 */
[----:B------:R-:W-:Y:S01]  /*0dd0*/  FFMA.FTZ R40, R95, R82, R40 ;  /* 0x000000525f287223 */ /* 0x000fe20000010028 */
[----:B------:R-:W-:Y:S01]  /*0de0*/  FMUL.FTZ R98, R102, UR11 ;  /* 0x0000000b66627c20 */ /* 0x000fe20008410000 */
[----:B------:R-:W-:-:S02]  /*0df0*/  HADD2.F32 R80, -RZ, R53.H0_H0 ;  /* 0x20000035ff507230 */ /* 0x000fc40000004100 */
[----:B------:R-:W-:Y:S01]  /*0e00*/  FMUL.FTZ R97, R97, R88 ;  /* 0x0000005861617220 */ /* 0x000fe20000410000 */
[--C-:B------:R-:W-:Y:S02]  /*0e10*/  HADD2.F32 R81, -RZ, R89.reuse.H0_H0 ;  /* 0x20000059ff517230 */ /* 0x100fe40000004100 */
[----:B------:R-:W-:Y:S01]  /*0e20*/  FMUL.FTZ R102, R83, UR11 ;  /* 0x0000000b53667c20 */ /* 0x000fe20008410000 */
[----:B------:R-:W-:Y:S01]  /*0e30*/  FADD.FTZ R82, R119, R96 ;  /* 0x0000006077527221 */ /* 0x000fe20000010000 */
[----:B------:R-:W-:Y:S01]  /*0e40*/  FFMA.FTZ R83, R95, R96, R120 ;  /* 0x000000605f537223 */ /* 0x000fe20000010078 */
[----:B------:R-:W-:Y:S01]  /*0e50*/  FMUL.FTZ R99, R104, UR11 ;  /* 0x0000000b68637c20 */ /* 0x000fe20008410000 */
[----:B------:R-:W-:Y:S01]  /*0e60*/  FMUL.FTZ R108, R85, UR11 ;  /* 0x0000000b556c7c20 */ /* 0x000fe20008410000 */
[----:B------:R-:W-:Y:S01]  /*0e70*/  FADD.FTZ R25, R25, R88 ;  /* 0x0000005819197221 */ /* 0x000fe20000010000 */
[----:B------:R-:W-:Y:S01]  /*0e80*/  FFMA.FTZ R41, R98, R88, R41 ;  /* 0x0000005862297223 */ /* 0x000fe20000010029 */
[----:B------:R-:W-:-:S02]  /*0e90*/  HADD2.F32 R89, -RZ, R89.H1_H1 ;  /* 0x30000059ff597230 */ /* 0x000fc40000004100 */
[----:B------:R-:W-:Y:S01]  /*0ea0*/  FADD.FTZ R85, R82, R97 ;  /* 0x0000006152557221 */ /* 0x000fe20000010000 */
[----:B------:R-:W-:Y:S01]  /*0eb0*/  FMUL.FTZ R88, R80, R81 ;  /* 0x0000005150587220 */ /* 0x000fe20000410000 */
[----:B------:R-:W-:Y:S01]  /*0ec0*/  FFMA.FTZ R82, R98, R97, R83 ;  /* 0x0000006162527223 */ /* 0x000fe20000010053 */
[----:B------:R-:W-:Y:S01]  /*0ed0*/  FADD.FTZ R84, -R111, R84 ;  /* 0x000000546f547221 */ /* 0x000fe20000010100 */
[----:B------:R-:W-:Y:S01]  /*0ee0*/  FADD.FTZ R26, R26, R81 ;  /* 0x000000511a1a7221 */ /* 0x000fe20000010000 */
[----:B------:R-:W-:Y:S01]  /*0ef0*/  FFMA.FTZ R42, R99, R81, R42 ;  /* 0x00000051632a7223 */ /* 0x000fe2000001002a */
[----:B------:R-:W-:Y:S02]  /*0f00*/  HADD2.F32 R80, -RZ, R54.H0_H0 ;  /* 0x20000036ff507230 */ /* 0x000fe40000004100 */
[----:B------:R-:W-:Y:S01]  /*0f10*/  FMUL.FTZ R100, R100, R89 ;  /* 0x0000005964647220 */ /* 0x000fe20000410000 */
[--C-:B------:R-:W-:Y:S02]  /*0f20*/  HADD2.F32 R81, -RZ, R90.reuse.H0_H0 ;  /* 0x2000005aff517230 */ /* 0x100fe40000004100 */
[----:B------:R-:W-:Y:S01]  /*0f30*/  FADD.FTZ R85, R85, R88 ;  /* 0x0000005855557221 */ /* 0x000fe20000010000 */
[----:B------:R-:W-:Y:S01]  /*0f40*/  FFMA.FTZ R83, R99, R88, R82 ;  /* 0x0000005863537223 */ /* 0x000fe20000010052 */
[----:B------:R-:W-:-:S02]  /*0f50*/  HADD2.F32 R90, -RZ, R90.H1_H1 ;  /* 0x3000005aff5a7230 */ /* 0x000fc40000004100 */
[----:B------:R-:W-:Y:S01]  /*0f60*/  FMUL.FTZ R101, R84, UR11 ;  /* 0x0000000b54657c20 */ /* 0x000fe20008410000 */
[----:B------:R-:W-:Y:S01]  /*0f70*/  FADD.FTZ R27, R27, R89 ;  /* 0x000000591b1b7221 */ /* 0x000fe20000010000 */
[----:B------:R-:W-:Y:S01]  /*0f80*/  FFMA.FTZ R43, R102, R89, R43 ;  /* 0x00000059662b7223 */ /* 0x000fe2000001002b */
[-C--:B------:R-:W-:Y:S01]  /*0f90*/  FMUL.FTZ R89, R80, R81.reuse ;  /* 0x0000005150597220 */ /* 0x080fe20000410000 */
[----:B------:R-:W-:Y:S01]  /*0fa0*/  FADD.FTZ R82, R85, R100 ;  /* 0x0000006455527221 */ /* 0x000fe20000010000 */
[----:B------:R-:W-:Y:S01]  /*0fb0*/  FFMA.FTZ R84, R102, R100, R83 ;  /* 0x0000006466547223 */ /* 0x000fe20000010053 */
[----:B------:R-:W-:Y:S01]  /*0fc0*/  FADD.FTZ R20, R20, R81 ;  /* 0x0000005114147221 */ /* 0x000fe20000010000 */
[----:B------:R-:W-:Y:S01]  /*0fd0*/  FFMA.FTZ R36, R101, R81, R36 ;  /* 0x0000005165247223 */ /* 0x000fe20000010024 */
[-C--:B------:R-:W-:Y:S01]  /*0fe0*/  FMUL.FTZ R106, R106, R90.reuse ;  /* 0x0000005a6a6a7220 */ /* 0x080fe20000410000 */
[----:B------:R-:W-:Y:S01]  /*0ff0*/  FADD.FTZ R21, R21, R90 ;  /* 0x0000005a15157221 */ /* 0x000fe20000010000 */
[----:B------:R-:W-:Y:S01]  /*1000*/  FFMA.FTZ R37, R108, R90, R37 ;  /* 0x0000005a6c257223 */ /* 0x000fe20000010025 */
[----:B------:R-:W-:Y:S01]  /*1010*/  FADD.FTZ R86, -R111, R86 ;  /* 0x000000566f567221 */ /* 0x000fe20000010100 */
[----:B------:R-:W-:-:S02]  /*1020*/  HADD2.F32 R81, -RZ, R91.H0_H0 ;  /* 0x2000005bff517230 */ /* 0x000fc40000004100 */
[----:B------:R-:W-:Y:S01]  /*1030*/  FADD.FTZ R83, R82, R89 ;  /* 0x0000005952537221 */ /* 0x000fe20000010000 */
[----:B------:R-:W-:Y:S02]  /*1040*/  HADD2.F32 R90, -RZ, R55.H0_H0 ;  /* 0x20000037ff5a7230 */ /* 0x000fe40000004100 */
[----:B------:R-:W-:Y:S01]  /*1050*/  FFMA.FTZ R85, R101, R89, R84 ;  /* 0x0000005965557223 */ /* 0x000fe20000010054 */
[----:B------:R-:W-:Y:S01]  /*1060*/  FADD.FTZ R87, -R111, R87 ;  /* 0x000000576f577221 */ /* 0x000fe20000010100 */
[----:B------:R-:W-:Y:S02]  /*1070*/  HADD2.F32 R80, -RZ, R91.H1_H1 ;  /* 0x3000005bff507230 */ /* 0x000fe40000004100 */
[----:B------:R-:W-:Y:S01]  /*1080*/  FMUL.FTZ R107, R86, UR11 ;  /* 0x0000000b566b7c20 */ /* 0x000fe20008410000 */
[----:B------:R-:W-:Y:S02]  /*1090*/  HADD2.F32 R111, -RZ, R55.H1_H1 ;  /* 0x30000037ff6f7230 */ /* 0x000fe40000004100 */
[-C--:B------:R-:W-:Y:S01]  /*10a0*/  FMUL.FTZ R91, R90, R81.reuse ;  /* 0x000000515a5b7220 */ /* 0x080fe20000410000 */
        /* <DEDUP_REMOVED lines=12> */
.L_x_1615:
[----:B------:R-:W-:Y:S05]  /*1170*/  BSYNC.RECONVERGENT B0 ;  /* 0x0000000000007941 */ /* 0x000fea0003800200 */
.L_x_1614:
        /* <DEDUP_REMOVED lines=32> */
.L_x_1617:
[----:B------:R-:W-:Y:S05]  /*1380*/  BSYNC.RECONVERGENT B0 ;  /* 0x0000000000007941 */ /* 0x000fea0003800200 */
.L_x_1616:
        /* <DEDUP_REMOVED lines=63> */
[----:B------:R-:W-:Y:S01]  /*1780*/  FSEL R83, R86, RZ, P0 ;  /* 0x000000ff56537208 */ /* 0x000fe20000000000 */
[----:B------:R-:W-:Y:S01]  /*1790*/  FFMA.FTZ R86, R10, UR10, R84 ;  /* 0x0000000a0a567c23 */ /* 0x000fe20008010054 */
[----:B------:R-:W-:Y:S01]  /*17a0*/  FSEL R81, R81, RZ, P1 ;  /* 0x000000ff51517208 */ /* 0x000fe20000800000 */
[----:B------:R-:W-:Y:S01]  /*17b0*/  FMUL.FTZ R85, R85, UR11 ;  /* 0x0000000b55557c20 */ /* 0x000fe20008410000 */
[----:B------:R-:W-:Y:S01]  /*17c0*/  FSEL R80, R80, RZ, P6 ;  /* 0x000000ff50507208 */ /* 0x000fe20003000000 */
[----:B------:R-:W-:Y:S01]  /*17d0*/  FADD.FTZ R86, R5, -R86 ;  /* 0x8000005605567221 */ /* 0x000fe20000010000 */
        /* <DEDUP_REMOVED lines=15> */
[----:B------:R-:W-:Y:S01]  /*18d0*/  FMUL.FTZ R81, R81, UR23 ;  /* 0x0000001751517c20 */ /* 0x000fe20008410000 */
        /* <DEDUP_REMOVED lines=8> */
.L_x_1622:
        /* <DEDUP_REMOVED lines=12> */
[----:B------:R-:W-:Y:S01]  /*1a20*/  ISETP.GE.U32.AND P0, PT, R114, RZ, PT ;  /* 0x000000ff7200720c */ /* 0x000fe20003f06070 */
[----:B------:R-:W-:Y:S01]  /*1a30*/  FMUL.FTZ R72, R68, UR23 ;  /* 0x0000001744487c20 */ /* 0x000fe20008410000 */
[----:B------:R-:W-:Y:S01]  /*1a40*/  FMUL.FTZ R73, R69, UR23 ;  /* 0x0000001745497c20 */ /* 0x000fe20008410000 */
[----:B------:R-:W-:Y:S01]  /*1a50*/  LOP3.LUT P1, RZ, R115, 0xff, RZ, 0xc0, !PT ;  /* 0x000000ff73ff7812 */ /* 0x000fe2000782c0ff */
[----:B------:R-:W-:Y:S01]  /*1a60*/  FMUL.FTZ R74, R70, UR23 ;  /* 0x00000017464a7c20 */ /* 0x000fe20008410000 */
[----:B------:R-:W-:Y:S01]  /*1a70*/  FMUL.FTZ R75, R71, UR23 ;  /* 0x00000017474b7c20 */ /* 0x000fe20008410000 */
[C---:B------:R-:W-:Y:S01]  /*1a80*/  LOP3.LUT P6, RZ, R115.reuse, 0xff00, RZ, 0xc0, !PT ;  /* 0x0000ff0073ff7812 */ /* 0x040fe200078cc0ff */
[----:B------:R-:W-:Y:S01]  /*1a90*/  FFMA.FTZ R80, R10, UR10, R84 ;  /* 0x0000000a0a507c23 */ /* 0x000fe20008010054 */
[----:B------:R-:W-:-:S02]  /*1aa0*/  LOP3.LUT P2, RZ, R115, 0xff0000, RZ, 0xc0, !PT ;  /* 0x00ff000073ff7812 */ /* 0x000fc4000784c0ff */
[----:B------:R-:W-:Y:S01]  /*1ab0*/  ISETP.GE.U32.AND.EX P0, PT, R115, 0x1000000, PT, P0 ;  /* 0x010000007300780c */ /* 0x000fe20003f06100 */
[----:B------:R-:W-:Y:S01]  /*1ac0*/  FADD.FTZ R81, R5, -R80 ;  /* 0x8000005005517221 */ /* 0x000fe20000010000 */
        /* <DEDUP_REMOVED lines=31> */
.L_x_1621:
        /* <DEDUP_REMOVED lines=13> */
[----:B-----5:R-:W-:Y:S01]  /*1d90*/  FFMA.FTZ R82, R83, UR11, R14 ;  /* 0x0000000b53527c23 */ /* 0x020fe2000801000e */
[----:B------:R-:W-:Y:S01]  /*1da0*/  FADD.FTZ R86, R93, -R80 ;  /* 0x800000505d567221 */ /* 0x000fe20000010000 */
[----:B------:R-:W-:Y:S01]  /*1db0*/  FFMA.FTZ R83, R118, UR11, R15 ;  /* 0x0000000b76537c23 */ /* 0x000fe2000801000f */
[----:B------:R-:W-:Y:S01]  /*1dc0*/  FFMA.FTZ R80, R81, UR11, R12 ;  /* 0x0000000b51507c23 */ /* 0x000fe2000801000c */
[----:B------:R-:W-:Y:S01]  /*1dd0*/  FMUL.FTZ R82, R82, UR23 ;  /* 0x0000001752527c20 */ /* 0x000fe20008410000 */
[----:B------:R-:W-:Y:S01]  /*1de0*/  FFMA.FTZ R81, R86, UR11, R13 ;  /* 0x0000000b56517c23 */ /* 0x000fe2000801000d */
[----:B------:R-:W-:Y:S01]  /*1df0*/  FMUL.FTZ R83, R83, UR23 ;  /* 0x0000001753537c20 */ /* 0x000fe20008410000 */
[C---:B------:R-:W-:Y:S01]  /*1e00*/  LOP3.LUT P2, RZ, R115.reuse, 0xff0000, RZ, 0xc0, !PT ;  /* 0x00ff000073ff7812 */ /* 0x040fe2000784c0ff */
[----:B------:R-:W-:Y:S01]  /*1e10*/  FMUL.FTZ R80, R80, UR23 ;  /* 0x0000001750507c20 */ /* 0x000fe20008410000 */
[----:B------:R-:W-:Y:S01]  /*1e20*/  ISETP.GE.U32.AND.EX P0, PT, R115, 0x1000000, PT, P0 ;  /* 0x010000007300780c */ /* 0x000fe20003f06100 */
[----:B------:R-:W-:Y:S01]  /*1e30*/  FMUL.FTZ R81, R81, UR23 ;  /* 0x0000001751517c20 */ /* 0x000fe20008410000 */
[C---:B------:R-:W-:Y:S01]  /*1e40*/  LOP3.LUT P1, RZ, R115.reuse, 0xff, RZ, 0xc0, !PT ;  /* 0x000000ff73ff7812 */ /* 0x040fe2000782c0ff */
[----:B------:R-:W-:Y:S01]  /*1e50*/  FFMA.FTZ R85, R8, UR10, R84 ;  /* 0x0000000a08557c23 */ /* 0x000fe20008010054 */
[----:B------:R-:W-:-:S02]  /*1e60*/  LOP3.LUT P6, RZ, R115, 0xff00, RZ, 0xc0, !PT ;  /* 0x0000ff0073ff7812 */ /* 0x000fc400078cc0ff */
[----:B------:R-:W-:Y:S02]  /*1e70*/  FSEL R82, R82, RZ, P2 ;  /* 0x000000ff52527208 */ /* 0x000fe40001000000 */
[----:B------:R-:W-:Y:S02]  /*1e80*/  FSEL R83, R83, RZ, P0 ;  /* 0x000000ff53537208 */ /* 0x000fe40000000000 */
[----:B------:R-:W-:Y:S02]  /*1e90*/  FSEL R80, R80, RZ, P1 ;  /* 0x000000ff50507208 */ /* 0x000fe40000800000 */
[----:B------:R-:W-:Y:S02]  /*1ea0*/  FSEL R81, R81, RZ, P6 ;  /* 0x000000ff51517208 */ /* 0x000fe40003000000 */
[----:B------:R-:W-:Y:S02]  /*1eb0*/  F2FP.F16.F32.PACK_AB R83, R83, R82 ;  /* 0x000000525353723e */ /* 0x000fe400000000ff */
[----:B------:R-:W-:Y:S01]  /*1ec0*/  F2FP.F16.F32.PACK_AB R82, R81, R80 ;  /* 0x000000505152723e */ /* 0x000fe200000000ff */
[--C-:B------:R-:W-:Y:S01]  /*1ed0*/  FFMA.FTZ R80, R9, UR10, R84.reuse ;  /* 0x0000000a09507c23 */ /* 0x100fe20008010054 */
[----:B------:R-:W-:Y:S01]  /*1ee0*/  FFMA.FTZ R81, R3, UR10, R84 ;  /* 0x0000000a03517c23 */ /* 0x000fe20008010054 */
[----:B------:R-:W-:-:S02]  /*1ef0*/  LOP3.LUT P2, RZ, R114, 0xff0000, RZ, 0xc0, !PT ;  /* 0x00ff000072ff7812 */ /* 0x000fc4000784c0ff */
[----:B------:R-:W-:Y:S01]  /*1f00*/  FADD.FTZ R119, R7, -R80 ;  /* 0x8000005007777221 */ /* 0x000fe20000010000 */
[----:B------:R-:W-:Y:S01]  /*1f10*/  FFMA.FTZ R80, R10, UR10, R84 ;  /* 0x0000000a0a507c23 */ /* 0x000fe20008010054 */
[----:B------:R-:W-:Y:S01]  /*1f20*/  FADD.FTZ R87, R6, -R81 ;  /* 0x8000005106577221 */ /* 0x000fe20000010000 */
[----:B------:R-:W-:Y:S02]  /*1f30*/  LOP3.LUT P6, RZ, R114, 0xff000000, RZ, 0xc0, !PT ;  /* 0xff00000072ff7812 */ /* 0x000fe400078cc0ff */
[----:B------:R-:W-:Y:S01]  /*1f40*/  FADD.FTZ R86, R5, -R80 ;  /* 0x8000005005567221 */ /* 0x000fe20000010000 */
[----:B------:R-:W-:Y:S01]  /*1f50*/  FADD.FTZ R80, R4, -R85 ;  /* 0x8000005504507221 */ /* 0x000fe20000010000 */
[----:B------:R-:W-:Y:S01]  /*1f60*/  FFMA.FTZ R85, R119, UR11, R18 ;  /* 0x0000000b77557c23 */ /* 0x000fe20008010012 */
[----:B------:R-:W-:Y:S01]  /*1f70*/  LOP3.LUT P1, RZ, R114, 0xff00, RZ, 0xc0, !PT ;  /* 0x0000ff0072ff7812 */ /* 0x000fe2000782c0ff */
        /* <DEDUP_REMOVED lines=15> */
.L_x_1624:
        /* <DEDUP_REMOVED lines=8> */
[----:B------:R-:W-:Y:S01]  /*20f0*/  ISETP.GE.U32.AND P0, PT, R114, RZ, PT ;  /* 0x000000ff7200720c */ /* 0x000fe20003f06070 */
[----:B-----5:R-:W-:Y:S01]  /*2100*/  FFMA.FTZ R68, R69, UR11, R12 ;  /* 0x0000000b45447c23 */ /* 0x020fe2000801000c */
[----:B------:R-:W-:Y:S01]  /*2110*/  FFMA.FTZ R70, R71, UR11, R14 ;  /* 0x0000000b47467c23 */ /* 0x000fe2000801000e */
[----:B------:R-:W-:Y:S01]  /*2120*/  FFMA.FTZ R69, R72, UR11, R13 ;  /* 0x0000000b48457c23 */ /* 0x000fe2000801000d */
[----:B------:R-:W-:Y:S01]  /*2130*/  FFMA.FTZ R71, R74, UR11, R15 ;  /* 0x0000000b4a477c23 */ /* 0x000fe2000801000f */
[----:B------:R-:W-:Y:S01]  /*2140*/  FMUL.FTZ R72, R68, UR23 ;  /* 0x0000001744487c20 */ /* 0x000fe20008410000 */
[----:B------:R-:W-:Y:S01]  /*2150*/  LOP3.LUT P1, RZ, R115, 0xff, RZ, 0xc0, !PT ;  /* 0x000000ff73ff7812 */ /* 0x000fe2000782c0ff */
[----:B------:R-:W-:Y:S01]  /*2160*/  FMUL.FTZ R73, R69, UR23 ;  /* 0x0000001745497c20 */ /* 0x000fe20008410000 */
[----:B------:R-:W-:Y:S01]  /*2170*/  FMUL.FTZ R74, R70, UR23 ;  /* 0x00000017464a7c20 */ /* 0x000fe20008410000 */
[----:B------:R-:W-:Y:S01]  /*2180*/  FMUL.FTZ R75, R71, UR23 ;  /* 0x00000017474b7c20 */ /* 0x000fe20008410000 */
[----:B------:R-:W-:-:S02]  /*2190*/  LOP3.LUT P6, RZ, R115, 0xff00, RZ, 0xc0, !PT ;  /* 0x0000ff0073ff7812 */ /* 0x000fc400078cc0ff */
[C---:B------:R-:W-:Y:S02]  /*21a0*/  LOP3.LUT P2, RZ, R115.reuse, 0xff0000, RZ, 0xc0, !PT ;  /* 0x00ff000073ff7812 */ /* 0x040fe4000784c0ff */
        /* <DEDUP_REMOVED lines=19> */
[----:B------:R-:W-:Y:S01]  /*22e0*/  LOP3.LUT P2, RZ, R114, 0xff0000, RZ, 0xc0, !PT ;  /* 0x00ff000072ff7812 */ /* 0x000fe2000784c0ff */
        /* <DEDUP_REMOVED lines=14> */
.L_x_1620:
        /* <DEDUP_REMOVED lines=14> */
[C---:B------:R-:W-:Y:S01]  /*24b0*/  LOP3.LUT P1, RZ, R123.reuse, 0xff0000, RZ, 0xc0, !PT ;  /* 0x00ff00007bff7812 */ /* 0x040fe2000782c0ff */
[--C-:B------:R-:W-:Y:S01]  /*24c0*/  FFMA.FTZ R87, R8, UR10, R84.reuse ;  /* 0x0000000a08577c23 */ /* 0x100fe20008010054 */
[----:B------:R-:W-:Y:S01]  /*24d0*/  FMUL.FTZ R76, R76, UR11 ;  /* 0x0000000b4c4c7c20 */ /* 0x000fe20008410000 */
[----:B------:R-:W-:Y:S01]  /*24e0*/  FMUL.FTZ R77, R78, UR11 ;  /* 0x0000000b4e4d7c20 */ /* 0x000fe20008410000 */
[----:B------:R-:W-:Y:S01]  /*24f0*/  ISETP.GE.U32.AND.EX P0, PT, R123, 0x1000000, PT, P0 ;  /* 0x010000007b00780c */ /* 0x000fe20003f06100 */
[----:B------:R-:W-:Y:S01]  /*2500*/  FADD.FTZ R85, R6, -R85 ;  /* 0x8000005506557221 */ /* 0x000fe20000010000 */
[----:B------:R-:W-:Y:S01]  /*2510*/  FMUL.FTZ R78, R76, UR23 ;  /* 0x000000174c4e7c20 */ /* 0x000fe20008410000 */
[----:B------:R-:W-:Y:S01]  /*2520*/  FMUL.FTZ R80, R77, UR23 ;  /* 0x000000174d507c20 */ /* 0x000fe20008410000 */
[--C-:B------:R-:W-:Y:S01]  /*2530*/  FFMA.FTZ R77, R11, UR10, R84.reuse ;  /* 0x0000000a0b4d7c23 */ /* 0x100fe20008010054 */
[----:B------:R-:W-:Y:S01]  /*2540*/  LOP3.LUT P2, RZ, R115, 0xff, RZ, 0xc0, !PT ;  /* 0x000000ff73ff7812 */ /* 0x000fe2000784c0ff */
[----:B------:R-:W-:Y:S01]  /*2550*/  FADD.FTZ R87, R4, -R87 ;  /* 0x8000005704577221 */ /* 0x000fe20000010000 */
[----:B------:R-:W-:Y:S01]  /*2560*/  FSEL R79, R78, RZ, P1 ;  /* 0x000000ff4e4f7208 */ /* 0x000fe20000800000 */
[----:B------:R-:W-:Y:S01]  /*2570*/  FADD.FTZ R77, R94, -R77 ;  /* 0x8000004d5e4d7221 */ /* 0x000fe20000010000 */
[----:B------:R-:W-:Y:S01]  /*2580*/  FSEL R76, R80, RZ, P0 ;  /* 0x000000ff504c7208 */ /* 0x000fe20000000000 */
[----:B------:R-:W-:Y:S01]  /*2590*/  FMUL.FTZ R85, R85, UR11 ;  /* 0x0000000b55557c20 */ /* 0x000fe20008410000 */
[----:B------:R-:W-:Y:S01]  /*25a0*/  ISETP.GE.U32.AND P0, PT, R114, RZ, PT ;  /* 0x000000ff7200720c */ /* 0x000fe20003f06070 */
[----:B------:R-:W-:Y:S01]  /*25b0*/  FMUL.FTZ R77, R77, UR11 ;  /* 0x0000000b4d4d7c20 */ /* 0x000fe20008410000 */
[----:B------:R-:W-:Y:S01]  /*25c0*/  F2FP.F16.F32.PACK_AB R79, R76, R79 ;  /* 0x0000004f4c4f723e */ /* 0x000fe200000000ff */
        /* <DEDUP_REMOVED lines=16> */
[C---:B------:R-:W-:Y:S02]  /*26d0*/  FSEL R77, R76.reuse, RZ, P1 ;  /* 0x000000ff4c4d7208 */ /* 0x040fe40000800000 */
[----:B------:R-:W-:Y:S01]  /*26e0*/  FSEL R81, R76, RZ, P6 ;  /* 0x000000ff4c517208 */ /* 0x000fe20003000000 */
        /* <DEDUP_REMOVED lines=11> */
[----:B------:R-:W-:Y:S01]  /*27a0*/  F2FP.F16.F32.PACK_AB R78, R77, R78 ;  /* 0x0000004e4d4e723e */ /* 0x000fe200000000ff */
[----:B------:R-:W-:Y:S01]  /*27b0*/  FMUL.FTZ R76, R76, UR23 ;  /* 0x000000174c4c7c20 */ /* 0x000fe20008410000 */
[----:B------:R-:W-:Y:S01]  /*27c0*/  F2FP.F16.F32.PACK_AB R82, R81, R82 ;  /* 0x000000525152723e */ /* 0x000fe200000000ff */
[----:B------:R-:W-:-:S03]  /*27d0*/  FMUL.FTZ R80, R80, UR23 ;  /* 0x0000001750507c20 */ /* 0x000fc60008410000 */
[C---:B------:R-:W-:Y:S02]  /*27e0*/  FSEL R81, R76.reuse, RZ, P2 ;  /* 0x000000ff4c517208 */ /* 0x040fe40001000000 */
[----:B------:R-:W-:Y:S02]  /*27f0*/  FSEL R77, R76, RZ, P0 ;  /* 0x000000ff4c4d7208 */ /* 0x000fe40000000000 */
[C---:B------:R-:W-:Y:S02]  /*2800*/  FSEL R76, R80.reuse, RZ, P1 ;  /* 0x000000ff504c7208 */ /* 0x040fe40000800000 */
[----:B------:R-:W-:Y:S02]  /*2810*/  FSEL R80, R80, RZ, P6 ;  /* 0x000000ff50507208 */ /* 0x000fe40003000000 */
[----:B------:R-:W-:Y:S02]  /*2820*/  LOP3.LUT P0, RZ, R122, 0xff, RZ, 0xc0, !PT ;  /* 0x000000ff7aff7812 */ /* 0x000fe4000780c0ff */
[----:B------:R-:W-:Y:S01]  /*2830*/  F2FP.F16.F32.PACK_AB R81, R80, R81 ;  /* 0x000000515051723e */ /* 0x000fe200000000ff */
[----:B------:R-:W-:Y:S01]  /*2840*/  FMUL.FTZ R80, R85, UR23 ;  /* 0x0000001755507c20 */ /* 0x000fe20008410000 */
        /* <DEDUP_REMOVED lines=9> */
[----:B------:R-:W-:Y:S01]  /*28e0*/  F2FP.F16.F32.PACK_AB R80, R119, R80 ;  /* 0x000000507750723e */ /* 0x000fe200000000ff */
[----:B------:R-:W-:Y:S06]  /*28f0*/  BRA `(.L_x_1623) ;  /* 0x0000000c00947947 */ /* 0x000fec0003800000 */
.L_x_1626:
        /* <DEDUP_REMOVED lines=10> */
[----:B------:R-:W-:-:S02]  /*29a0*/  ISETP.GE.U32.AND.EX P0, PT, R123, 0x1000000, PT, P0 ;  /* 0x010000007b00780c */ /* 0x000fc40003f06100 */
[----:B------:R-:W-:Y:S01]  /*29b0*/  FMUL.FTZ R69, R71, UR23 ;  /* 0x0000001747457c20 */ /* 0x000fe20008410000 */
[----:B------:R-:W-:Y:S01]  /*29c0*/  FMUL.FTZ R68, R70, UR23 ;  /* 0x0000001746447c20 */ /* 0x000fe20008410000 */
[C---:B------:R-:W-:Y:S02]  /*29d0*/  ISETP.GE.U32.AND.EX P1, PT, R115.reuse, 0x1000000, PT, P1 ;  /* 0x010000007300780c */ /* 0x040fe40003f26110 */
[----:B------:R-:W-:Y:S02]  /*29e0*/  LOP3.LUT P6, RZ, R115, 0xff0000, RZ, 0xc0, !PT ;  /* 0x00ff000073ff7812 */ /* 0x000fe400078cc0ff */
[----:B------:R-:W-:Y:S02]  /*29f0*/  LOP3.LUT P2, RZ, R123, 0xff0000, RZ, 0xc0, !PT ;  /* 0x00ff00007bff7812 */ /* 0x000fe4000784c0ff */
[C---:B------:R-:W-:Y:S02]  /*2a00*/  FSEL R74, R69.reuse, RZ, P0 ;  /* 0x000000ff454a7208 */ /* 0x040fe40000000000 */
[----:B------:R-:W-:Y:S01]  /*2a10*/  FSEL R72, R69, RZ, P1 ;  /* 0x000000ff45487208 */ /* 0x000fe20000800000 */
[----:B------:R-:W-:Y:S01]  /*2a20*/  FFMA.FTZ R69, R11, UR10, R84 ;  /* 0x0000000a0b457c23 */ /* 0x000fe20008010054 */
[----:B------:R-:W-:-:S02]  /*2a30*/  FSEL R83, R68, RZ, P6 ;  /* 0x000000ff44537208 */ /* 0x000fc40003000000 */
[----:B------:R-:W-:Y:S01]  /*2a40*/  FSEL R79, R68, RZ, P2 ;  /* 0x000000ff444f7208 */ /* 0x000fe20001000000 */
[----:B------:R-:W-:Y:S01]  /*2a50*/  FFMA.FTZ R68, R92, UR10, R84 ;  /* 0x0000000a5c447c23 */ /* 0x000fe20008010054 */
[----:B------:R-:W-:Y:S01]  /*2a60*/  F2FP.F16.F32.PACK_AB R83, R72, R83 ;  /* 0x000000534853723e */ /* 0x000fe200000000ff */
[----:B------:R-:W-:Y:S01]  /*2a70*/  FADD.FTZ R69, R94, -R69 ;  /* 0x800000455e457221 */ /* 0x000fe20000010000 */
[----:B------:R-:W-:Y:S01]  /*2a80*/  LOP3.LUT P0, RZ, R115, 0xff, RZ, 0xc0, !PT ;  /* 0x000000ff73ff7812 */ /* 0x000fe2000780c0ff */
[----:B------:R-:W-:Y:S01]  /*2a90*/  FADD.FTZ R72, R93, -R68 ;  /* 0x800000445d487221 */ /* 0x000fe20000010000 */
[----:B------:R-:W-:Y:S01]  /*2aa0*/  LOP3.LUT P1, RZ, R123, 0xff, RZ, 0xc0, !PT ;  /* 0x000000ff7bff7812 */ /* 0x000fe2000782c0ff */
[----:B------:R-:W-:Y:S01]  /*2ab0*/  FMUL.FTZ R68, R69, UR11 ;  /* 0x0000000b45447c20 */ /* 0x000fe20008410000 */
[----:B------:R-:W-:Y:S01]  /*2ac0*/  F2FP.F16.F32.PACK_AB R79, R74, R79 ;  /* 0x0000004f4a4f723e */ /* 0x000fe200000000ff */
[----:B------:R-:W-:Y:S01]  /*2ad0*/  FMUL.FTZ R69, R72, UR11 ;  /* 0x0000000b48457c20 */ /* 0x000fe20008410000 */
[----:B------:R-:W-:Y:S01]  /*2ae0*/  LOP3.LUT P2, RZ, R115, 0xff00, RZ, 0xc0, !PT ;  /* 0x0000ff0073ff7812 */ /* 0x000fe2000784c0ff */
[----:B------:R-:W-:Y:S01]  /*2af0*/  FMUL.FTZ R73, R68, UR23 ;  /* 0x0000001744497c20 */ /* 0x000fe20008410000 */
[--C-:B------:R-:W-:Y:S01]  /*2b00*/  FFMA.FTZ R72, R9, UR10, R84.reuse ;  /* 0x0000000a09487c23 */ /* 0x100fe20008010054 */
[----:B------:R-:W-:Y:S01]  /*2b10*/  FMUL.FTZ R75, R69, UR23 ;  /* 0x00000017454b7c20 */ /* 0x000fe20008410000 */
[----:B------:R-:W-:Y:S01]  /*2b20*/  LOP3.LUT P6, RZ, R123, 0xff00, RZ, 0xc0, !PT ;  /* 0x0000ff007bff7812 */ /* 0x000fe200078cc0ff */
[----:B------:R-:W-:Y:S01]  /*2b30*/  FFMA.FTZ R74, R10, UR10, R84 ;  /* 0x0000000a0a4a7c23 */ /* 0x000fe20008010054 */
[----:B------:R-:W-:Y:S01]  /*2b40*/  FSEL R78, R73, RZ, P1 ;  /* 0x000000ff494e7208 */ /* 0x000fe20000800000 */
[----:B------:R-:W-:Y:S01]  /*2b50*/  FADD.FTZ R72, R7, -R72 ;  /* 0x8000004807487221 */ /* 0x000fe20000010000 */
[----:B------:R-:W-:-:S02]  /*2b60*/  FSEL R82, R73, RZ, P0 ;  /* 0x000000ff49527208 */ /* 0x000fc40000000000 */
[C---:B------:R-:W-:Y:S02]  /*2b70*/  FSEL R77, R75.reuse, RZ, P6 ;  /* 0x000000ff4b4d7208 */ /* 0x040fe40003000000 */
[----:B------:R-:W-:Y:S01]  /*2b80*/  FSEL R73, R75, RZ, P2 ;  /* 0x000000ff4b497208 */ /* 0x000fe20001000000 */
[----:B------:R-:W-:Y:S01]  /*2b90*/  FADD.FTZ R75, R5, -R74 ;  /* 0x8000004a054b7221 */ /* 0x000fe20000010000 */
[----:B------:R-:W-:Y:S01]  /*2ba0*/  FMUL.FTZ R74, R72, UR11 ;  /* 0x0000000b484a7c20 */ /* 0x000fe20008410000 */
[----:B------:R-:W-:Y:S02]  /*2bb0*/  LOP3.LUT P0, RZ, R114, 0xff0000, RZ, 0xc0, !PT ;  /* 0x00ff000072ff7812 */ /* 0x000fe4000780c0ff */
[----:B------:R-:W-:Y:S01]  /*2bc0*/  FMUL.FTZ R75, R75, UR11 ;  /* 0x0000000b4b4b7c20 */ /* 0x000fe20008410000 */
[----:B------:R-:W-:Y:S01]  /*2bd0*/  F2FP.F16.F32.PACK_AB R82, R73, R82 ;  /* 0x000000524952723e */ /* 0x000fe200000000ff */
[----:B------:R-:W-:Y:S01]  /*2be0*/  FMUL.FTZ R72, R74, UR23 ;  /* 0x000000174a487c20 */ /* 0x000fe20008410000 */
[C---:B------:R-:W-:Y:S01]  /*2bf0*/  LOP3.LUT P1, RZ, R122.reuse, 0xff0000, RZ, 0xc0, !PT ;  /* 0x00ff00007aff7812 */ /* 0x040fe2000782c0ff */
[----:B------:R-:W-:Y:S01]  /*2c00*/  FMUL.FTZ R73, R75, UR23 ;  /* 0x000000174b497c20 */ /* 0x000fe20008410000 */
[----:B------:R-:W-:-:S02]  /*2c10*/  LOP3.LUT P6, RZ, R122, 0xff000000, RZ, 0xc0, !PT ;  /* 0xff0000007aff7812 */ /* 0x000fc400078cc0ff */
[----:B------:R-:W-:Y:S02]  /*2c20*/  LOP3.LUT P2, RZ, R114, 0xff000000, RZ, 0xc0, !PT ;  /* 0xff00000072ff7812 */ /* 0x000fe4000784c0ff */
[----:B------:R-:W-:Y:S02]  /*2c30*/  F2FP.F16.F32.PACK_AB R78, R77, R78 ;  /* 0x0000004e4d4e723e */ /* 0x000fe400000000ff */
[C---:B------:R-:W-:Y:S02]  /*2c40*/  FSEL R81, R72.reuse, RZ, P0 ;  /* 0x000000ff48517208 */ /* 0x040fe40000000000 */
[----:B------:R-:W-:Y:S02]  /*2c50*/  FSEL R77, R72, RZ, P1 ;  /* 0x000000ff484d7208 */ /* 0x000fe40000800000 */
[C---:B------:R-:W-:Y:S02]  /*2c60*/  FSEL R76, R73.reuse, RZ, P6 ;  /* 0x000000ff494c7208 */ /* 0x040fe40003000000 */
[----:B------:R-:W-:Y:S01]  /*2c70*/  FSEL R72, R73, RZ, P2 ;  /* 0x000000ff49487208 */ /* 0x000fe20001000000 */
[----:B------:R-:W-:Y:S01]  /*2c80*/  FFMA.FTZ R73, R3, UR10, R84 ;  /* 0x0000000a03497c23 */ /* 0x000fe20008010054 */
[----:B------:R-:W-:-:S02]  /*2c90*/  F2FP.F16.F32.PACK_AB R77, R76, R77 ;  /* 0x0000004d4c4d723e */ /* 0x000fc400000000ff */
[----:B------:R-:W-:Y:S01]  /*2ca0*/  F2FP.F16.F32.PACK_AB R81, R72, R81 ;  /* 0x000000514851723e */ /* 0x000fe200000000ff */
[----:B------:R-:W-:Y:S01]  /*2cb0*/  FADD.FTZ R72, R6, -R73 ;  /* 0x8000004906487221 */ /* 0x000fe20000010000 */
[----:B------:R-:W-:Y:S01]  /*2cc0*/  FMUL.FTZ R73, R85, UR11 ;  /* 0x0000000b55497c20 */ /* 0x000fe20008410000 */
[----:B------:R-:W-:Y:S02]  /*2cd0*/  LOP3.LUT P2, RZ, R114, 0xff00, RZ, 0xc0, !PT ;  /* 0x0000ff0072ff7812 */ /* 0x000fe4000784c0ff */
[----:B------:R-:W-:Y:S01]  /*2ce0*/  FMUL.FTZ R72, R72, UR11 ;  /* 0x0000000b48487c20 */ /* 0x000fe20008410000 */
[----:B------:R-:W-:Y:S01]  /*2cf0*/  FMUL.FTZ R80, R73, UR23 ;  /* 0x0000001749507c20 */ /* 0x000fe20008410000 */
[----:B------:R-:W-:Y:S02]  /*2d00*/  LOP3.LUT P6, RZ, R122, 0xff00, RZ, 0xc0, !PT ;  /* 0x0000ff007aff7812 */ /* 0x000fe400078cc0ff */
[----:B------:R-:W-:Y:S01]  /*2d10*/  FMUL.FTZ R76, R72, UR23 ;  /* 0x00000017484c7c20 */ /* 0x000fe20008410000 */
[----:B------:R-:W-:-:S02]  /*2d20*/  LOP3.LUT P1, RZ, R122, 0xff, RZ, 0xc0, !PT ;  /* 0x000000ff7aff7812 */ /* 0x000fc4000782c0ff */
[----:B------:R-:W-:Y:S02]  /*2d30*/  LOP3.LUT P0, RZ, R114, 0xff, RZ, 0xc0, !PT ;  /* 0x000000ff72ff7812 */ /* 0x000fe4000780c0ff */
[C---:B------:R-:W-:Y:S02]  /*2d40*/  FSEL R87, R80.reuse, RZ, P2 ;  /* 0x000000ff50577208 */ /* 0x040fe40001000000 */
[----:B------:R-:W-:Y:S02]  /*2d50*/  FSEL R86, R80, RZ, P6 ;  /* 0x000000ff50567208 */ /* 0x000fe40003000000 */
[C---:B------:R-:W-:Y:S02]  /*2d60*/  FSEL R85, R76.reuse, RZ, P1 ;  /* 0x000000ff4c557208 */ /* 0x040fe40000800000 */
[----:B------:R-:W-:Y:S02]  /*2d70*/  FSEL R80, R76, RZ, P0 ;  /* 0x000000ff4c507208 */ /* 0x000fe40000000000 */
[----:B------:R-:W-:-:S02]  /*2d80*/  F2FP.F16.F32.PACK_AB R76, R86, R85 ;  /* 0x00000055564c723e */ /* 0x000fc400000000ff */
[----:B------:R-:W-:Y:S01]  /*2d90*/  F2FP.F16.F32.PACK_AB R80, R87, R80 ;  /* 0x000000505750723e */ /* 0x000fe200000000ff */
[----:B------:R-:W-:Y:S06]  /*2da0*/  BRA `(.L_x_1623) ;  /* 0x0000000800687947 */ /* 0x000fec0003800000 */
.L_x_1625:
        /* <DEDUP_REMOVED lines=11> */
[----:B------:R-:W-:Y:S01]  /*2e60*/  LOP3.LUT P1, RZ, R123, 0xff0000, RZ, 0xc0, !PT ;  /* 0x00ff00007bff7812 */ /* 0x000fe2000782c0ff */
[----:B------:R-:W-:Y:S01]  /*2e70*/  FFMA.FTZ R85, R3, UR10, R84 ;  /* 0x0000000a03557c23 */ /* 0x000fe20008010054 */
[----:B-----5:R-:W-:Y:S01]  /*2e80*/  FFMA.FTZ R77, R77, UR11, R14 ;  /* 0x0000000b4d4d7c23 */ /* 0x020fe2000801000e */
[----:B------:R-:W-:Y:S01]  /*2e90*/  FFMA.FTZ R76, R78, UR11, R15 ;  /* 0x0000000b4e4c7c23 */ /* 0x000fe2000801000f */
[----:B------:R-:W-:Y:S01]  /*2ea0*/  ISETP.GE.U32.AND.EX P0, PT, R123, 0x1000000, PT, P0 ;  /* 0x010000007b00780c */ /* 0x000fe20003f06100 */
[----:B------:R-:W-:Y:S01]  /*2eb0*/  FADD.FTZ R85, R6, -R85 ;  /* 0x8000005506557221 */ /* 0x000fe20000010000 */
[----:B------:R-:W-:Y:S01]  /*2ec0*/  FMUL.FTZ R78, R77, UR23 ;  /* 0x000000174d4e7c20 */ /* 0x000fe20008410000 */
[----:B------:R-:W-:Y:S01]  /*2ed0*/  FMUL.FTZ R80, R76, UR23 ;  /* 0x000000174c507c20 */ /* 0x000fe20008410000 */
[----:B------:R-:W-:Y:S01]  /*2ee0*/  FFMA.FTZ R77, R11, UR10, R84 ;  /* 0x0000000a0b4d7c23 */ /* 0x000fe20008010054 */
[----:B------:R-:W-:Y:S01]  /*2ef0*/  LOP3.LUT P6, RZ, R123, 0xff00, RZ, 0xc0, !PT ;  /* 0x0000ff007bff7812 */ /* 0x000fe200078cc0ff */
[----:B------:R-:W-:Y:S01]  /*2f00*/  FFMA.FTZ R85, R85, UR11, R16 ;  /* 0x0000000b55557c23 */ /* 0x000fe20008010010 */
[----:B------:R-:W-:Y:S01]  /*2f10*/  FSEL R79, R78, RZ, P1 ;  /* 0x000000ff4e4f7208 */ /* 0x000fe20000800000 */
[----:B------:R-:W-:Y:S01]  /*2f20*/  FADD.FTZ R77, R94, -R77 ;  /* 0x8000004d5e4d7221 */ /* 0x000fe20000010000 */
[----:B------:R-:W-:-:S02]  /*2f30*/  FSEL R76, R80, RZ, P0 ;  /* 0x000000ff504c7208 */ /* 0x000fc40000000000 */
[----:B------:R-:W-:Y:S01]  /*2f40*/  ISETP.GE.U32.AND P0, PT, R114, RZ, PT ;  /* 0x000000ff7200720c */ /* 0x000fe20003f06070 */
[----:B------:R-:W-:Y:S01]  /*2f50*/  FFMA.FTZ R77, R77, UR11, R12 ;  /* 0x0000000b4d4d7c23 */ /* 0x000fe2000801000c */
[----:B------:R-:W-:Y:S01]  /*2f60*/  F2FP.F16.F32.PACK_AB R79, R76, R79 ;  /* 0x0000004f4c4f723e */ /* 0x000fe200000000ff */
[----:B------:R-:W-:Y:S01]  /*2f70*/  FFMA.FTZ R76, R92, UR10, R84 ;  /* 0x0000000a5c4c7c23 */ /* 0x000fe20008010054 */
[----:B------:R-:W-:Y:S01]  /*2f80*/  LOP3.LUT P1, RZ, R115, 0xff0000, RZ, 0xc0, !PT ;  /* 0x00ff000073ff7812 */ /* 0x000fe2000782c0ff */
[----:B------:R-:W-:Y:S01]  /*2f90*/  FMUL.FTZ R77, R77, UR23 ;  /* 0x000000174d4d7c20 */ /* 0x000fe20008410000 */
[----:B------:R-:W-:Y:S01]  /*2fa0*/  ISETP.GE.U32.AND.EX P0, PT, R115, 0x1000000, PT, P0 ;  /* 0x010000007300780c */ /* 0x000fe20003f06100 */
[----:B------:R-:W-:Y:S01]  /*2fb0*/  FADD.FTZ R76, R93, -R76 ;  /* 0x8000004c5d4c7221 */ /* 0x000fe20000010000 */
[----:B------:R-:W-:Y:S02]  /*2fc0*/  FSEL R83, R78, RZ, P1 ;  /* 0x000000ff4e537208 */ /* 0x000fe40000800000 */
[----:B------:R-:W-:Y:S01]  /*2fd0*/  FSEL R80, R80, RZ, P0 ;  /* 0x000000ff50507208 */ /* 0x000fe20000000000 */
[----:B------:R-:W-:Y:S01]  /*2fe0*/  FFMA.FTZ R76, R76, UR11, R13 ;  /* 0x0000000b4c4c7c23 */ /* 0x000fe2000801000d */
[----:B------:R-:W-:-:S02]  /*2ff0*/  LOP3.LUT P0, RZ, R115, 0xff, RZ, 0xc0, !PT ;  /* 0x000000ff73ff7812 */ /* 0x000fc4000780c0ff */
[----:B------:R-:W-:Y:S01]  /*3000*/  LOP3.LUT P1, RZ, R123, 0xff, RZ, 0xc0, !PT ;  /* 0x000000ff7bff7812 */ /* 0x000fe2000782c0ff */
[----:B------:R-:W-:Y:S01]  /*3010*/  FMUL.FTZ R76, R76, UR23 ;  /* 0x000000174c4c7c20 */ /* 0x000fe20008410000 */
[----:B------:R-:W-:Y:S02]  /*3020*/  LOP3.LUT P2, RZ, R115, 0xff00, RZ, 0xc0, !PT ;  /* 0x0000ff0073ff7812 */ /* 0x000fe4000784c0ff */
        /* <DEDUP_REMOVED lines=11> */
[C---:B------:R-:W-:Y:S01]  /*30e0*/  LOP3.LUT P1, RZ, R122.reuse, 0xff0000, RZ, 0xc0, !PT ;  /* 0x00ff00007aff7812 */ /* 0x040fe2000782c0ff */
[----:B------:R-:W-:Y:S01]  /*30f0*/  FFMA.FTZ R77, R77, UR11, R18 ;  /* 0x0000000b4d4d7c23 */ /* 0x000fe20008010012 */
[----:B------:R-:W-:Y:S01]  /*3100*/  LOP3.LUT P6, RZ, R122, 0xff000000, RZ, 0xc0, !PT ;  /* 0xff0000007aff7812 */ /* 0x000fe200078cc0ff */
[----:B------:R-:W-:Y:S01]  /*3110*/  FFMA.FTZ R80, R80, UR11, R19 ;  /* 0x0000000b50507c23 */ /* 0x000fe20008010013 */
[----:B------:R-:W-:Y:S01]  /*3120*/  F2FP.F16.F32.PACK_AB R82, R81, R82 ;  /* 0x000000525152723e */ /* 0x000fe200000000ff */
[----:B------:R-:W-:Y:S01]  /*3130*/  FMUL.FTZ R77, R77, UR23 ;  /* 0x000000174d4d7c20 */ /* 0x000fe20008410000 */
[----:B------:R-:W-:Y:S01]  /*3140*/  LOP3.LUT P2, RZ, R114, 0xff000000, RZ, 0xc0, !PT ;  /* 0xff00000072ff7812 */ /* 0x000fe2000784c0ff */
[----:B------:R-:W-:-:S03]  /*3150*/  FMUL.FTZ R80, R80, UR23 ;  /* 0x0000001750507c20 */ /* 0x000fc60008410000 */
[C---:B------:R-:W-:Y:S02]  /*3160*/  FSEL R81, R77.reuse, RZ, P0 ;  /* 0x000000ff4d517208 */ /* 0x040fe40000000000 */
[----:B------:R-:W-:Y:S02]  /*3170*/  FSEL R77, R77, RZ, P1 ;  /* 0x000000ff4d4d7208 */ /* 0x000fe40000800000 */
[C---:B------:R-:W-:Y:S02]  /*3180*/  FSEL R76, R80.reuse, RZ, P6 ;  /* 0x000000ff504c7208 */ /* 0x040fe40003000000 */
[----:B------:R-:W-:Y:S02]  /*3190*/  FSEL R80, R80, RZ, P2 ;  /* 0x000000ff50507208 */ /* 0x000fe40001000000 */
[----:B------:R-:W-:Y:S01]  /*31a0*/  F2FP.F16.F32.PACK_AB R77, R76, R77 ;  /* 0x0000004d4c4d723e */ /* 0x000fe200000000ff */
[----:B------:R-:W-:Y:S01]  /*31b0*/  FADD.FTZ R76, R4, -R87 ;  /* 0x80000057044c7221 */ /* 0x000fe20000010000 */
[----:B------:R-:W-:Y:S01]  /*31c0*/  F2FP.F16.F32.PACK_AB R81, R80, R81 ;  /* 0x000000515051723e */ /* 0x000fe200000000ff */
[----:B------:R-:W-:Y:S01]  /*31d0*/  FMUL.FTZ R80, R85, UR23 ;  /* 0x0000001755507c20 */ /* 0x000fe20008410000 */
[----:B------:R-:W-:Y:S01]  /*31e0*/  LOP3.LUT P2, RZ, R114, 0xff00, RZ, 0xc0, !PT ;  /* 0x0000ff0072ff7812 */ /* 0x000fe2000784c0ff */
[----:B------:R-:W-:Y:S01]  /*31f0*/  FFMA.FTZ R76, R76, UR11, R17 ;  /* 0x0000000b4c4c7c23 */ /* 0x000fe20008010011 */
[----:B------:R-:W-:-:S02]  /*3200*/  LOP3.LUT P6, RZ, R122, 0xff00, RZ, 0xc0, !PT ;  /* 0x0000ff007aff7812 */ /* 0x000fc400078cc0ff */
[----:B------:R-:W-:Y:S01]  /*3210*/  LOP3.LUT P1, RZ, R122, 0xff, RZ, 0xc0, !PT ;  /* 0x000000ff7aff7812 */ /* 0x000fe2000782c0ff */
[----:B------:R-:W-:Y:S01]  /*3220*/  FMUL.FTZ R76, R76, UR23 ;  /* 0x000000174c4c7c20 */ /* 0x000fe20008410000 */
[----:B------:R-:W-:-:S04]  /*3230*/  LOP3.LUT P0, RZ, R114, 0xff, RZ, 0xc0, !PT ;  /* 0x000000ff72ff7812 */ /* 0x000fc8000780c0ff */
[C---:B------:R-:W-:Y:S02]  /*3240*/  FSEL R87, R76.reuse, RZ, P2 ;  /* 0x000000ff4c577208 */ /* 0x040fe40001000000 */
[----:B------:R-:W-:Y:S02]  /*3250*/  FSEL R85, R76, RZ, P6 ;  /* 0x000000ff4c557208 */ /* 0x000fe40003000000 */
[C---:B------:R-:W-:Y:S02]  /*3260*/  FSEL R76, R80.reuse, RZ, P1 ;  /* 0x000000ff504c7208 */ /* 0x040fe40000800000 */
[----:B------:R-:W-:Y:S02]  /*3270*/  FSEL R80, R80, RZ, P0 ;  /* 0x000000ff50507208 */ /* 0x000fe40000000000 */
[----:B------:R-:W-:Y:S02]  /*3280*/  F2FP.F16.F32.PACK_AB R76, R85, R76 ;  /* 0x0000004c554c723e */ /* 0x000fe400000000ff */
[----:B------:R-:W-:Y:S01]  /*3290*/  F2FP.F16.F32.PACK_AB R80, R87, R80 ;  /* 0x000000505750723e */ /* 0x000fe200000000ff */
[----:B------:R-:W-:Y:S06]  /*32a0*/  BRA `(.L_x_1623) ;  /* 0x0000000400287947 */ /* 0x000fec0003800000 */
.L_x_1627:
[--C-:B------:R-:W-:Y:S01]  /*32b0*/  FFMA.FTZ R68, R105, UR10, R84.reuse ;  /* 0x0000000a69447c23 */ /* 0x100fe20008010054 */
[--C-:B------:R-:W-:Y:S01]  /*32c0*/  FFMA.FTZ R70, R110, UR10, R84.reuse ;  /* 0x0000000a6e467c23 */ /* 0x100fe20008010054 */
[----:B------:R-:W-:Y:S01]  /*32d0*/  ISETP.GE.U32.AND P1, PT, R114, RZ, PT ;  /* 0x000000ff7200720c */ /* 0x000fe20003f26070 */
[----:B------:R-:W-:Y:S01]  /*32e0*/  FFMA.FTZ R85, R8, UR10, R84 ;  /* 0x0000000a08557c23 */ /* 0x000fe20008010054 */
[----:B------:R-:W-:Y:S01]  /*32f0*/  FADD.FTZ R69, R103, -R68 ;  /* 0x8000004467457221 */ /* 0x000fe20000010000 */
[----:B------:R-:W-:Y:S01]  /*3300*/  FADD.FTZ R68, R109, -R70 ;  /* 0x800000466d447221 */ /* 0x000fe20000010000 */
[----:B------:R-:W-:Y:S02]  /*3310*/  ISETP.GE.U32.AND P0, PT, R122, RZ, PT ;  /* 0x000000ff7a00720c */ /* 0x000fe40003f06070 */
[----:B-----5:R-:W-:Y:S01]  /*3320*/  FFMA.FTZ R70, R69, UR11, R14 ;  /* 0x0000000b45467c23 */ /* 0x020fe2000801000e */
[----:B------:R-:W-:Y:S01]  /*3330*/  FFMA.FTZ R71, R68, UR11, R15 ;  /* 0x0000000b44477c23 */ /* 0x000fe2000801000f */
        /* <DEDUP_REMOVED lines=17> */
[----:B------:R-:W-:Y:S01]  /*3450*/  FFMA.FTZ R68, R69, UR11, R12 ;  /* 0x0000000b45447c23 */ /* 0x000fe2000801000c */
[----:B------:R-:W-:Y:S01]  /*3460*/  F2FP.F16.F32.PACK_AB R79, R74, R79 ;  /* 0x0000004f4a4f723e */ /* 0x000fe200000000ff */
[----:B------:R-:W-:Y:S01]  /*3470*/  FFMA.FTZ R69, R72, UR11, R13 ;  /* 0x0000000b48457c23 */ /* 0x000fe2000801000d */
[----:B------:R-:W-:Y:S01]  /*3480*/  LOP3.LUT P2, RZ, R115, 0xff00, RZ, 0xc0, !PT ;  /* 0x0000ff0073ff7812 */ /* 0x000fe2000784c0ff */
[----:B------:R-:W-:Y:S01]  /*3490*/  FMUL.FTZ R75, R68, UR23 ;  /* 0x00000017444b7c20 */ /* 0x000fe20008410000 */
[--C-:B------:R-:W-:Y:S01]  /*34a0*/  FFMA.FTZ R72, R9, UR10, R84.reuse ;  /* 0x0000000a09487c23 */ /* 0x100fe20008010054 */
[----:B------:R-:W-:Y:S01]  /*34b0*/  FMUL.FTZ R76, R69, UR23 ;  /* 0x00000017454c7c20 */ /* 0x000fe20008410000 */
[----:B------:R-:W-:Y:S01]  /*34c0*/  FFMA.FTZ R74, R10, UR10, R84 ;  /* 0x0000000a0a4a7c23 */ /* 0x000fe20008010054 */
[----:B------:R-:W-:Y:S01]  /*34d0*/  LOP3.LUT P6, RZ, R123, 0xff00, RZ, 0xc0, !PT ;  /* 0x0000ff007bff7812 */ /* 0x000fe200078cc0ff */
[----:B------:R-:W-:Y:S01]  /*34e0*/  FADD.FTZ R73, R7, -R72 ;  /* 0x8000004807497221 */ /* 0x000fe20000010000 */
[----:B------:R-:W-:Y:S01]  /*34f0*/  FSEL R78, R75, RZ, P1 ;  /* 0x000000ff4b4e7208 */ /* 0x000fe20000800000 */
[----:B------:R-:W-:Y:S01]  /*3500*/  FADD.FTZ R72, R5, -R74 ;  /* 0x8000004a05487221 */ /* 0x000fe20000010000 */
[----:B------:R-:W-:Y:S01]  /*3510*/  FSEL R82, R75, RZ, P0 ;  /* 0x000000ff4b527208 */ /* 0x000fe20000000000 */
[----:B------:R-:W-:Y:S01]  /*3520*/  FFMA.FTZ R74, R73, UR11, R18 ;  /* 0x0000000b494a7c23 */ /* 0x000fe20008010012 */
[----:B------:R-:W-:-:S02]  /*3530*/  FSEL R75, R76, RZ, P2 ;  /* 0x000000ff4c4b7208 */ /* 0x000fc40001000000 */
[----:B------:R-:W-:Y:S02]  /*3540*/  FSEL R77, R76, RZ, P6 ;  /* 0x000000ff4c4d7208 */ /* 0x000fe40003000000 */
[----:B------:R-:W-:Y:S01]  /*3550*/  F2FP.F16.F32.PACK_AB R82, R75, R82 ;  /* 0x000000524b52723e */ /* 0x000fe200000000ff */
[----:B------:R-:W-:Y:S01]  /*3560*/  FFMA.FTZ R75, R72, UR11, R19 ;  /* 0x0000000b484b7c23 */ /* 0x000fe20008010013 */
[----:B------:R-:W-:Y:S01]  /*3570*/  FMUL.FTZ R72, R74, UR23 ;  /* 0x000000174a487c20 */ /* 0x000fe20008410000 */
[----:B------:R-:W-:Y:S02]  /*3580*/  LOP3.LUT P0, RZ, R114, 0xff0000, RZ, 0xc0, !PT ;  /* 0x00ff000072ff7812 */ /* 0x000fe4000780c0ff */
[----:B------:R-:W-:Y:S01]  /*3590*/  LOP3.LUT P1, RZ, R122, 0xff0000, RZ, 0xc0, !PT ;  /* 0x00ff00007aff7812 */ /* 0x000fe2000782c0ff */
[----:B------:R-:W-:Y:S01]  /*35a0*/  FMUL.FTZ R73, R75, UR23 ;  /* 0x000000174b497c20 */ /* 0x000fe20008410000 */
[----:B------:R-:W-:Y:S02]  /*35b0*/  LOP3.LUT P2, RZ, R114, 0xff000000, RZ, 0xc0, !PT ;  /* 0xff00000072ff7812 */ /* 0x000fe4000784c0ff */
[----:B------:R-:W-:-:S02]  /*35c0*/  LOP3.LUT P6, RZ, R122, 0xff000000, RZ, 0xc0, !PT ;  /* 0xff0000007aff7812 */ /* 0x000fc400078cc0ff */
[----:B------:R-:W-:Y:S02]  /*35d0*/  F2FP.F16.F32.PACK_AB R78, R77, R78 ;  /* 0x0000004e4d4e723e */ /* 0x000fe400000000ff */
[C---:B------:R-:W-:Y:S02]  /*35e0*/  FSEL R81, R72.reuse, RZ, P0 ;  /* 0x000000ff48517208 */ /* 0x040fe40000000000 */
[----:B------:R-:W-:Y:S02]  /*35f0*/  FSEL R77, R72, RZ, P1 ;  /* 0x000000ff484d7208 */ /* 0x000fe40000800000 */
[C---:B------:R-:W-:Y:S02]  /*3600*/  FSEL R72, R73.reuse, RZ, P2 ;  /* 0x000000ff49487208 */ /* 0x040fe40001000000 */
[----:B------:R-:W-:Y:S01]  /*3610*/  FSEL R76, R73, RZ, P6 ;  /* 0x000000ff494c7208 */ /* 0x000fe20003000000 */
[----:B------:R-:W-:Y:S01]  /*3620*/  FFMA.FTZ R73, R3, UR10, R84 ;  /* 0x0000000a03497c23 */ /* 0x000fe20008010054 */
[----:B------:R-:W-:Y:S01]  /*3630*/  F2FP.F16.F32.PACK_AB R81, R72, R81 ;  /* 0x000000514851723e */ /* 0x000fe200000000ff */
[----:B------:R-:W-:Y:S01]  /*3640*/  FADD.FTZ R72, R4, -R85 ;  /* 0x8000005504487221 */ /* 0x000fe20000010000 */
[----:B------:R-:W-:Y:S01]  /*3650*/  F2FP.F16.F32.PACK_AB R77, R76, R77 ;  /* 0x0000004d4c4d723e */ /* 0x000fe200000000ff */
[----:B------:R-:W-:Y:S01]  /*3660*/  FADD.FTZ R85, R6, -R73 ;  /* 0x8000004906557221 */ /* 0x000fe20000010000 */
[----:B------:R-:W-:Y:S01]  /*3670*/  LOP3.LUT P2, RZ, R114, 0xff00, RZ, 0xc0, !PT ;  /* 0x0000ff0072ff7812 */ /* 0x000fe2000784c0ff */
[----:B------:R-:W-:Y:S01]  /*3680*/  FFMA.FTZ R73, R72, UR11, R17 ;  /* 0x0000000b48497c23 */ /* 0x000fe20008010011 */
[C---:B------:R-:W-:Y:S01]  /*3690*/  LOP3.LUT P6, RZ, R122.reuse, 0xff00, RZ, 0xc0, !PT ;  /* 0x0000ff007aff7812 */ /* 0x040fe200078cc0ff */
        /* <DEDUP_REMOVED lines=8> */
[----:B------:R-:W-:Y:S02]  /*3720*/  FSEL R80, R76, RZ, P0 ;  /* 0x000000ff4c507208 */ /* 0x000fe40000000000 */
[----:B------:R-:W-:Y:S02]  /*3730*/  F2FP.F16.F32.PACK_AB R76, R86, R85 ;  /* 0x00000055564c723e */ /* 0x000fe400000000ff */
[----:B------:R-:W-:-:S07]  /*3740*/  F2FP.F16.F32.PACK_AB R80, R87, R80 ;  /* 0x000000505750723e */ /* 0x000fce00000000ff */
.L_x_1623:
        /* <DEDUP_REMOVED lines=15> */
.L_x_1619:
[----:B------:R-:W-:Y:S05]  /*3840*/  BSYNC.RECONVERGENT B0 ;  /* 0x0000000000007941 */ /* 0x000fea0003800200 */
.L_x_1618:
        /* <DEDUP_REMOVED lines=12> */
[--C-:B-1----:R-:W-:Y:S01]  /*3910*/  FFMA.FTZ R69, R104, UR10, R84.reuse ;  /* 0x0000000a68457c23 */ /* 0x102fe20008010054 */
[----:B------:R-:W-:Y:S01]  /*3920*/  ISETP.GE.U32.AND P6, PT, R112, RZ, PT ;  /* 0x000000ff7000720c */ /* 0x000fe20003fc6070 */
[--C-:B------:R-:W-:Y:S01]  /*3930*/  FFMA.FTZ R73, R108, UR10, R84.reuse ;  /* 0x0000000a6c497c23 */ /* 0x100fe20008010054 */
[----:B------:R-:W-:Y:S01]  /*3940*/  ISETP.GE.U32.AND P2, PT, R116, RZ, PT ;  /* 0x000000ff7400720c */ /* 0x000fe20003f46070 */
[----:B------:R-:W-:Y:S01]  /*3950*/  FADD.FTZ R68, R90, -R69 ;  /* 0x800000455a447221 */ /* 0x000fe20000010000 */
[----:B------:R-:W-:Y:S01]  /*3960*/  ISETP.GE.U32.AND.EX P6, PT, R113, 0x1000000, PT, P6 ;  /* 0x010000007100780c */ /* 0x000fe20003fc6160 */
[----:B------:R-:W-:Y:S01]  /*3970*/  FADD.FTZ R72, R106, -R73 ;  /* 0x800000496a487221 */ /* 0x000fe20000010000 */
[----:B------:R-:W-:Y:S01]  /*3980*/  ISETP.GE.U32.AND.EX P2, PT, R117, 0x1000000, PT, P2 ;  /* 0x010000007500780c */ /* 0x000fe20003f46120 */
[----:B-----5:R-:W-:Y:S01]  /*3990*/  FFMA.FTZ R71, R68, UR11, R67 ;  /* 0x0000000b44477c23 */ /* 0x020fe20008010043 */
[--C-:B------:R-:W-:Y:S01]  /*39a0*/  FFMA.FTZ R68, R107, UR10, R84.reuse ;  /* 0x0000000a6b447c23 */ /* 0x100fe20008010054 */
[--C-:B------:R-:W-:Y:S01]  /*39b0*/  FFMA.FTZ R75, R102, UR10, R84.reuse ;  /* 0x0000000a664b7c23 */ /* 0x100fe20008010054 */
[----:B------:R-:W-:Y:S01]  /*39c0*/  FFMA.FTZ R85, R95, UR10, R84 ;  /* 0x0000000a5f557c23 */ /* 0x000fe20008010054 */
[----:B------:R-:W-:Y:S01]  /*39d0*/  FMUL.FTZ R74, R71, UR23 ;  /* 0x00000017474a7c20 */ /* 0x000fe20008410000 */
[----:B------:R-:W-:Y:S01]  /*39e0*/  FADD.FTZ R69, R91, -R68 ;  /* 0x800000445b457221 */ /* 0x000fe20000010000 */
[----:B------:R-:W-:Y:S01]  /*39f0*/  FFMA.FTZ R68, R101, UR10, R84 ;  /* 0x0000000a65447c23 */ /* 0x000fe20008010054 */
[----:B------:R-:W-:-:S02]  /*3a00*/  FADD.FTZ R85, R96, -R85 ;  /* 0x8000005560557221 */ /* 0x000fc40000010000 */
[----:B------:R-:W-:Y:S01]  /*3a10*/  FFMA.FTZ R70, R69, UR11, R66 ;  /* 0x0000000b45467c23 */ /* 0x000fe20008010042 */
[----:B------:R-:W-:Y:S01]  /*3a20*/  FADD.FTZ R69, R89, -R68 ;  /* 0x8000004459457221 */ /* 0x000fe20000010000 */
[----:B------:R-:W-:Y:S02]  /*3a30*/  FSEL R80, R74, RZ, P6 ;  /* 0x000000ff4a507208 */ /* 0x000fe40003000000 */
        /* <DEDUP_REMOVED lines=9> */
[----:B------:R-:W-:Y:S01]  /*3ad0*/  FSEL R79, R73, RZ, P2 ;  /* 0x000000ff494f7208 */ /* 0x000fe20001000000 */
[----:B------:R-:W-:Y:S01]  /*3ae0*/  FFMA.FTZ R73, R99, UR10, R84 ;  /* 0x0000000a63497c23 */ /* 0x000fe20008010054 */
[C---:B------:R-:W-:Y:S01]  /*3af0*/  LOP3.LUT P2, RZ, R117.reuse, 0xff00, RZ, 0xc0, !PT ;  /* 0x0000ff0075ff7812 */ /* 0x040fe2000784c0ff */
[----:B------:R-:W-:Y:S01]  /*3b00*/  FADD.FTZ R72, R100, -R75 ;  /* 0x8000004b64487221 */ /* 0x000fe20000010000 */
[----:B------:R-:W-:Y:S01]  /*3b10*/  LOP3.LUT P6, RZ, R117, 0xff, RZ, 0xc0, !PT ;  /* 0x000000ff75ff7812 */ /* 0x000fe200078cc0ff */
[----:B------:R-:W-:Y:S01]  /*3b20*/  FADD.FTZ R73, R88, -R73 ;  /* 0x8000004958497221 */ /* 0x000fe20000010000 */
[----:B------:R-:W-:Y:S01]  /*3b30*/  FSEL R81, R77, RZ, P2 ;  /* 0x000000ff4d517208 */ /* 0x000fe20001000000 */
[----:B------:R-:W-:Y:S01]  /*3b40*/  FFMA.FTZ R75, R72, UR11, R63 ;  /* 0x0000000b484b7c23 */ /* 0x000fe2000801003f */
[----:B------:R-:W-:Y:S01]  /*3b50*/  F2FP.F16.F32.PACK_AB R79, R74, R79 ;  /* 0x0000004f4a4f723e */ /* 0x000fe200000000ff */
[----:B------:R-:W-:Y:S01]  /*3b60*/  FFMA.FTZ R74, R73, UR11, R62 ;  /* 0x0000000b494a7c23 */ /* 0x000fe2000801003e */
[----:B------:R-:W-:-:S02]  /*3b70*/  FSEL R78, R76, RZ, P6 ;  /* 0x000000ff4c4e7208 */ /* 0x000fc40003000000 */
[C---:B------:R-:W-:Y:S01]  /*3b80*/  LOP3.LUT P2, RZ, R113.reuse, 0xff, RZ, 0xc0, !PT ;  /* 0x000000ff71ff7812 */ /* 0x040fe2000784c0ff */
[----:B------:R-:W-:Y:S01]  /*3b90*/  FMUL.FTZ R73, R74, UR23 ;  /* 0x000000174a497c20 */ /* 0x000fe20008410000 */
[----:B------:R-:W-:Y:S02]  /*3ba0*/  LOP3.LUT P6, RZ, R113, 0xff00, RZ, 0xc0, !PT ;  /* 0x0000ff0071ff7812 */ /* 0x000fe400078cc0ff */
[----:B------:R-:W-:Y:S01]  /*3bb0*/  FSEL R82, R76, RZ, P2 ;  /* 0x000000ff4c527208 */ /* 0x000fe20001000000 */
[----:B------:R-:W-:Y:S01]  /*3bc0*/  FMUL.FTZ R76, R75, UR23 ;  /* 0x000000174b4c7c20 */ /* 0x000fe20008410000 */
[----:B------:R-:W-:Y:S02]  /*3bd0*/  FSEL R77, R77, RZ, P6 ;  /* 0x000000ff4d4d7208 */ /* 0x000fe40003000000 */
[C---:B------:R-:W-:Y:S02]  /*3be0*/  LOP3.LUT P2, RZ, R116.reuse, 0xff0000, RZ, 0xc0, !PT ;  /* 0x00ff000074ff7812 */ /* 0x040fe4000784c0ff */
[----:B------:R-:W-:-:S02]  /*3bf0*/  LOP3.LUT P6, RZ, R116, 0xff000000, RZ, 0xc0, !PT ;  /* 0xff00000074ff7812 */ /* 0x000fc400078cc0ff */
[----:B------:R-:W-:Y:S02]  /*3c00*/  F2FP.F16.F32.PACK_AB R82, R77, R82 ;  /* 0x000000524d52723e */ /* 0x000fe400000000ff */
[----:B------:R-:W-:Y:S02]  /*3c10*/  FSEL R77, R73, RZ, P2 ;  /* 0x000000ff494d7208 */ /* 0x000fe40001000000 */
[----:B------:R-:W-:Y:S02]  /*3c20*/  FSEL R72, R76, RZ, P6 ;  /* 0x000000ff4c487208 */ /* 0x000fe40003000000 */
[----:B------:R-:W-:Y:S02]  /*3c30*/  LOP3.LUT P2, RZ, R112, 0xff0000, RZ, 0xc0, !PT ;  /* 0x00ff000070ff7812 */ /* 0x000fe4000784c0ff */
[----:B------:R-:W-:Y:S01]  /*3c40*/  F2FP.F16.F32.PACK_AB R77, R72, R77 ;  /* 0x0000004d484d723e */ /* 0x000fe200000000ff */
[----:B------:R-:W-:Y:S01]  /*3c50*/  FFMA.FTZ R72, R98, UR10, R84 ;  /* 0x0000000a62487c23 */ /* 0x000fe20008010054 */
[----:B------:R-:W-:-:S02]  /*3c60*/  LOP3.LUT P6, RZ, R112, 0xff000000, RZ, 0xc0, !PT ;  /* 0xff00000070ff7812 */ /* 0x000fc400078cc0ff */
[----:B------:R-:W-:Y:S01]  /*3c70*/  F2FP.F16.F32.PACK_AB R78, R81, R78 ;  /* 0x0000004e514e723e */ /* 0x000fe200000000ff */
[----:B------:R-:W-:Y:S01]  /*3c80*/  FADD.FTZ R72, R97, -R72 ;  /* 0x8000004861487221 */ /* 0x000fe20000010000 */
[----:B------:R-:W-:Y:S02]  /*3c90*/  FSEL R81, R73, RZ, P2 ;  /* 0x000000ff49517208 */ /* 0x000fe40001000000 */
[----:B------:R-:W-:Y:S01]  /*3ca0*/  FSEL R76, R76, RZ, P6 ;  /* 0x000000ff4c4c7208 */ /* 0x000fe20003000000 */
[----:B------:R-:W-:Y:S01]  /*3cb0*/  FFMA.FTZ R73, R72, UR11, R61 ;  /* 0x0000000b48497c23 */ /* 0x000fe2000801003d */
[----:B------:R-:W-:Y:S01]  /*3cc0*/  LOP3.LUT P2, RZ, R112, 0xff00, RZ, 0xc0, !PT ;  /* 0x0000ff0070ff7812 */ /* 0x000fe2000784c0ff */
[----:B------:R-:W-:Y:S01]  /*3cd0*/  FFMA.FTZ R72, R85, UR11, R60 ;  /* 0x0000000b55487c23 */ /* 0x000fe2000801003c */
[----:B------:R-:W-:Y:S01]  /*3ce0*/  F2FP.F16.F32.PACK_AB R81, R76, R81 ;  /* 0x000000514c51723e */ /* 0x000fe200000000ff */
[----:B------:R-:W-:Y:S01]  /*3cf0*/  FMUL.FTZ R76, R73, UR23 ;  /* 0x00000017494c7c20 */ /* 0x000fe20008410000 */
[----:B------:R-:W-:-:S02]  /*3d00*/  LOP3.LUT P6, RZ, R116, 0xff00, RZ, 0xc0, !PT ;  /* 0x0000ff0074ff7812 */ /* 0x000fc400078cc0ff */
[----:B------:R-:W-:Y:S02]  /*3d10*/  F2FP.F16.F32.PACK_AB R83, R80, R83 ;  /* 0x000000535053723e */ /* 0x000fe400000000ff */
[C---:B------:R-:W-:Y:S02]  /*3d20*/  FSEL R85, R76.reuse, RZ, P2 ;  /* 0x000000ff4c557208 */ /* 0x040fe40001000000 */
[----:B------:R-:W-:Y:S01]  /*3d30*/  FSEL R87, R76, RZ, P6 ;  /* 0x000000ff4c577208 */ /* 0x000fe20003000000 */
[----:B------:R-:W-:Y:S01]  /*3d40*/  FMUL.FTZ R76, R72, UR23 ;  /* 0x00000017484c7c20 */ /* 0x000fe20008410000 */
[----:B------:R-:W-:Y:S02]  /*3d50*/  LOP3.LUT P2, RZ, R116, 0xff, RZ, 0xc0, !PT ;  /* 0x000000ff74ff7812 */ /* 0x000fe4000784c0ff */
[----:B------:R-:W-:Y:S02]  /*3d60*/  LOP3.LUT P6, RZ, R112, 0xff, RZ, 0xc0, !PT ;  /* 0x000000ff70ff7812 */ /* 0x000fe400078cc0ff */
[----:B------:R-:W-:-:S02]  /*3d70*/  FSEL R84, R76, RZ, P2 ;  /* 0x000000ff4c547208 */ /* 0x000fc40001000000 */
[----:B------:R-:W-:Y:S02]  /*3d80*/  FSEL R80, R76, RZ, P6 ;  /* 0x000000ff4c507208 */ /* 0x000fe40003000000 */
[----:B------:R-:W-:Y:S02]  /*3d90*/  F2FP.F16.F32.PACK_AB R76, R87, R84 ;  /* 0x00000054574c723e */ /* 0x000fe400000000ff */
[----:B------:R-:W-:Y:S01]  /*3da0*/  F2FP.F16.F32.PACK_AB R80, R85, R80 ;  /* 0x000000505550723e */ /* 0x000fe200000000ff */
[----:B------:R-:W-:Y:S06]  /*3db0*/  BRA `(.L_x_1633) ;  /* 0x0000001c001c7947 */ /* 0x000fec0003800000 */
.L_x_1632:
[--C-:B-1----:R-:W-:Y:S01]  /*3dc0*/  FFMA.FTZ R76, R107, UR10, R84.reuse ;  /* 0x0000000a6b4c7c23 */ /* 0x102fe20008010054 */
        /* <DEDUP_REMOVED lines=14> */
[----:B------:R-:W-:-:S02]  /*3eb0*/  FFMA.FTZ R85, R85, UR11, R60 ;  /* 0x0000000b55557c23 */ /* 0x000fc4000801003c */
[----:B------:R-:W-:Y:S01]  /*3ec0*/  FSEL R79, R80, RZ, P6 ;  /* 0x000000ff504f7208 */ /* 0x000fe20003000000 */
[----:B------:R-:W-:Y:S01]  /*3ed0*/  FADD.FTZ R77, R89, -R76 ;  /* 0x8000004c594d7221 */ /* 0x000fe20000010000 */
[----:B------:R-:W-:Y:S01]  /*3ee0*/  FSEL R78, R82, RZ, P2 ;  /* 0x000000ff524e7208 */ /* 0x000fe20001000000 */
[----:B------:R-:W-:Y:S01]  /*3ef0*/  FADD.FTZ R76, R106, -R81 ;  /* 0x800000516a4c7221 */ /* 0x000fe20000010000 */
[----:B------:R-:W-:Y:S01]  /*3f00*/  ISETP.GE.U32.AND P2, PT, R112, RZ, PT ;  /* 0x000000ff7000720c */ /* 0x000fe20003f46070 */
[----:B------:R-:W-:Y:S01]  /*3f10*/  FFMA.FTZ R77, R77, UR11, R64 ;  /* 0x0000000b4d4d7c23 */ /* 0x000fe20008010040 */
[----:B------:R-:W-:Y:S01]  /*3f20*/  F2FP.F16.F32.PACK_AB R79, R78, R79 ;  /* 0x0000004f4e4f723e */ /* 0x000fe200000000ff */
        /* <DEDUP_REMOVED lines=15> */
[----:B------:R-:W-:Y:S01]  /*4020*/  F2FP.F16.F32.PACK_AB R78, R77, R78 ;  /* 0x0000004e4d4e723e */ /* 0x000fe200000000ff */
[--C-:B------:R-:W-:Y:S01]  /*4030*/  FFMA.FTZ R77, R99, UR10, R84.reuse ;  /* 0x0000000a634d7c23 */ /* 0x100fe20008010054 */
[----:B------:R-:W-:Y:S02]  /*4040*/  FSEL R82, R76, RZ, P2 ;  /* 0x000000ff4c527208 */ /* 0x000fe40001000000 */
[----:B------:R-:W-:Y:S01]  /*4050*/  FSEL R81, R80, RZ, P6 ;  /* 0x000000ff50517208 */ /* 0x000fe20003000000 */
[----:B------:R-:W-:Y:S01]  /*4060*/  FADD.FTZ R77, R88, -R77 ;  /* 0x8000004d584d7221 */ /* 0x000fe20000010000 */
[----:B------:R-:W-:Y:S02]  /*4070*/  LOP3.LUT P6, RZ, R112, 0xff0000, RZ, 0xc0, !PT ;  /* 0x00ff000070ff7812 */ /* 0x000fe400078cc0ff */
[----:B------:R-:W-:Y:S01]  /*4080*/  F2FP.F16.F32.PACK_AB R82, R81, R82 ;  /* 0x000000525152723e */ /* 0x000fe200000000ff */
[----:B------:R-:W-:Y:S01]  /*4090*/  FFMA.FTZ R81, R102, UR10, R84 ;  /* 0x0000000a66517c23 */ /* 0x000fe20008010054 */
[----:B------:R-:W-:Y:S01]  /*40a0*/  FFMA.FTZ R77, R77, UR11, R62 ;  /* 0x0000000b4d4d7c23 */ /* 0x000fe2000801003e */
[----:B------:R-:W-:-:S02]  /*40b0*/  LOP3.LUT P2, RZ, R116, 0xff0000, RZ, 0xc0, !PT ;  /* 0x00ff000074ff7812 */ /* 0x000fc4000784c0ff */
[----:B------:R-:W-:Y:S01]  /*40c0*/  FADD.FTZ R76, R100, -R81 ;  /* 0x80000051644c7221 */ /* 0x000fe20000010000 */
[----:B------:R-:W-:-:S03]  /*40d0*/  FMUL.FTZ R77, R77, UR23 ;  /* 0x000000174d4d7c20 */ /* 0x000fc60008410000 */
[----:B------:R-:W-:Y:S02]  /*40e0*/  FFMA.FTZ R76, R76, UR11, R63 ;  /* 0x0000000b4c4c7c23 */ /* 0x000fe4000801003f */
[C---:B------:R-:W-:Y:S02]  /*40f0*/  FSEL R81, R77.reuse, RZ, P6 ;  /* 0x000000ff4d517208 */ /* 0x040fe40003000000 */
[----:B------:R-:W-:Y:S01]  /*4100*/  FMUL.FTZ R76, R76, UR23 ;  /* 0x000000174c4c7c20 */ /* 0x000fe20008410000 */
[----:B------:R-:W-:Y:S02]  /*4110*/  LOP3.LUT P6, RZ, R116, 0xff000000, RZ, 0xc0, !PT ;  /* 0xff00000074ff7812 */ /* 0x000fe400078cc0ff */
[----:B------:R-:W-:Y:S02]  /*4120*/  FSEL R77, R77, RZ, P2 ;  /* 0x000000ff4d4d7208 */ /* 0x000fe40001000000 */
[----:B------:R-:W-:Y:S02]  /*4130*/  LOP3.LUT P2, RZ, R112, 0xff000000, RZ, 0xc0, !PT ;  /* 0xff00000070ff7812 */ /* 0x000fe4000784c0ff */
[----:B------:R-:W-:-:S02]  /*4140*/  FSEL R80, R76, RZ, P6 ;  /* 0x000000ff4c507208 */ /* 0x000fc40003000000 */
[----:B------:R-:W-:Y:S02]  /*4150*/  FSEL R76, R76, RZ, P2 ;  /* 0x000000ff4c4c7208 */ /* 0x000fe40001000000 */
[----:B------:R-:W-:Y:S02]  /*4160*/  LOP3.LUT P2, RZ, R112, 0xff00, RZ, 0xc0, !PT ;  /* 0x0000ff0070ff7812 */ /* 0x000fe4000784c0ff */
[----:B------:R-:W-:Y:S01]  /*4170*/  F2FP.F16.F32.PACK_AB R81, R76, R81 ;  /* 0x000000514c51723e */ /* 0x000fe200000000ff */
[----:B------:R-:W-:Y:S01]  /*4180*/  FFMA.FTZ R76, R98, UR10, R84 ;  /* 0x0000000a624c7c23 */ /* 0x000fe20008010054 */
[----:B------:R-:W-:Y:S02]  /*4190*/  LOP3.LUT P6, RZ, R116, 0xff00, RZ, 0xc0, !PT ;  /* 0x0000ff0074ff7812 */ /* 0x000fe400078cc0ff */
[----:B------:R-:W-:Y:S01]  /*41a0*/  F2FP.F16.F32.PACK_AB R77, R80, R77 ;  /* 0x0000004d504d723e */ /* 0x000fe200000000ff */
[----:B------:R-:W-:-:S04]  /*41b0*/  FADD.FTZ R76, R97, -R76 ;  /* 0x8000004c614c7221 */ /* 0x000fc80000010000 */
[----:B------:R-:W-:-:S04]  /*41c0*/  FFMA.FTZ R76, R76, UR11, R61 ;  /* 0x0000000b4c4c7c23 */ /* 0x000fc8000801003d */
[----:B------:R-:W-:-:S05]  /*41d0*/  FMUL.FTZ R76, R76, UR23 ;  /* 0x000000174c4c7c20 */ /* 0x000fca0008410000 */
        /* <DEDUP_REMOVED lines=9> */
.L_x_1631:
[----:B-1----:R-:W0:Y:S02]  /*4270*/  LDC.64 R76, c[0x0][0x478] ;  /* 0x00011e00ff4c7b82 */ /* 0x002e240000000a00 */
[----:B0-----:R-:W-:-:S04]  /*4280*/  ISETP.NE.U32.AND P1, PT, R76, RZ, PT ;  /* 0x000000ff4c00720c */ /* 0x001fc80003f25070 */
[----:B------:R-:W-:-:S13]  /*4290*/  ISETP.NE.AND.EX P1, PT, R77, RZ, PT, P1 ;  /* 0x000000ff4d00720c */ /* 0x000fda0003f25310 */
[----:B------:R-:W-:Y:S05]  /*42a0*/  @!P1 BRA `(.L_x_1634) ;  /* 0x00000004002c9947 */ /* 0x000fea0003800000 */
[--C-:B------:R-:W-:Y:S01]  /*42b0*/  FFMA.FTZ R69, R104, UR10, R84.reuse ;  /* 0x0000000a68457c23 */ /* 0x100fe20008010054 */
[----:B------:R-:W-:Y:S01]  /*42c0*/  ISETP.GE.U32.AND P2, PT, R112, RZ, PT ;  /* 0x000000ff7000720c */ /* 0x000fe20003f46070 */
[--C-:B------:R-:W-:Y:S01]  /*42d0*/  FFMA.FTZ R70, R107, UR10, R84.reuse ;  /* 0x0000000a6b467c23 */ /* 0x100fe20008010054 */
[----:B------:R-:W-:Y:S01]  /*42e0*/  FFMA.FTZ R72, R101, UR10, R84 ;  /* 0x0000000a65487c23 */ /* 0x000fe20008010054 */
[----:B------:R-:W-:Y:S01]  /*42f0*/  FADD.FTZ R69, R90, -R69 ;  /* 0x800000455a457221 */ /* 0x000fe20000010000 */
[----:B------:R-:W-:Y:S01]  /*4300*/  ISETP.GE.U32.AND.EX P6, PT, R113, 0x1000000, PT, P2 ;  /* 0x010000007100780c */ /* 0x000fe20003fc6120 */
[----:B------:R-:W-:Y:S01]  /*4310*/  FADD.FTZ R70, R91, -R70 ;  /* 0x800000465b467221 */ /* 0x000fe20000010000 */
[----:B------:R-:W-:Y:S01]  /*4320*/  ISETP.GE.U32.AND P2, PT, R116, RZ, PT ;  /* 0x000000ff7400720c */ /* 0x000fe20003f46070 */
[----:B------:R-:W-:Y:S01]  /*4330*/  FMUL.FTZ R71, R69, UR11 ;  /* 0x0000000b45477c20 */ /* 0x000fe20008410000 */
[----:B------:R-:W-:Y:S01]  /*4340*/  FFMA.FTZ R69, R108, UR10, R84 ;  /* 0x0000000a6c457c23 */ /* 0x000fe20008010054 */
[----:B------:R-:W-:Y:S01]  /*4350*/  FMUL.FTZ R70, R70, UR11 ;  /* 0x0000000b46467c20 */ /* 0x000fe20008410000 */
[----:B------:R-:W-:Y:S01]  /*4360*/  ISETP.GE.U32.AND.EX P2, PT, R117, 0x1000000, PT, P2 ;  /* 0x010000007500780c */ /* 0x000fe20003f46120 */
[----:B------:R-:W-:Y:S01]  /*4370*/  FMUL.FTZ R68, R71, UR23 ;  /* 0x0000001747447c20 */ /* 0x000fe20008410000 */
[----:B------:R-:W-:Y:S01]  /*4380*/  FADD.FTZ R72, R89, -R72 ;  /* 0x8000004859487221 */ /* 0x000fe20000010000 */
[----:B------:R-:W-:Y:S01]  /*4390*/  FADD.FTZ R69, R106, -R69 ;  /* 0x800000456a457221 */ /* 0x000fe20000010000 */
[----:B------:R-:W-:Y:S01]  /*43a0*/  FMUL.FTZ R73, R70, UR23 ;  /* 0x0000001746497c20 */ /* 0x000fe20008410000 */
[--C-:B------:R-:W-:Y:S01]  /*43b0*/  FFMA.FTZ R77, R99, UR10, R84.reuse ;  /* 0x0000000a634d7c23 */ /* 0x100fe20008010054 */
[C---:B------:R-:W-:Y:S01]  /*43c0*/  FSEL R74, R68.reuse, RZ, P6 ;  /* 0x000000ff444a7208 */ /* 0x040fe20003000000 */
[----:B------:R-:W-:Y:S01]  /*43d0*/  FMUL.FTZ R69, R69, UR11 ;  /* 0x0000000b45457c20 */ /* 0x000fe20008410000 */
[----:B------:R-:W-:Y:S01]  /*43e0*/  FSEL R76, R68, RZ, P2 ;  /* 0x000000ff444c7208 */ /* 0x000fe20001000000 */
[----:B------:R-:W-:Y:S01]  /*43f0*/  FMUL.FTZ R68, R72, UR11 ;  /* 0x0000000b48447c20 */ /* 0x000fe20008410000 */
[----:B------:R-:W-:Y:S01]  /*4400*/  LOP3.LUT P6, RZ, R113, 0xff0000, RZ, 0xc0, !PT ;  /* 0x00ff000071ff7812 */ /* 0x000fe200078cc0ff */
[--C-:B------:R-:W-:Y:S01]  /*4410*/  FFMA.FTZ R81, R102, UR10, R84.reuse ;  /* 0x0000000a66517c23 */ /* 0x100fe20008010054 */
[----:B------:R-:W-:Y:S01]  /*4420*/  LOP3.LUT P2, RZ, R117, 0xff0000, RZ, 0xc0, !PT ;  /* 0x00ff000075ff7812 */ /* 0x000fe2000784c0ff */
[----:B------:R-:W-:Y:S01]  /*4430*/  FMUL.FTZ R72, R68, UR23 ;  /* 0x0000001744487c20 */ /* 0x000fe20008410000 */
[C---:B------:R-:W-:Y:S01]  /*4440*/  FSEL R83, R73.reuse, RZ, P6 ;  /* 0x000000ff49537208 */ /* 0x040fe20003000000 */
[----:B------:R-:W-:Y:S01]  /*4450*/  FADD.FTZ R77, R88, -R77 ;  /* 0x8000004d584d7221 */ /* 0x000fe20000010000 */
[----:B------:R-:W-:Y:S01]  /*4460*/  FSEL R79, R73, RZ, P2 ;  /* 0x000000ff494f7208 */ /* 0x000fe20001000000 */
[----:B------:R-:W-:Y:S01]  /*4470*/  FMUL.FTZ R73, R69, UR23 ;  /* 0x0000001745497c20 */ /* 0x000fe20008410000 */
[C---:B------:R-:W-:Y:S01]  /*4480*/  LOP3.LUT P6, RZ, R117.reuse, 0xff, RZ, 0xc0, !PT ;  /* 0x000000ff75ff7812 */ /* 0x040fe200078cc0ff */
[----:B------:R-:W-:Y:S01]  /*4490*/  FADD.FTZ R81, R100, -R81 ;  /* 0x8000005164517221 */ /* 0x000fe20000010000 */
[----:B------:R-:W-:Y:S01]  /*44a0*/  LOP3.LUT P2, RZ, R117, 0xff00, RZ, 0xc0, !PT ;  /* 0x0000ff0075ff7812 */ /* 0x000fe2000784c0ff */
[----:B------:R-:W-:Y:S01]  /*44b0*/  FFMA.FTZ R85, R95, UR10, R84 ;  /* 0x0000000a5f557c23 */ /* 0x000fe20008010054 */
[----:B------:R-:W-:-:S02]  /*44c0*/  FSEL R78, R72, RZ, P6 ;  /* 0x000000ff484e7208 */ /* 0x000fc40003000000 */
[----:B------:R-:W-:Y:S01]  /*44d0*/  FSEL R75, R73, RZ, P2 ;  /* 0x000000ff494b7208 */ /* 0x000fe20001000000 */
[----:B------:R-:W-:Y:S01]  /*44e0*/  FADD.FTZ R85, R96, -R85 ;  /* 0x8000005560557221 */ /* 0x000fe20000010000 */
[----:B------:R-:W-:Y:S01]  /*44f0*/  F2FP.F16.F32.PACK_AB R83, R74, R83 ;  /* 0x000000534a53723e */ /* 0x000fe200000000ff */
[----:B------:R-:W-:Y:S01]  /*4500*/  FMUL.FTZ R74, R77, UR11 ;  /* 0x0000000b4d4a7c20 */ /* 0x000fe20008410000 */
[----:B------:R-:W-:Y:S01]  /*4510*/  F2FP.F16.F32.PACK_AB R78, R75, R78 ;  /* 0x0000004e4b4e723e */ /* 0x000fe200000000ff */
[----:B------:R-:W-:Y:S01]  /*4520*/  FMUL.FTZ R75, R81, UR11 ;  /* 0x0000000b514b7c20 */ /* 0x000fe20008410000 */
[C---:B------:R-:W-:Y:S02]  /*4530*/  LOP3.LUT P2, RZ, R113.reuse, 0xff, RZ, 0xc0, !PT ;  /* 0x000000ff71ff7812 */ /* 0x040fe4000784c0ff */
[----:B------:R-:W-:Y:S02]  /*4540*/  LOP3.LUT P6, RZ, R113, 0xff00, RZ, 0xc0, !PT ;  /* 0x0000ff0071ff7812 */ /* 0x000fe400078cc0ff */
[----:B------:R-:W-:Y:S01]  /*4550*/  FSEL R82, R72, RZ, P2 ;  /* 0x000000ff48527208 */ /* 0x000fe20001000000 */
[----:B------:R-:W-:Y:S01]  /*4560*/  FMUL.FTZ R72, R74, UR23 ;  /* 0x000000174a487c20 */ /* 0x000fe20008410000 */
[----:B------:R-:W-:Y:S01]  /*4570*/  FSEL R77, R73, RZ, P6 ;  /* 0x000000ff494d7208 */ /* 0x000fe20003000000 */
[----:B------:R-:W-:Y:S01]  /*4580*/  FMUL.FTZ R73, R75, UR23 ;  /* 0x000000174b497c20 */ /* 0x000fe20008410000 */
[----:B------:R-:W-:-:S02]  /*4590*/  LOP3.LUT P2, RZ, R116, 0xff0000, RZ, 0xc0, !PT ;  /* 0x00ff000074ff7812 */ /* 0x000fc4000784c0ff */
[----:B------:R-:W-:Y:S02]  /*45a0*/  LOP3.LUT P6, RZ, R116, 0xff000000, RZ, 0xc0, !PT ;  /* 0xff00000074ff7812 */ /* 0x000fe400078cc0ff */
[----:B------:R-:W-:Y:S02]  /*45b0*/  F2FP.F16.F32.PACK_AB R79, R76, R79 ;  /* 0x0000004f4c4f723e */ /* 0x000fe400000000ff */
[----:B------:R-:W-:Y:S02]  /*45c0*/  F2FP.F16.F32.PACK_AB R82, R77, R82 ;  /* 0x000000524d52723e */ /* 0x000fe400000000ff */
[----:B------:R-:W-:Y:S02]  /*45d0*/  FSEL R77, R72, RZ, P2 ;  /* 0x000000ff484d7208 */ /* 0x000fe40001000000 */
[----:B------:R-:W-:Y:S02]  /*45e0*/  FSEL R76, R73, RZ, P6 ;  /* 0x000000ff494c7208 */ /* 0x000fe40003000000 */
[----:B------:R-:W-:-:S02]  /*45f0*/  LOP3.LUT P2, RZ, R112, 0xff0000, RZ, 0xc0, !PT ;  /* 0x00ff000070ff7812 */ /* 0x000fc4000784c0ff */
[----:B------:R-:W-:Y:S01]  /*4600*/  F2FP.F16.F32.PACK_AB R77, R76, R77 ;  /* 0x0000004d4c4d723e */ /* 0x000fe200000000ff */
[----:B------:R-:W-:Y:S01]  /*4610*/  FFMA.FTZ R76, R98, UR10, R84 ;  /* 0x0000000a624c7c23 */ /* 0x000fe20008010054 */
[----:B------:R-:W-:Y:S02]  /*4620*/  LOP3.LUT P6, RZ, R112, 0xff000000, RZ, 0xc0, !PT ;  /* 0xff00000070ff7812 */ /* 0x000fe400078cc0ff */
[----:B------:R-:W-:Y:S01]  /*4630*/  FSEL R81, R72, RZ, P2 ;  /* 0x000000ff48517208 */ /* 0x000fe20001000000 */
[----:B------:R-:W-:Y:S01]  /*4640*/  FADD.FTZ R76, R97, -R76 ;  /* 0x8000004c614c7221 */ /* 0x000fe20000010000 */
[----:B------:R-:W-:Y:S02]  /*4650*/  FSEL R72, R73, RZ, P6 ;  /* 0x000000ff49487208 */ /* 0x000fe40003000000 */
[----:B------:R-:W-:Y:S01]  /*4660*/  LOP3.LUT P2, RZ, R112, 0xff00, RZ, 0xc0, !PT ;  /* 0x0000ff0070ff7812 */ /* 0x000fe2000784c0ff */
[----:B------:R-:W-:Y:S01]  /*4670*/  FMUL.FTZ R73, R76, UR11 ;  /* 0x0000000b4c497c20 */ /* 0x000fe20008410000 */
[----:B------:R-:W-:Y:S01]  /*4680*/  F2FP.F16.F32.PACK_AB R81, R72, R81 ;  /* 0x000000514851723e */ /* 0x000fe200000000ff */
[----:B------:R-:W-:Y:S01]  /*4690*/  FMUL.FTZ R72, R85, UR11 ;  /* 0x0000000b55487c20 */ /* 0x000fe20008410000 */
[----:B------:R-:W-:Y:S01]  /*46a0*/  LOP3.LUT P6, RZ, R116, 0xff00, RZ, 0xc0, !PT ;  /* 0x0000ff0074ff7812 */ /* 0x000fe200078cc0ff */
        /* <DEDUP_REMOVED lines=11> */
.L_x_1634:
        /* <DEDUP_REMOVED lines=11> */
[----:B------:R-:W-:Y:S01]  /*4810*/  FMUL.FTZ R85, R85, UR11 ;  /* 0x0000000b55557c20 */ /* 0x000fe20008410000 */
[----:B------:R-:W-:Y:S01]  /*4820*/  FMUL.FTZ R80, R77, UR23 ;  /* 0x000000174d507c20 */ /* 0x000fe20008410000 */
[----:B------:R-:W-:Y:S01]  /*4830*/  FMUL.FTZ R78, R76, UR23 ;  /* 0x000000174c4e7c20 */ /* 0x000fe20008410000 */
[--C-:B------:R-:W-:Y:S01]  /*4840*/  FFMA.FTZ R76, R101, UR10, R84.reuse ;  /* 0x0000000a654c7c23 */ /* 0x100fe20008010054 */
[----:B------:R-:W-:Y:S01]  /*4850*/  FFMA.FTZ R77, R108, UR10, R84 ;  /* 0x0000000a6c4d7c23 */ /* 0x000fe20008010054 */
[----:B------:R-:W-:Y:S01]  /*4860*/  FMUL.FTZ R85, R85, UR23 ;  /* 0x0000001755557c20 */ /* 0x000fe20008410000 */
[----:B------:R-:W-:Y:S01]  /*4870*/  FSEL R82, R80, RZ, P2 ;  /* 0x000000ff50527208 */ /* 0x000fe20001000000 */
[----:B------:R-:W-:Y:S01]  /*4880*/  FADD.FTZ R76, R89, -R76 ;  /* 0x8000004c594c7221 */ /* 0x000fe20000010000 */
[----:B------:R-:W-:Y:S01]  /*4890*/  ISETP.GE.U32.AND P2, PT, R112, RZ, PT ;  /* 0x000000ff7000720c */ /* 0x000fe20003f46070 */
[----:B------:R-:W-:Y:S01]  /*48a0*/  FADD.FTZ R77, R106, -R77 ;  /* 0x8000004d6a4d7221 */ /* 0x000fe20000010000 */
[----:B------:R-:W-:Y:S01]  /*48b0*/  FSEL R79, R78, RZ, P6 ;  /* 0x000000ff4e4f7208 */ /* 0x000fe20003000000 */
[----:B------:R-:W-:Y:S01]  /*48c0*/  FMUL.FTZ R76, R76, UR11 ;  /* 0x0000000b4c4c7c20 */ /* 0x000fe20008410000 */
[----:B------:R-:W-:Y:S01]  /*48d0*/  LOP3.LUT P6, RZ, R113, 0xff0000, RZ, 0xc0, !PT ;  /* 0x00ff000071ff7812 */ /* 0x000fe200078cc0ff */
[----:B------:R-:W-:Y:S01]  /*48e0*/  FMUL.FTZ R77, R77, UR11 ;  /* 0x0000000b4d4d7c20 */ /* 0x000fe20008410000 */
[----:B------:R-:W-:Y:S01]  /*48f0*/  ISETP.GE.U32.AND.EX P2, PT, R113, 0x1000000, PT, P2 ;  /* 0x010000007100780c */ /* 0x000fe20003f46120 */
[----:B------:R-:W-:Y:S01]  /*4900*/  FMUL.FTZ R76, R76, UR23 ;  /* 0x000000174c4c7c20 */ /* 0x000fe20008410000 */
[----:B------:R-:W-:-:S02]  /*4910*/  FSEL R83, R78, RZ, P6 ;  /* 0x000000ff4e537208 */ /* 0x000fc40003000000 */
[----:B------:R-:W-:Y:S01]  /*4920*/  FSEL R78, R80, RZ, P2 ;  /* 0x000000ff504e7208 */ /* 0x000fe20001000000 */
[----:B------:R-:W-:Y:S01]  /*4930*/  FMUL.FTZ R80, R77, UR23 ;  /* 0x000000174d507c20 */ /* 0x000fe20008410000 */
[C---:B------:R-:W-:Y:S02]  /*4940*/  LOP3.LUT P6, RZ, R117.reuse, 0xff, RZ, 0xc0, !PT ;  /* 0x000000ff75ff7812 */ /* 0x040fe400078cc0ff */
[----:B------:R-:W-:Y:S02]  /*4950*/  LOP3.LUT P2, RZ, R117, 0xff00, RZ, 0xc0, !PT ;  /* 0x0000ff0075ff7812 */ /* 0x000fe4000784c0ff */
[----:B------:R-:W-:Y:S02]  /*4960*/  F2FP.F16.F32.PACK_AB R83, R78, R83 ;  /* 0x000000534e53723e */ /* 0x000fe400000000ff */
[----:B------:R-:W-:Y:S02]  /*4970*/  FSEL R78, R76, RZ, P6 ;  /* 0x000000ff4c4e7208 */ /* 0x000fe40003000000 */
[----:B------:R-:W-:-:S02]  /*4980*/  FSEL R77, R80, RZ, P2 ;  /* 0x000000ff504d7208 */ /* 0x000fc40001000000 */
[C---:B------:R-:W-:Y:S02]  /*4990*/  LOP3.LUT P2, RZ, R113.reuse, 0xff, RZ, 0xc0, !PT ;  /* 0x000000ff71ff7812 */ /* 0x040fe4000784c0ff */
[----:B------:R-:W-:Y:S02]  /*49a0*/  LOP3.LUT P6, RZ, R113, 0xff00, RZ, 0xc0, !PT ;  /* 0x0000ff0071ff7812 */ /* 0x000fe400078cc0ff */
[----:B------:R-:W-:Y:S02]  /*49b0*/  F2FP.F16.F32.PACK_AB R79, R82, R79 ;  /* 0x0000004f524f723e */ /* 0x000fe400000000ff */
[----:B------:R-:W-:Y:S01]  /*49c0*/  F2FP.F16.F32.PACK_AB R78, R77, R78 ;  /* 0x0000004e4d4e723e */ /* 0x000fe200000000ff */
[----:B------:R-:W-:Y:S01]  /*49d0*/  FFMA.FTZ R77, R99, UR10, R84 ;  /* 0x0000000a634d7c23 */ /* 0x000fe20008010054 */
[----:B------:R-:W-:Y:S02]  /*49e0*/  FSEL R82, R76, RZ, P2 ;  /* 0x000000ff4c527208 */ /* 0x000fe40001000000 */
[----:B------:R-:W-:Y:S01]  /*49f0*/  FSEL R81, R80, RZ, P6 ;  /* 0x000000ff50517208 */ /* 0x000fe20003000000 */
[----:B------:R-:W-:Y:S01]  /*4a00*/  FADD.FTZ R77, R88, -R77 ;  /* 0x8000004d584d7221 */ /* 0x000fe20000010000 */
[----:B------:R-:W-:-:S02]  /*4a10*/  LOP3.LUT P6, RZ, R112, 0xff0000, RZ, 0xc0, !PT ;  /* 0x00ff000070ff7812 */ /* 0x000fc400078cc0ff */
[----:B------:R-:W-:Y:S01]  /*4a20*/  F2FP.F16.F32.PACK_AB R82, R81, R82 ;  /* 0x000000525152723e */ /* 0x000fe200000000ff */
[----:B------:R-:W-:Y:S01]  /*4a30*/  FFMA.FTZ R81, R102, UR10, R84 ;  /* 0x0000000a66517c23 */ /* 0x000fe20008010054 */
[----:B------:R-:W-:Y:S01]  /*4a40*/  FMUL.FTZ R77, R77, UR11 ;  /* 0x0000000b4d4d7c20 */ /* 0x000fe20008410000 */
[----:B------:R-:W-:Y:S02]  /*4a50*/  LOP3.LUT P2, RZ, R116, 0xff0000, RZ, 0xc0, !PT ;  /* 0x00ff000074ff7812 */ /* 0x000fe4000784c0ff */
[----:B------:R-:W-:Y:S01]  /*4a60*/  FADD.FTZ R81, R100, -R81 ;  /* 0x8000005164517221 */ /* 0x000fe20000010000 */
[----:B------:R-:W-:-:S03]  /*4a70*/  FMUL.FTZ R77, R77, UR23 ;  /* 0x000000174d4d7c20 */ /* 0x000fc60008410000 */
[----:B------:R-:W-:Y:S02]  /*4a80*/  FMUL.FTZ R76, R81, UR11 ;  /* 0x0000000b514c7c20 */ /* 0x000fe40008410000 */
        /* <DEDUP_REMOVED lines=13> */
[----:B------:R-:W-:-:S04]  /*4b60*/  FMUL.FTZ R76, R76, UR11 ;  /* 0x0000000b4c4c7c20 */ /* 0x000fc80008410000 */
        /* <DEDUP_REMOVED lines=10> */
.L_x_1630:
        /* <DEDUP_REMOVED lines=15> */
[----:B-----5:R-:W-:Y:S01]  /*4d00*/  FFMA.FTZ R71, R72, UR11, R67 ;  /* 0x0000000b48477c23 */ /* 0x020fe20008010043 */
[----:B------:R-:W-:Y:S01]  /*4d10*/  FFMA.FTZ R70, R75, UR11, R66 ;  /* 0x0000000b4b467c23 */ /* 0x000fe20008010042 */
[----:B------:R-:W-:Y:S01]  /*4d20*/  FADD.FTZ R72, R106, -R73 ;  /* 0x800000496a487221 */ /* 0x000fe20000010000 */
[----:B------:R-:W-:Y:S01]  /*4d30*/  ISETP.GE.U32.AND.EX P2, PT, R113, 0x1000000, PT, P2 ;  /* 0x010000007100780c */ /* 0x000fe20003f46120 */
[----:B------:R-:W-:Y:S01]  /*4d40*/  FMUL.FTZ R74, R71, UR23 ;  /* 0x00000017474a7c20 */ /* 0x000fe20008410000 */
[----:B------:R-:W-:Y:S01]  /*4d50*/  FFMA.FTZ R68, R69, UR11, R64 ;  /* 0x0000000b45447c23 */ /* 0x000fe20008010040 */
[----:B------:R-:W-:Y:S01]  /*4d60*/  FMUL.FTZ R73, R70, UR23 ;  /* 0x0000001746497c20 */ /* 0x000fe20008410000 */
[----:B------:R-:W-:Y:S01]  /*4d70*/  LOP3.LUT P6, RZ, R113, 0xff0000, RZ, 0xc0, !PT ;  /* 0x00ff000071ff7812 */ /* 0x000fe200078cc0ff */
[----:B------:R-:W-:Y:S01]  /*4d80*/  FFMA.FTZ R69, R72, UR11, R65 ;  /* 0x0000000b48457c23 */ /* 0x000fe20008010041 */
[----:B------:R-:W-:Y:S01]  /*4d90*/  FSEL R80, R74, RZ, P2 ;  /* 0x000000ff4a507208 */ /* 0x000fe20001000000 */
[----:B------:R-:W-:Y:S01]  /*4da0*/  FMUL.FTZ R72, R68, UR23 ;  /* 0x0000001744487c20 */ /* 0x000fe20008410000 */
[----:B------:R-:W-:Y:S01]  /*4db0*/  FSEL R83, R73, RZ, P6 ;  /* 0x000000ff49537208 */ /* 0x000fe20003000000 */
[----:B------:R-:W-:Y:S01]  /*4dc0*/  FMUL.FTZ R74, R69, UR23 ;  /* 0x00000017454a7c20 */ /* 0x000fe20008410000 */
[----:B------:R-:W-:Y:S01]  /*4dd0*/  LOP3.LUT P2, RZ, R113, 0xff, RZ, 0xc0, !PT ;  /* 0x000000ff71ff7812 */ /* 0x000fe2000784c0ff */
[--C-:B------:R-:W-:Y:S01]  /*4de0*/  FFMA.FTZ R73, R95, UR10, R84.reuse ;  /* 0x0000000a5f497c23 */ /* 0x100fe20008010054 */
        /* <DEDUP_REMOVED lines=10> */
[----:B------:R-:W-:Y:S01]  /*4e90*/  FFMA.FTZ R72, R73, UR11, R60 ;  /* 0x0000000b49487c23 */ /* 0x000fe2000801003c */
[----:B------:R-:W-:Y:S01]  /*4ea0*/  LOP3.LUT P6, RZ, R112, 0xff, RZ, 0xc0, !PT ;  /* 0x000000ff70ff7812 */ /* 0x000fe200078cc0ff */
[----:B------:R-:W-:Y:S01]  /*4eb0*/  FADD.FTZ R84, R97, -R80 ;  /* 0x8000005061547221 */ /* 0x000fe20000010000 */
[----:B------:R-:W-:Y:S01]  /*4ec0*/  FADD.FTZ R75, R88, -R75 ;  /* 0x8000004b584b7221 */ /* 0x000fe20000010000 */
[----:B------:R-:W-:Y:S01]  /*4ed0*/  FMUL.FTZ R73, R72, UR23 ;  /* 0x0000001748497c20 */ /* 0x000fe20008410000 */
[----:B------:R-:W-:-:S02]  /*4ee0*/  LOP3.LUT P2, RZ, R112, 0xff0000, RZ, 0xc0, !PT ;  /* 0x00ff000070ff7812 */ /* 0x000fc4000784c0ff */
[----:B------:R-:W-:Y:S01]  /*4ef0*/  FFMA.FTZ R74, R75, UR11, R62 ;  /* 0x0000000b4b4a7c23 */ /* 0x000fe2000801003e */
[----:B------:R-:W-:Y:S01]  /*4f00*/  FFMA.FTZ R75, R86, UR11, R63 ;  /* 0x0000000b564b7c23 */ /* 0x000fe2000801003f */
[----:B------:R-:W-:Y:S01]  /*4f10*/  FSEL R80, R73, RZ, P6 ;  /* 0x000000ff49507208 */ /* 0x000fe20003000000 */
[----:B------:R-:W-:Y:S01]  /*4f20*/  FFMA.FTZ R73, R84, UR11, R61 ;  /* 0x0000000b54497c23 */ /* 0x000fe2000801003d */
[----:B------:R-:W-:Y:S01]  /*4f30*/  FMUL.FTZ R81, R74, UR23 ;  /* 0x000000174a517c20 */ /* 0x000fe20008410000 */
[----:B------:R-:W-:Y:S01]  /*4f40*/  FMUL.FTZ R85, R75, UR23 ;  /* 0x000000174b557c20 */ /* 0x000fe20008410000 */
[----:B------:R-:W-:-:S03]  /*4f50*/  LOP3.LUT P6, RZ, R112, 0xff00, RZ, 0xc0, !PT ;  /* 0x0000ff0070ff7812 */ /* 0x000fc600078cc0ff */
[----:B------:R-:W-:Y:S01]  /*4f60*/  FSEL R84, R81, RZ, P2 ;  /* 0x000000ff51547208 */ /* 0x000fe20001000000 */
[----:B------:R-:W-:Y:S01]  /*4f70*/  FMUL.FTZ R81, R73, UR23 ;  /* 0x0000001749517c20 */ /* 0x000fe20008410000 */
[----:B------:R-:W-:-:S04]  /*4f80*/  LOP3.LUT P2, RZ, R112, 0xff000000, RZ, 0xc0, !PT ;  /* 0xff00000070ff7812 */ /* 0x000fc8000784c0ff */
[----:B------:R-:W-:Y:S02]  /*4f90*/  FSEL R87, R85, RZ, P2 ;  /* 0x000000ff55577208 */ /* 0x000fe40001000000 */
[----:B------:R-:W-:Y:S02]  /*4fa0*/  FSEL R85, R81, RZ, P6 ;  /* 0x000000ff51557208 */ /* 0x000fe40003000000 */
[----:B------:R-:W-:Y:S02]  /*4fb0*/  F2FP.F16.F32.PACK_AB R81, R87, R84 ;  /* 0x000000545751723e */ /* 0x000fe400000000ff */
[----:B------:R-:W-:Y:S01]  /*4fc0*/  F2FP.F16.F32.PACK_AB R80, R85, R80 ;  /* 0x000000505550723e */ /* 0x000fe200000000ff */
[----:B------:R-:W-:Y:S06]  /*4fd0*/  BRA `(.L_x_1633) ;  /* 0x0000000800947947 */ /* 0x000fec0003800000 */
.L_x_1636:
[--C-:B------:R-:W-:Y:S01]  /*4fe0*/  FFMA.FTZ R81, R104, UR10, R84.reuse ;  /* 0x0000000a68517c23 */ /* 0x100fe20008010054 */
[--C-:B------:R-:W-:Y:S01]  /*4ff0*/  FFMA.FTZ R80, R107, UR10, R84.reuse ;  /* 0x0000000a6b507c23 */ /* 0x100fe20008010054 */
[----:B------:R-:W-:Y:S01]  /*5000*/  FFMA.FTZ R83, R108, UR10, R84 ;  /* 0x0000000a6c537c23 */ /* 0x000fe20008010054 */
[----:B------:R-:W-:Y:S01]  /*5010*/  ISETP.GE.U32.AND P2, PT, R112, RZ, PT ;  /* 0x000000ff7000720c */ /* 0x000fe20003f46070 */
[----:B------:R-:W-:Y:S01]  /*5020*/  FADD.FTZ R86, R90, -R81 ;  /* 0x800000515a567221 */ /* 0x000fe20000010000 */
[----:B------:R-:W-:Y:S01]  /*5030*/  FADD.FTZ R81, R91, -R80 ;  /* 0x800000505b517221 */ /* 0x000fe20000010000 */
[----:B------:R-:W-:Y:S01]  /*5040*/  FFMA.FTZ R80, R101, UR10, R84 ;  /* 0x0000000a65507c23 */ /* 0x000fe20008010054 */
[----:B------:R-:W-:Y:S01]  /*5050*/  LOP3.LUT P6, RZ, R113, 0xff0000, RZ, 0xc0, !PT ;  /* 0x00ff000071ff7812 */ /* 0x000fe200078cc0ff */
[----:B-----5:R-:W-:Y:S01]  /*5060*/  FFMA.FTZ R86, R86, UR11, R67 ;  /* 0x0000000b56567c23 */ /* 0x020fe20008010043 */
[----:B------:R-:W-:Y:S01]  /*5070*/  FFMA.FTZ R82, R81, UR11, R66 ;  /* 0x0000000b51527c23 */ /* 0x000fe20008010042 */
[----:B------:R-:W-:Y:S01]  /*5080*/  FADD.FTZ R81, R89, -R80 ;  /* 0x8000005059517221 */ /* 0x000fe20000010000 */
[----:B------:R-:W-:Y:S01]  /*5090*/  FADD.FTZ R80, R106, -R83 ;  /* 0x800000536a507221 */ /* 0x000fe20000010000 */
[----:B------:R-:W-:Y:S01]  /*50a0*/  FMUL.FTZ R86, R86, UR23 ;  /* 0x0000001756567c20 */ /* 0x000fe20008410000 */
[----:B------:R-:W-:Y:S01]  /*50b0*/  FMUL.FTZ R82, R82, UR23 ;  /* 0x0000001752527c20 */ /* 0x000fe20008410000 */
[----:B------:R-:W-:Y:S01]  /*50c0*/  ISETP.GE.U32.AND.EX P2, PT, R113, 0x1000000, PT, P2 ;  /* 0x010000007100780c */ /* 0x000fe20003f46120 */
[----:B------:R-:W-:Y:S01]  /*50d0*/  FFMA.FTZ R81, R81, UR11, R64 ;  /* 0x0000000b51517c23 */ /* 0x000fe20008010040 */
[----:B------:R-:W-:Y:S01]  /*50e0*/  FFMA.FTZ R80, R80, UR11, R65 ;  /* 0x0000000b50507c23 */ /* 0x000fe20008010041 */
[----:B------:R-:W-:Y:S01]  /*50f0*/  FFMA.FTZ R87, R102, UR10, R84 ;  /* 0x0000000a66577c23 */ /* 0x000fe20008010054 */
[----:B------:R-:W-:Y:S01]  /*5100*/  FSEL R82, R82, RZ, P6 ;  /* 0x000000ff52527208 */ /* 0x000fe20003000000 */
[----:B------:R-:W-:Y:S01]  /*5110*/  FMUL.FTZ R81, R81, UR23 ;  /* 0x0000001751517c20 */ /* 0x000fe20008410000 */
[----:B------:R-:W-:Y:S01]  /*5120*/  FMUL.FTZ R80, R80, UR23 ;  /* 0x0000001750507c20 */ /* 0x000fe20008410000 */
[----:B------:R-:W-:-:S02]  /*5130*/  FSEL R83, R86, RZ, P2 ;  /* 0x000000ff56537208 */ /* 0x000fc40001000000 */
[C---:B------:R-:W-:Y:S02]  /*5140*/  LOP3.LUT P6, RZ, R113.reuse, 0xff, RZ, 0xc0, !PT ;  /* 0x000000ff71ff7812 */ /* 0x040fe400078cc0ff */
[----:B------:R-:W-:Y:S02]  /*5150*/  LOP3.LUT P2, RZ, R113, 0xff00, RZ, 0xc0, !PT ;  /* 0x0000ff0071ff7812 */ /* 0x000fe4000784c0ff */
        /* <DEDUP_REMOVED lines=10> */
[----:B------:R-:W-:Y:S01]  /*5200*/  FADD.FTZ R80, R97, -R80 ;  /* 0x8000005061507221 */ /* 0x000fe20000010000 */
[----:B------:R-:W-:Y:S01]  /*5210*/  FFMA.FTZ R85, R85, UR11, R62 ;  /* 0x0000000b55557c23 */ /* 0x000fe2000801003e */
[----:B------:R-:W-:Y:S01]  /*5220*/  FADD.FTZ R81, R96, -R81 ;  /* 0x8000005160517221 */ /* 0x000fe20000010000 */
[----:B------:R-:W-:Y:S01]  /*5230*/  FFMA.FTZ R84, R84, UR11, R63 ;  /* 0x0000000b54547c23 */ /* 0x000fe2000801003f */
[----:B------:R-:W-:Y:S01]  /*5240*/  FFMA.FTZ R80, R80, UR11, R61 ;  /* 0x0000000b50507c23 */ /* 0x000fe2000801003d */
[----:B------:R-:W-:Y:S01]  /*5250*/  FMUL.FTZ R85, R85, UR23 ;  /* 0x0000001755557c20 */ /* 0x000fe20008410000 */
[----:B------:R-:W-:Y:S01]  /*5260*/  LOP3.LUT P6, RZ, R112, 0xff000000, RZ, 0xc0, !PT ;  /* 0xff00000070ff7812 */ /* 0x000fe200078cc0ff */
[----:B------:R-:W-:Y:S01]  /*5270*/  FMUL.FTZ R86, R84, UR23 ;  /* 0x0000001754567c20 */ /* 0x000fe20008410000 */
[----:B------:R-:W-:Y:S01]  /*5280*/  FFMA.FTZ R81, R81, UR11, R60 ;  /* 0x0000000b51517c23 */ /* 0x000fe2000801003c */
[----:B------:R-:W-:Y:S01]  /*5290*/  FMUL.FTZ R80, R80, UR23 ;  /* 0x0000001750507c20 */ /* 0x000fe20008410000 */
[----:B------:R-:W-:-:S02]  /*52a0*/  FSEL R84, R85, RZ, P2 ;  /* 0x000000ff55547208 */ /* 0x000fc40001000000 */
[----:B------:R-:W-:Y:S01]  /*52b0*/  LOP3.LUT P2, RZ, R112, 0xff00, RZ, 0xc0, !PT ;  /* 0x0000ff0070ff7812 */ /* 0x000fe2000784c0ff */
[----:B------:R-:W-:Y:S01]  /*52c0*/  FMUL.FTZ R81, R81, UR23 ;  /* 0x0000001751517c20 */ /* 0x000fe20008410000 */
[----:B------:R-:W-:Y:S02]  /*52d0*/  FSEL R87, R86, RZ, P6 ;  /* 0x000000ff56577208 */ /* 0x000fe40003000000 */
[----:B------:R-:W-:Y:S02]  /*52e0*/  LOP3.LUT P6, RZ, R112, 0xff, RZ, 0xc0, !PT ;  /* 0x000000ff70ff7812 */ /* 0x000fe400078cc0ff */
[----:B------:R-:W-:Y:S02]  /*52f0*/  FSEL R85, R80, RZ, P2 ;  /* 0x000000ff50557208 */ /* 0x000fe40001000000 */
[----:B------:R-:W-:Y:S02]  /*5300*/  FSEL R80, R81, RZ, P6 ;  /* 0x000000ff51507208 */ /* 0x000fe40003000000 */
[----:B------:R-:W-:-:S02]  /*5310*/  F2FP.F16.F32.PACK_AB R81, R87, R84 ;  /* 0x000000545751723e */ /* 0x000fc400000000ff */
[----:B------:R-:W-:Y:S01]  /*5320*/  F2FP.F16.F32.PACK_AB R80, R85, R80 ;  /* 0x000000505550723e */ /* 0x000fe200000000ff */
[----:B------:R-:W-:Y:S06]  /*5330*/  BRA `(.L_x_1633) ;  /* 0x0000000400bc7947 */ /* 0x000fec0003800000 */
.L_x_1635:
[----:B-1----:R-:W0:Y:S02]  /*5340*/  LDC.64 R80, c[0x0][0x478] ;  /* 0x00011e00ff507b82 */ /* 0x002e240000000a00 */
[----:B0-----:R-:W-:-:S04]  /*5350*/  ISETP.NE.U32.AND P1, PT, R80, RZ, PT ;  /* 0x000000ff5000720c */ /* 0x001fc80003f25070 */
[----:B------:R-:W-:-:S13]  /*5360*/  ISETP.NE.AND.EX P1, PT, R81, RZ, PT, P1 ;  /* 0x000000ff5100720c */ /* 0x000fda0003f25310 */
        /* <DEDUP_REMOVED lines=11> */
[----:B------:R-:W-:Y:S01]  /*5420*/  FADD.FTZ R69, R106, -R69 ;  /* 0x800000456a457221 */ /* 0x000fe20000010000 */
[----:B------:R-:W-:Y:S01]  /*5430*/  ISETP.GE.U32.AND.EX P2, PT, R113, 0x1000000, PT, P2 ;  /* 0x010000007100780c */ /* 0x000fe20003f46120 */
[----:B------:R-:W-:Y:S01]  /*5440*/  FMUL.FTZ R72, R71, UR23 ;  /* 0x0000001747487c20 */ /* 0x000fe20008410000 */
[----:B------:R-:W-:Y:S01]  /*5450*/  FMUL.FTZ R73, R70, UR23 ;  /* 0x0000001746497c20 */ /* 0x000fe20008410000 */
[----:B------:R-:W-:Y:S01]  /*5460*/  LOP3.LUT P6, RZ, R113, 0xff0000, RZ, 0xc0, !PT ;  /* 0x00ff000071ff7812 */ /* 0x000fe200078cc0ff */
[----:B------:R-:W-:Y:S01]  /*5470*/  FMUL.FTZ R68, R68, UR11 ;  /* 0x0000000b44447c20 */ /* 0x000fe20008410000 */
[----:B------:R-:W-:Y:S01]  /*5480*/  FMUL.FTZ R69, R69, UR11 ;  /* 0x0000000b45457c20 */ /* 0x000fe20008410000 */
[----:B------:R-:W-:Y:S01]  /*5490*/  FSEL R80, R72, RZ, P2 ;  /* 0x000000ff48507208 */ /* 0x000fe20001000000 */
[--C-:B------:R-:W-:Y:S01]  /*54a0*/  FFMA.FTZ R85, R102, UR10, R84.reuse ;  /* 0x0000000a66557c23 */ /* 0x100fe20008010054 */
[----:B------:R-:W-:Y:S01]  /*54b0*/  FMUL.FTZ R72, R68, UR23 ;  /* 0x0000001744487c20 */ /* 0x000fe20008410000 */
[----:B------:R-:W-:Y:S01]  /*54c0*/  FMUL.FTZ R74, R69, UR23 ;  /* 0x00000017454a7c20 */ /* 0x000fe20008410000 */
[----:B------:R-:W-:Y:S01]  /*54d0*/  FSEL R83, R73, RZ, P6 ;  /* 0x000000ff49537208 */ /* 0x000fe20003000000 */
[----:B------:R-:W-:Y:S01]  /*54e0*/  FFMA.FTZ R73, R95, UR10, R84 ;  /* 0x0000000a5f497c23 */ /* 0x000fe20008010054 */
[C---:B------:R-:W-:Y:S01]  /*54f0*/  LOP3.LUT P2, RZ, R113.reuse, 0xff, RZ, 0xc0, !PT ;  /* 0x000000ff71ff7812 */ /* 0x040fe2000784c0ff */
[----:B------:R-:W-:Y:S01]  /*5500*/  FADD.FTZ R85, R100, -R85 ;  /* 0x8000005564557221 */ /* 0x000fe20000010000 */
[----:B------:R-:W-:Y:S01]  /*5510*/  LOP3.LUT P6, RZ, R113, 0xff00, RZ, 0xc0, !PT ;  /* 0x0000ff0071ff7812 */ /* 0x000fe200078cc0ff */
[----:B------:R-:W-:Y:S01]  /*5520*/  FADD.FTZ R73, R96, -R73 ;  /* 0x8000004960497221 */ /* 0x000fe20000010000 */
[----:B------:R-:W-:-:S02]  /*5530*/  FSEL R72, R72, RZ, P2 ;  /* 0x000000ff48487208 */ /* 0x000fc40001000000 */
[----:B------:R-:W-:Y:S02]  /*5540*/  FSEL R75, R74, RZ, P6 ;  /* 0x000000ff4a4b7208 */ /* 0x000fe40003000000 */
[----:B------:R-:W-:Y:S01]  /*5550*/  F2FP.F16.F32.PACK_AB R83, R80, R83 ;  /* 0x000000535053723e */ /* 0x000fe200000000ff */
[--C-:B------:R-:W-:Y:S01]  /*5560*/  FFMA.FTZ R80, R98, UR10, R84.reuse ;  /* 0x0000000a62507c23 */ /* 0x100fe20008010054 */
[----:B------:R-:W-:Y:S01]  /*5570*/  F2FP.F16.F32.PACK_AB R82, R75, R72 ;  /* 0x000000484b52723e */ /* 0x000fe200000000ff */
[----:B------:R-:W-:Y:S01]  /*5580*/  FFMA.FTZ R75, R99, UR10, R84 ;  /* 0x0000000a634b7c23 */ /* 0x000fe20008010054 */
[----:B------:R-:W-:Y:S01]  /*5590*/  FMUL.FTZ R72, R73, UR11 ;  /* 0x0000000b49487c20 */ /* 0x000fe20008410000 */
[----:B------:R-:W-:Y:S01]  /*55a0*/  LOP3.LUT P6, RZ, R112, 0xff, RZ, 0xc0, !PT ;  /* 0x000000ff70ff7812 */ /* 0x000fe200078cc0ff */
[----:B------:R-:W-:Y:S01]  /*55b0*/  FADD.FTZ R81, R97, -R80 ;  /* 0x8000005061517221 */ /* 0x000fe20000010000 */
[----:B------:R-:W-:Y:S01]  /*55c0*/  FADD.FTZ R75, R88, -R75 ;  /* 0x8000004b584b7221 */ /* 0x000fe20000010000 */
[----:B------:R-:W-:Y:S01]  /*55d0*/  FMUL.FTZ R73, R72, UR23 ;  /* 0x0000001748497c20 */ /* 0x000fe20008410000 */
[----:B------:R-:W-:-:S02]  /*55e0*/  LOP3.LUT P2, RZ, R112, 0xff0000, RZ, 0xc0, !PT ;  /* 0x00ff000070ff7812 */ /* 0x000fc4000784c0ff */
[----:B------:R-:W-:Y:S01]  /*55f0*/  FMUL.FTZ R74, R75, UR11 ;  /* 0x0000000b4b4a7c20 */ /* 0x000fe20008410000 */
[----:B------:R-:W-:Y:S01]  /*5600*/  FMUL.FTZ R75, R85, UR11 ;  /* 0x0000000b554b7c20 */ /* 0x000fe20008410000 */
[----:B------:R-:W-:Y:S01]  /*5610*/  FSEL R80, R73, RZ, P6 ;  /* 0x000000ff49507208 */ /* 0x000fe20003000000 */
[----:B------:R-:W-:Y:S01]  /*5620*/  FMUL.FTZ R73, R81, UR11 ;  /* 0x0000000b51497c20 */ /* 0x000fe20008410000 */
[----:B------:R-:W-:Y:S01]  /*5630*/  FMUL.FTZ R84, R74, UR23 ;  /* 0x000000174a547c20 */ /* 0x000fe20008410000 */
[----:B------:R-:W-:Y:S01]  /*5640*/  FMUL.FTZ R85, R75, UR23 ;  /* 0x000000174b557c20 */ /* 0x000fe20008410000 */
[----:B------:R-:W-:Y:S01]  /*5650*/  LOP3.LUT P6, RZ, R112, 0xff00, RZ, 0xc0, !PT ;  /* 0x0000ff0070ff7812 */ /* 0x000fe200078cc0ff */
[----:B------:R-:W-:Y:S02]  /*5660*/  FMUL.FTZ R81, R73, UR23 ;  /* 0x0000001749517c20 */ /* 0x000fe40008410000 */
[----:B------:R-:W-:Y:S02]  /*5670*/  FSEL R84, R84, RZ, P2 ;  /* 0x000000ff54547208 */ /* 0x000fe40001000000 */
[----:B------:R-:W-:-:S04]  /*5680*/  LOP3.LUT P2, RZ, R112, 0xff000000, RZ, 0xc0, !PT ;  /* 0xff00000070ff7812 */ /* 0x000fc8000784c0ff */
[----:B------:R-:W-:Y:S02]  /*5690*/  FSEL R87, R85, RZ, P2 ;  /* 0x000000ff55577208 */ /* 0x000fe40001000000 */
[----:B------:R-:W-:Y:S02]  /*56a0*/  FSEL R85, R81, RZ, P6 ;  /* 0x000000ff51557208 */ /* 0x000fe40003000000 */
[----:B------:R-:W-:Y:S02]  /*56b0*/  F2FP.F16.F32.PACK_AB R81, R87, R84 ;  /* 0x000000545751723e */ /* 0x000fe400000000ff */
[----:B------:R-:W-:Y:S01]  /*56c0*/  F2FP.F16.F32.PACK_AB R80, R85, R80 ;  /* 0x000000505550723e */ /* 0x000fe200000000ff */
[----:B------:R-:W-:Y:S06]  /*56d0*/  BRA `(.L_x_1633) ;  /* 0x0000000000d47947 */ /* 0x000fec0003800000 */
.L_x_1637:
[--C-:B------:R-:W-:Y:S01]  /*56e0*/  FFMA.FTZ R81, R104, UR10, R84.reuse ;  /* 0x0000000a68517c23 */ /* 0x100fe20008010054 */
[--C-:B------:R-:W-:Y:S01]  /*56f0*/  FFMA.FTZ R80, R107, UR10, R84.reuse ;  /* 0x0000000a6b507c23 */ /* 0x100fe20008010054 */
[----:B------:R-:W-:Y:S01]  /*5700*/  ISETP.GE.U32.AND P2, PT, R112, RZ, PT ;  /* 0x000000ff7000720c */ /* 0x000fe20003f46070 */
        /* <DEDUP_REMOVED lines=19> */
[C---:B------:R-:W-:Y:S01]  /*5840*/  LOP3.LUT P6, RZ, R113.reuse, 0xff, RZ, 0xc0, !PT ;  /* 0x000000ff71ff7812 */ /* 0x040fe200078cc0ff */
[----:B------:R-:W-:Y:S01]  /*5850*/  FADD.FTZ R87, R100, -R87 ;  /* 0x8000005764577221 */ /* 0x000fe20000010000 */
[----:B------:R-:W-:-:S02]  /*5860*/  LOP3.LUT P2, RZ, R113, 0xff00, RZ, 0xc0, !PT ;  /* 0x0000ff0071ff7812 */ /* 0x000fc4000784c0ff */
[----:B------:R-:W-:Y:S01]  /*5870*/  FSEL R80, R80, RZ, P6 ;  /* 0x000000ff50507208 */ /* 0x000fe20003000000 */
[----:B------:R-:W-:Y:S01]  /*5880*/  FMUL.FTZ R87, R87, UR11 ;  /* 0x0000000b57577c20 */ /* 0x000fe20008410000 */
[----:B------:R-:W-:Y:S02]  /*5890*/  FSEL R81, R81, RZ, P2 ;  /* 0x000000ff51517208 */ /* 0x000fe40001000000 */
[----:B------:R-:W-:Y:S01]  /*58a0*/  F2FP.F16.F32.PACK_AB R83, R83, R82 ;  /* 0x000000525353723e */ /* 0x000fe200000000ff */
[----:B------:R-:W-:Y:S01]  /*58b0*/  FMUL.FTZ R87, R87, UR23 ;  /* 0x0000001757577c20 */ /* 0x000fe20008410000 */
[----:B------:R-:W-:Y:S01]  /*58c0*/  F2FP.F16.F32.PACK_AB R82, R81, R80 ;  /* 0x000000505152723e */ /* 0x000fe200000000ff */
[--C-:B------:R-:W-:Y:S01]  /*58d0*/  FFMA.FTZ R81, R99, UR10, R84.reuse ;  /* 0x0000000a63517c23 */ /* 0x100fe20008010054 */
[--C-:B------:R-:W-:Y:S01]  /*58e0*/  FFMA.FTZ R80, R98, UR10, R84.reuse ;  /* 0x0000000a62507c23 */ /* 0x100fe20008010054 */
[----:B------:R-:W-:Y:S02]  /*58f0*/  LOP3.LUT P2, RZ, R112, 0xff0000, RZ, 0xc0, !PT ;  /* 0x00ff000070ff7812 */ /* 0x000fe4000784c0ff */
[----:B------:R-:W-:Y:S01]  /*5900*/  FADD.FTZ R85, R88, -R81 ;  /* 0x8000005158557221 */ /* 0x000fe20000010000 */
[----:B------:R-:W-:Y:S01]  /*5910*/  FFMA.FTZ R81, R95, UR10, R84 ;  /* 0x0000000a5f517c23 */ /* 0x000fe20008010054 */
[----:B------:R-:W-:Y:S01]  /*5920*/  FADD.FTZ R80, R97, -R80 ;  /* 0x8000005061507221 */ /* 0x000fe20000010000 */
[----:B------:R-:W-:Y:S01]  /*5930*/  LOP3.LUT P6, RZ, R112, 0xff000000, RZ, 0xc0, !PT ;  /* 0xff00000070ff7812 */ /* 0x000fe200078cc0ff */
[----:B------:R-:W-:Y:S01]  /*5940*/  FMUL.FTZ R85, R85, UR11 ;  /* 0x0000000b55557c20 */ /* 0x000fe20008410000 */
[----:B------:R-:W-:Y:S01]  /*5950*/  FADD.FTZ R81, R96, -R81 ;  /* 0x8000005160517221 */ /* 0x000fe20000010000 */
[----:B------:R-:W-:Y:S01]  /*5960*/  FMUL.FTZ R80, R80, UR11 ;  /* 0x0000000b50507c20 */ /* 0x000fe20008410000 */
[----:B------:R-:W-:Y:S01]  /*5970*/  FSEL R87, R87, RZ, P6 ;  /* 0x000000ff57577208 */ /* 0x000fe20003000000 */
[----:B------:R-:W-:Y:S01]  /*5980*/  FMUL.FTZ R85, R85, UR23 ;  /* 0x0000001755557c20 */ /* 0x000fe20008410000 */
[----:B------:R-:W-:Y:S01]  /*5990*/  FMUL.FTZ R81, R81, UR11 ;  /* 0x0000000b51517c20 */ /* 0x000fe20008410000 */
[----:B------:R-:W-:Y:S01]  /*59a0*/  FMUL.FTZ R80, R80, UR23 ;  /* 0x0000001750507c20 */ /* 0x000fe20008410000 */
[----:B------:R-:W-:-:S02]  /*59b0*/  LOP3.LUT P6, RZ, R112, 0xff, RZ, 0xc0, !PT ;  /* 0x000000ff70ff7812 */ /* 0x000fc400078cc0ff */
[----:B------:R-:W-:Y:S01]  /*59c0*/  FSEL R84, R85, RZ, P2 ;  /* 0x000000ff55547208 */ /* 0x000fe20001000000 */
[----:B------:R-:W-:Y:S01]  /*59d0*/  FMUL.FTZ R81, R81, UR23 ;  /* 0x0000001751517c20 */ /* 0x000fe20008410000 */
[----:B------:R-:W-:-:S04]  /*59e0*/  LOP3.LUT P2, RZ, R112, 0xff00, RZ, 0xc0, !PT ;  /* 0x0000ff0070ff7812 */ /* 0x000fc8000784c0ff */
[----:B------:R-:W-:Y:S02]  /*59f0*/  FSEL R85, R80, RZ, P2 ;  /* 0x000000ff50557208 */ /* 0x000fe40001000000 */
[----:B------:R-:W-:Y:S02]  /*5a00*/  FSEL R80, R81, RZ, P6 ;  /* 0x000000ff51507208 */ /* 0x000fe40003000000 */
[----:B------:R-:W-:Y:S02]  /*5a10*/  F2FP.F16.F32.PACK_AB R81, R87, R84 ;  /* 0x000000545751723e */ /* 0x000fe400000000ff */
[----:B------:R-:W-:-:S07]  /*5a20*/  F2FP.F16.F32.PACK_AB R80, R85, R80 ;  /* 0x000000505550723e */ /* 0x000fce00000000ff */
.L_x_1633:
        /* <DEDUP_REMOVED lines=10> */
.L_x_1629:
[----:B------:R-:W-:Y:S05]  /*5ad0*/  BSYNC.RECONVERGENT B0 ;  /* 0x0000000000007941 */ /* 0x000fea0003800200 */
.L_x_1628:
[----:B------:R-:W-:Y:S01]  /*5ae0*/  UPLOP3.LUT UP1, UPT, UPT, UPT, UP1, 0x40, 0x4 ;  /* 0x000000000004789c */ /* 0x000fe20003f2e810 */
[----:B------:R-:W-:Y:S10]  /*5af0*/  BRA.U !UP2, `(.L_x_1638) ;  /* 0xffffffa90a507547 */ /* 0x000ff4000b83ffff */
.L_x_1611:
        /* <DEDUP_REMOVED lines=23> */
.L_x_1639:
        /* <DEDUP_REMOVED lines=9> */
.L_x_2836:


//--------------------- .text._ZN10layer_norm22ln_bwd_finalize_kernelINS_22Kernel_traits_finalizeILj2048E6__halfS2_fS2_fjLb0ELj1024ELj4ENS_18Kernel_traits_baseILj2048ES2_S2_fS2_fjLj1024EEEEELb0ELb1EEEvNS_9BwdParamsE --------------------------
	.section	.text._ZN10layer_norm22ln_bwd_finalize_kernelINS_22Kernel_traits_finalizeILj2048E6__halfS2_fS2_fjLb0ELj1024ELj4ENS_18Kernel_traits_baseILj2048ES2_S2_fS2_fjLj1024EEEEELb0ELb1EEEvNS_9BwdParamsE,"ax",@progbits
	.align	128
        .global         _ZN10layer_norm22ln_bwd_finalize_kernelINS_22Kernel_traits_finalizeILj2048E6__halfS2_fS2_fjLb0ELj1024ELj4ENS_18Kernel_traits_baseILj2048ES2_S2_fS2_fjLj1024EEEEELb0ELb1EEEvNS_9BwdParamsE
        .type           _ZN10layer_norm22ln_bwd_finalize_kernelINS_22Kernel_traits_finalizeILj2048E6__halfS2_fS2_fjLb0ELj1024ELj4ENS_18Kernel_traits_baseILj2048ES2_S2_fS2_fjLj1024EEEEELb0ELb1EEEvNS_9BwdParamsE,@function
        .size           _ZN10layer_norm22ln_bwd_finalize_kernelINS_22Kernel_traits_finalizeILj2048E6__halfS2_fS2_fjLb0ELj1024ELj4ENS_18Kernel_traits_baseILj2048ES2_S2_fS2_fjLj1024EEEEELb0ELb1EEEvNS_9BwdParamsE,(.L_x_2837 - _ZN10layer_norm22ln_bwd_finalize_kernelINS_22Kernel_traits_finalizeILj2048E6__halfS2_fS2_fjLb0ELj1024ELj4ENS_18Kernel_traits_baseILj2048ES2_S2_fS2_fjLj1024EEEEELb0ELb1EEEvNS_9BwdParamsE)
        .other          _ZN10layer_norm22ln_bwd_finalize_kernelINS_22Kernel_traits_finalizeILj2048E6__halfS2_fS2_fjLb0ELj1024ELj4ENS_18Kernel_traits_baseILj2048ES2_S2_fS2_fjLj1024EEEEELb0ELb1EEEvNS_9BwdParamsE,@"STO_CUDA_ENTRY STV_DEFAULT"
_ZN10layer_norm22ln_bwd_finalize_kernelINS_22Kernel_traits_finalizeILj2048E6__halfS2_fS2_fjLb0ELj1024ELj4ENS_18Kernel_traits_baseILj2048ES2_S2_fS2_fjLj1024EEEEELb0ELb1EEEvNS_9BwdParamsE:
.text._ZN10layer_norm22ln_bwd_finalize_kernelINS_22Kernel_traits_finalizeILj2048E6__halfS2_fS2_fjLb0ELj1024ELj4ENS_18Kernel_traits_baseILj2048ES2_S2_fS2_fjLj1024EEEEELb0ELb1EEEvNS_9BwdParamsE:
        /* <DEDUP_REMOVED lines=81> */
.L_x_1644:
        /* <DEDUP_REMOVED lines=118> */
.L_x_1643:
[----:B------:R-:W-:Y:S05]  /*0c70*/  BSYNC.RECONVERGENT B1 ;  /* 0x0000000000017941 */ /* 0x000fea0003800200 */
.L_x_1642:
        /* <DEDUP_REMOVED lines=77> */
.L_x_1646:
[----:B------:R-:W-:Y:S05]  /*1150*/  BSYNC.RECONVERGENT B1 ;  /* 0x0000000000017941 */ /* 0x000fea0003800200 */
.L_x_1645:
        /* <DEDUP_REMOVED lines=38> */
.L_x_1648:
[----:B------:R-:W-:Y:S05]  /*13c0*/  BSYNC.RECONVERGENT B1 ;  /* 0x0000000000017941 */ /* 0x000fea0003800200 */
.L_x_1647:
        /* <DEDUP_REMOVED lines=8> */
.L_x_1649:
        /* <DEDUP_REMOVED lines=10> */
.L_x_1641:
[----:B------:R-:W-:Y:S05]  /*14f0*/  BSYNC.RECONVERGENT B0 ;  /* 0x0000000000007941 */ /* 0x000fea0003800200 */
.L_x_1640:
        /* <DEDUP_REMOVED lines=57> */
.L_x_1650:
        /* <DEDUP_REMOVED lines=15> */
.L_x_2837:


//--------------------- .text._ZN10layer_norm40ln_parallel_residual_bwd_finalize_kernelINS_22Kernel_traits_finalizeILj2048E6__halfS2_fS2_fjLb0ELj1024ELj4ENS_18Kernel_traits_baseILj2048ES2_S2_fS2_fjLj1024EEEEELb1EEEvNS_9BwdParamsE --------------------------
	.section	.text._ZN10layer_norm40ln_parallel_residual_bwd_finalize_kernelINS_22Kernel_traits_finalizeILj2048E6__halfS2_fS2_fjLb0ELj1024ELj4ENS_18Kernel_traits_baseILj2048ES2_S2_fS2_fjLj1024EEEEELb1EEEvNS_9BwdParamsE,"ax",@progbits
	.align	128
        .global         _ZN10layer_norm40ln_parallel_residual_bwd_finalize_kernelINS_22Kernel_traits_finalizeILj2048E6__halfS2_fS2_fjLb0ELj1024ELj4ENS_18Kernel_traits_baseILj2048ES2_S2_fS2_fjLj1024EEEEELb1EEEvNS_9BwdParamsE
        .type           _ZN10layer_norm40ln_parallel_residual_bwd_finalize_kernelINS_22Kernel_traits_finalizeILj2048E6__halfS2_fS2_fjLb0ELj1024ELj4ENS_18Kernel_traits_baseILj2048ES2_S2_fS2_fjLj1024EEEEELb1EEEvNS_9BwdParamsE,@function
        .size           _ZN10layer_norm40ln_parallel_residual_bwd_finalize_kernelINS_22Kernel_traits_finalizeILj2048E6__halfS2_fS2_fjLb0ELj1024ELj4ENS_18Kernel_traits_baseILj2048ES2_S2_fS2_fjLj1024EEEEELb1EEEvNS_9BwdParamsE,(.L_x_2838 - _ZN10layer_norm40ln_parallel_residual_bwd_finalize_kernelINS_22Kernel_traits_finalizeILj2048E6__halfS2_fS2_fjLb0ELj1024ELj4ENS_18Kernel_traits_baseILj2048ES2_S2_fS2_fjLj1024EEEEELb1EEEvNS_9BwdParamsE)
        .other          _ZN10layer_norm40ln_parallel_residual_bwd_finalize_kernelINS_22Kernel_traits_finalizeILj2048E6__halfS2_fS2_fjLb0ELj1024ELj4ENS_18Kernel_traits_baseILj2048ES2_S2_fS2_fjLj1024EEEEELb1EEEvNS_9BwdParamsE,@"STO_CUDA_ENTRY STV_DEFAULT"
_ZN10layer_norm40ln_parallel_residual_bwd_finalize_kernelINS_22Kernel_traits_finalizeILj2048E6__halfS2_fS2_fjLb0ELj1024ELj4ENS_18Kernel_traits_baseILj2048ES2_S2_fS2_fjLj1024EEEEELb1EEEvNS_9BwdParamsE:
.text._ZN10layer_norm40ln_parallel_residual_bwd_finalize_kernelINS_22Kernel_traits_finalizeILj2048E6__halfS2_fS2_fjLb0ELj1024ELj4ENS_18Kernel_traits_baseILj2048ES2_S2_fS2_fjLj1024EEEEELb1EEEvNS_9BwdParamsE:
        /* <DEDUP_REMOVED lines=60> */
.L_x_1655:
        /* <DEDUP_REMOVED lines=112> */
.L_x_1654:
[----:B------:R-:W-:Y:S05]  /*0ac0*/  BSYNC.RECONVERGENT B1 ;  /* 0x0000000000017941 */ /* 0x000fea0003800200 */
.L_x_1653:
        /* <DEDUP_REMOVED lines=66> */
.L_x_1657:
[----:B------:R-:W-:Y:S05]  /*0ef0*/  BSYNC.RECONVERGENT B1 ;  /* 0x0000000000017941 */ /* 0x000fea0003800200 */
.L_x_1656:
        /* <DEDUP_REMOVED lines=37> */
.L_x_1659:
[----:B------:R-:W-:Y:S05]  /*1150*/  BSYNC.RECONVERGENT B1 ;  /* 0x0000000000017941 */ /* 0x000fea0003800200 */
.L_x_1658:
        /* <DEDUP_REMOVED lines=19> */
.L_x_1652:
[----:B------:R-:W-:Y:S05]  /*1290*/  BSYNC.RECONVERGENT B0 ;  /* 0x0000000000007941 */ /* 0x000fea0003800200 */
.L_x_1651:
        /* <DEDUP_REMOVED lines=92> */
.L_x_1660:
        /* <DEDUP_REMOVED lines=10> */
.L_x_2838:


//--------------------- .text._ZN10layer_norm31ln_parallel_residual_bwd_kernelINS_13Kernel_traitsI6__halfS2_fS2_fjLj2048ELj1ELj1ELj4ELj16ENS_18Kernel_traits_baseILj2048ES2_S2_fS2_fjLj128EEEEELb1ELb1ELb1EEEvNS_9BwdParamsE --------------------------
	.section	.text._ZN10layer_norm31ln_parallel_residual_bwd_kernelINS_13Kernel_traitsI6__halfS2_fS2_fjLj2048ELj1ELj1ELj4ELj16ENS_18Kernel_traits_baseILj2048ES2_S2_fS2_fjLj128EEEEELb1ELb1ELb1EEEvNS_9BwdParamsE,"ax",@progbits
	.align	128
        .global         _ZN10layer_norm31ln_parallel_residual_bwd_kernelINS_13Kernel_traitsI6__halfS2_fS2_fjLj2048ELj1ELj1ELj4ELj16ENS_18Kernel_traits_baseILj2048ES2_S2_fS2_fjLj128EEEEELb1ELb1ELb1EEEvNS_9BwdParamsE
        .type           _ZN10layer_norm31ln_parallel_residual_bwd_kernelINS_13Kernel_traitsI6__halfS2_fS2_fjLj2048ELj1ELj1ELj4ELj16ENS_18Kernel_traits_baseILj2048ES2_S2_fS2_fjLj128EEEEELb1ELb1ELb1EEEvNS_9BwdParamsE,@function
        .size           _ZN10layer_norm31ln_parallel_residual_bwd_kernelINS_13Kernel_traitsI6__halfS2_fS2_fjLj2048ELj1ELj1ELj4ELj16ENS_18Kernel_traits_baseILj2048ES2_S2_fS2_fjLj128EEEEELb1ELb1ELb1EEEvNS_9BwdParamsE,(.L_x_2839 - _ZN10layer_norm31ln_parallel_residual_bwd_kernelINS_13Kernel_traitsI6__halfS2_fS2_fjLj2048ELj1ELj1ELj4ELj16ENS_18Kernel_traits_baseILj2048ES2_S2_fS2_fjLj128EEEEELb1ELb1ELb1EEEvNS_9BwdParamsE)
        .other          _ZN10layer_norm31ln_parallel_residual_bwd_kernelINS_13Kernel_traitsI6__halfS2_fS2_fjLj2048ELj1ELj1ELj4ELj16ENS_18Kernel_traits_baseILj2048ES2_S2_fS2_fjLj128EEEEELb1ELb1ELb1EEEvNS_9BwdParamsE,@"STO_CUDA_ENTRY STV_DEFAULT"
_ZN10layer_norm31ln_parallel_residual_bwd_kernelINS_13Kernel_traitsI6__halfS2_fS2_fjLj2048ELj1ELj1ELj4ELj16ENS_18Kernel_traits_baseILj2048ES2_S2_fS2_fjLj128EEEEELb1ELb1ELb1EEEvNS_9BwdParamsE:
.text._ZN10layer_norm31ln_parallel_residual_bwd_kernelINS_13Kernel_traitsI6__halfS2_fS2_fjLj2048ELj1ELj1ELj4ELj16ENS_18Kernel_traits_baseILj2048ES2_S2_fS2_fjLj128EEEEELb1ELb1ELb1EEEvNS_9BwdParamsE:
        /* <DEDUP_REMOVED lines=49> */
[----:B------:R-:W1:Y:S03]  /*0310*/  LDCU UR7, c[0x0][0x408] ;  /* 0x00008100ff0777ac */ /* 0x000e660008000800 */
[----:B------:R-:W-:Y:S02]  /*0320*/  PLOP3.LUT P4, PT, PT, PT, UP2, 0x80, 0x8 ;  /* 0x000000000008781c */ /* 0x000fe40003f8f028 */
[----:B-----5:R-:W-:Y:S02]  /*0330*/  CS2R R2, SRZ ;  /* 0x0000000000027805 */ /* 0x020fe4000001ff00 */
[----:B------:R-:W-:Y:S01]  /*0340*/  PLOP3.LUT P0, PT, PT, PT, UP0, 0x80, 0x8 ;  /* 0x000000000008781c */ /* 0x000fe20003f0f008 */
[----:B------:R-:W3:Y:S01]  /*0350*/  LDCU.64 UR26, c[0x0][0x438] ;  /* 0x00008700ff1a77ac */ /* 0x000ee20008000a00 */
[----:B------:R-:W0:Y:S01]  /*0360*/  LDCU.128 UR12, c[0x0][0x3c0] ;  /* 0x00007800ff0c77ac */ /* 0x000e220008000c00 */
[----:B------:R-:W0:Y:S01]  /*0370*/  LDCU.64 UR22, c[0x0][0x380] ;  /* 0x00007000ff1677ac */ /* 0x000e220008000a00 */
[----:B------:R-:W0:Y:S01]  /*0380*/  LDCU.64 UR24, c[0x0][0x470] ;  /* 0x00008e00ff1877ac */ /* 0x000e220008000a00 */
[----:B--2---:R-:W-:-:S02]  /*0390*/  HADD2.F32 R89, -RZ, R8.H0_H0 ;  /* 0x20000008ff597230 */ /* 0x004fc40000004100 */
        /* <DEDUP_REMOVED lines=9> */
[--C-:B----4-:R-:W-:Y:S02]  /*0430*/  HADD2.F32 R97, -RZ, R4.reuse.H0_H0 ;  /* 0x20000004ff617230 */ /* 0x110fe40000004100 */
        /* <DEDUP_REMOVED lines=8> */
[----:B01-3--:R-:W-:-:S07]  /*04c0*/  CS2R R6, SRZ ;  /* 0x0000000000067805 */ /* 0x00bfce000001ff00 */
.L_x_1680:
        /* <DEDUP_REMOVED lines=11> */
[----:B------:R-:W2:Y:S01]  /*0580*/  LDC.64 R120, c[0x0][0x3b0] ;  /* 0x0000ec00ff787b82 */ /* 0x000ea20000000a00 */
[----:B------:R-:W-:Y:S02]  /*0590*/  MOV R49, UR11 ;  /* 0x0000000b00317c02 */ /* 0x000fe40008000f00 */
[----:B------:R-:W-:Y:S02]  /*05a0*/  LEA.HI.SX32 R107, R0, R67, 0x1d ;  /* 0x00000043006b7211 */ /* 0x000fe400078feaff */
[----:B------:R-:W3:Y:S02]  /*05b0*/  LDG.E R0, desc[UR18][R50.64] ;  /* 0x0000001232007981 */ /* 0x000ee4000c1e1900 */
[C---:B------:R-:W-:Y:S01]  /*05c0*/  IADD3 R106, PT, PT, R107.reuse, 0x80, RZ ;  /* 0x000000806b6a7810 */ /* 0x040fe20007ffe0ff */
[C---:B0-----:R-:W-:Y:S01]  /*05d0*/  IMAD.WIDE.U32 R56, R107.reuse, 0x20, R64 ;  /* 0x000000206b387825 */ /* 0x041fe200078e0040 */
[----:B------:R-:W4:Y:S01]  /*05e0*/  LDG.E R115, desc[UR18][R48.64] ;  /* 0x0000001230737981 */ /* 0x000f22000c1e1900 */
[----:B------:R-:W0:Y:S02]  /*05f0*/  @P0 LDC.64 R108, c[0x0][0x438] ;  /* 0x00010e00ff6c0b82 */ /* 0x000e240000000a00 */
[----:B-1----:R-:W-:-:S04]  /*0600*/  IMAD.WIDE.U32 R52, R107, 0x10, R68 ;  /* 0x000000106b347825 */ /* 0x002fc800078e0044 */
[C---:B------:R-:W-:Y:S01]  /*0610*/  IMAD.WIDE.U32 R64, R106.reuse, 0x20, R64 ;  /* 0x000000206a407825 */ /* 0x040fe200078e0040 */
[----:B------:R-:W4:Y:S04]  /*0620*/  LDG.E.128 R48, desc[UR18][R56.64] ;  /* 0x0000001238307981 */ /* 0x000f28000c1e1d00 */
[----:B------:R-:W4:Y:S04]  /*0630*/  LDG.E.128 R52, desc[UR18][R52.64] ;  /* 0x0000001234347981 */ /* 0x000f28000c1e1d00 */
[----:B------:R-:W4:Y:S04]  /*0640*/  LDG.E.128 R60, desc[UR18][R64.64] ;  /* 0x00000012403c7981 */ /* 0x000f28000c1e1d00 */
[----:B------:R-:W4:Y:S04]  /*0650*/  LDG.E.128 R56, desc[UR18][R56.64+0x10] ;  /* 0x0000101238387981 */ /* 0x000f28000c1e1d00 */
[----:B------:R-:W4:Y:S01]  /*0660*/  LDG.E.128 R64, desc[UR18][R64.64+0x10] ;  /* 0x0000101240407981 */ /* 0x000f22000c1e1d00 */
[----:B------:R-:W-:-:S06]  /*0670*/  IMAD.WIDE.U32 R68, R106, 0x10, R68 ;  /* 0x000000106a447825 */ /* 0x000fcc00078e0044 */
[----:B------:R-:W4:Y:S01]  /*0680*/  LDG.E.128 R68, desc[UR18][R68.64] ;  /* 0x0000001244447981 */ /* 0x000f22000c1e1d00 */
[----:B--2---:R-:W-:-:S04]  /*0690*/  IMAD.WIDE.U32 R122, R107, 0x8, R120 ;  /* 0x000000086b7a7825 */ /* 0x004fc800078e0078 */
[----:B------:R-:W-:Y:S01]  /*06a0*/  IMAD.WIDE.U32 R120, R106, 0x8, R120 ;  /* 0x000000086a787825 */ /* 0x000fe200078e0078 */
[----:B------:R-:W-:Y:S01]  /*06b0*/  ISETP.NE.U32.AND P1, PT, RZ, UR24, PT ;  /* 0x00000018ff007c0c */ /* 0x000fe2000bf25070 */
[----:B------:R-:W5:Y:S04]  /*06c0*/  LDG.E.64 R124, desc[UR18][R122.64] ;  /* 0x000000127a7c7981 */ /* 0x000f68000c1e1b00 */
[----:B------:R-:W5:Y:S01]  /*06d0*/  LDG.E.64 R120, desc[UR18][R120.64] ;  /* 0x0000001278787981 */ /* 0x000f62000c1e1b00 */
[----:B0-----:R-:W-:Y:S01]  /*06e0*/  @P0 IMAD.WIDE.U32 R108, R107, 0x20, R108 ;  /* 0x000000206b6c0825 */ /* 0x001fe200078e006c */
[----:B------:R-:W-:Y:S02]  /*06f0*/  ISETP.NE.AND.EX P1, PT, RZ, UR25, PT, P1 ;  /* 0x00000019ff007c0c */ /* 0x000fe4000bf25310 */
[----:B------:R-:W-:-:S02]  /*0700*/  ISETP.NE.U32.AND P2, PT, RZ, UR26, PT ;  /* 0x0000001aff007c0c */ /* 0x000fc4000bf45070 */
[----:B------:R-:W5:Y:S04]  /*0710*/  @P0 LDG.E.128 R32, desc[UR18][R108.64] ;  /* 0x000000126c200981 */ /* 0x000f68000c1e1d00 */
[----:B------:R0:W5:Y:S01]  /*0720*/  @P0 LDG.E.128 R28, desc[UR18][R108.64+0x10] ;  /* 0x000010126c1c0981 */ /* 0x000162000c1e1d00 */
[----:B------:R-:W-:-:S04]  /*0730*/  ISETP.NE.AND.EX P0, PT, RZ, UR27, PT, P2 ;  /* 0x0000001bff007c0c */ /* 0x000fc8000bf05320 */
[----:B------:R-:W1:Y:S08]  /*0740*/  @P1 LDC.64 R110, c[0x0][0x3b8] ;  /* 0x0000ee00ff6e1b82 */ /* 0x000e700000000a00 */
[----:B------:R-:W2:Y:S08]  /*0750*/  @P1 LDC.64 R112, c[0x0][0x3b8] ;  /* 0x0000ee00ff701b82 */ /* 0x000eb00000000a00 */
[----:B0-----:R-:W0:Y:S01]  /*0760*/  @P0 LDC.64 R108, c[0x0][0x438] ;  /* 0x00010e00ff6c0b82 */ /* 0x001e220000000a00 */
[----:B-1----:R-:W-:-:S05]  /*0770*/  @P1 IMAD.WIDE.U32 R110, R106, 0x8, R110 ;  /* 0x000000086a6e1825 */ /* 0x002fca00078e006e */
[----:B------:R1:W5:Y:S01]  /*0780*/  @P1 LDG.E.64 R82, desc[UR18][R110.64] ;  /* 0x000000126e521981 */ /* 0x000362000c1e1b00 */
[----:B--2---:R-:W-:-:S05]  /*0790*/  @P1 IMAD.WIDE.U32 R112, R107, 0x8, R112 ;  /* 0x000000086b701825 */ /* 0x004fca00078e0070 */
[----:B------:R-:W5:Y:S01]  /*07a0*/  @P1 LDG.E.64 R80, desc[UR18][R112.64] ;  /* 0x0000001270501981 */ /* 0x000f62000c1e1b00 */
[----:B0-----:R-:W-:-:S05]  /*07b0*/  @P0 IMAD.WIDE.U32 R108, R106, 0x20, R108 ;  /* 0x000000206a6c0825 */ /* 0x001fca00078e006c */
[----:B------:R-:W5:Y:S04]  /*07c0*/  @P0 LDG.E.128 R24, desc[UR18][R108.64] ;  /* 0x000000126c180981 */ /* 0x000f68000c1e1d00 */
[----:B------:R0:W5:Y:S01]  /*07d0*/  @P0 LDG.E.128 R20, desc[UR18][R108.64+0x10] ;  /* 0x000010126c140981 */ /* 0x000162000c1e1d00 */
[----:B---3--:R-:W-:Y:S02]  /*07e0*/  R2UR UR10, R0 ;  /* 0x00000000000a72ca */ /* 0x008fe400000e0000 */
[----:B----4-:R-:W-:-:S05]  /*07f0*/  FSEL R115, R115, RZ, !P4 ;  /* 0x000000ff73737208 */ /* 0x010fca0006000000 */
[C---:B------:R-:W-:Y:S01]  /*0800*/  FADD.FTZ R0, -R115.reuse, R48 ;  /* 0x0000003073007221 */ /* 0x040fe20000010100 */
[C---:B------:R-:W-:Y:S01]  /*0810*/  FADD.FTZ R49, -R115.reuse, R49 ;  /* 0x0000003173317221 */ /* 0x040fe20000010100 */
[--C-:B------:R-:W-:Y:S02]  /*0820*/  HADD2.F32 R48, -RZ, R52.reuse.H0_H0 ;  /* 0x20000034ff307230 */ /* 0x100fe40000004100 */
[C---:B------:R-:W-:Y:S01]  /*0830*/  FADD.FTZ R50, -R115.reuse, R50 ;  /* 0x0000003273327221 */ /* 0x040fe20000010100 */
[----:B------:R-:W-:Y:S02]  /*0840*/  HADD2.F32 R52, -RZ, R52.H1_H1 ;  /* 0x30000034ff347230 */ /* 0x000fe40000004100 */
[----:B-1----:R-:W-:Y:S01]  /*0850*/  FADD.FTZ R111, -R115, R63 ;  /* 0x0000003f736f7221 */ /* 0x002fe20000010100 */
[----:B------:R-:W-:Y:S01]  /*0860*/  FMUL.FTZ R63, R49, UR10 ;  /* 0x0000000a313f7c20 */ /* 0x000fe20008410000 */
[--C-:B0-----:R-:W-:Y:S02]  /*0870*/  HADD2.F32 R108, -RZ, R53.reuse.H0_H0 ;  /* 0x20000035ff6c7230 */ /* 0x101fe40000004100 */
[----:B------:R-:W-:Y:S01]  /*0880*/  FADD.FTZ R51, -R115, R51 ;  /* 0x0000003373337221 */ /* 0x000fe20000010100 */
[----:B------:R-:W-:Y:S01]  /*0890*/  FADD.FTZ R86, R52, R86 ;  /* 0x0000005634567221 */ /* 0x000fe20000010000 */
[----:B------:R-:W-:Y:S01]  /*08a0*/  FFMA.FTZ R87, R63, R52, R87 ;  /* 0x000000343f577223 */ /* 0x000fe20000010057 */
[----:B------:R-:W-:Y:S01]  /*08b0*/  FADD.FTZ R114, -R115, R66 ;  /* 0x0000004273727221 */ /* 0x000fe20000010100 */
[----:B------:R-:W-:Y:S01]  /*08c0*/  FMUL.FTZ R66, R89, R48 ;  /* 0x0000003059427220 */ /* 0x000fe20000410000 */
[----:B------:R-:W-:Y:S01]  /*08d0*/  FADD.FTZ R112, -R115, R64 ;  /* 0x0000004073707221 */ /* 0x000fe20000010100 */
[----:B------:R-:W-:Y:S01]  /*08e0*/  FMUL.FTZ R64, R50, UR10 ;  /* 0x0000000a32407c20 */ /* 0x000fe20008410000 */
[----:B------:R-:W-:Y:S01]  /*08f0*/  FMUL.FTZ R52, R90, R52 ;  /* 0x000000345a347220 */ /* 0x000fe20000410000 */
[----:B------:R-:W-:Y:S01]  /*0900*/  FADD.FTZ R49, RZ, R66 ;  /* 0x00000042ff317221 */ /* 0x000fe20000010000 */
[----:B------:R-:W-:-:S02]  /*0910*/  HADD2.F32 R109, -RZ, R53.H1_H1 ;  /* 0x30000035ff6d7230 */ /* 0x000fc40000004100 */
[C---:B------:R-:W-:Y:S01]  /*0920*/  FADD.FTZ R113, -R115.reuse, R65 ;  /* 0x0000004173717221 */ /* 0x040fe20000010100 */
[----:B------:R-:W-:Y:S01]  /*0930*/  FADD.FTZ R56, -R115, R56 ;  /* 0x0000003873387221 */ /* 0x000fe20000010100 */
[----:B------:R-:W-:Y:S01]  /*0940*/  FMUL.FTZ R0, R0, UR10 ;  /* 0x0000000a00007c20 */ /* 0x000fe20008410000 */
[----:B------:R-:W-:Y:S01]  /*0950*/  FMUL.FTZ R65, R51, UR10 ;  /* 0x0000000a33417c20 */ /* 0x000fe20008410000 */
[----:B------:R-:W-:Y:S01]  /*0960*/  FADD.FTZ R84, R108, R84 ;  /* 0x000000546c547221 */ /* 0x000fe20000010000 */
[-C--:B------:R-:W-:Y:S01]  /*0970*/  FFMA.FTZ R85, R64, R108.reuse, R85 ;  /* 0x0000006c40557223 */ /* 0x080fe20000010055 */
[----:B------:R-:W-:Y:S01]  /*0980*/  FMUL.FTZ R108, R91, R108 ;  /* 0x0000006c5b6c7220 */ /* 0x000fe20000410000 */
[----:B------:R-:W-:Y:S01]  /*0990*/  FADD.FTZ R49, R52, R49 ;  /* 0x0000003134317221 */ /* 0x000fe20000010000 */
[--C-:B------:R-:W-:Y:S02]  /*09a0*/  HADD2.F32 R53, -RZ, R54.reuse.H0_H0 ;  /* 0x20000036ff357230 */ /* 0x100fe40000004100 */
[----:B------:R-:W-:Y:S01]  /*09b0*/  FADD.FTZ R57, -R115, R57 ;  /* 0x0000003973397221 */ /* 0x000fe20000010100 */
[----:B------:R-:W-:Y:S01]  /*09c0*/  FADD.FTZ R88, R48, R88 ;  /* 0x0000005830587221 */ /* 0x000fe20000010000 */
[----:B------:R-:W-:Y:S01]  /*09d0*/  FFMA.FTZ R105, R0, R48, R105 ;  /* 0x0000003000697223 */ /* 0x000fe20000010069 */
[----:B------:R-:W-:Y:S01]  /*09e0*/  FADD.FTZ R78, R109, R78 ;  /* 0x0000004e6d4e7221 */ /* 0x000fe20000010000 */
[----:B------:R-:W-:Y:S01]  /*09f0*/  FMUL.FTZ R56, R56, UR10 ;  /* 0x0000000a38387c20 */ /* 0x000fe20008410000 */
[-C--:B------:R-:W-:Y:S01]  /*0a00*/  FFMA.FTZ R79, R65, R109.reuse, R79 ;  /* 0x0000006d414f7223 */ /* 0x080fe2000001004f */
[----:B------:R-:W-:Y:S01]  /*0a10*/  FMUL.FTZ R109, R92, R109 ;  /* 0x0000006d5c6d7220 */ /* 0x000fe20000410000 */
[----:B------:R-:W-:Y:S01]  /*0a20*/  FADD.FTZ R48, R108, R49 ;  /* 0x000000316c307221 */ /* 0x000fe20000010000 */
[----:B------:R-:W-:-:S02]  /*0a30*/  HADD2.F32 R54, -RZ, R54.H1_H1 ;  /* 0x30000036ff367230 */ /* 0x000fc40000004100 */
[----:B------:R-:W-:Y:S01]  /*0a40*/  FADD.FTZ R58, -R115, R58 ;  /* 0x0000003a733a7221 */ /* 0x000fe20000010100 */
[----:B------:R-:W-:Y:S01]  /*0a50*/  FADD.FTZ R14, R53, R14 ;  /* 0x0000000e350e7221 */ /* 0x000fe20000010000 */
[----:B------:R-:W-:Y:S01]  /*0a60*/  FMUL.FTZ R57, R57, UR10 ;  /* 0x0000000a39397c20 */ /* 0x000fe20008410000 */
[-C--:B------:R-:W-:Y:S01]  /*0a70*/  FFMA.FTZ R2, R56, R53.reuse, R2 ;  /* 0x0000003538027223 */ /* 0x080fe20000010002 */
[----:B------:R-:W-:Y:S01]  /*0a80*/  FMUL.FTZ R53, R93, R53 ;  /* 0x000000355d357220 */ /* 0x000fe20000410000 */
[----:B------:R-:W-:Y:S01]  /*0a90*/  FADD.FTZ R48, R109, R48 ;  /* 0x000000306d307221 */ /* 0x000fe20000010000 */
[--C-:B------:R-:W-:Y:S02]  /*0aa0*/  HADD2.F32 R110, -RZ, R55.reuse.H0_H0 ;  /* 0x20000037ff6e7230 */ /* 0x100fe40000004100 */
[----:B------:R-:W-:Y:S01]  /*0ab0*/  FADD.FTZ R59, -R115, R59 ;  /* 0x0000003b733b7221 */ /* 0x000fe20000010100 */
[----:B------:R-:W-:Y:S01]  /*0ac0*/  FADD.FTZ R15, R54, R15 ;  /* 0x0000000f360f7221 */ /* 0x000fe20000010000 */
[----:B------:R-:W-:Y:S01]  /*0ad0*/  FMUL.FTZ R58, R58, UR10 ;  /* 0x0000000a3a3a7c20 */ /* 0x000fe20008410000 */
[-C--:B------:R-:W-:Y:S01]  /*0ae0*/  FFMA.FTZ R3, R57, R54.reuse, R3 ;  /* 0x0000003639037223 */ /* 0x080fe20000010003 */
[----:B------:R-:W-:Y:S01]  /*0af0*/  FMUL.FTZ R54, R94, R54 ;  /* 0x000000365e367220 */ /* 0x000fe20000410000 */
[----:B------:R-:W-:Y:S01]  /*0b00*/  FADD.FTZ R49, R53, R48 ;  /* 0x0000003035317221 */ /* 0x000fe20000010000 */
[----:B------:R-:W-:-:S02]  /*0b10*/  HADD2.F32 R55, -RZ, R55.H1_H1 ;  /* 0x30000037ff377230 */ /* 0x000fc40000004100 */
[----:B------:R-:W-:Y:S01]  /*0b20*/  FADD.FTZ R16, R110, R16 ;  /* 0x000000106e107221 */ /* 0x000fe20000010000 */
[----:B------:R-:W-:Y:S01]  /*0b30*/  FMUL.FTZ R59, R59, UR10 ;  /* 0x0000000a3b3b7c20 */ /* 0x000fe20008410000 */
[-C--:B------:R-:W-:Y:S01]  /*0b40*/  FFMA.FTZ R4, R58, R110.reuse, R4 ;  /* 0x0000006e3a047223 */ /* 0x080fe20000010004 */
[----:B------:R-:W-:Y:S01]  /*0b50*/  FMUL.FTZ R110, R95, R110 ;  /* 0x0000006e5f6e7220 */ /* 0x000fe20000410000 */
[----:B------:R-:W-:Y:S01]  /*0b60*/  FADD.FTZ R49, R54, R49 ;  /* 0x0000003136317221 */ /* 0x000fe20000010000 */
[C---:B------:R-:W-:Y:S01]  /*0b70*/  FADD.FTZ R60, -R115.reuse, R60 ;  /* 0x0000003c733c7221 */ /* 0x040fe20000010100 */
[C---:B------:R-:W-:Y:S01]  /*0b80*/  FADD.FTZ R61, -R115.reuse, R61 ;  /* 0x0000003d733d7221 */ /* 0x040fe20000010100 */
[C---:B------:R-:W-:Y:S01]  /*0b90*/  FADD.FTZ R62, -R115.reuse, R62 ;  /* 0x0000003e733e7221 */ /* 0x040fe20000010100 */
[----:B------:R-:W-:Y:S01]  /*0ba0*/  FADD.FTZ R115, -R115, R67 ;  /* 0x0000004373737221 */ /* 0x000fe20000010100 */
[--C-:B------:R-:W-:Y:S02]  /*0bb0*/  HADD2.F32 R67, -RZ, R68.reuse.H0_H0 ;  /* 0x20000044ff437230 */ /* 0x100fe40000004100 */
[----:B------:R-:W-:Y:S01]  /*0bc0*/  FADD.FTZ R17, R55, R17 ;  /* 0x0000001137117221 */ /* 0x000fe20000010000 */
[-C--:B------:R-:W-:Y:S01]  /*0bd0*/  FFMA.FTZ R5, R59, R55.reuse, R5 ;  /* 0x000000373b057223 */ /* 0x080fe20000010005 */
[----:B------:R-:W-:Y:S01]  /*0be0*/  FFMA.FTZ R50, R0, R66, RZ ;  /* 0x0000004200327223 */ /* 0x000fe200000100ff */
[----:B------:R-:W-:Y:S01]  /*0bf0*/  FMUL.FTZ R55, R96, R55 ;  /* 0x0000003760377220 */ /* 0x000fe20000410000 */
[----:B------:R-:W-:Y:S01]  /*0c00*/  FADD.FTZ R48, R110, R49 ;  /* 0x000000316e307221 */ /* 0x000fe20000010000 */
[----:B------:R-:W-:-:S02]  /*0c10*/  HADD2.F32 R68, -RZ, R68.H1_H1 ;  /* 0x30000044ff447230 */ /* 0x000fc40000004100 */
[----:B------:R-:W-:Y:S01]  /*0c20*/  FMUL.FTZ R61, R61, UR10 ;  /* 0x0000000a3d3d7c20 */ /* 0x000fe20008410000 */
[----:B------:R-:W-:Y:S01]  /*0c30*/  FFMA.FTZ R49, R63, R52, R50 ;  /* 0x000000343f317223 */ /* 0x000fe20000010032 */
[----:B------:R-:W-:Y:S01]  /*0c40*/  FMUL.FTZ R119, R97, R67 ;  /* 0x0000004361777220 */ /* 0x000fe20000410000 */
[----:B------:R-:W-:Y:S01]  /*0c50*/  FADD.FTZ R48, R55, R48 ;  /* 0x0000003037307221 */ /* 0x000fe20000010000 */
[--C-:B------:R-:W-:Y:S02]  /*0c60*/  HADD2.F32 R116, -RZ, R69.reuse.H0_H0 ;  /* 0x20000045ff747230 */ /* 0x100fe40000004100 */
[----:B------:R-:W-:Y:S01]  /*0c70*/  FMUL.FTZ R62, R62, UR10 ;  /* 0x0000000a3e3e7c20 */ /* 0x000fe20008410000 */
[----:B------:R-:W-:Y:S01]  /*0c80*/  FADD.FTZ R19, R68, R19 ;  /* 0x0000001344137221 */ /* 0x000fe20000010000 */
[----:B------:R-:W-:Y:S01]  /*0c90*/  FFMA.FTZ R7, R61, R68, R7 ;  /* 0x000000443d077223 */ /* 0x000fe20000010007 */
[----:B------:R-:W-:Y:S01]  /*0ca0*/  FFMA.FTZ R50, R64, R108, R49 ;  /* 0x0000006c40327223 */ /* 0x000fe20000010031 */
[----:B------:R-:W-:Y:S01]  /*0cb0*/  FMUL.FTZ R68, R98, R68 ;  /* 0x0000004462447220 */ /* 0x000fe20000410000 */
[----:B------:R-:W-:Y:S01]  /*0cc0*/  FADD.FTZ R49, R119, R48 ;  /* 0x0000003077317221 */ /* 0x000fe20000010000 */
[----:B------:R-:W-:-:S02]  /*0cd0*/  HADD2.F32 R69, -RZ, R69.H1_H1 ;  /* 0x30000045ff457230 */ /* 0x000fc40000004100 */
[----:B------:R-:W-:Y:S01]  /*0ce0*/  FMUL.FTZ R111, R111, UR10 ;  /* 0x0000000a6f6f7c20 */ /* 0x000fe20008410000 */
[----:B------:R-:W-:Y:S01]  /*0cf0*/  FADD.FTZ R72, R116, R72 ;  /* 0x0000004874487221 */ /* 0x000fe20000010000 */
[-C--:B------:R-:W-:Y:S01]  /*0d00*/  FFMA.FTZ R8, R62, R116.reuse, R8 ;  /* 0x000000743e087223 */ /* 0x080fe20000010008 */
        /* <DEDUP_REMOVED lines=26> */
[----:B------:R-:W-:Y:S01]  /*0eb0*/  FMUL.FTZ R115, R115, UR10 ;  /* 0x0000000a73737c20 */ /* 0x000fe20008410000 */
[----:B------:R-:W-:Y:S01]  /*0ec0*/  FADD.FTZ R76, R118, R76 ;  /* 0x0000004c764c7221 */ /* 0x000fe20000010000 */
[-C--:B------:R-:W-:Y:S01]  /*0ed0*/  FFMA.FTZ R12, R114, R118.reuse, R12 ;  /* 0x00000076720c7223 */ /* 0x080fe2000001000c */
[----:B------:R-:W-:Y:S01]  /*0ee0*/  FFMA.FTZ R49, R59, R55, R48 ;  /* 0x000000373b317223 */ /* 0x000fe20000010030 */
[----:B------:R-:W-:Y:S01]  /*0ef0*/  FMUL.FTZ R118, R103, R118 ;  /* 0x0000007667767220 */ /* 0x000fe20000410000 */
        /* <DEDUP_REMOVED lines=18> */
[----:B------:R-:W-:Y:S01]  /*1020*/  FADD.FTZ R18, R67, R18 ;  /* 0x0000001243127221 */ /* 0x000fe20000010000 */
[----:B------:R-:W-:Y:S01]  /*1030*/  FFMA.FTZ R6, R60, R67, R6 ;  /* 0x000000433c067223 */ /* 0x000fe20000010006 */
        /* <DEDUP_REMOVED lines=11> */
[----:B------:R-:W1:Y:S01]  /*10f0*/  S2R R67, SR_TID.X ;  /* 0x0000000000437919 */ /* 0x000e620000002100 */
[----:B0-----:R-:W-:Y:S02]  /*1100*/  FADD.FTZ R50, R48, R50 ;  /* 0x0000003230327221 */ /* 0x001fe40000010000 */
[----:B------:R-:W0:Y:S04]  /*1110*/  SHFL.DOWN PT, R48, R51, 0x1, 0x1f ;  /* 0x08201f0033307f89 */ /* 0x000e2800000e0000 */
[----:B------:R-:W2:Y:S01]  /*1120*/  SHFL.DOWN PT, R49, R50, 0x1, 0x1f ;  /* 0x08201f0032317f89 */ /* 0x000ea200000e0000 */
[----:B-1----:R-:W-:Y:S01]  /*1130*/  LOP3.LUT P2, RZ, R67, 0x1f, RZ, 0xc0, !PT ;  /* 0x0000001f43ff7812 */ /* 0x002fe2000784c0ff */
[----:B------:R-:W-:Y:S01]  /*1140*/  BSSY.RECONVERGENT B0, `(.L_x_1662) ;  /* 0x000000c000007945 */ /* 0x000fe20003800200 */
[----:B0-----:R-:W-:Y:S01]  /*1150*/  FADD.FTZ R48, R51, R48 ;  /* 0x0000003033307221 */ /* 0x001fe20000010000 */
[----:B--2---:R-:W-:-:S10]  /*1160*/  FADD.FTZ R49, R50, R49 ;  /* 0x0000003132317221 */ /* 0x004fd40000010000 */
        /* <DEDUP_REMOVED lines=9> */
.L_x_1663:
[----:B------:R-:W-:Y:S05]  /*1200*/  BSYNC.RECONVERGENT B0 ;  /* 0x0000000000007941 */ /* 0x000fea0003800200 */
.L_x_1662:
        /* <DEDUP_REMOVED lines=44> */
[----:B------:R-:W-:Y:S01]  /*14d0*/  FADD.FTZ R53, R53, -R56 ;  /* 0x8000003835357221 */ /* 0x000fe20000010000 */
[----:B------:R-:W-:Y:S01]  /*14e0*/  FADD.FTZ R54, R54, -R57 ;  /* 0x8000003936367221 */ /* 0x000fe20000010000 */
[----:B------:R-:W-:Y:S01]  /*14f0*/  FADD.FTZ R110, R110, -R49 ;  /* 0x800000316e6e7221 */ /* 0x000fe20000010000 */
[----:B------:R-:W-:Y:S01]  /*1500*/  FADD.FTZ R48, R55, -R48 ;  /* 0x8000003037307221 */ /* 0x000fe20000010000 */
        /* <DEDUP_REMOVED lines=42> */
.L_x_1666:
        /* <DEDUP_REMOVED lines=14> */
[----:B------:R-:W-:Y:S01]  /*1890*/  FMUL.FTZ R44, R41, UR10 ;  /* 0x0000000a292c7c20 */ /* 0x000fe20008410000 */
[----:B------:R-:W-:Y:S01]  /*18a0*/  FMUL.FTZ R41, R42, UR7 ;  /* 0x000000072a297c20 */ /* 0x000fe20008410000 */
[----:B-----5:R-:W-:Y:S01]  /*18b0*/  LOP3.LUT P5, RZ, R125, 0xff0000, RZ, 0xc0, !PT ;  /* 0x00ff00007dff7812 */ /* 0x020fe200078ac0ff */
[----:B------:R-:W-:Y:S01]  /*18c0*/  FADD.FTZ R47, R109, -R40 ;  /* 0x800000286d2f7221 */ /* 0x000fe20000010000 */
[----:B------:R-:W-:Y:S01]  /*18d0*/  FADD.FTZ R57, R54, -R57 ;  /* 0x8000003936397221 */ /* 0x000fe20000010000 */
        /* <DEDUP_REMOVED lines=35> */
.L_x_1665:
        /* <DEDUP_REMOVED lines=19> */
[----:B------:R-:W-:Y:S01]  /*1c40*/  FFMA.FTZ R53, R53, UR10, R28 ;  /* 0x0000000a35357c23 */ /* 0x000fe2000801001c */
[----:B------:R-:W-:Y:S01]  /*1c50*/  FADD.FTZ R48, R109, -R48 ;  /* 0x800000306d307221 */ /* 0x000fe20000010000 */
[----:B------:R-:W-:Y:S01]  /*1c60*/  FFMA.FTZ R54, R54, UR10, R29 ;  /* 0x0000000a36367c23 */ /* 0x000fe2000801001d */
[----:B------:R-:W-:Y:S01]  /*1c70*/  FADD.FTZ R52, R52, -R63 ;  /* 0x8000003f34347221 */ /* 0x000fe20000010000 */
[----:B------:R-:W-:Y:S01]  /*1c80*/  FADD.FTZ R49, R108, -R49 ;  /* 0x800000316c317221 */ /* 0x000fe20000010000 */
[----:B------:R-:W-:Y:S01]  /*1c90*/  FADD.FTZ R55, R66, -R51 ;  /* 0x8000003342377221 */ /* 0x000fe20000010000 */
[----:B------:R-:W-:Y:S01]  /*1ca0*/  ISETP.GE.U32.AND P2, PT, R124, RZ, PT ;  /* 0x000000ff7c00720c */ /* 0x000fe20003f46070 */
[----:B------:R-:W-:Y:S01]  /*1cb0*/  FMUL.FTZ R51, R50, UR7 ;  /* 0x0000000732337c20 */ /* 0x000fe20008410000 */
[----:B------:R-:W-:Y:S01]  /*1cc0*/  FMUL.FTZ R0, R0, UR7 ;  /* 0x0000000700007c20 */ /* 0x000fe20008410000 */
[----:B------:R-:W-:Y:S01]  /*1cd0*/  FMUL.FTZ R50, R53, UR7 ;  /* 0x0000000735327c20 */ /* 0x000fe20008410000 */
[C---:B------:R-:W-:Y:S01]  /*1ce0*/  LOP3.LUT P3, RZ, R125.reuse, 0xff0000, RZ, 0xc0, !PT ;  /* 0x00ff00007dff7812 */ /* 0x040fe2000786c0ff */
[----:B------:R-:W-:Y:S01]  /*1cf0*/  FFMA.FTZ R53, R48, UR10, R35 ;  /* 0x0000000a30357c23 */ /* 0x000fe20008010023 */
[----:B------:R-:W-:Y:S01]  /*1d00*/  FMUL.FTZ R54, R54, UR7 ;  /* 0x0000000736367c20 */ /* 0x000fe20008410000 */
[C---:B------:R-:W-:Y:S01]  /*1d10*/  LOP3.LUT P5, RZ, R125.reuse, 0xff, RZ, 0xc0, !PT ;  /* 0x000000ff7dff7812 */ /* 0x040fe200078ac0ff */
[----:B------:R-:W-:Y:S01]  /*1d20*/  FFMA.FTZ R52, R52, UR10, R33 ;  /* 0x0000000a34347c23 */ /* 0x000fe20008010021 */
[----:B------:R-:W-:Y:S01]  /*1d30*/  ISETP.GE.U32.AND.EX P2, PT, R125, 0x1000000, PT, P2 ;  /* 0x010000007d00780c */ /* 0x000fe20003f46120 */
[----:B------:R-:W-:Y:S01]  /*1d40*/  FFMA.FTZ R49, R49, UR10, R34 ;  /* 0x0000000a31317c23 */ /* 0x000fe20008010022 */
        /* <DEDUP_REMOVED lines=23> */
.L_x_1668:
[--C-:B------:R-:W-:Y:S01]  /*1ec0*/  FFMA.FTZ R42, R59, UR11, R122.reuse ;  /* 0x0000000b3b2a7c23 */ /* 0x100fe2000801007a */
[--C-:B------:R-:W-:Y:S01]  /*1ed0*/  FFMA.FTZ R45, R58, UR11, R122.reuse ;  /* 0x0000000b3a2d7c23 */ /* 0x100fe2000801007a */
[----:B------:R-:W-:Y:S01]  /*1ee0*/  FFMA.FTZ R43, R0, UR11, R122 ;  /* 0x0000000b002b7c23 */ /* 0x000fe2000801007a */
[----:B-----5:R-:W-:Y:S01]  /*1ef0*/  ISETP.GE.U32.AND P2, PT, R124, RZ, PT ;  /* 0x000000ff7c00720c */ /* 0x020fe20003f46070 */
[----:B------:R-:W-:Y:S01]  /*1f00*/  FADD.FTZ R42, R55, -R42 ;  /* 0x8000002a372a7221 */ /* 0x000fe20000010000 */
[----:B------:R-:W-:Y:S01]  /*1f10*/  FADD.FTZ R47, R110, -R45 ;  /* 0x8000002d6e2f7221 */ /* 0x000fe20000010000 */
[----:B------:R-:W-:Y:S01]  /*1f20*/  FADD.FTZ R45, R66, -R43 ;  /* 0x8000002b422d7221 */ /* 0x000fe20000010000 */
[--C-:B------:R-:W-:Y:S01]  /*1f30*/  FFMA.FTZ R41, R64, UR11, R122.reuse ;  /* 0x0000000b40297c23 */ /* 0x100fe2000801007a */
[----:B------:R-:W-:Y:S01]  /*1f40*/  FFMA.FTZ R43, R42, UR10, R31 ;  /* 0x0000000a2a2b7c23 */ /* 0x000fe2000801001f */
[----:B------:R-:W-:Y:S01]  /*1f50*/  FFMA.FTZ R57, R57, UR11, R122 ;  /* 0x0000000b39397c23 */ /* 0x000fe2000801007a */
[----:B------:R-:W-:Y:S01]  /*1f60*/  FFMA.FTZ R42, R47, UR10, R30 ;  /* 0x0000000a2f2a7c23 */ /* 0x000fe2000801001e */
[----:B------:R-:W-:Y:S01]  /*1f70*/  ISETP.GE.U32.AND.EX P2, PT, R125, 0x1000000, PT, P2 ;  /* 0x010000007d00780c */ /* 0x000fe20003f46120 */
[----:B------:R-:W-:Y:S01]  /*1f80*/  FMUL.FTZ R46, R43, UR7 ;  /* 0x000000072b2e7c20 */ /* 0x000fe20008410000 */
[--C-:B------:R-:W-:Y:S01]  /*1f90*/  FFMA.FTZ R40, R65, UR11, R122.reuse ;  /* 0x0000000b41287c23 */ /* 0x100fe2000801007a */
[----:B------:R-:W-:Y:S01]  /*1fa0*/  FADD.FTZ R41, R108, -R41 ;  /* 0x800000296c297221 */ /* 0x000fe20000010000 */
[--C-:B------:R-:W-:Y:S01]  /*1fb0*/  FFMA.FTZ R63, R63, UR11, R122.reuse ;  /* 0x0000000b3f3f7c23 */ /* 0x100fe2000801007a */
[----:B------:R-:W-:Y:S01]  /*1fc0*/  FFMA.FTZ R56, R56, UR11, R122 ;  /* 0x0000000b38387c23 */ /* 0x000fe2000801007a */
[----:B------:R-:W-:Y:S01]  /*1fd0*/  FADD.FTZ R54, R54, -R57 ;  /* 0x8000003936367221 */ /* 0x000fe20000010000 */
[----:B------:R-:W-:Y:S01]  /*1fe0*/  FFMA.FTZ R44, R45, UR10, R32 ;  /* 0x0000000a2d2c7c23 */ /* 0x000fe20008010020 */
[----:B------:R-:W-:Y:S01]  /*1ff0*/  FMUL.FTZ R45, R42, UR7 ;  /* 0x000000072a2d7c20 */ /* 0x000fe20008410000 */
[----:B------:R-:W-:Y:S01]  /*2000*/  FSEL R57, R46, RZ, P2 ;  /* 0x000000ff2e397208 */ /* 0x000fe20001000000 */
[----:B------:R-:W-:Y:S01]  /*2010*/  FADD.FTZ R40, R109, -R40 ;  /* 0x800000286d287221 */ /* 0x000fe20000010000 */
[----:B------:R-:W-:Y:S01]  /*2020*/  LOP3.LUT P5, RZ, R125, 0xff0000, RZ, 0xc0, !PT ;  /* 0x00ff00007dff7812 */ /* 0x000fe200078ac0ff */
[----:B------:R-:W-:Y:S01]  /*2030*/  FFMA.FTZ R46, R41, UR10, R34 ;  /* 0x0000000a292e7c23 */ /* 0x000fe20008010022 */
[----:B------:R-:W-:Y:S01]  /*2040*/  FADD.FTZ R52, R52, -R63 ;  /* 0x8000003f34347221 */ /* 0x000fe20000010000 */
[----:B------:R-:W-:Y:S01]  /*2050*/  FADD.FTZ R53, R53, -R56 ;  /* 0x8000003835357221 */ /* 0x000fe20000010000 */
[----:B------:R-:W-:Y:S01]  /*2060*/  FMUL.FTZ R0, R44, UR7 ;  /* 0x000000072c007c20 */ /* 0x000fe20008410000 */
[----:B------:R-:W-:Y:S01]  /*2070*/  LOP3.LUT P3, RZ, R124, 0xff, RZ, 0xc0, !PT ;  /* 0x000000ff7cff7812 */ /* 0x000fe2000786c0ff */
[----:B------:R-:W-:Y:S01]  /*2080*/  FFMA.FTZ R47, R40, UR10, R35 ;  /* 0x0000000a282f7c23 */ /* 0x000fe20008010023 */
[----:B------:R-:W-:Y:S01]  /*2090*/  FSEL R56, R45, RZ, P5 ;  /* 0x000000ff2d387208 */ /* 0x000fe20002800000 */
[----:B------:R-:W-:Y:S01]  /*20a0*/  FFMA.FTZ R41, R54, UR10, R29 ;  /* 0x0000000a36297c23 */ /* 0x000fe2000801001d */
        /* <DEDUP_REMOVED lines=23> */
.L_x_1664:
        /* <DEDUP_REMOVED lines=28> */
[----:B------:R-:W-:Y:S01]  /*23e0*/  FFMA.FTZ R54, R65, UR11, R122 ;  /* 0x0000000b41367c23 */ /* 0x000fe2000801007a */
[----:B------:R-:W-:Y:S01]  /*23f0*/  ISETP.GE.U32.AND P2, PT, R80, RZ, PT ;  /* 0x000000ff5000720c */ /* 0x000fe20003f46070 */
[----:B------:R-:W-:Y:S01]  /*2400*/  FMUL.FTZ R37, R37, UR7 ;  /* 0x0000000725257c20 */ /* 0x000fe20008410000 */
[----:B------:R-:W-:Y:S01]  /*2410*/  FSEL R50, R56, RZ, P5 ;  /* 0x000000ff38327208 */ /* 0x000fe20002800000 */
[----:B------:R-:W-:Y:S01]  /*2420*/  FMUL.FTZ R108, R108, UR7 ;  /* 0x000000076c6c7c20 */ /* 0x000fe20008410000 */
[----:B------:R-:W-:Y:S01]  /*2430*/  LOP3.LUT P3, RZ, R125, 0xff0000, RZ, 0xc0, !PT ;  /* 0x00ff00007dff7812 */ /* 0x000fe2000786c0ff */
[----:B------:R-:W-:Y:S01]  /*2440*/  FMUL.FTZ R57, R57, UR10 ;  /* 0x0000000a39397c20 */ /* 0x000fe20008410000 */
[----:B------:R-:W-:Y:S01]  /*2450*/  LOP3.LUT P6, RZ, R81, 0xff0000, RZ, 0xc0, !PT ;  /* 0x00ff000051ff7812 */ /* 0x000fe200078cc0ff */
        /* <DEDUP_REMOVED lines=9> */
[----:B------:R-:W-:Y:S01]  /*24f0*/  FSEL R39, R39, RZ, P2 ;  /* 0x000000ff27277208 */ /* 0x000fe20001000000 */
[----:B------:R-:W-:Y:S01]  /*2500*/  FADD.FTZ R53, R66, -R53 ;  /* 0x8000003542357221 */ /* 0x000fe20000010000 */
[----:B------:R-:W-:Y:S01]  /*2510*/  FSEL R0, R108, RZ, P5 ;  /* 0x000000ff6c007208 */ /* 0x000fe20002800000 */
[----:B------:R-:W-:Y:S01]  /*2520*/  FADD.FTZ R63, R52, -R63 ;  /* 0x8000003f343f7221 */ /* 0x000fe20000010000 */
[C---:B------:R-:W-:Y:S01]  /*2530*/  LOP3.LUT P3, RZ, R81.reuse, 0xff, RZ, 0xc0, !PT ;  /* 0x000000ff51ff7812 */ /* 0x040fe2000786c0ff */
[----:B------:R-:W-:Y:S01]  /*2540*/  FMUL.FTZ R54, R54, UR7 ;  /* 0x0000000736367c20 */ /* 0x000fe20008410000 */
[----:B------:R-:W-:Y:S01]  /*2550*/  LOP3.LUT P2, RZ, R81, 0xff00, RZ, 0xc0, !PT ;  /* 0x0000ff0051ff7812 */ /* 0x000fe2000784c0ff */
[----:B------:R-:W-:Y:S01]  /*2560*/  FMUL.FTZ R53, R53, UR10 ;  /* 0x0000000a35357c20 */ /* 0x000fe20008410000 */
[----:B------:R-:W-:Y:S01]  /*2570*/  LOP3.LUT P5, RZ, R80, 0xff0000, RZ, 0xc0, !PT ;  /* 0x00ff000050ff7812 */ /* 0x000fe200078ac0ff */
[----:B------:R-:W-:Y:S01]  /*2580*/  FMUL.FTZ R63, R63, UR10 ;  /* 0x0000000a3f3f7c20 */ /* 0x000fe20008410000 */
[----:B------:R-:W-:Y:S01]  /*2590*/  F2FP.F16.F32.PACK_AB R39, R39, R48 ;  /* 0x000000302727723e */ /* 0x000fe200000000ff */
        /* <DEDUP_REMOVED lines=8> */
[----:B------:R-:W-:Y:S02]  /*2620*/  F2FP.F16.F32.PACK_AB R38, R38, R49 ;  /* 0x000000312626723e */ /* 0x000fe400000000ff */
[----:B------:R-:W-:-:S02]  /*2630*/  FSEL R37, R57, RZ, P6 ;  /* 0x000000ff39257208 */ /* 0x000fc40003000000 */
[C---:B------:R-:W-:Y:S02]  /*2640*/  FSEL R49, R54.reuse, RZ, P5 ;  /* 0x000000ff36317208 */ /* 0x040fe40002800000 */
[----:B------:R-:W-:Y:S02]  /*2650*/  FSEL R57, R54, RZ, P3 ;  /* 0x000000ff36397208 */ /* 0x000fe40001800000 */
[----:B------:R-:W-:Y:S02]  /*2660*/  LOP3.LUT P5, RZ, R80, 0xff, RZ, 0xc0, !PT ;  /* 0x000000ff50ff7812 */ /* 0x000fe400078ac0ff */
[C---:B------:R-:W-:Y:S02]  /*2670*/  LOP3.LUT P6, RZ, R124.reuse, 0xff00, RZ, 0xc0, !PT ;  /* 0x0000ff007cff7812 */ /* 0x040fe400078cc0ff */
[----:B------:R-:W-:Y:S02]  /*2680*/  LOP3.LUT P2, RZ, R124, 0xff, RZ, 0xc0, !PT ;  /* 0x000000ff7cff7812 */ /* 0x000fe4000784c0ff */
[----:B------:R-:W-:-:S02]  /*2690*/  LOP3.LUT P3, RZ, R80, 0xff00, RZ, 0xc0, !PT ;  /* 0x0000ff0050ff7812 */ /* 0x000fc4000786c0ff */
[----:B------:R-:W-:Y:S02]  /*26a0*/  F2FP.F16.F32.PACK_AB R51, R51, R36 ;  /* 0x000000243333723e */ /* 0x000fe400000000ff */
[C---:B------:R-:W-:Y:S02]  /*26b0*/  FSEL R36, R52.reuse, RZ, P5 ;  /* 0x000000ff34247208 */ /* 0x040fe40002800000 */
[C---:B------:R-:W-:Y:S02]  /*26c0*/  FSEL R55, R63.reuse, RZ, P6 ;  /* 0x000000ff3f377208 */ /* 0x040fe40003000000 */
[----:B------:R-:W-:Y:S02]  /*26d0*/  FSEL R53, R63, RZ, P3 ;  /* 0x000000ff3f357208 */ /* 0x000fe40001800000 */
[----:B------:R-:W-:Y:S02]  /*26e0*/  FSEL R52, R52, RZ, P2 ;  /* 0x000000ff34347208 */ /* 0x000fe40001000000 */
[----:B------:R-:W-:-:S02]  /*26f0*/  F2FP.F16.F32.PACK_AB R50, R37, R50 ;  /* 0x000000322532723e */ /* 0x000fc400000000ff */
[----:B------:R-:W-:Y:S02]  /*2700*/  F2FP.F16.F32.PACK_AB R37, R49, R48 ;  /* 0x000000303125723e */ /* 0x000fe400000000ff */
[----:B------:R-:W-:Y:S02]  /*2710*/  F2FP.F16.F32.PACK_AB R49, R57, R0 ;  /* 0x000000003931723e */ /* 0x000fe400000000ff */
[----:B------:R-:W-:Y:S02]  /*2720*/  F2FP.F16.F32.PACK_AB R36, R53, R36 ;  /* 0x000000243524723e */ /* 0x000fe400000000ff */
[----:B------:R-:W-:Y:S01]  /*2730*/  F2FP.F16.F32.PACK_AB R48, R55, R52 ;  /* 0x000000343730723e */ /* 0x000fe200000000ff */
[----:B------:R-:W-:Y:S06]  /*2740*/  BRA `(.L_x_1667) ;  /* 0x0000000c00947947 */ /* 0x000fec0003800000 */
.L_x_1670:
        /* <DEDUP_REMOVED lines=11> */
[----:B-----5:R-:W-:Y:S01]  /*2800*/  ISETP.GE.U32.AND P2, PT, R124, RZ, PT ;  /* 0x000000ff7c00720c */ /* 0x020fe20003f46070 */
[----:B------:R-:W-:Y:S01]  /*2810*/  FMUL.FTZ R36, R42, UR7 ;  /* 0x000000072a247c20 */ /* 0x000fe20008410000 */
[----:B------:R-:W-:Y:S01]  /*2820*/  ISETP.GE.U32.AND P3, PT, R80, RZ, PT ;  /* 0x000000ff5000720c */ /* 0x000fe20003f66070 */
[----:B------:R-:W-:Y:S01]  /*2830*/  FADD.FTZ R46, R108, -R37 ;  /* 0x800000256c2e7221 */ /* 0x000fe20000010000 */
[----:B------:R-:W-:Y:S01]  /*2840*/  LOP3.LUT P6, RZ, R125, 0xff0000, RZ, 0xc0, !PT ;  /* 0x00ff00007dff7812 */ /* 0x000fe200078cc0ff */
[----:B------:R-:W-:Y:S01]  /*2850*/  FMUL.FTZ R40, R56, UR10 ;  /* 0x0000000a38287c20 */ /* 0x000fe20008410000 */
[----:B------:R-:W-:Y:S01]  /*2860*/  LOP3.LUT P5, RZ, R81, 0xff0000, RZ, 0xc0, !PT ;  /* 0x00ff000051ff7812 */ /* 0x000fe200078ac0ff */
[----:B------:R-:W-:Y:S01]  /*2870*/  FMUL.FTZ R37, R43, UR7 ;  /* 0x000000072b257c20 */ /* 0x000fe20008410000 */
[----:B------:R-:W-:Y:S01]  /*2880*/  ISETP.GE.U32.AND.EX P2, PT, R125, 0x1000000, PT, P2 ;  /* 0x010000007d00780c */ /* 0x000fe20003f46120 */
[----:B------:R-:W-:Y:S01]  /*2890*/  FMUL.FTZ R41, R57, UR10 ;  /* 0x0000000a39297c20 */ /* 0x000fe20008410000 */
[----:B------:R-:W-:Y:S01]  /*28a0*/  ISETP.GE.U32.AND.EX P3, PT, R81, 0x1000000, PT, P3 ;  /* 0x010000005100780c */ /* 0x000fe20003f66130 */
[----:B------:R-:W-:Y:S01]  /*28b0*/  FMUL.FTZ R46, R46, UR10 ;  /* 0x0000000a2e2e7c20 */ /* 0x000fe20008410000 */
[C---:B------:R-:W-:Y:S01]  /*28c0*/  FSEL R51, R36.reuse, RZ, P6 ;  /* 0x000000ff24337208 */ /* 0x040fe20003000000 */
[----:B------:R-:W-:Y:S01]  /*28d0*/  FMUL.FTZ R39, R41, UR7 ;  /* 0x0000000729277c20 */ /* 0x000fe20008410000 */
[----:B------:R-:W-:Y:S01]  /*28e0*/  FSEL R47, R36, RZ, P5 ;  /* 0x000000ff242f7208 */ /* 0x000fe20002800000 */
[----:B------:R-:W-:Y:S01]  /*28f0*/  FMUL.FTZ R36, R40, UR7 ;  /* 0x0000000728247c20 */ /* 0x000fe20008410000 */
[----:B------:R-:W-:Y:S01]  /*2900*/  LOP3.LUT P6, RZ, R125, 0xff, RZ, 0xc0, !PT ;  /* 0x000000ff7dff7812 */ /* 0x000fe200078cc0ff */
[----:B------:R-:W-:Y:S01]  /*2910*/  FFMA.FTZ R63, R63, UR11, R122 ;  /* 0x0000000b3f3f7c23 */ /* 0x000fe2000801007a */
[----:B------:R-:W-:-:S02]  /*2920*/  LOP3.LUT P5, RZ, R81, 0xff, RZ, 0xc0, !PT ;  /* 0x000000ff51ff7812 */ /* 0x000fc400078ac0ff */
[C---:B------:R-:W-:Y:S01]  /*2930*/  FSEL R48, R37.reuse, RZ, P2 ;  /* 0x000000ff25307208 */ /* 0x040fe20001000000 */
[----:B------:R-:W-:Y:S01]  /*2940*/  FADD.FTZ R63, R52, -R63 ;  /* 0x8000003f343f7221 */ /* 0x000fe20000010000 */
[----:B------:R-:W-:Y:S02]  /*2950*/  FSEL R54, R37, RZ, P3 ;  /* 0x000000ff25367208 */ /* 0x000fe40001800000 */
        /* <DEDUP_REMOVED lines=8> */
[----:B------:R-:W-:Y:S01]  /*29e0*/  FMUL.FTZ R0, R46, UR7 ;  /* 0x000000072e007c20 */ /* 0x000fe20008410000 */
[----:B------:R-:W-:Y:S01]  /*29f0*/  LOP3.LUT P6, RZ, R124, 0xff0000, RZ, 0xc0, !PT ;  /* 0x00ff00007cff7812 */ /* 0x000fe200078cc0ff */
[----:B------:R-:W-:Y:S01]  /*2a00*/  FADD.FTZ R36, R109, -R36 ;  /* 0x800000246d247221 */ /* 0x000fe20000010000 */
[----:B------:R-:W-:Y:S01]  /*2a10*/  FADD.FTZ R44, R66, -R39 ;  /* 0x80000027422c7221 */ /* 0x000fe20000010000 */
[----:B------:R-:W-:Y:S02]  /*2a20*/  F2FP.F16.F32.PACK_AB R39, R54, R47 ;  /* 0x0000002f3627723e */ /* 0x000fe400000000ff */
[----:B------:R-:W-:Y:S01]  /*2a30*/  FMUL.FTZ R47, R36, UR10 ;  /* 0x0000000a242f7c20 */ /* 0x000fe20008410000 */
[----:B------:R-:W-:Y:S01]  /*2a40*/  FSEL R49, R0, RZ, P6 ;  /* 0x000000ff00317208 */ /* 0x000fe20003000000 */
[----:B------:R-:W-:Y:S01]  /*2a50*/  FMUL.FTZ R44, R44, UR10 ;  /* 0x0000000a2c2c7c20 */ /* 0x000fe20008410000 */
[----:B------:R-:W-:-:S02]  /*2a60*/  LOP3.LUT P6, RZ, R80, 0xff0000, RZ, 0xc0, !PT ;  /* 0x00ff000050ff7812 */ /* 0x000fc400078cc0ff */
[----:B------:R-:W-:Y:S01]  /*2a70*/  F2FP.F16.F32.PACK_AB R51, R48, R51 ;  /* 0x000000333033723e */ /* 0x000fe200000000ff */
[----:B------:R-:W-:Y:S01]  /*2a80*/  FMUL.FTZ R48, R47, UR7 ;  /* 0x000000072f307c20 */ /* 0x000fe20008410000 */
[----:B------:R-:W-:Y:S01]  /*2a90*/  F2FP.F16.F32.PACK_AB R38, R45, R38 ;  /* 0x000000262d26723e */ /* 0x000fe200000000ff */
        /* <DEDUP_REMOVED lines=22> */
.L_x_1669:
        /* <DEDUP_REMOVED lines=13> */
[----:B------:R-:W-:Y:S01]  /*2cd0*/  FFMA.FTZ R36, R36, UR10, R31 ;  /* 0x0000000a24247c23 */ /* 0x000fe2000801001f */
[----:B------:R-:W-:Y:S01]  /*2ce0*/  FFMA.FTZ R37, R37, UR10, R30 ;  /* 0x0000000a25257c23 */ /* 0x000fe2000801001e */
[----:B------:R-:W-:Y:S01]  /*2cf0*/  ISETP.GE.U32.AND.EX P5, PT, R125, 0x1000000, PT, P2 ;  /* 0x010000007d00780c */ /* 0x000fe20003fa6120 */
[----:B------:R-:W-:Y:S01]  /*2d00*/  FADD.FTZ R54, R54, -R57 ;  /* 0x8000003936367221 */ /* 0x000fe20000010000 */
[----:B------:R-:W-:Y:S01]  /*2d10*/  ISETP.GE.U32.AND P2, PT, R80, RZ, PT ;  /* 0x000000ff5000720c */ /* 0x000fe20003f46070 */
[----:B------:R-:W-:Y:S01]  /*2d20*/  FMUL.FTZ R48, R36, UR7 ;  /* 0x0000000724307c20 */ /* 0x000fe20008410000 */
[----:B------:R-:W-:Y:S01]  /*2d30*/  FMUL.FTZ R37, R37, UR7 ;  /* 0x0000000725257c20 */ /* 0x000fe20008410000 */
[----:B------:R-:W-:Y:S01]  /*2d40*/  FFMA.FTZ R53, R53, UR10, R28 ;  /* 0x0000000a35357c23 */ /* 0x000fe2000801001c */
[C---:B------:R-:W-:Y:S01]  /*2d50*/  LOP3.LUT P6, RZ, R81.reuse, 0xff0000, RZ, 0xc0, !PT ;  /* 0x00ff000051ff7812 */ /* 0x040fe200078cc0ff */
[----:B------:R-:W-:Y:S01]  /*2d60*/  FFMA.FTZ R54, R54, UR10, R29 ;  /* 0x0000000a36367c23 */ /* 0x000fe2000801001d */
        /* <DEDUP_REMOVED lines=14> */
[----:B------:R-:W-:Y:S01]  /*2e50*/  FSEL R36, R37, RZ, P3 ;  /* 0x000000ff25247208 */ /* 0x000fe20001800000 */
[----:B------:R-:W-:Y:S01]  /*2e60*/  FADD.FTZ R52, R52, -R63 ;  /* 0x8000003f34347221 */ /* 0x000fe20000010000 */
[----:B------:R-:W-:Y:S01]  /*2e70*/  FSEL R37, R54, RZ, P6 ;  /* 0x000000ff36257208 */ /* 0x000fe20003000000 */
[----:B------:R-:W-:Y:S01]  /*2e80*/  FFMA.FTZ R56, R56, UR10, R35 ;  /* 0x0000000a38387c23 */ /* 0x000fe20008010023 */
[----:B------:R-:W-:Y:S01]  /*2e90*/  FSEL R38, R54, RZ, P2 ;  /* 0x000000ff36267208 */ /* 0x000fe20001000000 */
[----:B------:R-:W-:Y:S01]  /*2ea0*/  FFMA.FTZ R54, R39, UR10, R34 ;  /* 0x0000000a27367c23 */ /* 0x000fe20008010022 */
[----:B------:R-:W-:Y:S01]  /*2eb0*/  LOP3.LUT P5, RZ, R125, 0xff, RZ, 0xc0, !PT ;  /* 0x000000ff7dff7812 */ /* 0x000fe200078ac0ff */
[----:B------:R-:W-:Y:S01]  /*2ec0*/  FFMA.FTZ R39, R0, UR11, R122 ;  /* 0x0000000b00277c23 */ /* 0x000fe2000801007a */
[----:B------:R-:W-:Y:S01]  /*2ed0*/  LOP3.LUT P3, RZ, R81, 0xff, RZ, 0xc0, !PT ;  /* 0x000000ff51ff7812 */ /* 0x000fe2000786c0ff */
[----:B------:R-:W-:Y:S01]  /*2ee0*/  FMUL.FTZ R54, R54, UR7 ;  /* 0x0000000736367c20 */ /* 0x000fe20008410000 */
[----:B------:R-:W-:Y:S01]  /*2ef0*/  FSEL R50, R49, RZ, P5 ;  /* 0x000000ff31327208 */ /* 0x000fe20002800000 */
[----:B------:R-:W-:Y:S01]  /*2f00*/  FADD.FTZ R55, R66, -R39 ;  /* 0x8000002742377221 */ /* 0x000fe20000010000 */
[----:B------:R-:W-:Y:S01]  /*2f10*/  LOP3.LUT P5, RZ, R124, 0xff0000, RZ, 0xc0, !PT ;  /* 0x00ff00007cff7812 */ /* 0x000fe200078ac0ff */
[----:B------:R-:W-:Y:S01]  /*2f20*/  FMUL.FTZ R56, R56, UR7 ;  /* 0x0000000738387c20 */ /* 0x000fe20008410000 */
[----:B------:R-:W-:Y:S01]  /*2f30*/  F2FP.F16.F32.PACK_AB R39, R48, R53 ;  /* 0x000000353027723e */ /* 0x000fe200000000ff */
[----:B------:R-:W-:Y:S01]  /*2f40*/  FFMA.FTZ R55, R55, UR10, R32 ;  /* 0x0000000a37377c23 */ /* 0x000fe20008010020 */
[----:B------:R-:W-:Y:S01]  /*2f50*/  FSEL R0, R54, RZ, P5 ;  /* 0x000000ff36007208 */ /* 0x000fe20002800000 */
[----:B------:R-:W-:Y:S01]  /*2f60*/  FFMA.FTZ R52, R52, UR10, R33 ;  /* 0x0000000a34347c23 */ /* 0x000fe20008010021 */
[----:B------:R-:W-:Y:S01]  /*2f70*/  LOP3.LUT P5, RZ, R80, 0xff0000, RZ, 0xc0, !PT ;  /* 0x00ff000050ff7812 */ /* 0x000fe200078ac0ff */
[----:B------:R-:W-:Y:S01]  /*2f80*/  FMUL.FTZ R55, R55, UR7 ;  /* 0x0000000737377c20 */ /* 0x000fe20008410000 */
[----:B------:R-:W-:Y:S01]  /*2f90*/  FSEL R49, R49, RZ, P3 ;  /* 0x000000ff31317208 */ /* 0x000fe20001800000 */
[----:B------:R-:W-:Y:S01]  /*2fa0*/  FMUL.FTZ R52, R52, UR7 ;  /* 0x0000000734347c20 */ /* 0x000fe20008410000 */
[----:B------:R-:W-:-:S02]  /*2fb0*/  FSEL R48, R54, RZ, P5 ;  /* 0x000000ff36307208 */ /* 0x000fc40002800000 */
[----:B------:R-:W-:Y:S02]  /*2fc0*/  LOP3.LUT P5, RZ, R80, 0xff000000, RZ, 0xc0, !PT ;  /* 0xff00000050ff7812 */ /* 0x000fe400078ac0ff */
[----:B------:R-:W-:Y:S02]  /*2fd0*/  LOP3.LUT P3, RZ, R124, 0xff000000, RZ, 0xc0, !PT ;  /* 0xff0000007cff7812 */ /* 0x000fe4000786c0ff */
        /* <DEDUP_REMOVED lines=18> */
.L_x_1671:
[--C-:B------:R-:W-:Y:S01]  /*3100*/  FFMA.FTZ R37, R58, UR11, R122.reuse ;  /* 0x0000000b3a257c23 */ /* 0x100fe2000801007a */
[--C-:B------:R-:W-:Y:S01]  /*3110*/  FFMA.FTZ R56, R56, UR11, R122.reuse ;  /* 0x0000000b38387c23 */ /* 0x100fe2000801007a */
[----:B------:R-:W-:Y:S01]  /*3120*/  FFMA.FTZ R36, R59, UR11, R122 ;  /* 0x0000000b3b247c23 */ /* 0x000fe2000801007a */
[----:B-----5:R-:W-:Y:S01]  /*3130*/  LOP3.LUT P6, RZ, R125, 0xff0000, RZ, 0xc0, !PT ;  /* 0x00ff00007dff7812 */ /* 0x020fe200078cc0ff */
[----:B------:R-:W-:Y:S01]  /*3140*/  FADD.FTZ R37, R110, -R37 ;  /* 0x800000256e257221 */ /* 0x000fe20000010000 */
[----:B------:R-:W-:Y:S01]  /*3150*/  FADD.FTZ R53, R53, -R56 ;  /* 0x8000003835357221 */ /* 0x000fe20000010000 */
[----:B------:R-:W-:Y:S01]  /*3160*/  FADD.FTZ R38, R55, -R36 ;  /* 0x8000002437267221 */ /* 0x000fe20000010000 */
[----:B------:R-:W-:Y:S01]  /*3170*/  LOP3.LUT P5, RZ, R81, 0xff0000, RZ, 0xc0, !PT ;  /* 0x00ff000051ff7812 */ /* 0x000fe200078ac0ff */
[----:B------:R-:W-:Y:S01]  /*3180*/  FFMA.FTZ R42, R37, UR10, R30 ;  /* 0x0000000a252a7c23 */ /* 0x000fe2000801001e */
[----:B------:R-:W-:Y:S01]  /*3190*/  FFMA.FTZ R40, R53, UR10, R28 ;  /* 0x0000000a35287c23 */ /* 0x000fe2000801001c */
[--C-:B------:R-:W-:Y:S01]  /*31a0*/  FFMA.FTZ R39, R64, UR11, R122.reuse ;  /* 0x0000000b40277c23 */ /* 0x100fe2000801007a */
[----:B------:R-:W-:Y:S01]  /*31b0*/  FFMA.FTZ R57, R57, UR11, R122 ;  /* 0x0000000b39397c23 */ /* 0x000fe2000801007a */
[----:B------:R-:W-:Y:S01]  /*31c0*/  FMUL.FTZ R36, R42, UR7 ;  /* 0x000000072a247c20 */ /* 0x000fe20008410000 */
[----:B------:R-:W-:Y:S01]  /*31d0*/  FFMA.FTZ R43, R38, UR10, R31 ;  /* 0x0000000a262b7c23 */ /* 0x000fe2000801001f */
[----:B------:R-:W-:Y:S01]  /*31e0*/  FADD.FTZ R39, R108, -R39 ;  /* 0x800000276c277221 */ /* 0x000fe20000010000 */
[----:B------:R-:W-:Y:S01]  /*31f0*/  FADD.FTZ R54, R54, -R57 ;  /* 0x8000003936367221 */ /* 0x000fe20000010000 */
[----:B------:R-:W-:Y:S01]  /*3200*/  ISETP.GE.U32.AND P3, PT, R80, RZ, PT ;  /* 0x000000ff5000720c */ /* 0x000fe20003f66070 */
[----:B------:R-:W-:Y:S01]  /*3210*/  FMUL.FTZ R37, R43, UR7 ;  /* 0x000000072b257c20 */ /* 0x000fe20008410000 */
[----:B------:R-:W-:Y:S01]  /*3220*/  FSEL R51, R36, RZ, P6 ;  /* 0x000000ff24337208 */ /* 0x000fe20003000000 */
[----:B------:R-:W-:Y:S01]  /*3230*/  FFMA.FTZ R41, R54, UR10, R29 ;  /* 0x0000000a36297c23 */ /* 0x000fe2000801001d */
[----:B------:R-:W-:Y:S01]  /*3240*/  FSEL R47, R36, RZ, P5 ;  /* 0x000000ff242f7208 */ /* 0x000fe20002800000 */
[----:B------:R-:W-:Y:S01]  /*3250*/  FMUL.FTZ R36, R40, UR7 ;  /* 0x0000000728247c20 */ /* 0x000fe20008410000 */
[----:B------:R-:W-:Y:S01]  /*3260*/  LOP3.LUT P6, RZ, R125, 0xff, RZ, 0xc0, !PT ;  /* 0x000000ff7dff7812 */ /* 0x000fe200078cc0ff */
[----:B------:R-:W-:Y:S01]  /*3270*/  FFMA.FTZ R46, R39, UR10, R34 ;  /* 0x0000000a272e7c23 */ /* 0x000fe20008010022 */
[----:B------:R-:W-:Y:S01]  /*3280*/  LOP3.LUT P5, RZ, R81, 0xff, RZ, 0xc0, !PT ;  /* 0x000000ff51ff7812 */ /* 0x000fe200078ac0ff */
[--C-:B------:R-:W-:Y:S01]  /*3290*/  FFMA.FTZ R39, R0, UR11, R122.reuse ;  /* 0x0000000b00277c23 */ /* 0x100fe2000801007a */
[----:B------:R-:W-:Y:S01]  /*32a0*/  ISETP.GE.U32.AND P2, PT, R124, RZ, PT ;  /* 0x000000ff7c00720c */ /* 0x000fe20003f46070 */
[----:B------:R-:W-:Y:S01]  /*32b0*/  FMUL.FTZ R44, R41, UR7 ;  /* 0x00000007292c7c20 */ /* 0x000fe20008410000 */
[----:B------:R-:W-:Y:S01]  /*32c0*/  ISETP.GE.U32.AND.EX P3, PT, R81, 0x1000000, PT, P3 ;  /* 0x010000005100780c */ /* 0x000fe20003f66130 */
[----:B------:R-:W-:Y:S01]  /*32d0*/  FMUL.FTZ R0, R46, UR7 ;  /* 0x000000072e007c20 */ /* 0x000fe20008410000 */
[C---:B------:R-:W-:Y:S01]  /*32e0*/  FSEL R50, R36.reuse, RZ, P6 ;  /* 0x000000ff24327208 */ /* 0x040fe20003000000 */
[--C-:B------:R-:W-:Y:S01]  /*32f0*/  FFMA.FTZ R63, R63, UR11, R122.reuse ;  /* 0x0000000b3f3f7c23 */ /* 0x100fe2000801007a */
[----:B------:R-:W-:Y:S01]  /*3300*/  FSEL R38, R36, RZ, P5 ;  /* 0x000000ff24267208 */ /* 0x000fe20002800000 */
[----:B------:R-:W-:Y:S01]  /*3310*/  FFMA.FTZ R36, R65, UR11, R122 ;  /* 0x0000000b41247c23 */ /* 0x000fe2000801007a */
[----:B------:R-:W-:Y:S01]  /*3320*/  ISETP.GE.U32.AND.EX P2, PT, R125, 0x1000000, PT, P2 ;  /* 0x010000007d00780c */ /* 0x000fe20003f46120 */
[----:B------:R-:W-:Y:S01]  /*3330*/  FADD.FTZ R49, R66, -R39 ;  /* 0x8000002742317221 */ /* 0x000fe20000010000 */
[----:B------:R-:W-:Y:S01]  /*3340*/  FSEL R54, R37, RZ, P3 ;  /* 0x000000ff25367208 */ /* 0x000fe20001800000 */
[----:B------:R-:W-:Y:S01]  /*3350*/  FADD.FTZ R36, R109, -R36 ;  /* 0x800000246d247221 */ /* 0x000fe20000010000 */
[----:B------:R-:W-:Y:S01]  /*3360*/  LOP3.LUT P3, RZ, R81, 0xff00, RZ, 0xc0, !PT ;  /* 0x0000ff0051ff7812 */ /* 0x000fe2000786c0ff */
[----:B------:R-:W-:Y:S01]  /*3370*/  FADD.FTZ R52, R52, -R63 ;  /* 0x8000003f34347221 */ /* 0x000fe20000010000 */
[----:B------:R-:W-:-:S02]  /*3380*/  LOP3.LUT P6, RZ, R124, 0xff0000, RZ, 0xc0, !PT ;  /* 0x00ff00007cff7812 */ /* 0x000fc400078cc0ff */
[----:B------:R-:W-:Y:S02]  /*3390*/  FSEL R48, R37, RZ, P2 ;  /* 0x000000ff25307208 */ /* 0x000fe40001000000 */
[----:B------:R-:W-:Y:S01]  /*33a0*/  F2FP.F16.F32.PACK_AB R39, R54, R47 ;  /* 0x0000002f3627723e */ /* 0x000fe200000000ff */
[----:B------:R-:W-:Y:S01]  /*33b0*/  FFMA.FTZ R47, R36, UR10, R35 ;  /* 0x0000000a242f7c23 */ /* 0x000fe20008010023 */
[----:B------:R-:W-:Y:S02]  /*33c0*/  FSEL R45, R44, RZ, P3 ;  /* 0x000000ff2c2d7208 */ /* 0x000fe40001800000 */
[----:B------:R-:W-:Y:S02]  /*33d0*/  FSEL R54, R0, RZ, P6 ;  /* 0x000000ff00367208 */ /* 0x000fe40003000000 */
[----:B------:R-:W-:Y:S02]  /*33e0*/  LOP3.LUT P2, RZ, R125, 0xff00, RZ, 0xc0, !PT ;  /* 0x0000ff007dff7812 */ /* 0x000fe4000784c0ff */
[----:B------:R-:W-:-:S02]  /*33f0*/  LOP3.LUT P6, RZ, R80, 0xff0000, RZ, 0xc0, !PT ;  /* 0x00ff000050ff7812 */ /* 0x000fc400078cc0ff */
[----:B------:R-:W-:Y:S01]  /*3400*/  F2FP.F16.F32.PACK_AB R51, R48, R51 ;  /* 0x000000333033723e */ /* 0x000fe200000000ff */
[----:B------:R-:W-:Y:S01]  /*3410*/  FMUL.FTZ R48, R47, UR7 ;  /* 0x000000072f307c20 */ /* 0x000fe20008410000 */
[----:B------:R-:W-:Y:S01]  /*3420*/  F2FP.F16.F32.PACK_AB R38, R45, R38 ;  /* 0x000000262d26723e */ /* 0x000fe200000000ff */
[----:B------:R-:W-:Y:S01]  /*3430*/  FFMA.FTZ R45, R52, UR10, R33 ;  /* 0x0000000a342d7c23 */ /* 0x000fe20008010021 */
[----:B------:R-:W-:Y:S02]  /*3440*/  LOP3.LUT P5, RZ, R124, 0xff000000, RZ, 0xc0, !PT ;  /* 0xff0000007cff7812 */ /* 0x000fe400078ac0ff */
[----:B------:R-:W-:Y:S01]  /*3450*/  FSEL R37, R44, RZ, P2 ;  /* 0x000000ff2c257208 */ /* 0x000fe20001000000 */
[----:B------:R-:W-:Y:S01]  /*3460*/  FFMA.FTZ R44, R49, UR10, R32 ;  /* 0x0000000a312c7c23 */ /* 0x000fe20008010020 */
        /* <DEDUP_REMOVED lines=18> */
[----:B------:R-:W-:-:S07]  /*3590*/  F2FP.F16.F32.PACK_AB R48, R53, R48 ;  /* 0x000000303530723e */ /* 0x000fce00000000ff */
.L_x_1667:
        /* <DEDUP_REMOVED lines=24> */
[----:B------:R-:W-:Y:S01]  /*3720*/  FADD.FTZ R36, R69, -R0 ;  /* 0x8000000045247221 */ /* 0x000fe20000010000 */
[----:B------:R-:W-:Y:S01]  /*3730*/  LOP3.LUT P5, RZ, R121, 0xff0000, RZ, 0xc0, !PT ;  /* 0x00ff000079ff7812 */ /* 0x000fe200078ac0ff */
[----:B------:R-:W-:Y:S01]  /*3740*/  FFMA.FTZ R37, R62, UR11, R122 ;  /* 0x0000000b3e257c23 */ /* 0x000fe2000801007a */
[----:B------:R-:W-:Y:S01]  /*3750*/  FMUL.FTZ R0, R42, UR7 ;  /* 0x000000072a007c20 */ /* 0x000fe20008410000 */
[----:B------:R-:W-:Y:S01]  /*3760*/  LOP3.LUT P6, RZ, R83, 0xff0000, RZ, 0xc0, !PT ;  /* 0x00ff000053ff7812 */ /* 0x000fe200078cc0ff */
[----:B------:R-:W-:Y:S01]  /*3770*/  FFMA.FTZ R43, R38, UR10, R23 ;  /* 0x0000000a262b7c23 */ /* 0x000fe20008010017 */
[----:B------:R-:W-:Y:S01]  /*3780*/  FFMA.FTZ R40, R117, UR10, R20 ;  /* 0x0000000a75287c23 */ /* 0x000fe20008010014 */
[----:B------:R-:W-:Y:S01]  /*3790*/  FADD.FTZ R70, R70, -R113 ;  /* 0x8000007146467221 */ /* 0x000fe20000010000 */
[----:B------:R-:W-:Y:S01]  /*37a0*/  ISETP.GE.U32.AND P3, PT, R120, RZ, PT ;  /* 0x000000ff7800720c */ /* 0x000fe20003f66070 */
[----:B------:R-:W-:Y:S01]  /*37b0*/  FADD.FTZ R37, R116, -R37 ;  /* 0x8000002574257221 */ /* 0x000fe20000010000 */
[C---:B------:R-:W-:Y:S01]  /*37c0*/  FSEL R51, R0.reuse, RZ, P5 ;  /* 0x000000ff00337208 */ /* 0x040fe20002800000 */
[----:B------:R-:W-:Y:S01]  /*37d0*/  FMUL.FTZ R38, R43, UR7 ;  /* 0x000000072b267c20 */ /* 0x000fe20008410000 */
[----:B------:R-:W-:Y:S01]  /*37e0*/  FSEL R39, R0, RZ, P6 ;  /* 0x000000ff00277208 */ /* 0x000fe20003000000 */
[----:B------:R-:W-:Y:S01]  /*37f0*/  FMUL.FTZ R0, R40, UR7 ;  /* 0x0000000728007c20 */ /* 0x000fe20008410000 */
[----:B------:R-:W-:Y:S01]  /*3800*/  ISETP.GE.U32.AND P5, PT, R82, RZ, PT ;  /* 0x000000ff5200720c */ /* 0x000fe20003fa6070 */
[----:B------:R-:W-:Y:S01]  /*3810*/  FFMA.FTZ R41, R70, UR10, R21 ;  /* 0x0000000a46297c23 */ /* 0x000fe20008010015 */
[----:B------:R-:W-:Y:S01]  /*3820*/  ISETP.GE.U32.AND.EX P3, PT, R121, 0x1000000, PT, P3 ;  /* 0x010000007900780c */ /* 0x000fe20003f66130 */
[----:B------:R-:W-:Y:S01]  /*3830*/  FFMA.FTZ R61, R61, UR11, R122 ;  /* 0x0000000b3d3d7c23 */ /* 0x000fe2000801007a */
[----:B------:R-:W-:Y:S01]  /*3840*/  LOP3.LUT P6, RZ, R121, 0xff, RZ, 0xc0, !PT ;  /* 0x000000ff79ff7812 */ /* 0x000fe200078cc0ff */
[----:B------:R-:W-:Y:S01]  /*3850*/  FFMA.FTZ R46, R37, UR10, R26 ;  /* 0x0000000a252e7c23 */ /* 0x000fe2000801001a */
[----:B------:R-:W-:Y:S01]  /*3860*/  ISETP.GE.U32.AND.EX P5, PT, R83, 0x1000000, PT, P5 ;  /* 0x010000005300780c */ /* 0x000fe20003fa6150 */
[----:B------:R-:W-:Y:S01]  /*3870*/  FMUL.FTZ R37, R41, UR7 ;  /* 0x0000000729257c20 */ /* 0x000fe20008410000 */
[----:B------:R-:W-:Y:S01]  /*3880*/  FSEL R56, R38, RZ, P3 ;  /* 0x000000ff26387208 */ /* 0x000fe20001800000 */
[----:B------:R-:W-:Y:S01]  /*3890*/  FFMA.FTZ R47, R36, UR10, R27 ;  /* 0x0000000a242f7c23 */ /* 0x000fe2000801001b */
[----:B------:R-:W-:Y:S01]  /*38a0*/  FSEL R50, R0, RZ, P6 ;  /* 0x000000ff00327208 */ /* 0x000fe20003000000 */
[----:B------:R-:W-:Y:S01]  /*38b0*/  FADD.FTZ R68, R68, -R61 ;  /* 0x8000003d44447221 */ /* 0x000fe20000010000 */
[C---:B------:R-:W-:Y:S01]  /*38c0*/  LOP3.LUT P3, RZ, R83.reuse, 0xff, RZ, 0xc0, !PT ;  /* 0x000000ff53ff7812 */ /* 0x040fe2000786c0ff */
[----:B------:R-:W-:Y:S01]  /*38d0*/  FFMA.FTZ R60, R60, UR11, R122 ;  /* 0x0000000b3c3c7c23 */ /* 0x000fe2000801007a */
        /* <DEDUP_REMOVED lines=10> */
[----:B------:R-:W-:-:S02]  /*3980*/  LOP3.LUT P6, RZ, R120, 0xff000000, RZ, 0xc0, !PT ;  /* 0xff00000078ff7812 */ /* 0x000fc400078cc0ff */
[----:B------:R-:W-:Y:S02]  /*3990*/  LOP3.LUT P3, RZ, R120, 0xff0000, RZ, 0xc0, !PT ;  /* 0x00ff000078ff7812 */ /* 0x000fe4000786c0ff */
[----:B------:R-:W-:Y:S02]  /*39a0*/  FSEL R57, R37, RZ, P5 ;  /* 0x000000ff25397208 */ /* 0x000fe40002800000 */
[----:B------:R-:W-:Y:S02]  /*39b0*/  FSEL R54, R38, RZ, P6 ;  /* 0x000000ff26367208 */ /* 0x000fe40003000000 */
[----:B------:R-:W-:Y:S02]  /*39c0*/  LOP3.LUT P5, RZ, R82, 0xff0000, RZ, 0xc0, !PT ;  /* 0x00ff000052ff7812 */ /* 0x000fe400078ac0ff */
[----:B------:R-:W-:Y:S02]  /*39d0*/  FSEL R49, R0, RZ, P3 ;  /* 0x000000ff00317208 */ /* 0x000fe40001800000 */
[----:B------:R-:W-:Y:S01]  /*39e0*/  F2FP.F16.F32.PACK_AB R39, R44, R39 ;  /* 0x000000272c27723e */ /* 0x000fe200000000ff */
[----:B------:R-:W-:Y:S01]  /*39f0*/  FFMA.FTZ R44, R119, UR10, R24 ;  /* 0x0000000a772c7c23 */ /* 0x000fe20008010018 */
[----:B------:R-:W-:-:S02]  /*3a00*/  LOP3.LUT P6, RZ, R82, 0xff000000, RZ, 0xc0, !PT ;  /* 0xff00000052ff7812 */ /* 0x000fc400078cc0ff */
[----:B------:R-:W-:Y:S02]  /*3a10*/  LOP3.LUT P3, RZ, R120, 0xff00, RZ, 0xc0, !PT ;  /* 0x0000ff0078ff7812 */ /* 0x000fe4000786c0ff */
[----:B------:R-:W-:Y:S02]  /*3a20*/  F2FP.F16.F32.PACK_AB R51, R56, R51 ;  /* 0x000000333833723e */ /* 0x000fe400000000ff */
[----:B------:R-:W-:Y:S01]  /*3a30*/  FSEL R37, R0, RZ, P5 ;  /* 0x000000ff00257208 */ /* 0x000fe20002800000 */
[----:B------:R-:W-:Y:S01]  /*3a40*/  FMUL.FTZ R0, R44, UR7 ;  /* 0x000000072c007c20 */ /* 0x000fe20008410000 */
[----:B------:R-:W-:Y:S02]  /*3a50*/  FSEL R56, R38, RZ, P6 ;  /* 0x000000ff26387208 */ /* 0x000fe40003000000 */
[----:B------:R-:W-:Y:S02]  /*3a60*/  LOP3.LUT P6, RZ, R82, 0xff00, RZ, 0xc0, !PT ;  /* 0x0000ff0052ff7812 */ /* 0x000fe400078cc0ff */
[----:B------:R-:W-:-:S02]  /*3a70*/  FSEL R55, R36, RZ, P3 ;  /* 0x000000ff24377208 */ /* 0x000fc40001800000 */
[----:B------:R-:W-:Y:S02]  /*3a80*/  LOP3.LUT P5, RZ, R120, 0xff, RZ, 0xc0, !PT ;  /* 0x000000ff78ff7812 */ /* 0x000fe400078ac0ff */
[----:B------:R-:W-:Y:S02]  /*3a90*/  LOP3.LUT P3, RZ, R82, 0xff, RZ, 0xc0, !PT ;  /* 0x000000ff52ff7812 */ /* 0x000fe4000786c0ff */
[----:B------:R-:W-:Y:S02]  /*3aa0*/  F2FP.F16.F32.PACK_AB R50, R57, R50 ;  /* 0x000000323932723e */ /* 0x000fe400000000ff */
[----:B------:R-:W-:Y:S02]  /*3ab0*/  F2FP.F16.F32.PACK_AB R38, R59, R48 ;  /* 0x000000303b26723e */ /* 0x000fe400000000ff */
        /* <DEDUP_REMOVED lines=8> */
.L_x_1674:
        /* <DEDUP_REMOVED lines=63> */
[----:B------:R-:W-:-:S02]  /*3f30*/  F2FP.F16.F32.PACK_AB R39, R36, R39 ;  /* 0x000000272427723e */ /* 0x000fc400000000ff */
[----:B------:R-:W-:Y:S02]  /*3f40*/  F2FP.F16.F32.PACK_AB R51, R48, R51 ;  /* 0x000000333033723e */ /* 0x000fe400000000ff */
[----:B------:R-:W-:Y:S02]  /*3f50*/  F2FP.F16.F32.PACK_AB R50, R57, R50 ;  /* 0x000000323932723e */ /* 0x000fe400000000ff */
        /* <DEDUP_REMOVED lines=9> */
.L_x_1673:
        /* <DEDUP_REMOVED lines=19> */
[--C-:B------:R-:W-:Y:S01]  /*4120*/  FFMA.FTZ R37, R62, UR11, R122.reuse ;  /* 0x0000000b3e257c23 */ /* 0x100fe2000801007a */
        /* <DEDUP_REMOVED lines=34> */
[----:B------:R-:W-:Y:S01]  /*4350*/  F2FP.F16.F32.PACK_AB R39, R44, R39 ;  /* 0x000000272c27723e */ /* 0x000fe200000000ff */
[----:B------:R-:W-:Y:S01]  /*4360*/  FMUL.FTZ R44, R60, UR10 ;  /* 0x0000000a3c2c7c20 */ /* 0x000fe20008410000 */
        /* <DEDUP_REMOVED lines=20> */
.L_x_1676:
[--C-:B0-----:R-:W-:Y:S01]  /*44b0*/  FFMA.FTZ R39, R114, UR11, R122.reuse ;  /* 0x0000000b72277c23 */ /* 0x101fe2000801007a */
        /* <DEDUP_REMOVED lines=22> */
[C---:B------:R-:W-:Y:S01]  /*4620*/  ISETP.GE.U32.AND.EX P3, PT, R83.reuse, 0x1000000, PT, P3 ;  /* 0x010000005300780c */ /* 0x040fe20003f66130 */
        /* <DEDUP_REMOVED lines=17> */
[C---:B------:R-:W-:Y:S01]  /*4740*/  FSEL R57, R113.reuse, RZ, P3 ;  /* 0x000000ff71397208 */ /* 0x040fe20001800000 */
        /* <DEDUP_REMOVED lines=15> */
[----:B------:R-:W-:Y:S02]  /*4840*/  FSEL R37, R37, RZ, P3 ;  /* 0x000000ff25257208 */ /* 0x000fe40001800000 */
        /* <DEDUP_REMOVED lines=8> */
[----:B------:R-:W-:Y:S02]  /*48d0*/  FSEL R57, R68, RZ, P5 ;  /* 0x000000ff44397208 */ /* 0x000fe40002800000 */
[C---:B------:R-:W-:Y:S02]  /*48e0*/  FSEL R36, R60.reuse, RZ, P6 ;  /* 0x000000ff3c247208 */ /* 0x040fe40003000000 */
[----:B------:R-:W-:Y:S02]  /*48f0*/  FSEL R48, R60, RZ, P3 ;  /* 0x000000ff3c307208 */ /* 0x000fe40001800000 */
[----:B------:R-:W-:Y:S02]  /*4900*/  F2FP.F16.F32.PACK_AB R38, R113, R38 ;  /* 0x000000267126723e */ /* 0x000fe400000000ff */
[----:B------:R-:W-:-:S02]  /*4910*/  F2FP.F16.F32.PACK_AB R37, R0, R37 ;  /* 0x000000250025723e */ /* 0x000fc400000000ff */
[----:B------:R-:W-:Y:S02]  /*4920*/  F2FP.F16.F32.PACK_AB R49, R54, R49 ;  /* 0x000000313631723e */ /* 0x000fe400000000ff */
[----:B------:R-:W-:Y:S02]  /*4930*/  F2FP.F16.F32.PACK_AB R36, R57, R36 ;  /* 0x000000243924723e */ /* 0x000fe400000000ff */
[----:B------:R-:W-:Y:S01]  /*4940*/  F2FP.F16.F32.PACK_AB R48, R55, R48 ;  /* 0x000000303730723e */ /* 0x000fe200000000ff */
[----:B------:R-:W-:Y:S06]  /*4950*/  BRA `(.L_x_1675) ;  /* 0x0000000c00687947 */ /* 0x000fec0003800000 */
.L_x_1672:
        /* <DEDUP_REMOVED lines=14> */
[----:B------:R-:W-:Y:S01]  /*4a40*/  FMUL.FTZ R40, R42, UR7 ;  /* 0x000000072a287c20 */ /* 0x000fe20008410000 */
[----:B------:R-:W-:Y:S01]  /*4a50*/  ISETP.GE.U32.AND P3, PT, R120, RZ, PT ;  /* 0x000000ff7800720c */ /* 0x000fe20003f66070 */
[----:B------:R-:W-:Y:S01]  /*4a60*/  FFMA.FTZ R44, R119, UR10, R24 ;  /* 0x0000000a772c7c23 */ /* 0x000fe20008010018 */
[----:B------:R-:W-:Y:S01]  /*4a70*/  LOP3.LUT P5, RZ, R121, 0xff0000, RZ, 0xc0, !PT ;  /* 0x00ff000079ff7812 */ /* 0x000fe200078ac0ff */
[----:B------:R-:W-:Y:S01]  /*4a80*/  FFMA.FTZ R113, R113, UR11, R122 ;  /* 0x0000000b71717c23 */ /* 0x000fe2000801007a */
[----:B------:R-:W-:Y:S01]  /*4a90*/  FADD.FTZ R117, R117, -R112 ;  /* 0x8000007075757221 */ /* 0x000fe20000010000 */
        /* <DEDUP_REMOVED lines=36> */
.L_x_1678:
        /* <DEDUP_REMOVED lines=54> */
.L_x_1677:
        /* <DEDUP_REMOVED lines=11> */
[--C-:B------:R-:W-:Y:S01]  /*50f0*/  FFMA.FTZ R0, R111, UR11, R122.reuse ;  /* 0x0000000b6f007c23 */ /* 0x100fe2000801007a */
[----:B------:R-:W-:Y:S01]  /*5100*/  FADD.FTZ R41, R116, -R41 ;  /* 0x8000002974297221 */ /* 0x000fe20000010000 */
[----:B------:R-:W-:Y:S01]  /*5110*/  FMUL.FTZ R40, R42, UR7 ;  /* 0x000000072a287c20 */ /* 0x000fe20008410000 */
[----:B------:R-:W-:Y:S01]  /*5120*/  ISETP.GE.U32.AND P3, PT, R120, RZ, PT ;  /* 0x000000ff7800720c */ /* 0x000fe20003f66070 */
[----:B------:R-:W-:Y:S01]  /*5130*/  FMUL.FTZ R44, R60, UR10 ;  /* 0x0000000a3c2c7c20 */ /* 0x000fe20008410000 */
        /* <DEDUP_REMOVED lines=39> */
.L_x_1679:
        /* <DEDUP_REMOVED lines=52> */
[----:B------:R-:W-:-:S07]  /*56f0*/  F2FP.F16.F32.PACK_AB R48, R61, R48 ;  /* 0x000000303d30723e */ /* 0x000fce00000000ff */
.L_x_1675:
        /* <DEDUP_REMOVED lines=43> */
.L_x_1661:
        /* <DEDUP_REMOVED lines=17> */
.L_x_1681:
        /* <DEDUP_REMOVED lines=12> */
.L_x_2839:


//--------------------- .text._ZN10layer_norm31ln_parallel_residual_bwd_kernelINS_13Kernel_traitsIf6__halffS2_fjLj2048ELj1ELj1ELj4ELj16ENS_18Kernel_traits_baseILj2048EfS2_fS2_fjLj128EEEEELb0ELb0ELb0EEEvNS_9BwdParamsE --------------------------
	.section	.text._ZN10layer_norm31ln_parallel_residual_bwd_kernelINS_13Kernel_traitsIf6__halffS2_fjLj2048ELj1ELj1ELj4ELj16ENS_18Kernel_traits_baseILj2048EfS2_fS2_fjLj128EEEEELb0ELb0ELb0EEEvNS_9BwdParamsE,"ax",@progbits
	.align	128
        .global         _ZN10layer_norm31ln_parallel_residual_bwd_kernelINS_13Kernel_traitsIf6__halffS2_fjLj2048ELj1ELj1ELj4ELj16ENS_18Kernel_traits_baseILj2048EfS2_fS2_fjLj128EEEEELb0ELb0ELb0EEEvNS_9BwdParamsE
        .type           _ZN10layer_norm31ln_parallel_residual_bwd_kernelINS_13Kernel_traitsIf6__halffS2_fjLj2048ELj1ELj1ELj4ELj16ENS_18Kernel_traits_baseILj2048EfS2_fS2_fjLj128EEEEELb0ELb0ELb0EEEvNS_9BwdParamsE,@function
        .size           _ZN10layer_norm31ln_parallel_residual_bwd_kernelINS_13Kernel_traitsIf6__halffS2_fjLj2048ELj1ELj1ELj4ELj16ENS_18Kernel_traits_baseILj2048EfS2_fS2_fjLj128EEEEELb0ELb0ELb0EEEvNS_9BwdParamsE,(.L_x_2840 - _ZN10layer_norm31ln_parallel_residual_bwd_kernelINS_13Kernel_traitsIf6__halffS2_fjLj2048ELj1ELj1ELj4ELj16ENS_18Kernel_traits_baseILj2048EfS2_fS2_fjLj128EEEEELb0ELb0ELb0EEEvNS_9BwdParamsE)
        .other          _ZN10layer_norm31ln_parallel_residual_bwd_kernelINS_13Kernel_traitsIf6__halffS2_fjLj2048ELj1ELj1ELj4ELj16ENS_18Kernel_traits_baseILj2048EfS2_fS2_fjLj128EEEEELb0ELb0ELb0EEEvNS_9BwdParamsE,@"STO_CUDA_ENTRY STV_DEFAULT"
_ZN10layer_norm31ln_parallel_residual_bwd_kernelINS_13Kernel_traitsIf6__halffS2_fjLj2048ELj1ELj1ELj4ELj16ENS_18Kernel_traits_baseILj2048EfS2_fS2_fjLj128EEEEELb0ELb0ELb0EEEvNS_9BwdParamsE:
.text._ZN10layer_norm31ln_parallel_residual_bwd_kernelINS_13Kernel_traitsIf6__halffS2_fjLj2048ELj1ELj1ELj4ELj16ENS_18Kernel_traits_baseILj2048EfS2_fS2_fjLj128EEEEELb0ELb0ELb0EEEvNS_9BwdParamsE:
        /* <DEDUP_REMOVED lines=109> */
.L_x_1709:
        /* <DEDUP_REMOVED lines=37> */
[C---:B------:R-:W-:Y:S01]  /*0920*/  FADD.FTZ R166, -R160.reuse, R159 ;  /* 0x0000009fa0a67221 */ /* 0x040fe20000010100 */
[C---:B------:R-:W-:Y:S01]  /*0930*/  FADD.FTZ R3, -R160.reuse, R156 ;  /* 0x0000009ca0037221 */ /* 0x040fe20000010100 */
[----:B------:R-:W-:Y:S01]  /*0940*/  FADD.FTZ R156, -R160, R157 ;  /* 0x0000009da09c7221 */ /* 0x000fe20000010100 */
[--C-:B--2---:R-:W-:Y:S02]  /*0950*/  HADD2.F32 R159, -RZ, R129.reuse.H0_H0 ;  /* 0x20000081ff9f7230 */ /* 0x104fe40000004100 */
[----:B0-----:R-:W-:-:S02]  /*0960*/  HADD2.F32 R164, -RZ, R129.H1_H1 ;  /* 0x30000081ffa47230 */ /* 0x001fc40000004100 */
[----:B------:R-:W-:Y:S02]  /*0970*/  HADD2.F32 R157, -RZ, R128.H0_H0 ;  /* 0x20000080ff9d7230 */ /* 0x000fe40000004100 */
[--C-:B---3--:R-:W-:Y:S02]  /*0980*/  HADD2.F32 R129, -RZ, R132.reuse.H0_H0 ;  /* 0x20000084ff817230 */ /* 0x108fe40000004100 */
[----:B------:R-:W-:Y:S02]  /*0990*/  HADD2.F32 R132, -RZ, R132.H1_H1 ;  /* 0x30000084ff847230 */ /* 0x000fe40000004100 */
[--C-:B------:R-:W-:Y:S02]  /*09a0*/  HADD2.F32 R161, -RZ, R133.reuse.H0_H0 ;  /* 0x20000085ffa17230 */ /* 0x100fe40000004100 */
[----:B----4-:R-:W-:Y:S02]  /*09b0*/  HADD2.F32 R162, -RZ, R133.H1_H1 ;  /* 0x30000085ffa27230 */ /* 0x010fe40000004100 */
[----:B------:R-:W-:Y:S01]  /*09c0*/  FADD.FTZ R133, -R160, R152 ;  /* 0x00000098a0857221 */ /* 0x000fe20000010100 */
[----:B------:R-:W-:-:S02]  /*09d0*/  HADD2.F32 R128, -RZ, R128.H1_H1 ;  /* 0x30000080ff807230 */ /* 0x000fc40000004100 */
[----:B------:R-:W-:Y:S01]  /*09e0*/  FMUL.FTZ R152, R156, UR14 ;  /* 0x0000000e9c987c20 */ /* 0x000fe20008410000 */
[--C-:B------:R-:W-:Y:S02]  /*09f0*/  HADD2.F32 R165, -RZ, R130.reuse.H0_H0 ;  /* 0x20000082ffa57230 */ /* 0x100fe40000004100 */
[----:B------:R-:W-:Y:S02]  /*0a00*/  HADD2.F32 R168, -RZ, R130.H1_H1 ;  /* 0x30000082ffa87230 */ /* 0x000fe40000004100 */
[----:B-----5:R-:W-:Y:S01]  /*0a10*/  FMUL.FTZ R130, R97, R132 ;  /* 0x0000008461827220 */ /* 0x020fe20000410000 */
[--C-:B------:R-:W-:Y:S02]  /*0a20*/  HADD2.F32 R163, -RZ, R134.reuse.H0_H0 ;  /* 0x20000086ffa37230 */ /* 0x100fe40000004100 */
[----:B------:R-:W-:Y:S02]  /*0a30*/  HADD2.F32 R170, -RZ, R134.H1_H1 ;  /* 0x30000086ffaa7230 */ /* 0x000fe40000004100 */
[----:B------:R-:W-:Y:S01]  /*0a40*/  FADD.FTZ R134, -R160, R153 ;  /* 0x00000099a0867221 */ /* 0x000fe20000010100 */
[----:B------:R-:W-:-:S02]  /*0a50*/  HADD2.F32 R167, -RZ, R131.H0_H0 ;  /* 0x20000083ffa77230 */ /* 0x000fc40000004100 */
[----:B------:R-:W-:Y:S01]  /*0a60*/  FMUL.FTZ R3, R3, UR14 ;  /* 0x0000000e03037c20 */ /* 0x000fe20008410000 */
[----:B------:R-:W-:Y:S02]  /*0a70*/  HADD2.F32 R172, -RZ, R131.H1_H1 ;  /* 0x30000083ffac7230 */ /* 0x000fe40000004100 */
[----:B------:R-:W-:Y:S01]  /*0a80*/  FMUL.FTZ R131, R96, R129 ;  /* 0x0000008160837220 */ /* 0x000fe20000410000 */
[----:B------:R-:W-:Y:S01]  /*0a90*/  FADD.FTZ R57, R57, R128 ;  /* 0x0000008039397221 */ /* 0x000fe20000010000 */
[-C--:B------:R-:W-:Y:S01]  /*0aa0*/  FFMA.FTZ R153, R105, R128.reuse, R130 ;  /* 0x0000008069997223 */ /* 0x080fe20000010082 */
[----:B------:R-:W-:Y:S01]  /*0ab0*/  FFMA.FTZ R73, R152, R128, R73 ;  /* 0x0000008098497223 */ /* 0x000fe20000010049 */
[----:B------:R-:W-:Y:S01]  /*0ac0*/  FADD.FTZ R158, -R160, R158 ;  /* 0x0000009ea09e7221 */ /* 0x000fe20000010100 */
[----:B------:R-:W-:Y:S01]  /*0ad0*/  FMUL.FTZ R128, R99, R162 ;  /* 0x000000a263807220 */ /* 0x000fe20000410000 */
[--C-:B------:R-:W-:Y:S02]  /*0ae0*/  HADD2.F32 R169, -RZ, R135.reuse.H0_H0 ;  /* 0x20000087ffa97230 */ /* 0x100fe40000004100 */
[----:B------:R-:W-:-:S02]  /*0af0*/  HADD2.F32 R174, -RZ, R135.H1_H1 ;  /* 0x30000087ffae7230 */ /* 0x000fc40000004100 */
[C---:B------:R-:W-:Y:S01]  /*0b00*/  FADD.FTZ R135, -R160.reuse, R154 ;  /* 0x0000009aa0877221 */ /* 0x040fe20000010100 */
[----:B------:R-:W-:Y:S01]  /*0b10*/  FADD.FTZ R171, -R160, R155 ;  /* 0x0000009ba0ab7221 */ /* 0x000fe20000010100 */
[----:B------:R-:W-:Y:S01]  /*0b20*/  FADD.FTZ R56, R56, R157 ;  /* 0x0000009d38387221 */ /* 0x000fe20000010000 */
[-C--:B------:R-:W-:Y:S01]  /*0b30*/  FFMA.FTZ R154, R104, R157.reuse, R131 ;  /* 0x0000009d689a7223 */ /* 0x080fe20000010083 */
[----:B------:R-:W-:Y:S01]  /*0b40*/  FFMA.FTZ R72, R3, R157, R72 ;  /* 0x0000009d03487223 */ /* 0x000fe20000010048 */
[----:B------:R-:W-:Y:S01]  /*0b50*/  FMUL.FTZ R155, R158, UR14 ;  /* 0x0000000e9e9b7c20 */ /* 0x000fe20008410000 */
[----:B------:R-:W-:Y:S01]  /*0b60*/  FFMA.FTZ R157, R107, R164, R128 ;  /* 0x000000a46b9d7223 */ /* 0x000fe20000010080 */
[----:B------:R-:W-:Y:S01]  /*0b70*/  FMUL.FTZ R156, R166, UR14 ;  /* 0x0000000ea69c7c20 */ /* 0x000fe20008410000 */
[----:B------:R-:W-:Y:S01]  /*0b80*/  FADD.FTZ R24, R24, R129 ;  /* 0x0000008118187221 */ /* 0x000fe20000010000 */
[----:B------:R-:W-:Y:S01]  /*0b90*/  FFMA.FTZ R40, R3, R129, R40 ;  /* 0x0000008103287223 */ /* 0x000fe20000010028 */
[----:B------:R-:W-:Y:S01]  /*0ba0*/  FMUL.FTZ R128, R93, R170 ;  /* 0x000000aa5d807220 */ /* 0x000fe20000410000 */
[----:B------:R-:W-:Y:S01]  /*0bb0*/  FMUL.FTZ R129, R92, R163 ;  /* 0x000000a35c817220 */ /* 0x000fe20000410000 */
[-C--:B------:R-:W-:Y:S01]  /*0bc0*/  FMUL.FTZ R131, R98, R161.reuse ;  /* 0x000000a162837220 */ /* 0x080fe20000410000 */
[----:B------:R-:W-:Y:S01]  /*0bd0*/  FADD.FTZ R26, R26, R161 ;  /* 0x000000a11a1a7221 */ /* 0x000fe20000010000 */
[----:B------:R-:W-:Y:S01]  /*0be0*/  FFMA.FTZ R42, R155, R161, R42 ;  /* 0x000000a19b2a7223 */ /* 0x000fe2000001002a */
[----:B------:R-:W-:Y:S01]  /*0bf0*/  FADD.FTZ R59, R59, R164 ;  /* 0x000000a43b3b7221 */ /* 0x000fe20000010000 */
[----:B------:R-:W-:Y:S01]  /*0c00*/  FFMA.FTZ R75, R156, R164, R75 ;  /* 0x000000a49c4b7223 */ /* 0x000fe2000001004b */
[----:B------:R-:W-:Y:S01]  /*0c10*/  FFMA.FTZ R161, R101, R168, R128 ;  /* 0x000000a865a17223 */ /* 0x000fe20000010080 */
[----:B------:R-:W-:Y:S01]  /*0c20*/  FFMA.FTZ R164, R100, R165, R129 ;  /* 0x000000a564a47223 */ /* 0x000fe20000010081 */
[----:B------:R-:W-:Y:S01]  /*0c30*/  FADD.FTZ R128, RZ, R154 ;  /* 0x0000009aff807221 */ /* 0x000fe20000010000 */
[----:B------:R-:W-:Y:S01]  /*0c40*/  FFMA.FTZ R129, R3, R154, RZ ;  /* 0x0000009a03817223 */ /* 0x000fe200000100ff */
[----:B------:R-:W-:-:S02]  /*0c50*/  FFMA.FTZ R158, R106, R159, R131 ;  /* 0x0000009f6a9e7223 */ /* 0x000fc40000010083 */
[----:B------:R-:W-:Y:S01]  /*0c60*/  FADD.FTZ R131, R128, R153 ;  /* 0x0000009980837221 */ /* 0x000fe20000010000 */
[----:B------:R-:W-:-:S03]  /*0c70*/  FFMA.FTZ R128, R152, R153, R129 ;  /* 0x0000009998807223 */ /* 0x000fc60000010081 */
[----:B------:R-:W-:Y:S01]  /*0c80*/  FADD.FTZ R130, R131, R158 ;  /* 0x0000009e83827221 */ /* 0x000fe20000010000 */
[C---:B------:R-:W-:Y:S01]  /*0c90*/  FFMA.FTZ R129, R155.reuse, R158, R128 ;  /* 0x0000009e9b817223 */ /* 0x040fe20000010080 */
[----:B------:R-:W-:Y:S01]  /*0ca0*/  FADD.FTZ R58, R58, R159 ;  /* 0x0000009f3a3a7221 */ /* 0x000fe20000010000 */
[----:B------:R-:W-:Y:S01]  /*0cb0*/  FFMA.FTZ R74, R155, R159, R74 ;  /* 0x0000009f9b4a7223 */ /* 0x000fe2000001004a */
[----:B------:R-:W-:Y:S01]  /*0cc0*/  FMUL.FTZ R159, R133, UR14 ;  /* 0x0000000e859f7c20 */ /* 0x000fe20008410000 */
        /* <DEDUP_REMOVED lines=12> */
[----:B------:R-:W-:Y:S01]  /*0d90*/  FMUL.FTZ R163, R135, UR14 ;  /* 0x0000000e87a37c20 */ /* 0x000fe20008410000 */
        /* <DEDUP_REMOVED lines=10> */
[----:B------:R-:W-:Y:S01]  /*0e40*/  FMUL.FTZ R168, R171, UR14 ;  /* 0x0000000eaba87c20 */ /* 0x000fe20008410000 */
[----:B------:R-:W-:Y:S01]  /*0e50*/  FFMA.FTZ R165, R103, R172, R132 ;  /* 0x000000ac67a57223 */ /* 0x000fe20000010084 */
        /* <DEDUP_REMOVED lines=13> */
.L_x_1684:
[----:B-1--4-:R-:W-:Y:S05]  /*0f30*/  BSYNC.RECONVERGENT B0 ;  /* 0x0000000000007941 */ /* 0x012fea0003800200 */
.L_x_1683:
        /* <DEDUP_REMOVED lines=8> */
[----:B------:R-:W4:Y:S04]  /*0fc0*/  LDG.E.128 R132, desc[UR20][R146.64+0x10] ;  /* 0x0000101492847981 */ /* 0x000f28000c1e1d00 */
[----:B------:R-:W4:Y:S01]  /*0fd0*/  LDG.E.128 R128, desc[UR20][R128.64] ;  /* 0x0000001480807981 */ /* 0x000f22000c1e1d00 */
[----:B--2---:R-:W-:-:S06]  /*0fe0*/  IMAD.WIDE.U32 R140, R169, 0x10, R140 ;  /* 0x00000010a98c7825 */ /* 0x004fcc00078e008c */
[----:B------:R-:W2:Y:S01]  /*0ff0*/  LDG.E.128 R140, desc[UR20][R140.64] ;  /* 0x000000148c8c7981 */ /* 0x000ea2000c1e1d00 */
[----:B------:R-:W-:-:S04]  /*1000*/  ISETP.NE.U32.AND P0, PT, RZ, UR24, PT ;  /* 0x00000018ff007c0c */ /* 0x000fc8000bf05070 */
[----:B------:R-:W-:-:S13]  /*1010*/  ISETP.NE.AND.EX P0, PT, RZ, UR25, PT, P0 ;  /* 0x00000019ff007c0c */ /* 0x000fda000bf05300 */
[----:B------:R-:W0:Y:S02]  /*1020*/  @P0 LDC.64 R144, c[0x0][0x438] ;  /* 0x00010e00ff900b82 */ /* 0x000e240000000a00 */
[----:B0-----:R-:W-:-:S05]  /*1030*/  @P0 IMAD.WIDE.U32 R144, R169, 0x20, R144 ;  /* 0x00000020a9900825 */ /* 0x001fca00078e0090 */
[----:B------:R-:W5:Y:S04]  /*1040*/  @P0 LDG.E.128 R108, desc[UR20][R144.64] ;  /* 0x00000014906c0981 */ /* 0x000f68000c1e1d00 */
[----:B------:R0:W5:Y:S01]  /*1050*/  @P0 LDG.E.128 R112, desc[UR20][R144.64+0x10] ;  /* 0x0000101490700981 */ /* 0x000162000c1e1d00 */
[C---:B---3--:R-:W-:Y:S01]  /*1060*/  FADD.FTZ R136, -R160.reuse, R136 ;  /* 0x00000088a0887221 */ /* 0x048fe20000010100 */
[--C-:B----4-:R-:W-:Y:S02]  /*1070*/  HADD2.F32 R149, -RZ, R128.reuse.H0_H0 ;  /* 0x20000080ff957230 */ /* 0x110fe40000004100 */
[----:B------:R-:W-:Y:S02]  /*1080*/  HADD2.F32 R148, -RZ, R128.H1_H1 ;  /* 0x30000080ff947230 */ /* 0x000fe40000004100 */
[----:B------:R-:W-:Y:S01]  /*1090*/  FADD.FTZ R128, -R160, R137 ;  /* 0x00000089a0807221 */ /* 0x000fe20000010100 */
[----:B------:R-:W-:-:S02]  /*10a0*/  HADD2.F32 R151, -RZ, R129.H0_H0 ;  /* 0x20000081ff977230 */ /* 0x000fc40000004100 */
[----:B------:R-:W-:Y:S02]  /*10b0*/  HADD2.F32 R150, -RZ, R129.H1_H1 ;  /* 0x30000081ff967230 */ /* 0x000fe40000004100 */
[----:B------:R-:W-:Y:S01]  /*10c0*/  FMUL.FTZ R137, R136, UR14 ;  /* 0x0000000e88897c20 */ /* 0x000fe20008410000 */
[--C-:B--2---:R-:W-:Y:S02]  /*10d0*/  HADD2.F32 R129, -RZ, R140.reuse.H0_H0 ;  /* 0x2000008cff817230 */ /* 0x104fe40000004100 */
[--C-:B0-----:R-:W-:Y:S02]  /*10e0*/  HADD2.F32 R145, -RZ, R141.reuse.H0_H0 ;  /* 0x2000008dff917230 */ /* 0x101fe40000004100 */
[----:B------:R-:W-:Y:S02]  /*10f0*/  HADD2.F32 R144, -RZ, R141.H1_H1 ;  /* 0x3000008dff907230 */ /* 0x000fe40000004100 */
[----:B------:R-:W-:Y:S01]  /*1100*/  FADD.FTZ R141, -R160, R138 ;  /* 0x0000008aa08d7221 */ /* 0x000fe20000010100 */
[----:B------:R-:W-:-:S02]  /*1110*/  HADD2.F32 R140, -RZ, R140.H1_H1 ;  /* 0x3000008cff8c7230 */ /* 0x000fc40000004100 */
[----:B------:R-:W-:Y:S01]  /*1120*/  FMUL.FTZ R138, R128, UR14 ;  /* 0x0000000e808a7c20 */ /* 0x000fe20008410000 */
[--C-:B------:R-:W-:Y:S02]  /*1130*/  HADD2.F32 R171, -RZ, R131.reuse.H0_H0 ;  /* 0x20000083ffab7230 */ /* 0x100fe40000004100 */
[----:B------:R-:W-:Y:S01]  /*1140*/  FADD.FTZ R16, R16, R129 ;  /* 0x0000008110107221 */ /* 0x000fe20000010000 */
[----:B------:R-:W-:Y:S02]  /*1150*/  HADD2.F32 R176, -RZ, R131.H1_H1 ;  /* 0x30000083ffb07230 */ /* 0x000fe40000004100 */
[-C--:B-----5:R-:W-:Y:S01]  /*1160*/  FMUL.FTZ R131, R80, R129.reuse ;  /* 0x0000008150837220 */ /* 0x0a0fe20000410000 */
[--C-:B------:R-:W-:Y:S02]  /*1170*/  HADD2.F32 R169, -RZ, R142.reuse.H0_H0 ;  /* 0x2000008effa97230 */ /* 0x100fe40000004100 */
[----:B------:R-:W-:Y:S01]  /*1180*/  FFMA.FTZ R32, R137, R129, R32 ;  /* 0x0000008189207223 */ /* 0x000fe20000010020 */
[----:B------:R-:W-:-:S02]  /*1190*/  HADD2.F32 R174, -RZ, R142.H1_H1 ;  /* 0x3000008effae7230 */ /* 0x000fc40000004100 */
[----:B------:R-:W-:Y:S01]  /*11a0*/  FADD.FTZ R142, -R160, R139 ;  /* 0x0000008ba08e7221 */ /* 0x000fe20000010100 */
[----:B------:R-:W-:Y:S01]  /*11b0*/  FMUL.FTZ R129, R82, R145 ;  /* 0x0000009152817220 */ /* 0x000fe20000410000 */
[----:B------:R-:W-:Y:S01]  /*11c0*/  FMUL.FTZ R141, R141, UR14 ;  /* 0x0000000e8d8d7c20 */ /* 0x000fe20008410000 */
[--C-:B------:R-:W-:Y:S02]  /*11d0*/  HADD2.F32 R147, -RZ, R130.reuse.H0_H0 ;  /* 0x20000082ff937230 */ /* 0x100fe40000004100 */
[----:B------:R-:W-:Y:S01]  /*11e0*/  FADD.FTZ R132, -R160, R132 ;  /* 0x00000084a0847221 */ /* 0x000fe20000010100 */
[----:B------:R-:W-:Y:S02]  /*11f0*/  HADD2.F32 R172, -RZ, R130.H1_H1 ;  /* 0x30000082ffac7230 */ /* 0x000fe40000004100 */
[----:B------:R-:W-:Y:S01]  /*1200*/  FMUL.FTZ R128, R83, R144 ;  /* 0x0000009053807220 */ /* 0x000fe20000410000 */
[-C--:B------:R-:W-:Y:S01]  /*1210*/  FMUL.FTZ R130, R81, R140.reuse ;  /* 0x0000008c51827220 */ /* 0x080fe20000410000 */
[----:B------:R-:W-:Y:S01]  /*1220*/  FADD.FTZ R17, R17, R140 ;  /* 0x0000008c11117221 */ /* 0x000fe20000010000 */
[----:B------:R-:W-:Y:S01]  /*1230*/  FFMA.FTZ R33, R138, R140, R33 ;  /* 0x0000008c8a217223 */ /* 0x000fe20000010021 */
[----:B------:R-:W-:Y:S01]  /*1240*/  FMUL.FTZ R140, R142, UR14 ;  /* 0x0000000e8e8c7c20 */ /* 0x000fe20008410000 */
[----:B------:R-:W-:-:S02]  /*1250*/  HADD2.F32 R173, -RZ, R143.H0_H0 ;  /* 0x2000008fffad7230 */ /* 0x000fc40000004100 */
[----:B------:R-:W-:Y:S01]  /*1260*/  FFMA.FTZ R142, R90, R151, R129 ;  /* 0x000000975a8e7223 */ /* 0x000fe20000010081 */
[----:B------:R-:W-:Y:S02]  /*1270*/  HADD2.F32 R178, -RZ, R143.H1_H1 ;  /* 0x3000008fffb27230 */ /* 0x000fe40000004100 */
[----:B------:R-:W-:Y:S01]  /*1280*/  FADD.FTZ R18, R18, R145 ;  /* 0x0000009112127221 */ /* 0x000fe20000010000 */
[----:B------:R-:W-:Y:S01]  /*1290*/  FFMA.FTZ R34, R141, R145, R34 ;  /* 0x000000918d227223 */ /* 0x000fe20000010022 */
[----:B------:R-:W-:Y:S01]  /*12a0*/  FFMA.FTZ R143, R91, R150, R128 ;  /* 0x000000965b8f7223 */ /* 0x000fe20000010080 */
[----:B------:R-:W-:Y:S01]  /*12b0*/  FMUL.FTZ R129, R76, R169 ;  /* 0x000000a94c817220 */ /* 0x000fe20000410000 */
[----:B------:R-:W-:Y:S01]  /*12c0*/  FMUL.FTZ R145, R132, UR14 ;  /* 0x0000000e84917c20 */ /* 0x000fe20008410000 */
[----:B------:R-:W-:Y:S01]  /*12d0*/  FMUL.FTZ R128, R77, R174 ;  /* 0x000000ae4d807220 */ /* 0x000fe20000410000 */
[----:B------:R-:W-:Y:S01]  /*12e0*/  FFMA.FTZ R136, R88, R149, R131 ;  /* 0x0000009558887223 */ /* 0x000fe20000010083 */
[----:B------:R-:W-:Y:S01]  /*12f0*/  FADD.FTZ R44, R44, R147 ;  /* 0x000000932c2c7221 */ /* 0x000fe20000010000 */
[-C--:B------:R-:W-:Y:S01]  /*1300*/  FFMA.FTZ R146, R84, R147.reuse, R129 ;  /* 0x0000009354927223 */ /* 0x080fe20000010081 */
[----:B------:R-:W-:Y:S01]  /*1310*/  FFMA.FTZ R60, R145, R147, R60 ;  /* 0x00000093913c7223 */ /* 0x000fe2000001003c */
        /* <DEDUP_REMOVED lines=8> */
[----:B------:R-:W-:Y:S02]  /*13a0*/  FADD.FTZ R133, -R160, R133 ;  /* 0x00000085a0857221 */ /* 0x000fe40000010100 */
[----:B------:R-:W-:Y:S01]  /*13b0*/  FADD.FTZ R131, R130, R143 ;  /* 0x0000008f82837221 */ /* 0x000fe20000010000 */
[C---:B------:R-:W-:Y:S01]  /*13c0*/  FFMA.FTZ R128, R140.reuse, R143, R129 ;  /* 0x0000008f8c807223 */ /* 0x040fe20000010081 */
[----:B------:R-:W-:Y:S01]  /*13d0*/  FADD.FTZ R19, R19, R144 ;  /* 0x0000009013137221 */ /* 0x000fe20000010000 */
[----:B------:R-:W-:Y:S01]  /*13e0*/  FFMA.FTZ R35, R140, R144, R35 ;  /* 0x000000908c237223 */ /* 0x000fe20000010023 */
[----:B------:R-:W-:Y:S01]  /*13f0*/  FMUL.FTZ R144, R133, UR14 ;  /* 0x0000000e85907c20 */ /* 0x000fe20008410000 */
[----:B------:R-:W-:Y:S01]  /*1400*/  FADD.FTZ R134, -R160, R134 ;  /* 0x00000086a0867221 */ /* 0x000fe20000010100 */
[----:B------:R-:W-:Y:S01]  /*1410*/  FMUL.FTZ R133, R78, R173 ;  /* 0x000000ad4e857220 */ /* 0x000fe20000410000 */
[----:B------:R-:W-:Y:S01]  /*1420*/  FADD.FTZ R130, R131, R146 ;  /* 0x0000009283827221 */ /* 0x000fe20000010000 */
[----:B------:R-:W-:Y:S01]  /*1430*/  FFMA.FTZ R129, R145, R146, R128 ;  /* 0x0000009291817223 */ /* 0x000fe20000010080 */
[----:B------:R-:W-:Y:S01]  /*1440*/  FADD.FTZ R48, R48, R149 ;  /* 0x0000009530307221 */ /* 0x000fe20000010000 */
[----:B------:R-:W-:Y:S01]  /*1450*/  FFMA.FTZ R64, R137, R149, R64 ;  /* 0x0000009589407223 */ /* 0x000fe20000010040 */
[----:B------:R-:W-:Y:S01]  /*1460*/  FADD.FTZ R49, R49, R148 ;  /* 0x0000009431317221 */ /* 0x000fe20000010000 */
[----:B------:R-:W-:Y:S01]  /*1470*/  FFMA.FTZ R65, R138, R148, R65 ;  /* 0x000000948a417223 */ /* 0x000fe20000010041 */
[----:B------:R-:W-:Y:S01]  /*1480*/  FADD.FTZ R135, -R160, R135 ;  /* 0x00000087a0877221 */ /* 0x000fe20000010100 */
        /* <DEDUP_REMOVED lines=29> */
.L_x_1686:
[----:B------:R-:W-:Y:S05]  /*1660*/  BSYNC.RECONVERGENT B0 ;  /* 0x0000000000007941 */ /* 0x000fea0003800200 */
.L_x_1685:
        /* <DEDUP_REMOVED lines=32> */
.L_x_1688:
[----:B------:R-:W-:Y:S05]  /*1870*/  BSYNC.RECONVERGENT B0 ;  /* 0x0000000000007941 */ /* 0x000fea0003800200 */
.L_x_1687:
        /* <DEDUP_REMOVED lines=70> */
.L_x_1693:
        /* <DEDUP_REMOVED lines=33> */
.L_x_1692:
        /* <DEDUP_REMOVED lines=34> */
.L_x_1695:
        /* <DEDUP_REMOVED lines=33> */
.L_x_1691:
        /* <DEDUP_REMOVED lines=39> */
.L_x_1697:
        /* <DEDUP_REMOVED lines=33> */
.L_x_1696:
        /* <DEDUP_REMOVED lines=34> */
.L_x_1698:
        /* <DEDUP_REMOVED lines=32> */
.L_x_1694:
        /* <DEDUP_REMOVED lines=15> */
.L_x_1690:
[----:B------:R-:W-:Y:S05]  /*2cb0*/  BSYNC.RECONVERGENT B0 ;  /* 0x0000000000007941 */ /* 0x000fea0003800200 */
.L_x_1689:
        /* <DEDUP_REMOVED lines=46> */
.L_x_1703:
        /* <DEDUP_REMOVED lines=29> */
.L_x_1702:
        /* <DEDUP_REMOVED lines=37> */
.L_x_1705:
        /* <DEDUP_REMOVED lines=29> */
.L_x_1701:
        /* <DEDUP_REMOVED lines=41> */
.L_x_1707:
        /* <DEDUP_REMOVED lines=29> */
.L_x_1706:
        /* <DEDUP_REMOVED lines=37> */
.L_x_1708:
        /* <DEDUP_REMOVED lines=28> */
.L_x_1704:
        /* <DEDUP_REMOVED lines=10> */
.L_x_1700:
[----:B------:R-:W-:Y:S05]  /*3ea0*/  BSYNC.RECONVERGENT B0 ;  /* 0x0000000000007941 */ /* 0x000fea0003800200 */
.L_x_1699:
[----:B------:R-:W-:Y:S01]  /*3eb0*/  UPLOP3.LUT UP1, UPT, UPT, UPT, UP1, 0x40, 0x4 ;  /* 0x000000000004789c */ /* 0x000fe20003f2e810 */
[----:B------:R-:W-:Y:S10]  /*3ec0*/  BRA.U !UP2, `(.L_x_1709) ;  /* 0xffffffc90a007547 */ /* 0x000ff4000b83ffff */
.L_x_1682:
        /* <DEDUP_REMOVED lines=23> */
.L_x_1711:
[----:B------:R-:W-:Y:S05]  /*4040*/  BSYNC.RECONVERGENT B0 ;  /* 0x0000000000007941 */ /* 0x000fea0003800200 */
.L_x_1710:
        /* <DEDUP_REMOVED lines=18> */
.L_x_1712:
        /* <DEDUP_REMOVED lines=9> */
.L_x_2840:


//--------------------- .text._ZN10layer_norm31ln_parallel_residual_bwd_kernelINS_13Kernel_traitsIf6__halffS2_fjLj2048ELj1ELj1ELj4ELj16ENS_18Kernel_traits_baseILj2048EfS2_fS2_fjLj128EEEEELb0ELb0ELb1EEEvNS_9BwdParamsE --------------------------
	.section	.text._ZN10layer_norm31ln_parallel_residual_bwd_kernelINS_13Kernel_traitsIf6__halffS2_fjLj2048ELj1ELj1ELj4ELj16ENS_18Kernel_traits_baseILj2048EfS2_fS2_fjLj128EEEEELb0ELb0ELb1EEEvNS_9BwdParamsE,"ax",@progbits
	.align	128
        .global         _ZN10layer_norm31ln_parallel_residual_bwd_kernelINS_13Kernel_traitsIf6__halffS2_fjLj2048ELj1ELj1ELj4ELj16ENS_18Kernel_traits_baseILj2048EfS2_fS2_fjLj128EEEEELb0ELb0ELb1EEEvNS_9BwdParamsE
        .type           _ZN10layer_norm31ln_parallel_residual_bwd_kernelINS_13Kernel_traitsIf6__halffS2_fjLj2048ELj1ELj1ELj4ELj16ENS_18Kernel_traits_baseILj2048EfS2_fS2_fjLj128EEEEELb0ELb0ELb1EEEvNS_9BwdParamsE,@function
        .size           _ZN10layer_norm31ln_parallel_residual_bwd_kernelINS_13Kernel_traitsIf6__halffS2_fjLj2048ELj1ELj1ELj4ELj16ENS_18Kernel_traits_baseILj2048EfS2_fS2_fjLj128EEEEELb0ELb0ELb1EEEvNS_9BwdParamsE,(.L_x_2841 - _ZN10layer_norm31ln_parallel_residual_bwd_kernelINS_13Kernel_traitsIf6__halffS2_fjLj2048ELj1ELj1ELj4ELj16ENS_18Kernel_traits_baseILj2048EfS2_fS2_fjLj128EEEEELb0ELb0ELb1EEEvNS_9BwdParamsE)
        .other          _ZN10layer_norm31ln_parallel_residual_bwd_kernelINS_13Kernel_traitsIf6__halffS2_fjLj2048ELj1ELj1ELj4ELj16ENS_18Kernel_traits_baseILj2048EfS2_fS2_fjLj128EEEEELb0ELb0ELb1EEEvNS_9BwdParamsE,@"STO_CUDA_ENTRY STV_DEFAULT"
_ZN10layer_norm31ln_parallel_residual_bwd_kernelINS_13Kernel_traitsIf6__halffS2_fjLj2048ELj1ELj1ELj4ELj16ENS_18Kernel_traits_baseILj2048EfS2_fS2_fjLj128EEEEELb0ELb0ELb1EEEvNS_9BwdParamsE:
.text._ZN10layer_norm31ln_parallel_residual_bwd_kernelINS_13Kernel_traitsIf6__halffS2_fjLj2048ELj1ELj1ELj4ELj16ENS_18Kernel_traits_baseILj2048EfS2_fS2_fjLj128EEEEELb0ELb0ELb1EEEvNS_9BwdParamsE:
        /* <DEDUP_REMOVED lines=93> */
.L_x_1732:
        /* <DEDUP_REMOVED lines=25> */
[----:B------:R-:W-:Y:S01]  /*0760*/  FSEL R158, R150, RZ, !P1 ;  /* 0x000000ff969e7208 */ /* 0x000fe20004800000 */
[----:B------:R-:W-:-:S04]  /*0770*/  HADD2.F32 R150, -RZ, R80.H0_H0 ;  /* 0x20000050ff967230 */ /* 0x000fc80000004100 */
[----:B--2---:R-:W-:Y:S01]  /*0780*/  FADD.FTZ R92, -R158, R92 ;  /* 0x0000005c9e5c7221 */ /* 0x004fe20000010100 */
[----:B-----5:R-:W-:Y:S01]  /*0790*/  FMUL.FTZ R155, R32, R150 ;  /* 0x00000096209b7220 */ /* 0x020fe20000410000 */
[----:B------:R-:W-:-:S04]  /*07a0*/  FADD.FTZ R93, -R158, R93 ;  /* 0x0000005d9e5d7221 */ /* 0x000fc80000010100 */
[----:B------:R-:W-:Y:S01]  /*07b0*/  FMUL.FTZ R151, R92, UR9 ;  /* 0x000000095c977c20 */ /* 0x000fe20008410000 */
[----:B------:R-:W-:Y:S01]  /*07c0*/  FADD.FTZ R145, R150, R145 ;  /* 0x0000009196917221 */ /* 0x000fe20000010000 */
[----:B---3--:R-:W-:Y:S02]  /*07d0*/  HADD2.F32 R153, -RZ, R84.H0_H0 ;  /* 0x20000054ff997230 */ /* 0x008fe40000004100 */
        /* <DEDUP_REMOVED lines=12> */
[----:B------:R-:W-:Y:S01]  /*08a0*/  FADD.FTZ R95, -R158, R95 ;  /* 0x0000005f9e5f7221 */ /* 0x000fe20000010100 */
[----:B------:R-:W-:Y:S02]  /*08b0*/  HADD2.F32 R84, -RZ, R84.H1_H1 ;  /* 0x30000054ff547230 */ /* 0x000fe40000004100 */
[----:B------:R-:W-:Y:S01]  /*08c0*/  FADD.FTZ R137, R80, R137 ;  /* 0x0000008950897221 */ /* 0x000fe20000010000 */
[-C--:B------:R-:W-:Y:S01]  /*08d0*/  FFMA.FTZ R138, R155, R80.reuse, R138 ;  /* 0x000000509b8a7223 */ /* 0x080fe2000001008a */
[----:B-1----:R-:W-:Y:S01]  /*08e0*/  FMUL.FTZ R103, R34, R80 ;  /* 0x0000005022677220 */ /* 0x002fe20000410000 */
[----:B------:R-:W-:Y:S02]  /*08f0*/  HADD2.F32 R93, -RZ, R85.H0_H0 ;  /* 0x20000055ff5d7230 */ /* 0x000fe40000004100 */
[----:B------:R-:W-:Y:S01]  /*0900*/  FMUL.FTZ R157, R95, UR9 ;  /* 0x000000095f9d7c20 */ /* 0x000fe20008410000 */
[----:B------:R-:W-:-:S02]  /*0910*/  HADD2.F32 R80, -RZ, R81.H1_H1 ;  /* 0x30000051ff507230 */ /* 0x000fc40000004100 */
[----:B------:R-:W-:Y:S01]  /*0920*/  HADD2.F32 R156, -RZ, R85.H1_H1 ;  /* 0x30000055ff9c7230 */ /* 0x000fe20000004100 */
[----:B------:R-:W-:Y:S01]  /*0930*/  IADD3 R85, PT, PT, R149, 0x80, RZ ;  /* 0x0000008095557810 */ /* 0x000fe20007ffe0ff */
[----:B------:R-:W-:Y:S01]  /*0940*/  FADD.FTZ R143, R84, R143 ;  /* 0x0000008f548f7221 */ /* 0x000fe20000010000 */
[-C--:B------:R-:W-:Y:S01]  /*0950*/  FFMA.FTZ R144, R153, R84.reuse, R144 ;  /* 0x0000005499907223 */ /* 0x080fe20000010090 */
[----:B------:R-:W-:Y:S01]  /*0960*/  FFMA.FTZ R152, R49, R84, R152 ;  /* 0x0000005431987223 */ /* 0x000fe20000010098 */
[-C--:B------:R-:W-:Y:S01]  /*0970*/  FMUL.FTZ R84, R35, R80.reuse ;  /* 0x0000005023547220 */ /* 0x080fe20000410000 */
        /* <DEDUP_REMOVED lines=8> */
[----:B------:R-:W2:Y:S02]  /*0a00*/  LDG.E.128 R96, desc[UR20][R80.64] ;  /* 0x0000001450607981 */ /* 0x000ea4000c1e1d00 */
[----:B------:R-:W-:Y:S01]  /*0a10*/  FADD.FTZ R88, -R158, R88 ;  /* 0x000000589e587221 */ /* 0x000fe20000010100 */
[----:B------:R-:W-:Y:S01]  /*0a20*/  HADD2.F32 R161, -RZ, R82.H0_H0 ;  /* 0x20000052ffa17230 */ /* 0x000fe20000004100 */
[----:B------:R-:W3:Y:S01]  /*0a30*/  LDG.E.128 R92, desc[UR20][R92.64] ;  /* 0x000000145c5c7981 */ /* 0x000ee2000c1e1d00 */
[----:B------:R-:W-:Y:S01]  /*0a40*/  FADD.FTZ R135, R156, R135 ;  /* 0x000000879c877221 */ /* 0x000fe20000010000 */
[-C--:B------:R-:W-:Y:S01]  /*0a50*/  FFMA.FTZ R136, R157, R156.reuse, R136 ;  /* 0x0000009c9d887223 */ /* 0x080fe20000010088 */
[----:B------:R-:W-:Y:S01]  /*0a60*/  FFMA.FTZ R156, R51, R156, R84 ;  /* 0x0000009c339c7223 */ /* 0x000fe20000010054 */
[----:B------:R-:W4:Y:S01]  /*0a70*/  LDG.E.128 R100, desc[UR20][R100.64] ;  /* 0x0000001464647981 */ /* 0x000f22000c1e1d00 */
[----:B------:R-:W-:-:S02]  /*0a80*/  HADD2.F32 R84, -RZ, R86.H0_H0 ;  /* 0x20000056ff547230 */ /* 0x000fc40000004100 */
[----:B------:R-:W-:Y:S01]  /*0a90*/  FMUL.FTZ R159, R88, UR9 ;  /* 0x00000009589f7c20 */ /* 0x000fe20008410000 */
[----:B------:R-:W-:Y:S01]  /*0aa0*/  FMUL.FTZ R163, R28, R161 ;  /* 0x000000a11ca37220 */ /* 0x000fe20000410000 */
[----:B------:R-:W-:Y:S02]  /*0ab0*/  HADD2.F32 R82, -RZ, R82.H1_H1 ;  /* 0x30000052ff527230 */ /* 0x000fe40000004100 */
[----:B------:R-:W-:Y:S01]  /*0ac0*/  FADD.FTZ R89, -R158, R89 ;  /* 0x000000599e597221 */ /* 0x000fe20000010100 */
[----:B------:R-:W-:Y:S02]  /*0ad0*/  HADD2.F32 R86, -RZ, R86.H1_H1 ;  /* 0x30000056ff567230 */ /* 0x000fe40000004100 */
[----:B------:R-:W-:Y:S01]  /*0ae0*/  FADD.FTZ R131, R84, R131 ;  /* 0x0000008354837221 */ /* 0x000fe20000010000 */
[-C--:B------:R-:W-:Y:S01]  /*0af0*/  FFMA.FTZ R132, R159, R84.reuse, R132 ;  /* 0x000000549f847223 */ /* 0x080fe20000010084 */
[----:B------:R-:W-:Y:S01]  /*0b00*/  FFMA.FTZ R88, R44, R84, R163 ;  /* 0x000000542c587223 */ /* 0x000fe200000100a3 */
[----:B------:R-:W-:Y:S01]  /*0b10*/  FMUL.FTZ R89, R89, UR9 ;  /* 0x0000000959597c20 */ /* 0x000fe20008410000 */
[----:B------:R-:W-:Y:S01]  /*0b20*/  FMUL.FTZ R84, R29, R82 ;  /* 0x000000521d547220 */ /* 0x000fe20000410000 */
[----:B------:R-:W-:-:S02]  /*0b30*/  HADD2.F32 R163, -RZ, R83.H0_H0 ;  /* 0x20000053ffa37230 */ /* 0x000fc40000004100 */
[----:B------:R-:W-:Y:S01]  /*0b40*/  FADD.FTZ R90, -R158, R90 ;  /* 0x0000005a9e5a7221 */ /* 0x000fe20000010100 */
[----:B------:R-:W-:Y:S01]  /*0b50*/  FADD.FTZ R127, R86, R127 ;  /* 0x0000007f567f7221 */ /* 0x000fe20000010000 */
[C---:B------:R-:W-:Y:S01]  /*0b60*/  FFMA.FTZ R128, R89.reuse, R86, R128 ;  /* 0x0000005659807223 */ /* 0x040fe20000010080 */
[----:B------:R-:W-:Y:S01]  /*0b70*/  FADD.FTZ R125, R82, R125 ;  /* 0x0000007d527d7221 */ /* 0x000fe20000010000 */
[----:B------:R-:W-:Y:S01]  /*0b80*/  FFMA.FTZ R126, R89, R82, R126 ;  /* 0x00000052597e7223 */ /* 0x000fe2000001007e */
[----:B------:R-:W-:Y:S01]  /*0b90*/  FADD.FTZ R129, R161, R129 ;  /* 0x00000081a1817221 */ /* 0x000fe20000010000 */
[----:B------:R-:W-:Y:S01]  /*0ba0*/  FFMA.FTZ R130, R159, R161, R130 ;  /* 0x000000a19f827223 */ /* 0x000fe20000010082 */
[----:B------:R-:W-:Y:S01]  /*0bb0*/  FFMA.FTZ R86, R45, R86, R84 ;  /* 0x000000562d567223 */ /* 0x000fe20000010054 */
[----:B------:R-:W-:Y:S02]  /*0bc0*/  HADD2.F32 R82, -RZ, R87.H0_H0 ;  /* 0x20000057ff527230 */ /* 0x000fe40000004100 */
[----:B------:R-:W-:Y:S01]  /*0bd0*/  FMUL.FTZ R161, R90, UR9 ;  /* 0x000000095aa17c20 */ /* 0x000fe20008410000 */
[----:B------:R-:W-:Y:S01]  /*0be0*/  FMUL.FTZ R165, R30, R163 ;  /* 0x000000a31ea57220 */ /* 0x000fe20000410000 */
[----:B------:R-:W-:-:S02]  /*0bf0*/  HADD2.F32 R84, -RZ, R83.H1_H1 ;  /* 0x30000053ff547230 */ /* 0x000fc40000004100 */
[----:B------:R-:W-:Y:S01]  /*0c00*/  FADD.FTZ R91, -R158, R91 ;  /* 0x0000005b9e5b7221 */ /* 0x000fe20000010100 */
[----:B------:R-:W-:Y:S01]  /*0c10*/  FADD.FTZ R123, R82, R123 ;  /* 0x0000007b527b7221 */ /* 0x000fe20000010000 */
[-C--:B------:R-:W-:Y:S01]  /*0c20*/  FFMA.FTZ R124, R161, R82.reuse, R124 ;  /* 0x00000052a17c7223 */ /* 0x080fe2000001007c */
[----:B------:R-:W-:Y:S01]  /*0c30*/  FFMA.FTZ R90, R46, R82, R165 ;  /* 0x000000522e5a7223 */ /* 0x000fe200000100a5 */
[----:B------:R-:W-:Y:S01]  /*0c40*/  FADD.FTZ R121, R163, R121 ;  /* 0x00000079a3797221 */ /* 0x000fe20000010000 */
[----:B------:R-:W-:Y:S01]  /*0c50*/  FFMA.FTZ R122, R161, R163, R122 ;  /* 0x000000a3a17a7223 */ /* 0x000fe2000001007a */
[----:B------:R-:W-:Y:S02]  /*0c60*/  HADD2.F32 R160, -RZ, R87.H1_H1 ;  /* 0x30000057ffa07230 */ /* 0x000fe40000004100 */
[----:B------:R-:W-:Y:S01]  /*0c70*/  FMUL.FTZ R163, R91, UR9 ;  /* 0x000000095ba37c20 */ /* 0x000fe20008410000 */
[----:B------:R-:W-:Y:S02]  /*0c80*/  FMUL.FTZ R82, R31, R84 ;  /* 0x000000541f527220 */ /* 0x000fe40000410000 */
[----:B------:R-:W-:Y:S01]  /*0c90*/  FADD.FTZ R119, R160, R119 ;  /* 0x00000077a0777221 */ /* 0x000fe20000010000 */
[-C--:B------:R-:W-:Y:S01]  /*0ca0*/  FFMA.FTZ R120, R163, R160.reuse, R120 ;  /* 0x000000a0a3787223 */ /* 0x080fe20000010078 */
[----:B------:R-:W-:-:S02]  /*0cb0*/  FFMA.FTZ R160, R47, R160, R82 ;  /* 0x000000a02fa07223 */ /* 0x000fc40000010052 */
[----:B------:R-:W4:Y:S01]  /*0cc0*/  LDG.E.128 R80, desc[UR20][R80.64+0x10] ;  /* 0x0000101450507981 */ /* 0x000f22000c1e1d00 */
[----:B------:R-:W-:Y:S01]  /*0cd0*/  FADD.FTZ R117, R84, R117 ;  /* 0x0000007554757221 */ /* 0x000fe20000010000 */
[----:B------:R-:W-:Y:S01]  /*0ce0*/  FFMA.FTZ R118, R163, R84, R118 ;  /* 0x00000054a3767223 */ /* 0x000fe20000010076 */
[----:B------:R-:W-:-:S04]  /*0cf0*/  ISETP.NE.U32.AND P0, PT, RZ, UR24, PT ;  /* 0x00000018ff007c0c */ /* 0x000fc8000bf05070 */
[----:B------:R-:W-:Y:S01]  /*0d00*/  ISETP.NE.AND.EX P0, PT, RZ, UR25, PT, P0 ;  /* 0x00000019ff007c0c */ /* 0x000fe2000bf05300 */
[C---:B--2---:R-:W-:Y:S01]  /*0d10*/  FADD.FTZ R91, -R158.reuse, R96 ;  /* 0x000000609e5b7221 */ /* 0x044fe20000010100 */
[----:B------:R-:W-:Y:S01]  /*0d20*/  FADD.FTZ R96, -R158, R97 ;  /* 0x000000619e607221 */ /* 0x000fe20000010100 */
[--C-:B---3--:R-:W-:Y:S02]  /*0d30*/  HADD2.F32 R165, -RZ, R92.reuse.H0_H0 ;  /* 0x2000005cffa57230 */ /* 0x108fe40000004100 */
[----:B------:R-:W-:Y:S01]  /*0d40*/  FMUL.FTZ R91, R91, UR9 ;  /* 0x000000095b5b7c20 */ /* 0x000fe20008410000 */
[----:B------:R-:W-:Y:S02]  /*0d50*/  HADD2.F32 R84, -RZ, R92.H1_H1 ;  /* 0x3000005cff547230 */ /* 0x000fe40000004100 */
[----:B------:R-:W-:Y:S01]  /*0d60*/  FMUL.FTZ R96, R96, UR9 ;  /* 0x0000000960607c20 */ /* 0x000fe20008410000 */
[--C-:B----4-:R-:W-:Y:S02]  /*0d70*/  HADD2.F32 R87, -RZ, R100.reuse.H0_H0 ;  /* 0x20000064ff577230 */ /* 0x110fe40000004100 */
[----:B------:R-:W-:Y:S01]  /*0d80*/  FADD.FTZ R8, R165, R8 ;  /* 0x00000008a5087221 */ /* 0x000fe20000010000 */
[-C--:B------:R-:W-:Y:S01]  /*0d90*/  FFMA.FTZ R16, R91, R165.reuse, R16 ;  /* 0x000000a55b107223 */ /* 0x080fe20000010010 */
[----:B------:R-:W-:Y:S01]  /*0da0*/  FMUL.FTZ R165, R24, R165 ;  /* 0x000000a518a57220 */ /* 0x000fe20000410000 */
[----:B------:R-:W-:Y:S01]  /*0db0*/  FADD.FTZ R98, -R158, R98 ;  /* 0x000000629e627221 */ /* 0x000fe20000010100 */
[----:B------:R-:W-:-:S02]  /*0dc0*/  HADD2.F32 R92, -RZ, R100.H1_H1 ;  /* 0x30000064ff5c7230 */ /* 0x000fc40000004100 */
        /* <DEDUP_REMOVED lines=8> */
[----:B------:R-:W-:Y:S01]  /*0e50*/  FADD.FTZ R98, -R158, R99 ;  /* 0x000000639e627221 */ /* 0x000fe20000010100 */
[----:B------:R-:W-:Y:S01]  /*0e60*/  FADD.FTZ R107, R92, R107 ;  /* 0x0000006b5c6b7221 */ /* 0x000fe20000010000 */
[----:B------:R-:W-:Y:S01]  /*0e70*/  FFMA.FTZ R115, R96, R92, R115 ;  /* 0x0000005c60737223 */ /* 0x000fe20000010073 */
[----:B------:R-:W-:-:S02]  /*0e80*/  HADD2.F32 R97, -RZ, R101.H0_H0 ;  /* 0x20000065ff617230 */ /* 0x000fc40000004100 */
[----:B------:R-:W-:Y:S01]  /*0e90*/  FFMA.FTZ R92, R41, R92, R100 ;  /* 0x0000005c295c7223 */ /* 0x000fe20000010064 */
[----:B------:R-:W-:Y:S01]  /*0ea0*/  FADD.FTZ R6, R84, R6 ;  /* 0x0000000654067221 */ /* 0x000fe20000010000 */
[-C--:B------:R-:W-:Y:S01]  /*0eb0*/  FFMA.FTZ R14, R165, R84.reuse, R14 ;  /* 0x00000054a50e7223 */ /* 0x080fe2000001000e */
[----:B------:R-:W-:Y:S01]  /*0ec0*/  FMUL.FTZ R84, R26, R84 ;  /* 0x000000541a547220 */ /* 0x000fe20000410000 */
        /* <DEDUP_REMOVED lines=12> */
[----:B------:R-:W-:Y:S02]  /*0f90*/  HADD2.F32 R84, -RZ, R94.H0_H0 ;  /* 0x2000005eff547230 */ /* 0x000fe40000004100 */
[----:B------:R-:W-:-:S03]  /*0fa0*/  FADD.FTZ R80, -R158, R80 ;  /* 0x000000509e507221 */ /* 0x000fc60000010100 */
[----:B------:R-:W-:Y:S01]  /*0fb0*/  FMUL.FTZ R99, R20, R84 ;  /* 0x0000005414637220 */ /* 0x000fe20000410000 */
[----:B------:R-:W-:Y:S01]  /*0fc0*/  FMUL.FTZ R101, R80, UR9 ;  /* 0x0000000950657c20 */ /* 0x000fe20008410000 */
[----:B------:R-:W-:Y:S02]  /*0fd0*/  HADD2.F32 R80, -RZ, R102.H0_H0 ;  /* 0x20000066ff507230 */ /* 0x000fe40000004100 */
[----:B------:R-:W-:-:S03]  /*0fe0*/  FADD.FTZ R81, -R158, R81 ;  /* 0x000000519e517221 */ /* 0x000fc60000010100 */
[-C--:B------:R-:W-:Y:S01]  /*0ff0*/  FFMA.FTZ R99, R36, R80.reuse, R99 ;  /* 0x0000005024637223 */ /* 0x080fe20000010063 */
[----:B------:R-:W-:Y:S01]  /*1000*/  FFMA.FTZ R112, R101, R80, R112 ;  /* 0x0000005065707223 */ /* 0x000fe20000010070 */
[----:B------:R-:W-:Y:S01]  /*1010*/  FADD.FTZ R104, R80, R104 ;  /* 0x0000006850687221 */ /* 0x000fe20000010000 */
[----:B------:R-:W-:Y:S02]  /*1020*/  HADD2.F32 R80, -RZ, R94.H1_H1 ;  /* 0x3000005eff507230 */ /* 0x000fe40000004100 */
[C---:B------:R-:W-:Y:S01]  /*1030*/  FADD.FTZ R82, -R158.reuse, R82 ;  /* 0x000000529e527221 */ /* 0x040fe20000010100 */
[----:B------:R-:W-:Y:S01]  /*1040*/  FADD.FTZ R83, -R158, R83 ;  /* 0x000000539e537221 */ /* 0x000fe20000010100 */
[----:B------:R-:W-:Y:S01]  /*1050*/  FMUL.FTZ R94, R81, UR9 ;  /* 0x00000009515e7c20 */ /* 0x000fe20008410000 */
[----:B------:R-:W-:Y:S02]  /*1060*/  HADD2.F32 R102, -RZ, R102.H1_H1 ;  /* 0x30000066ff667230 */ /* 0x000fe40000004100 */
[-C--:B------:R-:W-:Y:S01]  /*1070*/  FMUL.FTZ R158, R21, R80.reuse ;  /* 0x00000050159e7220 */ /* 0x080fe20000410000 */
[----:B------:R-:W-:Y:S01]  /*1080*/  FADD.FTZ R3, R80, R3 ;  /* 0x0000000350037221 */ /* 0x000fe20000010000 */
[----:B------:R-:W-:Y:S01]  /*1090*/  FFMA.FTZ R11, R94, R80, R11 ;  /* 0x000000505e0b7223 */ /* 0x000fe2000001000b */
[----:B------:R-:W-:-:S02]  /*10a0*/  HADD2.F32 R80, -RZ, R95.H0_H0 ;  /* 0x2000005fff507230 */ /* 0x000fc40000004100 */
[----:B------:R-:W-:Y:S01]  /*10b0*/  FADD.FTZ R19, R102, R19 ;  /* 0x0000001366137221 */ /* 0x000fe20000010000 */
[-C--:B------:R-:W-:Y:S01]  /*10c0*/  FFMA.FTZ R111, R94, R102.reuse, R111 ;  /* 0x000000665e6f7223 */ /* 0x080fe2000001006f */
[----:B------:R-:W-:Y:S01]  /*10d0*/  FFMA.FTZ R158, R37, R102, R158 ;  /* 0x00000066259e7223 */ /* 0x000fe2000001009e */
[----:B------:R-:W-:Y:S01]  /*10e0*/  FMUL.FTZ R102, R82, UR9 ;  /* 0x0000000952667c20 */ /* 0x000fe20008410000 */
[----:B------:R-:W-:Y:S02]  /*10f0*/  HADD2.F32 R95, -RZ, R95.H1_H1 ;  /* 0x3000005fff5f7230 */ /* 0x000fe40000004100 */
[-C--:B------:R-:W-:Y:S01]  /*1100*/  FMUL.FTZ R100, R22, R80.reuse ;  /* 0x0000005016647220 */ /* 0x080fe20000410000 */
[----:B------:R-:W-:Y:S01]  /*1110*/  FADD.FTZ R2, R80, R2 ;  /* 0x0000000250027221 */ /* 0x000fe20000010000 */
[----:B------:R-:W-:Y:S01]  /*1120*/  FFMA.FTZ R10, R102, R80, R10 ;  /* 0x00000050660a7223 */ /* 0x000fe2000001000a */
[--C-:B------:R-:W-:Y:S02]  /*1130*/  HADD2.F32 R81, -RZ, R103.reuse.H0_H0 ;  /* 0x20000067ff517230 */ /* 0x100fe40000004100 */
[----:B------:R-:W-:Y:S01]  /*1140*/  FMUL.FTZ R162, R83, UR9 ;  /* 0x0000000953a27c20 */ /* 0x000fe20008410000 */
[----:B------:R-:W-:-:S02]  /*1150*/  HADD2.F32 R80, -RZ, R103.H1_H1 ;  /* 0x30000067ff507230 */ /* 0x000fc40000004100 */
        /* <DEDUP_REMOVED lines=8> */
[----:B------:R-:W-:Y:S02]  /*11e0*/  FFMA.FTZ R95, R39, R80, R82 ;  /* 0x00000050275f7223 */ /* 0x000fe40000010052 */
        /* <DEDUP_REMOVED lines=13> */
[----:B------:R-:W-:-:S04]  /*12c0*/  FADD.FTZ R83, R87, R82 ;  /* 0x0000005257537221 */ /* 0x000fc80000010000 */
[----:B------:R-:W-:Y:S01]  /*12d0*/  FADD.FTZ R82, R83, R92 ;  /* 0x0000005c53527221 */ /* 0x000fe20000010000 */
[----:B0-----:R-:W-:-:S04]  /*12e0*/  @P0 IMAD.WIDE.U32 R80, R85, 0x20, R80 ;  /* 0x0000002055500825 */ /* 0x001fc800078e0050 */
[----:B------:R-:W-:Y:S01]  /*12f0*/  FADD.FTZ R82, R82, R97 ;  /* 0x0000006152527221 */ /* 0x000fe20000010000 */
[----:B------:R-:W5:Y:S03]  /*1300*/  @P0 LDG.E.128 R60, desc[UR20][R80.64] ;  /* 0x00000014503c0981 */ /* 0x000f66000c1e1d00 */
[----:B------:R-:W-:Y:S01]  /*1310*/  FADD.FTZ R82, R82, R93 ;  /* 0x0000005d52527221 */ /* 0x000fe20000010000 */
[----:B------:R0:W5:Y:S03]  /*1320*/  @P0 LDG.E.128 R64, desc[UR20][R80.64+0x10] ;  /* 0x0000101450400981 */ /* 0x000166000c1e1d00 */
[----:B0-----:R-:W-:Y:S01]  /*1330*/  FADD.FTZ R81, R82, R99 ;  /* 0x0000006352517221 */ /* 0x001fe20000010000 */
[----:B------:R-:W-:-:S04]  /*1340*/  FFMA.FTZ R82, R151, R150, RZ ;  /* 0x0000009697527223 */ /* 0x000fc800000100ff */
[----:B------:R-:W-:-:S04]  /*1350*/  FFMA.FTZ R82, R153, R152, R82 ;  /* 0x0000009899527223 */ /* 0x000fc80000010052 */
[----:B------:R-:W-:-:S04]  /*1360*/  FFMA.FTZ R82, R155, R154, R82 ;  /* 0x0000009a9b527223 */ /* 0x000fc80000010052 */
[----:B------:R-:W-:-:S04]  /*1370*/  FFMA.FTZ R82, R157, R156, R82 ;  /* 0x0000009c9d527223 */ /* 0x000fc80000010052 */
[----:B------:R-:W-:-:S04]  /*1380*/  FFMA.FTZ R82, R159, R88, R82 ;  /* 0x000000589f527223 */ /* 0x000fc80000010052 */
[----:B------:R-:W-:Y:S01]  /*1390*/  FFMA.FTZ R82, R89, R86, R82 ;  /* 0x0000005659527223 */ /* 0x000fe20000010052 */
[----:B------:R-:W-:-:S03]  /*13a0*/  FADD.FTZ R81, R81, R158 ;  /* 0x0000009e51517221 */ /* 0x000fc60000010000 */
[----:B------:R-:W-:Y:S01]  /*13b0*/  FFMA.FTZ R82, R161, R90, R82 ;  /* 0x0000005aa1527223 */ /* 0x000fe20000010052 */
[----:B------:R-:W-:-:S03]  /*13c0*/  FADD.FTZ R80, R81, R100 ;  /* 0x0000006451507221 */ /* 0x000fc60000010000 */
[----:B------:R-:W-:Y:S01]  /*13d0*/  FFMA.FTZ R82, R163, R160, R82 ;  /* 0x000000a0a3527223 */ /* 0x000fe20000010052 */
[----:B------:R-:W-:-:S03]  /*13e0*/  FADD.FTZ R83, R80, R95 ;  /* 0x0000005f50537221 */ /* 0x000fc60000010000 */
[----:B------:R-:W-:-:S04]  /*13f0*/  FFMA.FTZ R81, R91, R87, R82 ;  /* 0x000000575b517223 */ /* 0x000fc80000010052 */
[----:B------:R-:W-:Y:S01]  /*1400*/  FFMA.FTZ R82, R96, R92, R81 ;  /* 0x0000005c60527223 */ /* 0x000fe20000010051 */
[----:B------:R-:W0:Y:S03]  /*1410*/  SHFL.DOWN PT, R80, R83, 0x10, 0x1f ;  /* 0x0a001f0053507f89 */ /* 0x000e2600000e0000 */
        /* <DEDUP_REMOVED lines=39> */
.L_x_1715:
[----:B------:R-:W-:Y:S05]  /*1690*/  BSYNC.RECONVERGENT B0 ;  /* 0x0000000000007941 */ /* 0x000fea0003800200 */
.L_x_1714:
        /* <DEDUP_REMOVED lines=61> */
[----:B------:R-:W-:-:S03]  /*1a70*/  FMUL.FTZ R89, R152, UR9 ;  /* 0x0000000998597c20 */ /* 0x000fc60008410000 */
[----:B------:R-:W-:Y:S02]  /*1a80*/  F2FP.F16.F32.PACK_AB R82, R103, R82 ;  /* 0x000000526752723e */ /* 0x000fe400000000ff */
[----:B------:R-:W-:Y:S02]  /*1a90*/  F2FP.F16.F32.PACK_AB R81, R156, R81 ;  /* 0x000000519c51723e */ /* 0x000fe400000000ff */
[----:B------:R-:W-:Y:S01]  /*1aa0*/  F2FP.F16.F32.PACK_AB R80, R89, R80 ;  /* 0x000000505950723e */ /* 0x000fe200000000ff */
[----:B------:R-:W-:Y:S06]  /*1ab0*/  BRA `(.L_x_1719) ;  /* 0x0000000c00b87947 */ /* 0x000fec0003800000 */
.L_x_1718:
        /* <DEDUP_REMOVED lines=33> */
.L_x_1717:
        /* <DEDUP_REMOVED lines=34> */
.L_x_1720:
        /* <DEDUP_REMOVED lines=33> */
.L_x_1716:
        /* <DEDUP_REMOVED lines=28> */
[----:B------:R-:W-:Y:S01]  /*22c0*/  F2FP.F16.F32.PACK_AB R83, R80, R83 ;  /* 0x000000535053723e */ /* 0x000fe200000000ff */
[----:B------:R-:W-:Y:S01]  /*22d0*/  FFMA.FTZ R80, R81, UR9, R52 ;  /* 0x0000000951507c23 */ /* 0x000fe20008010034 */
        /* <DEDUP_REMOVED lines=9> */
.L_x_1722:
        /* <DEDUP_REMOVED lines=33> */
.L_x_1721:
        /* <DEDUP_REMOVED lines=34> */
.L_x_1723:
        /* <DEDUP_REMOVED lines=32> */
.L_x_1719:
        /* <DEDUP_REMOVED lines=50> */
.L_x_1726:
        /* <DEDUP_REMOVED lines=29> */
.L_x_1725:
        /* <DEDUP_REMOVED lines=34> */
.L_x_1728:
        /* <DEDUP_REMOVED lines=29> */
.L_x_1724:
        /* <DEDUP_REMOVED lines=35> */
.L_x_1730:
        /* <DEDUP_REMOVED lines=29> */
.L_x_1729:
        /* <DEDUP_REMOVED lines=34> */
.L_x_1731:
        /* <DEDUP_REMOVED lines=28> */
.L_x_1727:
        /* <DEDUP_REMOVED lines=71> */
.L_x_1713:
        /* <DEDUP_REMOVED lines=29> */
.L_x_1733:
        /* <DEDUP_REMOVED lines=14> */
.L_x_2841:


//--------------------- .text._ZN10layer_norm31ln_parallel_residual_bwd_kernelINS_13Kernel_traitsIf6__halffS2_fjLj2048ELj1ELj1ELj4ELj16ENS_18Kernel_traits_baseILj2048EfS2_fS2_fjLj128EEEEELb0ELb1ELb0EEEvNS_9BwdParamsE --------------------------
	.section	.text._ZN10layer_norm31ln_parallel_residual_bwd_kernelINS_13Kernel_traitsIf6__halffS2_fjLj2048ELj1ELj1ELj4ELj16ENS_18Kernel_traits_baseILj2048EfS2_fS2_fjLj128EEEEELb0ELb1ELb0EEEvNS_9BwdParamsE,"ax",@progbits
	.align	128
        .global         _ZN10layer_norm31ln_parallel_residual_bwd_kernelINS_13Kernel_traitsIf6__halffS2_fjLj2048ELj1ELj1ELj4ELj16ENS_18Kernel_traits_baseILj2048EfS2_fS2_fjLj128EEEEELb0ELb1ELb0EEEvNS_9BwdParamsE
        .type           _ZN10layer_norm31ln_parallel_residual_bwd_kernelINS_13Kernel_traitsIf6__halffS2_fjLj2048ELj1ELj1ELj4ELj16ENS_18Kernel_traits_baseILj2048EfS2_fS2_fjLj128EEEEELb0ELb1ELb0EEEvNS_9BwdParamsE,@function
        .size           _ZN10layer_norm31ln_parallel_residual_bwd_kernelINS_13Kernel_traitsIf6__halffS2_fjLj2048ELj1ELj1ELj4ELj16ENS_18Kernel_traits_baseILj2048EfS2_fS2_fjLj128EEEEELb0ELb1ELb0EEEvNS_9BwdParamsE,(.L_x_2842 - _ZN10layer_norm31ln_parallel_residual_bwd_kernelINS_13Kernel_traitsIf6__halffS2_fjLj2048ELj1ELj1ELj4ELj16ENS_18Kernel_traits_baseILj2048EfS2_fS2_fjLj128EEEEELb0ELb1ELb0EEEvNS_9BwdParamsE)
        .other          _ZN10layer_norm31ln_parallel_residual_bwd_kernelINS_13Kernel_traitsIf6__halffS2_fjLj2048ELj1ELj1ELj4ELj16ENS_18Kernel_traits_baseILj2048EfS2_fS2_fjLj128EEEEELb0ELb1ELb0EEEvNS_9BwdParamsE,@"STO_CUDA_ENTRY STV_DEFAULT"
_ZN10layer_norm31ln_parallel_residual_bwd_kernelINS_13Kernel_traitsIf6__halffS2_fjLj2048ELj1ELj1ELj4ELj16ENS_18Kernel_traits_baseILj2048EfS2_fS2_fjLj128EEEEELb0ELb1ELb0EEEvNS_9BwdParamsE:
.text._ZN10layer_norm31ln_parallel_residual_bwd_kernelINS_13Kernel_traitsIf6__halffS2_fjLj2048ELj1ELj1ELj4ELj16ENS_18Kernel_traits_baseILj2048EfS2_fS2_fjLj128EEEEELb0ELb1ELb0EEEvNS_9BwdParamsE:
        /* <DEDUP_REMOVED lines=69> */
.L_x_1761:
        /* <DEDUP_REMOVED lines=26> */
[----:B------:R0:W2:Y:S04]  /*05f0*/  LDG.E.128 R96, desc[UR20][R110.64+0x10] ;  /* 0x000010146e607981 */ /* 0x0000a8000c1e1d00 */
[----:B------:R-:W2:Y:S01]  /*0600*/  LDG.E.128 R92, desc[UR20][R92.64] ;  /* 0x000000145c5c7981 */ /* 0x000ea2000c1e1d00 */
[----:B----4-:R-:W-:-:S04]  /*0610*/  ISETP.NE.U32.AND P0, PT, RZ, UR24, PT ;  /* 0x00000018ff007c0c */ /* 0x010fc8000bf05070 */
[----:B------:R-:W-:-:S13]  /*0620*/  ISETP.NE.AND.EX P0, PT, RZ, UR25, PT, P0 ;  /* 0x00000019ff007c0c */ /* 0x000fda000bf05300 */
[----:B------:R-:W4:Y:S02]  /*0630*/  @P0 LDC.64 R108, c[0x0][0x438] ;  /* 0x00010e00ff6c0b82 */ /* 0x000f240000000a00 */
[----:B----4-:R-:W-:-:S05]  /*0640*/  @P0 IMAD.WIDE.U32 R108, R0, 0x20, R108 ;  /* 0x00000020006c0825 */ /* 0x010fca00078e006c */
[----:B------:R-:W5:Y:S04]  /*0650*/  @P0 LDG.E.128 R24, desc[UR20][R108.64] ;  /* 0x000000146c180981 */ /* 0x000f68000c1e1d00 */
[----:B------:R4:W5:Y:S01]  /*0660*/  @P0 LDG.E.128 R20, desc[UR20][R108.64+0x10] ;  /* 0x000010146c140981 */ /* 0x000962000c1e1d00 */
[----:B---3--:R-:W-:-:S04]  /*0670*/  FADD.FTZ R119, -R118, R88 ;  /* 0x0000005876777221 */ /* 0x008fc80000010100 */
[----:B------:R-:W-:Y:S01]  /*0680*/  FMUL.FTZ R119, R119, UR18 ;  /* 0x0000001277777c20 */ /* 0x000fe20008410000 */
[--C-:B--2---:R-:W-:Y:S02]  /*0690*/  HADD2.F32 R117, -RZ, R92.reuse.H0_H0 ;  /* 0x2000005cff757230 */ /* 0x104fe40000004100 */
[C---:B------:R-:W-:Y:S01]  /*06a0*/  FADD.FTZ R90, -R118.reuse, R90 ;  /* 0x0000005a765a7221 */ /* 0x040fe20000010100 */
[----:B------:R-:W-:Y:S02]  /*06b0*/  HADD2.F32 R92, -RZ, R92.H1_H1 ;  /* 0x3000005cff5c7230 */ /* 0x000fe40000004100 */
[----:B------:R-:W-:Y:S01]  /*06c0*/  FADD.FTZ R116, -R118, R89 ;  /* 0x0000005976747221 */ /* 0x000fe20000010100 */
[----:B------:R-:W-:Y:S01]  /*06d0*/  FADD.FTZ R40, R40, R117 ;  /* 0x0000007528287221 */ /* 0x000fe20000010000 */
[-C--:B------:R-:W-:Y:S01]  /*06e0*/  FFMA.FTZ R56, R119, R117.reuse, R56 ;  /* 0x0000007577387223 */ /* 0x080fe20000010038 */
[----:B-----5:R-:W-:Y:S01]  /*06f0*/  FMUL.FTZ R117, R64, R117 ;  /* 0x0000007540757220 */ /* 0x020fe20000410000 */
[----:B------:R-:W-:-:S02]  /*0700*/  HADD2.F32 R113, -RZ, R93.H0_H0 ;  /* 0x2000005dff717230 */ /* 0x000fc40000004100 */
[C---:B------:R-:W-:Y:S01]  /*0710*/  FADD.FTZ R112, -R118.reuse, R91 ;  /* 0x0000005b76707221 */ /* 0x040fe20000010100 */
[----:B0-----:R-:W-:Y:S02]  /*0720*/  HADD2.F32 R110, -RZ, R93.H1_H1 ;  /* 0x3000005dff6e7230 */ /* 0x001fe40000004100 */
[----:B------:R-:W-:Y:S01]  /*0730*/  FADD.FTZ R111, -R118, R96 ;  /* 0x00000060766f7221 */ /* 0x000fe20000010100 */
[----:B------:R-:W-:Y:S01]  /*0740*/  FMUL.FTZ R115, R90, UR18 ;  /* 0x000000125a737c20 */ /* 0x000fe20008410000 */
[--C-:B------:R-:W-:Y:S02]  /*0750*/  HADD2.F32 R89, -RZ, R95.reuse.H0_H0 ;  /* 0x2000005fff597230 */ /* 0x100fe40000004100 */
[----:B------:R-:W-:Y:S01]  /*0760*/  FMUL.FTZ R116, R116, UR18 ;  /* 0x0000001274747c20 */ /* 0x000fe20008410000 */
[----:B------:R-:W-:Y:S02]  /*0770*/  HADD2.F32 R88, -RZ, R95.H1_H1 ;  /* 0x3000005fff587230 */ /* 0x000fe40000004100 */
[----:B------:R-:W-:Y:S01]  /*0780*/  FMUL.FTZ R114, R65, R92 ;  /* 0x0000005c41727220 */ /* 0x000fe20000410000 */
[----:B------:R-:W-:Y:S01]  /*0790*/  FADD.FTZ R93, RZ, R117 ;  /* 0x00000075ff5d7221 */ /* 0x000fe20000010000 */
[----:B------:R-:W-:Y:S01]  /*07a0*/  FFMA.FTZ R95, R119, R117, RZ ;  /* 0x00000075775f7223 */ /* 0x000fe200000100ff */
[----:B------:R-:W-:-:S02]  /*07b0*/  HADD2.F32 R91, -RZ, R94.H0_H0 ;  /* 0x2000005eff5b7230 */ /* 0x000fc40000004100 */
[----:B------:R-:W-:Y:S01]  /*07c0*/  FMUL.FTZ R112, R112, UR18 ;  /* 0x0000001270707c20 */ /* 0x000fe20008410000 */
[----:B------:R-:W-:Y:S01]  /*07d0*/  FADD.FTZ R42, R42, R113 ;  /* 0x000000712a2a7221 */ /* 0x000fe20000010000 */
[-C--:B------:R-:W-:Y:S01]  /*07e0*/  FFMA.FTZ R58, R115, R113.reuse, R58 ;  /* 0x00000071733a7223 */ /* 0x080fe2000001003a */
        /* <DEDUP_REMOVED lines=8> */
[----:B------:R-:W-:Y:S01]  /*0870*/  FADD.FTZ R36, R36, R91 ;  /* 0x0000005b24247221 */ /* 0x000fe20000010000 */
[-C--:B------:R-:W-:Y:S01]  /*0880*/  FFMA.FTZ R52, R111, R91.reuse, R52 ;  /* 0x0000005b6f347223 */ /* 0x080fe20000010034 */
[----:B----4-:R-:W-:Y:S01]  /*0890*/  FMUL.FTZ R109, R60, R91 ;  /* 0x0000005b3c6d7220 */ /* 0x010fe20000410000 */
[----:B------:R-:W-:Y:S01]  /*08a0*/  FMUL.FTZ R110, R67, R110 ;  /* 0x0000006e436e7220 */ /* 0x000fe20000410000 */
[----:B------:R-:W-:Y:S01]  /*08b0*/  FADD.FTZ R91, R90, R113 ;  /* 0x000000715a5b7221 */ /* 0x000fe20000010000 */
[----:B------:R-:W-:Y:S01]  /*08c0*/  FFMA.FTZ R93, R115, R113, R92 ;  /* 0x00000071735d7223 */ /* 0x000fe2000001005c */
[----:B------:R-:W-:-:S02]  /*08d0*/  HADD2.F32 R94, -RZ, R94.H1_H1 ;  /* 0x3000005eff5e7230 */ /* 0x000fc40000004100 */
[C---:B------:R-:W-:Y:S01]  /*08e0*/  FADD.FTZ R98, -R118.reuse, R98 ;  /* 0x0000006276627221 */ /* 0x040fe20000010100 */
[----:B------:R-:W-:Y:S01]  /*08f0*/  FADD.FTZ R90, R91, R110 ;  /* 0x0000006e5b5a7221 */ /* 0x000fe20000010000 */
[----:B------:R-:W-:Y:S01]  /*0900*/  FADD.FTZ R96, -R118, R97 ;  /* 0x0000006176607221 */ /* 0x000fe20000010100 */
[----:B------:R-:W-:Y:S01]  /*0910*/  FFMA.FTZ R92, R112, R110, R93 ;  /* 0x0000006e705c7223 */ /* 0x000fe2000001005d */
[----:B------:R-:W-:Y:S01]  /*0920*/  FADD.FTZ R108, -R118, R99 ;  /* 0x00000063766c7221 */ /* 0x000fe20000010100 */
[----:B------:R-:W-:Y:S01]  /*0930*/  FMUL.FTZ R99, R98, UR18 ;  /* 0x0000001262637c20 */ /* 0x000fe20008410000 */
[----:B------:R-:W-:Y:S01]  /*0940*/  FMUL.FTZ R97, R61, R94 ;  /* 0x0000005e3d617220 */ /* 0x000fe20000410000 */
[----:B------:R-:W-:Y:S01]  /*0950*/  FADD.FTZ R90, R90, R109 ;  /* 0x0000006d5a5a7221 */ /* 0x000fe20000010000 */
[----:B------:R-:W-:Y:S01]  /*0960*/  FMUL.FTZ R96, R96, UR18 ;  /* 0x0000001260607c20 */ /* 0x000fe20008410000 */
[----:B------:R-:W-:Y:S01]  /*0970*/  FFMA.FTZ R91, R111, R109, R92 ;  /* 0x0000006d6f5b7223 */ /* 0x000fe2000001005c */
        /* <DEDUP_REMOVED lines=16> */
.L_x_1736:
[----:B-1--4-:R-:W-:Y:S05]  /*0a80*/  BSYNC.RECONVERGENT B0 ;  /* 0x0000000000007941 */ /* 0x012fea0003800200 */
.L_x_1735:
        /* <DEDUP_REMOVED lines=21> */
[C---:B------:R-:W-:Y:S01]  /*0be0*/  FADD.FTZ R8, -R118.reuse, R9 ;  /* 0x0000000976087221 */ /* 0x040fe20000010100 */
[----:B------:R-:W-:Y:S01]  /*0bf0*/  FMUL.FTZ R3, R3, UR18 ;  /* 0x0000001203037c20 */ /* 0x000fe20008410000 */
[----:B------:R-:W-:Y:S01]  /*0c00*/  FADD.FTZ R9, -R118, R10 ;  /* 0x0000000a76097221 */ /* 0x000fe20000010100 */
[----:B----4-:R-:W-:-:S02]  /*0c10*/  HADD2.F32 R11, -RZ, R88.H0_H0 ;  /* 0x20000058ff0b7230 */ /* 0x010fc40000004100 */
[----:B------:R-:W-:Y:S01]  /*0c20*/  FMUL.FTZ R4, R4, UR18 ;  /* 0x0000001204047c20 */ /* 0x000fe20008410000 */
[----:B------:R-:W-:Y:S02]  /*0c30*/  HADD2.F32 R102, -RZ, R88.H1_H1 ;  /* 0x30000058ff667230 */ /* 0x000fe40000004100 */
[----:B------:R-:W-:Y:S01]  /*0c40*/  FMUL.FTZ R5, R5, UR18 ;  /* 0x0000001205057c20 */ /* 0x000fe20008410000 */
[--C-:B0-----:R-:W-:Y:S02]  /*0c50*/  HADD2.F32 R101, -RZ, R89.reuse.H0_H0 ;  /* 0x20000059ff657230 */ /* 0x101fe40000004100 */
[-C--:B-----5:R-:W-:Y:S01]  /*0c60*/  FMUL.FTZ R10, R72, R11.reuse ;  /* 0x0000000b480a7220 */ /* 0x0a0fe20000410000 */
[----:B------:R-:W-:Y:S01]  /*0c70*/  FADD.FTZ R32, R32, R11 ;  /* 0x0000000b20207221 */ /* 0x000fe20000010000 */
[----:B------:R-:W-:Y:S01]  /*0c80*/  FFMA.FTZ R48, R3, R11, R48 ;  /* 0x0000000b03307223 */ /* 0x000fe20000010030 */
[----:B------:R-:W-:Y:S02]  /*0c90*/  HADD2.F32 R94, -RZ, R89.H1_H1 ;  /* 0x30000059ff5e7230 */ /* 0x000fe40000004100 */
[----:B------:R-:W-:Y:S01]  /*0ca0*/  FADD.FTZ R33, R33, R102 ;  /* 0x0000006621217221 */ /* 0x000fe20000010000 */
[-C--:B------:R-:W-:Y:S01]  /*0cb0*/  FFMA.FTZ R49, R4, R102.reuse, R49 ;  /* 0x0000006604317223 */ /* 0x080fe20000010031 */
[----:B------:R-:W-:Y:S01]  /*0cc0*/  FMUL.FTZ R11, R73, R102 ;  /* 0x00000066490b7220 */ /* 0x000fe20000410000 */
[----:B------:R-:W-:-:S02]  /*0cd0*/  HADD2.F32 R89, -RZ, R91.H0_H0 ;  /* 0x2000005bff597230 */ /* 0x000fc40000004100 */
[----:B------:R-:W-:Y:S01]  /*0ce0*/  FADD.FTZ R102, R95, R10 ;  /* 0x0000000a5f667221 */ /* 0x000fe20000010000 */
[----:B------:R-:W-:Y:S02]  /*0cf0*/  HADD2.F32 R88, -RZ, R91.H1_H1 ;  /* 0x3000005bff587230 */ /* 0x000fe40000004100 */
[----:B------:R-:W-:Y:S01]  /*0d00*/  FFMA.FTZ R91, R3, R10, R92 ;  /* 0x0000000a035b7223 */ /* 0x000fe2000001005c */
[----:B------:R-:W-:Y:S01]  /*0d10*/  FMUL.FTZ R6, R6, UR18 ;  /* 0x0000001206067c20 */ /* 0x000fe20008410000 */
[----:B------:R-:W-:Y:S01]  /*0d20*/  FMUL.FTZ R100, R74, R101 ;  /* 0x000000654a647220 */ /* 0x000fe20000410000 */
[----:B------:R-:W-:Y:S01]  /*0d30*/  FADD.FTZ R95, R102, R11 ;  /* 0x0000000b665f7221 */ /* 0x000fe20000010000 */
[----:B------:R-:W-:Y:S01]  /*0d40*/  FFMA.FTZ R92, R4, R11, R91 ;  /* 0x0000000b045c7223 */ /* 0x000fe2000001005b */
[--C-:B------:R-:W-:Y:S02]  /*0d50*/  HADD2.F32 R93, -RZ, R90.reuse.H0_H0 ;  /* 0x2000005aff5d7230 */ /* 0x100fe40000004100 */
[----:B------:R-:W-:Y:S01]  /*0d60*/  FADD.FTZ R34, R34, R101 ;  /* 0x0000006522227221 */ /* 0x000fe20000010000 */
[----:B------:R-:W-:Y:S01]  /*0d70*/  FFMA.FTZ R50, R5, R101, R50 ;  /* 0x0000006505327223 */ /* 0x000fe20000010032 */
[----:B------:R-:W-:Y:S01]  /*0d80*/  FMUL.FTZ R7, R7, UR18 ;  /* 0x0000001207077c20 */ /* 0x000fe20008410000 */
[----:B------:R-:W-:Y:S01]  /*0d90*/  FADD.FTZ R35, R35, R94 ;  /* 0x0000005e23237221 */ /* 0x000fe20000010000 */
[-C--:B------:R-:W-:Y:S01]  /*0da0*/  FFMA.FTZ R51, R6, R94.reuse, R51 ;  /* 0x0000005e06337223 */ /* 0x080fe20000010033 */
[----:B------:R-:W-:Y:S01]  /*0db0*/  FMUL.FTZ R101, R75, R94 ;  /* 0x0000005e4b657220 */ /* 0x000fe20000410000 */
[----:B------:R-:W-:Y:S01]  /*0dc0*/  FADD.FTZ R94, R95, R100 ;  /* 0x000000645f5e7221 */ /* 0x000fe20000010000 */
[----:B------:R-:W-:Y:S01]  /*0dd0*/  FFMA.FTZ R91, R5, R100, R92 ;  /* 0x00000064055b7223 */ /* 0x000fe2000001005c */
[----:B------:R-:W-:-:S02]  /*0de0*/  HADD2.F32 R90, -RZ, R90.H1_H1 ;  /* 0x3000005aff5a7230 */ /* 0x000fc40000004100 */
[----:B------:R-:W-:Y:S01]  /*0df0*/  FMUL.FTZ R8, R8, UR18 ;  /* 0x0000001208087c20 */ /* 0x000fe20008410000 */
[----:B------:R-:W-:Y:S01]  /*0e00*/  FADD.FTZ R28, R28, R93 ;  /* 0x0000005d1c1c7221 */ /* 0x000fe20000010000 */
[-C--:B------:R-:W-:Y:S01]  /*0e10*/  FFMA.FTZ R44, R7, R93.reuse, R44 ;  /* 0x0000005d072c7223 */ /* 0x080fe2000001002c */
[----:B------:R-:W-:Y:S01]  /*0e20*/  FMUL.FTZ R102, R68, R93 ;  /* 0x0000005d44667220 */ /* 0x000fe20000410000 */
        /* <DEDUP_REMOVED lines=20> */
[----:B------:R-:W-:-:S07]  /*0f70*/  FFMA.FTZ R92, R106, R105, R90 ;  /* 0x000000696a5c7223 */ /* 0x000fce000001005a */
.L_x_1738:
[----:B------:R-:W-:Y:S05]  /*0f80*/  BSYNC.RECONVERGENT B0 ;  /* 0x0000000000007941 */ /* 0x000fea0003800200 */
.L_x_1737:
        /* <DEDUP_REMOVED lines=32> */
.L_x_1740:
[----:B------:R-:W-:Y:S05]  /*1190*/  BSYNC.RECONVERGENT B0 ;  /* 0x0000000000007941 */ /* 0x000fea0003800200 */
.L_x_1739:
        /* <DEDUP_REMOVED lines=55> */
[----:B------:R-:W-:Y:S01]  /*1510*/  F2FP.F16.F32.PACK_AB R88, R89, R88 ;  /* 0x000000585958723e */ /* 0x000fe200000000ff */
        /* <DEDUP_REMOVED lines=14> */
.L_x_1745:
        /* <DEDUP_REMOVED lines=27> */
[----:B------:R-:W-:Y:S02]  /*17b0*/  F2FP.F16.F32.PACK_AB R88, R77, R76 ;  /* 0x0000004c4d58723e */ /* 0x000fe400000000ff */
[----:B------:R-:W-:Y:S02]  /*17c0*/  MOV R79, R91 ;  /* 0x0000005b004f7202 */ /* 0x000fe40000000f00 */
[----:B------:R-:W-:Y:S02]  /*17d0*/  MOV R78, R90 ;  /* 0x0000005a004e7202 */ /* 0x000fe40000000f00 */
[----:B------:R-:W-:Y:S02]  /*17e0*/  MOV R77, R89 ;  /* 0x00000059004d7202 */ /* 0x000fe40000000f00 */
[----:B------:R-:W-:Y:S01]  /*17f0*/  MOV R76, R88 ;  /* 0x00000058004c7202 */ /* 0x000fe20000000f00 */
[----:B------:R-:W-:Y:S06]  /*1800*/  BRA `(.L_x_1746) ;  /* 0x0000000c00347947 */ /* 0x000fec0003800000 */
.L_x_1744:
        /* <DEDUP_REMOVED lines=34> */
.L_x_1747:
        /* <DEDUP_REMOVED lines=33> */
.L_x_1743:
        /* <DEDUP_REMOVED lines=23> */
[----:B------:R-:W-:Y:S01]  /*1db0*/  F2FP.F16.F32.PACK_AB R88, R89, R88 ;  /* 0x000000585958723e */ /* 0x000fe200000000ff */
        /* <DEDUP_REMOVED lines=10> */
[----:B------:R-:W-:Y:S01]  /*1e60*/  F2FP.F16.F32.PACK_AB R89, R90, R89 ;  /* 0x000000595a59723e */ /* 0x000fe200000000ff */
[----:B------:R-:W-:-:S05]  /*1e70*/  FFMA.FTZ R94, R94, UR18, R21 ;  /* 0x000000125e5e7c23 */ /* 0x000fca0008010015 */
[----:B------:R-:W-:Y:S02]  /*1e80*/  F2FP.F16.F32.PACK_AB R90, R94, R91 ;  /* 0x0000005b5e5a723e */ /* 0x000fe400000000ff */
[----:B------:R-:W-:Y:S01]  /*1e90*/  F2FP.F16.F32.PACK_AB R91, R120, R93 ;  /* 0x0000005d785b723e */ /* 0x000fe200000000ff */
[----:B------:R-:W-:Y:S06]  /*1ea0*/  BRA `(.L_x_1746) ;  /* 0x00000004008c7947 */ /* 0x000fec0003800000 */
.L_x_1749:
        /* <DEDUP_REMOVED lines=12> */
[----:B------:R-:W-:Y:S01]  /*1f70*/  F2FP.F16.F32.PACK_AB R91, R78, R77 ;  /* 0x0000004d4e5b723e */ /* 0x000fe200000000ff */
        /* <DEDUP_REMOVED lines=20> */
.L_x_1748:
        /* <DEDUP_REMOVED lines=34> */
.L_x_1750:
        /* <DEDUP_REMOVED lines=32> */
.L_x_1746:
        /* <DEDUP_REMOVED lines=15> */
.L_x_1742:
[----:B------:R-:W-:Y:S05]  /*25d0*/  BSYNC.RECONVERGENT B0 ;  /* 0x0000000000007941 */ /* 0x000fea0003800200 */
.L_x_1741:
        /* <DEDUP_REMOVED lines=46> */
.L_x_1755:
        /* <DEDUP_REMOVED lines=29> */
.L_x_1754:
        /* <DEDUP_REMOVED lines=18> */
[----:B------:R-:W-:Y:S01]  /*2bb0*/  F2FP.F16.F32.PACK_AB R91, R78, R91 ;  /* 0x0000005b4e5b723e */ /* 0x000fe200000000ff */
        /* <DEDUP_REMOVED lines=18> */
.L_x_1757:
        /* <DEDUP_REMOVED lines=27> */
[----:B------:R-:W-:Y:S01]  /*2e90*/  F2FP.F16.F32.PACK_AB R91, R120, R93 ;  /* 0x0000005d785b723e */ /* 0x000fe200000000ff */
[----:B------:R-:W-:Y:S06]  /*2ea0*/  BRA `(.L_x_1756) ;  /* 0x00000008001c7947 */ /* 0x000fec0003800000 */
.L_x_1753:
        /* <DEDUP_REMOVED lines=41> */
.L_x_1759:
        /* <DEDUP_REMOVED lines=29> */
.L_x_1758:
        /* <DEDUP_REMOVED lines=37> */
.L_x_1760:
        /* <DEDUP_REMOVED lines=28> */
.L_x_1756:
        /* <DEDUP_REMOVED lines=10> */
.L_x_1752:
[----:B------:R-:W-:Y:S05]  /*37c0*/  BSYNC.RECONVERGENT B0 ;  /* 0x0000000000007941 */ /* 0x000fea0003800200 */
.L_x_1751:
[----:B------:R-:W-:Y:S01]  /*37d0*/  UPLOP3.LUT UP1, UPT, UPT, UPT, UP1, 0x40, 0x4 ;  /* 0x000000000004789c */ /* 0x000fe20003f2e810 */
[----:B------:R-:W-:Y:S10]  /*37e0*/  BRA.U !UP2, `(.L_x_1761) ;  /* 0xffffffcd0a187547 */ /* 0x000ff4000b83ffff */
.L_x_1734:
        /* <DEDUP_REMOVED lines=23> */
.L_x_1762:
        /* <DEDUP_REMOVED lines=10> */
.L_x_2842:


//--------------------- .text._ZN10layer_norm31ln_parallel_residual_bwd_kernelINS_13Kernel_traitsIf6__halffS2_fjLj2048ELj1ELj1ELj4ELj16ENS_18Kernel_traits_baseILj2048EfS2_fS2_fjLj128EEEEELb0ELb1ELb1EEEvNS_9BwdParamsE --------------------------
	.section	.text._ZN10layer_norm31ln_parallel_residual_bwd_kernelINS_13Kernel_traitsIf6__halffS2_fjLj2048ELj1ELj1ELj4ELj16ENS_18Kernel_traits_baseILj2048EfS2_fS2_fjLj128EEEEELb0ELb1ELb1EEEvNS_9BwdParamsE,"ax",@progbits
	.align	128
        .global         _ZN10layer_norm31ln_parallel_residual_bwd_kernelINS_13Kernel_traitsIf6__halffS2_fjLj2048ELj1ELj1ELj4ELj16ENS_18Kernel_traits_baseILj2048EfS2_fS2_fjLj128EEEEELb0ELb1ELb1EEEvNS_9BwdParamsE
        .type           _ZN10layer_norm31ln_parallel_residual_bwd_kernelINS_13Kernel_traitsIf6__halffS2_fjLj2048ELj1ELj1ELj4ELj16ENS_18Kernel_traits_baseILj2048EfS2_fS2_fjLj128EEEEELb0ELb1ELb1EEEvNS_9BwdParamsE,@function
        .size           _ZN10layer_norm31ln_parallel_residual_bwd_kernelINS_13Kernel_traitsIf6__halffS2_fjLj2048ELj1ELj1ELj4ELj16ENS_18Kernel_traits_baseILj2048EfS2_fS2_fjLj128EEEEELb0ELb1ELb1EEEvNS_9BwdParamsE,(.L_x_2843 - _ZN10layer_norm31ln_parallel_residual_bwd_kernelINS_13Kernel_traitsIf6__halffS2_fjLj2048ELj1ELj1ELj4ELj16ENS_18Kernel_traits_baseILj2048EfS2_fS2_fjLj128EEEEELb0ELb1ELb1EEEvNS_9BwdParamsE)
        .other          _ZN10layer_norm31ln_parallel_residual_bwd_kernelINS_13Kernel_traitsIf6__halffS2_fjLj2048ELj1ELj1ELj4ELj16ENS_18Kernel_traits_baseILj2048EfS2_fS2_fjLj128EEEEELb0ELb1ELb1EEEvNS_9BwdParamsE,@"STO_CUDA_ENTRY STV_DEFAULT"
_ZN10layer_norm31ln_parallel_residual_bwd_kernelINS_13Kernel_traitsIf6__halffS2_fjLj2048ELj1ELj1ELj4ELj16ENS_18Kernel_traits_baseILj2048EfS2_fS2_fjLj128EEEEELb0ELb1ELb1EEEvNS_9BwdParamsE:
.text._ZN10layer_norm31ln_parallel_residual_bwd_kernelINS_13Kernel_traitsIf6__halffS2_fjLj2048ELj1ELj1ELj4ELj16ENS_18Kernel_traits_baseILj2048EfS2_fS2_fjLj128EEEEELb0ELb1ELb1EEEvNS_9BwdParamsE:
        /* <DEDUP_REMOVED lines=60> */
.L_x_1782:
        /* <DEDUP_REMOVED lines=117> */
[----:B------:R-:W-:Y:S01]  /*0b10*/  FMUL.FTZ R113, R108, R113 ;  /* 0x000000716c717220 */ /* 0x000fe20000410000 */
        /* <DEDUP_REMOVED lines=10> */
[----:B------:R-:W-:Y:S01]  /*0bc0*/  FMUL.FTZ R117, R108, R117 ;  /* 0x000000756c757220 */ /* 0x000fe20000410000 */
[----:B------:R-:W-:Y:S01]  /*0bd0*/  FADD.FTZ R102, R76, R102 ;  /* 0x000000664c667221 */ /* 0x000fe20000010000 */
[----:B------:R-:W-:Y:S01]  /*0be0*/  FFMA.FTZ R103, R98, R76, R103 ;  /* 0x0000004c62677223 */ /* 0x000fe20000010067 */
[----:B------:R-:W-:Y:S01]  /*0bf0*/  FFMA.FTZ R74, R116, R118, R73 ;  /* 0x00000076744a7223 */ /* 0x000fe20000010049 */
[----:B------:R-:W-:-:S02]  /*0c00*/  HADD2.F32 R82, -RZ, R83.H0_H0 ;  /* 0x20000053ff527230 */ /* 0x000fc40000004100 */
[----:B------:R-:W-:Y:S01]  /*0c10*/  FADD.FTZ R76, R75, R72 ;  /* 0x000000484b4c7221 */ /* 0x000fe20000010000 */
[----:B------:R-:W-:Y:S01]  /*0c20*/  FMUL.FTZ R73, R17, R122 ;  /* 0x0000007a11497220 */ /* 0x000fe20000410000 */
[----:B------:R-:W-:Y:S01]  /*0c30*/  FADD.FTZ R4, R79, R4 ;  /* 0x000000044f047221 */ /* 0x000fe20000010000 */
[C---:B------:R-:W-:Y:S01]  /*0c40*/  FFMA.FTZ R90, R117.reuse, R79, R90 ;  /* 0x0000004f755a7223 */ /* 0x040fe2000001005a */
        /* <DEDUP_REMOVED lines=11> */
[----:B------:R-:W-:-:S04]  /*0d00*/  FFMA.FTZ R79, R65, R69, R78 ;  /* 0x00000045414f7223 */ /* 0x000fc8000001004e */
[----:B------:R-:W-:Y:S01]  /*0d10*/  FFMA.FTZ R78, R66, R70, R79 ;  /* 0x00000046424e7223 */ /* 0x000fe2000001004f */
[----:B------:R-:W0:Y:S01]  /*0d20*/  SHFL.DOWN PT, R124, R63, 0x10, 0x1f ;  /* 0x0a001f003f7c7f89 */ /* 0x000e2200000e0000 */
[----:B------:R-:W-:Y:S02]  /*0d30*/  FADD.FTZ R9, R77, R9 ;  /* 0x000000094d097221 */ /* 0x000fe40000010000 */
[----:B------:R-:W-:Y:S01]  /*0d40*/  FFMA.FTZ R79, R67, R71, R78 ;  /* 0x00000047434f7223 */ /* 0x000fe2000001004e */
[----:B------:R-:W-:Y:S01]  /*0d50*/  FFMA.FTZ R85, R76, R77, R85 ;  /* 0x0000004d4c557223 */ /* 0x000fe20000010055 */
[----:B------:R-:W-:Y:S02]  /*0d60*/  FMUL.FTZ R77, R108, R62 ;  /* 0x0000003e6c4d7220 */ /* 0x000fe40000410000 */
        /* <DEDUP_REMOVED lines=37> */
.L_x_1765:
[----:B------:R-:W-:Y:S05]  /*0fc0*/  BSYNC.RECONVERGENT B0 ;  /* 0x0000000000007941 */ /* 0x000fea0003800200 */
.L_x_1764:
        /* <DEDUP_REMOVED lines=69> */
.L_x_1768:
        /* <DEDUP_REMOVED lines=33> */
.L_x_1767:
        /* <DEDUP_REMOVED lines=32> */
.L_x_1770:
        /* <DEDUP_REMOVED lines=33> */
.L_x_1766:
        /* <DEDUP_REMOVED lines=37> */
.L_x_1772:
        /* <DEDUP_REMOVED lines=33> */
.L_x_1771:
        /* <DEDUP_REMOVED lines=32> */
.L_x_1773:
        /* <DEDUP_REMOVED lines=32> */
.L_x_1769:
        /* <DEDUP_REMOVED lines=50> */
.L_x_1776:
        /* <DEDUP_REMOVED lines=29> */
.L_x_1775:
        /* <DEDUP_REMOVED lines=34> */
.L_x_1778:
        /* <DEDUP_REMOVED lines=29> */
.L_x_1774:
        /* <DEDUP_REMOVED lines=35> */
.L_x_1780:
        /* <DEDUP_REMOVED lines=29> */
.L_x_1779:
        /* <DEDUP_REMOVED lines=34> */
.L_x_1781:
        /* <DEDUP_REMOVED lines=28> */
.L_x_1777:
        /* <DEDUP_REMOVED lines=43> */
.L_x_1763:
        /* <DEDUP_REMOVED lines=16> */
.L_x_1783:
        /* <DEDUP_REMOVED lines=15> */
.L_x_2843:


//--------------------- .text._ZN10layer_norm31ln_parallel_residual_bwd_kernelINS_13Kernel_traitsIf6__halffS2_fjLj2048ELj1ELj1ELj4ELj16ENS_18Kernel_traits_baseILj2048EfS2_fS2_fjLj128EEEEELb1ELb0ELb0EEEvNS_9BwdParamsE --------------------------
	.section	.text._ZN10layer_norm31ln_parallel_residual_bwd_kernelINS_13Kernel_traitsIf6__halffS2_fjLj2048ELj1ELj1ELj4ELj16ENS_18Kernel_traits_baseILj2048EfS2_fS2_fjLj128EEEEELb1ELb0ELb0EEEvNS_9BwdParamsE,"ax",@progbits
	.align	128
        .global         _ZN10layer_norm31ln_parallel_residual_bwd_kernelINS_13Kernel_traitsIf6__halffS2_fjLj2048ELj1ELj1ELj4ELj16ENS_18Kernel_traits_baseILj2048EfS2_fS2_fjLj128EEEEELb1ELb0ELb0EEEvNS_9BwdParamsE
        .type           _ZN10layer_norm31ln_parallel_residual_bwd_kernelINS_13Kernel_traitsIf6__halffS2_fjLj2048ELj1ELj1ELj4ELj16ENS_18Kernel_traits_baseILj2048EfS2_fS2_fjLj128EEEEELb1ELb0ELb0EEEvNS_9BwdParamsE,@function
        .size           _ZN10layer_norm31ln_parallel_residual_bwd_kernelINS_13Kernel_traitsIf6__halffS2_fjLj2048ELj1ELj1ELj4ELj16ENS_18Kernel_traits_baseILj2048EfS2_fS2_fjLj128EEEEELb1ELb0ELb0EEEvNS_9BwdParamsE,(.L_x_2844 - _ZN10layer_norm31ln_parallel_residual_bwd_kernelINS_13Kernel_traitsIf6__halffS2_fjLj2048ELj1ELj1ELj4ELj16ENS_18Kernel_traits_baseILj2048EfS2_fS2_fjLj128EEEEELb1ELb0ELb0EEEvNS_9BwdParamsE)
        .other          _ZN10layer_norm31ln_parallel_residual_bwd_kernelINS_13Kernel_traitsIf6__halffS2_fjLj2048ELj1ELj1ELj4ELj16ENS_18Kernel_traits_baseILj2048EfS2_fS2_fjLj128EEEEELb1ELb0ELb0EEEvNS_9BwdParamsE,@"STO_CUDA_ENTRY STV_DEFAULT"
_ZN10layer_norm31ln_parallel_residual_bwd_kernelINS_13Kernel_traitsIf6__halffS2_fjLj2048ELj1ELj1ELj4ELj16ENS_18Kernel_traits_baseILj2048EfS2_fS2_fjLj128EEEEELb1ELb0ELb0EEEvNS_9BwdParamsE:
.text._ZN10layer_norm31ln_parallel_residual_bwd_kernelINS_13Kernel_traitsIf6__halffS2_fjLj2048ELj1ELj1ELj4ELj16ENS_18Kernel_traits_baseILj2048EfS2_fS2_fjLj128EEEEELb1ELb0ELb0EEEvNS_9BwdParamsE:
        /* <DEDUP_REMOVED lines=107> */
.L_x_1811:
        /* <DEDUP_REMOVED lines=25> */
[----:B-1----:R-:W-:-:S03]  /*0840*/  IMAD.WIDE.U32 R140, R148, 0x10, R140 ;  /* 0x00000010948c7825 */ /* 0x002fc600078e008c */
[----:B------:R-:W3:Y:S04]  /*0850*/  LDG.E.128 R144, desc[UR10][R136.64+0x10] ;  /* 0x0000100a88907981 */ /* 0x000ee8000c1e1d00 */
[----:B------:R-:W3:Y:S01]  /*0860*/  LDG.E.128 R140, desc[UR10][R140.64] ;  /* 0x0000000a8c8c7981 */ /* 0x000ee2000c1e1d00 */
[----:B--2---:R-:W-:-:S06]  /*0870*/  IMAD.WIDE.U32 R132, R148, 0x10, R132 ;  /* 0x0000001094847825 */ /* 0x004fcc00078e0084 */
[----:B------:R-:W2:Y:S01]  /*0880*/  LDG.E.128 R132, desc[UR10][R132.64] ;  /* 0x0000000a84847981 */ /* 0x000ea2000c1e1d00 */
[----:B------:R-:W-:Y:S02]  /*0890*/  ISETP.NE.AND.EX P0, PT, RZ, UR17, PT, P0 ;  /* 0x00000011ff007c0c */ /* 0x000fe4000bf05300 */
[----:B----4-:R-:W-:-:S04]  /*08a0*/  ISETP.NE.U32.AND P1, PT, RZ, UR12, PT ;  /* 0x0000000cff007c0c */ /* 0x010fc8000bf25070 */
[----:B------:R-:W-:-:S07]  /*08b0*/  ISETP.NE.AND.EX P1, PT, RZ, UR13, PT, P1 ;  /* 0x0000000dff007c0c */ /* 0x000fce000bf25310 */
[----:B------:R-:W1:Y:S08]  /*08c0*/  @P0 LDC.64 R168, c[0x0][0x438] ;  /* 0x00010e00ffa80b82 */ /* 0x000e700000000a00 */
[----:B------:R-:W4:Y:S01]  /*08d0*/  @P1 LDC.64 R172, c[0x0][0x3b8] ;  /* 0x0000ee00ffac1b82 */ /* 0x000f220000000a00 */
[----:B0-----:R-:W-:-:S05]  /*08e0*/  IMAD.WIDE.U32 R170, R148, 0x8, R170 ;  /* 0x0000000894aa7825 */ /* 0x001fca00078e00aa */
[----:B------:R-:W5:Y:S01]  /*08f0*/  LDG.E.64 R136, desc[UR10][R170.64] ;  /* 0x0000000aaa887981 */ /* 0x000f62000c1e1b00 */
[----:B-1----:R-:W-:-:S05]  /*0900*/  @P0 IMAD.WIDE.U32 R168, R148, 0x20, R168 ;  /* 0x0000002094a80825 */ /* 0x002fca00078e00a8 */
[----:B------:R-:W5:Y:S01]  /*0910*/  @P0 LDG.E.128 R16, desc[UR10][R168.64] ;  /* 0x0000000aa8100981 */ /* 0x000f62000c1e1d00 */
[----:B----4-:R-:W-:-:S03]  /*0920*/  @P1 IMAD.WIDE.U32 R172, R148, 0x8, R172 ;  /* 0x0000000894ac1825 */ /* 0x010fc600078e00ac */
[----:B------:R0:W5:Y:S04]  /*0930*/  @P0 LDG.E.128 R12, desc[UR10][R168.64+0x10] ;  /* 0x0000100aa80c0981 */ /* 0x000168000c1e1d00 */
[----:B------:R1:W5:Y:S01]  /*0940*/  @P1 LDG.E.64 R180, desc[UR10][R172.64] ;  /* 0x0000000aacb41981 */ /* 0x000362000c1e1b00 */
[----:B------:R-:W-:Y:S01]  /*0950*/  IADD3 R189, PT, PT, R148, 0x80, RZ ;  /* 0x0000008094bd7810 */ /* 0x000fe20007ffe0ff */
[C---:B---3--:R-:W-:Y:S01]  /*0960*/  FADD.FTZ R174, -R186.reuse, R131 ;  /* 0x00000083baae7221 */ /* 0x048fe20000010100 */
[C---:B------:R-:W-:Y:S01]  /*0970*/  FADD.FTZ R128, -R186.reuse, R128 ;  /* 0x00000080ba807221 */ /* 0x040fe20000010100 */
[C---:B------:R-:W-:Y:S01]  /*0980*/  FADD.FTZ R166, -R186.reuse, R129 ;  /* 0x00000081baa67221 */ /* 0x040fe20000010100 */
[----:B------:R-:W-:Y:S01]  /*0990*/  FADD.FTZ R130, -R186, R130 ;  /* 0x00000082ba827221 */ /* 0x000fe20000010100 */
[----:B------:R-:W-:-:S02]  /*09a0*/  HADD2.F32 R131, -RZ, R140.H0_H0 ;  /* 0x2000008cff837230 */ /* 0x000fc40000004100 */
[----:B------:R-:W-:Y:S02]  /*09b0*/  HADD2.F32 R140, -RZ, R140.H1_H1 ;  /* 0x3000008cff8c7230 */ /* 0x000fe40000004100 */
[----:B-----5:R-:W-:Y:S01]  /*09c0*/  FMUL.FTZ R3, R151, R128 ;  /* 0x0000008097037220 */ /* 0x020fe20000410000 */
[----:B--2---:R-:W-:Y:S02]  /*09d0*/  HADD2.F32 R129, -RZ, R132.H0_H0 ;  /* 0x20000084ff817230 */ /* 0x004fe40000004100 */
[--C-:B------:R-:W-:Y:S02]  /*09e0*/  HADD2.F32 R175, -RZ, R133.reuse.H0_H0 ;  /* 0x20000085ffaf7230 */ /* 0x100fe40000004100 */
[----:B------:R-:W-:Y:S02]  /*09f0*/  HADD2.F32 R176, -RZ, R133.H1_H1 ;  /* 0x30000085ffb07230 */ /* 0x000fe40000004100 */
[----:B------:R-:W-:Y:S01]  /*0a00*/  FMUL.FTZ R133, R104, R131 ;  /* 0x0000008368857220 */ /* 0x000fe20000410000 */
[----:B------:R-:W-:-:S02]  /*0a10*/  HADD2.F32 R185, -RZ, R135.H0_H0 ;  /* 0x20000087ffb97230 */ /* 0x000fc40000004100 */
[----:B------:R-:W-:Y:S02]  /*0a20*/  HADD2.F32 R190, -RZ, R135.H1_H1 ;  /* 0x30000087ffbe7230 */ /* 0x000fe40000004100 */
[----:B------:R-:W-:Y:S01]  /*0a30*/  FMUL.FTZ R128, R105, R140 ;  /* 0x0000008c69807220 */ /* 0x000fe20000410000 */
[----:B------:R-:W-:Y:S02]  /*0a40*/  HADD2.F32 R132, -RZ, R132.H1_H1 ;  /* 0x30000084ff847230 */ /* 0x000fe40000004100 */
[--C-:B------:R-:W-:Y:S02]  /*0a50*/  HADD2.F32 R177, -RZ, R134.reuse.H0_H0 ;  /* 0x20000086ffb17230 */ /* 0x100fe40000004100 */
[----:B------:R-:W-:Y:S02]  /*0a60*/  HADD2.F32 R178, -RZ, R134.H1_H1 ;  /* 0x30000086ffb27230 */ /* 0x000fe40000004100 */
[--C-:B------:R-:W-:Y:S02]  /*0a70*/  HADD2.F32 R135, -RZ, R141.reuse.H0_H0 ;  /* 0x2000008dff877230 */ /* 0x100fe40000004100 */
[----:B------:R-:W-:-:S02]  /*0a80*/  HADD2.F32 R134, -RZ, R141.H1_H1 ;  /* 0x3000008dff867230 */ /* 0x000fc40000004100 */
[----:B------:R-:W-:Y:S01]  /*0a90*/  FADD.FTZ R64, R64, R129 ;  /* 0x0000008140407221 */ /* 0x000fe20000010000 */
[-C--:B0-----:R-:W-:Y:S01]  /*0aa0*/  FFMA.FTZ R168, R112, R129.reuse, R133 ;  /* 0x0000008170a87223 */ /* 0x081fe20000010085 */
[----:B------:R-:W-:Y:S01]  /*0ab0*/  FFMA.FTZ R80, R3, R129, R80 ;  /* 0x0000008103507223 */ /* 0x000fe20000010050 */
[--C-:B------:R-:W-:Y:S02]  /*0ac0*/  HADD2.F32 R141, -RZ, R142.reuse.H0_H0 ;  /* 0x2000008eff8d7230 */ /* 0x100fe40000004100 */
[----:B------:R-:W-:Y:S01]  /*0ad0*/  FFMA.FTZ R169, R113, R132, R128 ;  /* 0x0000008471a97223 */ /* 0x000fe20000010080 */
[----:B------:R-:W-:Y:S01]  /*0ae0*/  FMUL.FTZ R171, R151, R130 ;  /* 0x0000008297ab7220 */ /* 0x000fe20000410000 */
[----:B------:R-:W-:Y:S01]  /*0af0*/  FMUL.FTZ R129, R106, R135 ;  /* 0x000000876a817220 */ /* 0x000fe20000410000 */
[----:B------:R-:W-:Y:S02]  /*0b00*/  HADD2.F32 R184, -RZ, R142.H1_H1 ;  /* 0x3000008effb87230 */ /* 0x000fe40000004100 */
[----:B------:R-:W-:Y:S01]  /*0b10*/  FADD.FTZ R144, -R186, R144 ;  /* 0x00000090ba907221 */ /* 0x000fe20000010100 */
[----:B------:R-:W-:Y:S01]  /*0b20*/  FMUL.FTZ R128, R107, R134 ;  /* 0x000000866b807220 */ /* 0x000fe20000410000 */
[----:B------:R-:W-:Y:S01]  /*0b30*/  FMUL.FTZ R170, R151, R174 ;  /* 0x000000ae97aa7220 */ /* 0x000fe20000410000 */
[----:B------:R-:W-:Y:S01]  /*0b40*/  FADD.FTZ R66, R66, R175 ;  /* 0x000000af42427221 */ /* 0x000fe20000010000 */
[-C--:B-1----:R-:W-:Y:S01]  /*0b50*/  FFMA.FTZ R172, R114, R175.reuse, R129 ;  /* 0x000000af72ac7223 */ /* 0x082fe20000010081 */
[----:B------:R-:W-:Y:S01]  /*0b60*/  FFMA.FTZ R82, R171, R175, R82 ;  /* 0x000000afab527223 */ /* 0x000fe20000010052 */
[----:B------:R-:W-:Y:S01]  /*0b70*/  FFMA.FTZ R173, R115, R176, R128 ;  /* 0x000000b073ad7223 */ /* 0x000fe20000010080 */
[----:B------:R-:W-:Y:S01]  /*0b80*/  FMUL.FTZ R129, R100, R141 ;  /* 0x0000008d64817220 */ /* 0x000fe20000410000 */
[----:B------:R-:W-:Y:S01]  /*0b90*/  FMUL.FTZ R175, R151, R144 ;  /* 0x0000009097af7220 */ /* 0x000fe20000410000 */
[----:B------:R-:W-:Y:S01]  /*0ba0*/  FMUL.FTZ R128, R101, R184 ;  /* 0x000000b865807220 */ /* 0x000fe20000410000 */
[----:B------:R-:W-:Y:S01]  /*0bb0*/  FADD.FTZ R67, R67, R176 ;  /* 0x000000b043437221 */ /* 0x000fe20000010000 */
[----:B------:R-:W-:Y:S01]  /*0bc0*/  FFMA.FTZ R83, R170, R176, R83 ;  /* 0x000000b0aa537223 */ /* 0x000fe20000010053 */
[----:B------:R-:W-:Y:S01]  /*0bd0*/  FADD.FTZ R60, R60, R177 ;  /* 0x000000b13c3c7221 */ /* 0x000fe20000010000 */
[-C--:B------:R-:W-:Y:S01]  /*0be0*/  FFMA.FTZ R176, R108, R177.reuse, R129 ;  /* 0x000000b16cb07223 */ /* 0x080fe20000010081 */
[----:B------:R-:W-:Y:S01]  /*0bf0*/  FFMA.FTZ R76, R175, R177, R76 ;  /* 0x000000b1af4c7223 */ /* 0x000fe2000001004c */
[----:B------:R-:W-:Y:S01]  /*0c00*/  FFMA.FTZ R177, R109, R178, R128 ;  /* 0x000000b26db17223 */ /* 0x000fe20000010080 */
[----:B------:R-:W-:Y:S01]  /*0c10*/  FADD.FTZ R128, RZ, R168 ;  /* 0x000000a8ff807221 */ /* 0x000fe20000010000 */
[----:B------:R-:W-:Y:S01]  /*0c20*/  FMUL.FTZ R166, R151, R166 ;  /* 0x000000a697a67220 */ /* 0x000fe20000410000 */
[C---:B------:R-:W-:Y:S01]  /*0c30*/  FFMA.FTZ R129, R3.reuse, R168, RZ ;  /* 0x000000a803817223 */ /* 0x040fe200000100ff */
[----:B------:R-:W-:Y:S01]  /*0c40*/  FADD.FTZ R32, R32, R131 ;  /* 0x0000008320207221 */ /* 0x000fe20000010000 */
[----:B------:R-:W-:Y:S01]  /*0c50*/  FFMA.FTZ R48, R3, R131, R48 ;  /* 0x0000008303307223 */ /* 0x000fe20000010030 */
[----:B------:R-:W-:Y:S01]  /*0c60*/  FADD.FTZ R131, R128, R169 ;  /* 0x000000a980837221 */ /* 0x000fe20000010000 */
[----:B------:R-:W-:-:S03]  /*0c70*/  FFMA.FTZ R128, R166, R169, R129 ;  /* 0x000000a9a6807223 */ /* 0x000fc60000010081 */
[----:B------:R-:W-:Y:S01]  /*0c80*/  FADD.FTZ R130, R131, R172 ;  /* 0x000000ac83827221 */ /* 0x000fe20000010000 */
[----:B------:R-:W-:Y:S01]  /*0c90*/  FFMA.FTZ R129, R171, R172, R128 ;  /* 0x000000acab817223 */ /* 0x000fe20000010080 */
[--C-:B------:R-:W-:Y:S02]  /*0ca0*/  HADD2.F32 R187, -RZ, R143.reuse.H0_H0 ;  /* 0x2000008fffbb7230 */ /* 0x100fe40000004100 */
[----:B------:R-:W-:Y:S01]  /*0cb0*/  FADD.FTZ R142, -R186, R145 ;  /* 0x00000091ba8e7221 */ /* 0x000fe20000010100 */
[----:B------:R-:W-:Y:S01]  /*0cc0*/  FADD.FTZ R131, R130, R173 ;  /* 0x000000ad82837221 */ /* 0x000fe20000010000 */
[----:B------:R-:W-:Y:S01]  /*0cd0*/  FFMA.FTZ R128, R170, R173, R129 ;  /* 0x000000adaa807223 */ /* 0x000fe20000010081 */
[----:B------:R-:W-:Y:S02]  /*0ce0*/  HADD2.F32 R192, -RZ, R143.H1_H1 ;  /* 0x3000008fffc07230 */ /* 0x000fe40000004100 */
[----:B------:R-:W-:Y:S01]  /*0cf0*/  FADD.FTZ R146, -R186, R146 ;  /* 0x00000092ba927221 */ /* 0x000fe20000010100 */
[----:B------:R-:W-:Y:S01]  /*0d00*/  FMUL.FTZ R174, R151, R142 ;  /* 0x0000008e97ae7220 */ /* 0x000fe20000410000 */
[----:B------:R-:W-:Y:S01]  /*0d10*/  FMUL.FTZ R133, R102, R187 ;  /* 0x000000bb66857220 */ /* 0x000fe20000410000 */
        /* <DEDUP_REMOVED lines=36> */
.L_x_1786:
[----:B----4-:R-:W-:Y:S05]  /*0f60*/  BSYNC.RECONVERGENT B0 ;  /* 0x0000000000007941 */ /* 0x010fea0003800200 */
.L_x_1785:
        /* <DEDUP_REMOVED lines=14> */
[----:B------:R-:W-:Y:S02]  /*1050*/  ISETP.NE.U32.AND P0, PT, RZ, UR16, PT ;  /* 0x00000010ff007c0c */ /* 0x000fe4000bf05070 */
[----:B------:R-:W-:Y:S02]  /*1060*/  ISETP.NE.AND.EX P1, PT, RZ, UR13, PT, P1 ;  /* 0x0000000dff007c0c */ /* 0x000fe4000bf25310 */
[----:B------:R-:W-:-:S11]  /*1070*/  ISETP.NE.AND.EX P0, PT, RZ, UR17, PT, P0 ;  /* 0x00000011ff007c0c */ /* 0x000fd6000bf05300 */
[----:B------:R-:W1:Y:S08]  /*1080*/  @P1 LDC.64 R156, c[0x0][0x3b8] ;  /* 0x0000ee00ff9c1b82 */ /* 0x000e700000000a00 */
[----:B------:R-:W1:Y:S01]  /*1090*/  @P0 LDC.64 R152, c[0x0][0x438] ;  /* 0x00010e00ff980b82 */ /* 0x000e620000000a00 */
[----:B0-----:R-:W-:-:S05]  /*10a0*/  IMAD.WIDE.U32 R154, R189, 0x8, R154 ;  /* 0x00000008bd9a7825 */ /* 0x001fca00078e009a */
[----:B------:R0:W5:Y:S01]  /*10b0*/  LDG.E.64 R138, desc[UR10][R154.64] ;  /* 0x0000000a9a8a7981 */ /* 0x000162000c1e1b00 */
[----:B-1----:R-:W-:-:S05]  /*10c0*/  @P1 IMAD.WIDE.U32 R156, R189, 0x8, R156 ;  /* 0x00000008bd9c1825 */ /* 0x002fca00078e009c */
[----:B------:R-:W5:Y:S01]  /*10d0*/  @P1 LDG.E.64 R182, desc[UR10][R156.64] ;  /* 0x0000000a9cb61981 */ /* 0x000f62000c1e1b00 */
[----:B------:R-:W-:-:S05]  /*10e0*/  @P0 IMAD.WIDE.U32 R152, R189, 0x20, R152 ;  /* 0x00000020bd980825 */ /* 0x000fca00078e0098 */
[----:B------:R-:W5:Y:S04]  /*10f0*/  @P0 LDG.E.128 R8, desc[UR10][R152.64] ;  /* 0x0000000a98080981 */ /* 0x000f68000c1e1d00 */
[----:B------:R1:W5:Y:S01]  /*1100*/  @P0 LDG.E.128 R4, desc[UR10][R152.64+0x10] ;  /* 0x0000100a98040981 */ /* 0x000362000c1e1d00 */
[--C-:B---3--:R-:W-:Y:S02]  /*1110*/  HADD2.F32 R161, -RZ, R133.reuse.H0_H0 ;  /* 0x20000085ffa17230 */ /* 0x108fe40000004100 */
[----:B------:R-:W-:Y:S02]  /*1120*/  HADD2.F32 R158, -RZ, R133.H1_H1 ;  /* 0x30000085ff9e7230 */ /* 0x000fe40000004100 */
[--C-:B------:R-:W-:Y:S02]  /*1130*/  HADD2.F32 R163, -RZ, R134.reuse.H0_H0 ;  /* 0x20000086ffa37230 */ /* 0x100fe40000004100 */
[----:B------:R-:W-:-:S02]  /*1140*/  HADD2.F32 R162, -RZ, R134.H1_H1 ;  /* 0x30000086ffa27230 */ /* 0x000fc40000004100 */
[--C-:B----4-:R-:W-:Y:S02]  /*1150*/  HADD2.F32 R133, -RZ, R140.reuse.H0_H0 ;  /* 0x2000008cff857230 */ /* 0x110fe40000004100 */
[----:B------:R-:W-:Y:S02]  /*1160*/  HADD2.F32 R140, -RZ, R140.H1_H1 ;  /* 0x3000008cff8c7230 */ /* 0x000fe40000004100 */
[--C-:B------:R-:W-:Y:S02]  /*1170*/  HADD2.F32 R167, -RZ, R135.reuse.H0_H0 ;  /* 0x20000087ffa77230 */ /* 0x100fe40000004100 */
[----:B------:R-:W-:Y:S02]  /*1180*/  HADD2.F32 R190, -RZ, R135.H1_H1 ;  /* 0x30000087ffbe7230 */ /* 0x000fe40000004100 */
[----:B--2---:R-:W-:Y:S01]  /*1190*/  FADD.FTZ R160, -R186, R129 ;  /* 0x00000081baa07221 */ /* 0x004fe20000010100 */
[--C-:B------:R-:W-:Y:S02]  /*11a0*/  HADD2.F32 R135, -RZ, R141.reuse.H0_H0 ;  /* 0x2000008dff877230 */ /* 0x100fe40000004100 */
[----:B------:R-:W-:-:S02]  /*11b0*/  HADD2.F32 R134, -RZ, R141.H1_H1 ;  /* 0x3000008dff867230 */ /* 0x000fc40000004100 */
[----:B------:R-:W-:Y:S01]  /*11c0*/  FMUL.FTZ R129, R88, R133 ;  /* 0x0000008558817220 */ /* 0x000fe20000410000 */
[----:B------:R-:W-:Y:S02]  /*11d0*/  HADD2.F32 R159, -RZ, R132.H0_H0 ;  /* 0x20000084ff9f7230 */ /* 0x000fe40000004100 */
[--C-:B------:R-:W-:Y:S02]  /*11e0*/  HADD2.F32 R141, -RZ, R142.reuse.H0_H0 ;  /* 0x2000008eff8d7230 */ /* 0x100fe40000004100 */
[----:B------:R-:W-:Y:S02]  /*11f0*/  HADD2.F32 R164, -RZ, R142.H1_H1 ;  /* 0x3000008effa47230 */ /* 0x000fe40000004100 */
[C---:B------:R-:W-:Y:S01]  /*1200*/  FADD.FTZ R142, -R186.reuse, R128 ;  /* 0x00000080ba8e7221 */ /* 0x040fe20000010100 */
[----:B------:R-:W-:Y:S02]  /*1210*/  HADD2.F32 R132, -RZ, R132.H1_H1 ;  /* 0x30000084ff847230 */ /* 0x000fe40000004100 */
[C---:B------:R-:W-:Y:S01]  /*1220*/  FADD.FTZ R144, -R186.reuse, R144 ;  /* 0x00000090ba907221 */ /* 0x040fe20000010100 */
[C---:B------:R-:W-:Y:S01]  /*1230*/  FADD.FTZ R146, -R186.reuse, R146 ;  /* 0x00000092ba927221 */ /* 0x040fe20000010100 */
[----:B------:R-:W-:Y:S01]  /*1240*/  FMUL.FTZ R128, R89, R140 ;  /* 0x0000008c59807220 */ /* 0x000fe20000410000 */
[----:B0-----:R-:W-:Y:S01]  /*1250*/  FADD.FTZ R154, -R186, R147 ;  /* 0x00000093ba9a7221 */ /* 0x001fe20000010100 */
[----:B------:R-:W-:Y:S01]  /*1260*/  FFMA.FTZ R150, R96, R159, R129 ;  /* 0x0000009f60967223 */ /* 0x000fe20000010081 */
[----:B-1---5:R-:W-:Y:S01]  /*1270*/  FMUL.FTZ R153, R151, R144 ;  /* 0x0000009097997220 */ /* 0x022fe20000410000 */
[----:B------:R-:W-:Y:S01]  /*1280*/  FFMA.FTZ R155, R97, R132, R128 ;  /* 0x00000084619b7223 */ /* 0x000fe20000010080 */
[----:B------:R-:W-:Y:S01]  /*1290*/  FMUL.FTZ R129, R90, R135 ;  /* 0x000000875a817220 */ /* 0x000fe20000410000 */
        /* <DEDUP_REMOVED lines=9> */
[----:B------:R-:W-:Y:S01]  /*1330*/  FMUL.FTZ R129, R84, R141 ;  /* 0x0000008d54817220 */ /* 0x000fe20000410000 */
[----:B------:R-:W-:Y:S01]  /*1340*/  FMUL.FTZ R161, R151, R142 ;  /* 0x0000008e97a17220 */ /* 0x000fe20000410000 */
[----:B------:R-:W-:Y:S01]  /*1350*/  FMUL.FTZ R128, R85, R164 ;  /* 0x000000a455807220 */ /* 0x000fe20000410000 */
[----:B------:R-:W-:Y:S01]  /*1360*/  FADD.FTZ R59, R59, R158 ;  /* 0x0000009e3b3b7221 */ /* 0x000fe20000010000 */
[----:B------:R-:W-:Y:S01]  /*1370*/  FFMA.FTZ R75, R154, R158, R75 ;  /* 0x0000009e9a4b7223 */ /* 0x000fe2000001004b */
[----:B------:R-:W-:Y:S01]  /*1380*/  FADD.FTZ R152, -R186, R145 ;  /* 0x00000091ba987221 */ /* 0x000fe20000010100 */
[----:B------:R-:W-:Y:S01]  /*1390*/  FMUL.FTZ R158, R151, R160 ;  /* 0x000000a0979e7220 */ /* 0x000fe20000410000 */
[----:B------:R-:W-:Y:S01]  /*13a0*/  FADD.FTZ R52, R52, R163 ;  /* 0x000000a334347221 */ /* 0x000fe20000010000 */
[-C--:B------:R-:W-:Y:S01]  /*13b0*/  FFMA.FTZ R160, R92, R163.reuse, R129 ;  /* 0x000000a35ca07223 */ /* 0x080fe20000010081 */
[----:B------:R-:W-:Y:S01]  /*13c0*/  FFMA.FTZ R68, R161, R163, R68 ;  /* 0x000000a3a1447223 */ /* 0x000fe20000010044 */
[----:B------:R-:W-:Y:S01]  /*13d0*/  FFMA.FTZ R163, R93, R162, R128 ;  /* 0x000000a25da37223 */ /* 0x000fe20000010080 */
[----:B------:R-:W-:Y:S01]  /*13e0*/  FADD.FTZ R128, R187, R150 ;  /* 0x00000096bb807221 */ /* 0x000fe20000010000 */
[----:B------:R-:W-:Y:S01]  /*13f0*/  FMUL.FTZ R152, R151, R152 ;  /* 0x0000009897987220 */ /* 0x000fe20000410000 */
[----:B------:R-:W-:Y:S01]  /*1400*/  FFMA.FTZ R129, R153, R150, R188 ;  /* 0x0000009699817223 */ /* 0x000fe200000100bc */
[C---:B------:R-:W-:Y:S01]  /*1410*/  FADD.FTZ R130, -R186.reuse, R130 ;  /* 0x00000082ba827221 */ /* 0x040fe20000010100 */
[----:B------:R-:W-:Y:S01]  /*1420*/  FADD.FTZ R186, -R186, R131 ;  /* 0x00000083baba7221 */ /* 0x000fe20000010100 */
[----:B------:R-:W-:Y:S01]  /*1430*/  FADD.FTZ R131, R128, R155 ;  /* 0x0000009b80837221 */ /* 0x000fe20000010000 */
[----:B------:R-:W-:Y:S01]  /*1440*/  FFMA.FTZ R128, R152, R155, R129 ;  /* 0x0000009b98807223 */ /* 0x000fe20000010081 */
[----:B------:R-:W-:-:S02]  /*1450*/  FMUL.FTZ R165, R151, R130 ;  /* 0x0000008297a57220 */ /* 0x000fc40000410000 */
[----:B------:R-:W-:Y:S01]  /*1460*/  FADD.FTZ R130, R131, R156 ;  /* 0x0000009c83827221 */ /* 0x000fe20000010000 */
[----:B------:R-:W-:Y:S01]  /*1470*/  FFMA.FTZ R129, R157, R156, R128 ;  /* 0x0000009c9d817223 */ /* 0x000fe20000010080 */
[--C-:B------:R-:W-:Y:S02]  /*1480*/  HADD2.F32 R189, -RZ, R143.reuse.H0_H0 ;  /* 0x2000008fffbd7230 */ /* 0x100fe40000004100 */
[----:B------:R-:W-:Y:S01]  /*1490*/  FADD.FTZ R131, R130, R159 ;  /* 0x0000009f82837221 */ /* 0x000fe20000010000 */
[----:B------:R-:W-:Y:S01]  /*14a0*/  FFMA.FTZ R128, R154, R159, R129 ;  /* 0x0000009f9a807223 */ /* 0x000fe20000010081 */
        /* <DEDUP_REMOVED lines=38> */
.L_x_1788:
[----:B------:R-:W-:Y:S05]  /*1710*/  BSYNC.RECONVERGENT B0 ;  /* 0x0000000000007941 */ /* 0x000fea0003800200 */
.L_x_1787:
        /* <DEDUP_REMOVED lines=32> */
.L_x_1790:
[----:B------:R-:W-:Y:S05]  /*1920*/  BSYNC.RECONVERGENT B0 ;  /* 0x0000000000007941 */ /* 0x000fea0003800200 */
.L_x_1789:
        /* <DEDUP_REMOVED lines=94> */
.L_x_1795:
        /* <DEDUP_REMOVED lines=54> */
.L_x_1794:
        /* <DEDUP_REMOVED lines=59> */
.L_x_1797:
        /* <DEDUP_REMOVED lines=54> */
.L_x_1793:
        /* <DEDUP_REMOVED lines=40> */
[----:B------:R-:W-:Y:S01]  /*2c00*/  F2FP.F16.F32.PACK_AB R127, R124, R127 ;  /* 0x0000007f7c7f723e */ /* 0x000fe200000000ff */
[----:B------:R-:W-:Y:S01]  /*2c10*/  FADD.FTZ R124, R172, -R129 ;  /* 0x80000081ac7c7221 */ /* 0x000fe20000010000 */
[----:B------:R-:W-:Y:S02]  /*2c20*/  F2FP.F16.F32.PACK_AB R126, R125, R126 ;  /* 0x0000007e7d7e723e */ /* 0x000fe400000000ff */
[----:B------:R-:W-:Y:S01]  /*2c30*/  LOP3.LUT P6, RZ, R137, 0xff, RZ, 0xc0, !PT ;  /* 0x000000ff89ff7812 */ /* 0x000fe200078cc0ff */
[----:B------:R-:W-:Y:S01]  /*2c40*/  FMUL.FTZ R125, R151, R124 ;  /* 0x0000007c977d7220 */ /* 0x000fe20000410000 */
[-CC-:B------:R-:W-:Y:S01]  /*2c50*/  FFMA.FTZ R124, R166, R132.reuse, R133.reuse ;  /* 0x00000084a67c7223 */ /* 0x180fe20000010085 */
[----:B------:R-:W-:Y:S02]  /*2c60*/  F2FP.F16.F32.PACK_AB R131, R134, R131 ;  /* 0x000000838683723e */ /* 0x000fe400000000ff */
        /* <DEDUP_REMOVED lines=27> */
[----:B------:R-:W-:Y:S02]  /*2e20*/  F2FP.F16.F32.PACK_AB R130, R145, R134 ;  /* 0x000000869182723e */ /* 0x000fe400000000ff */
        /* <DEDUP_REMOVED lines=8> */
.L_x_1799:
        /* <DEDUP_REMOVED lines=31> */
[----:B------:R-:W-:Y:S01]  /*30a0*/  F2FP.F16.F32.PACK_AB R131, R118, R131 ;  /* 0x000000837683723e */ /* 0x000fe200000000ff */
[----:B------:R-:W-:Y:S01]  /*30b0*/  FADD.FTZ R118, R172, -R117 ;  /* 0x80000075ac767221 */ /* 0x000fe20000010000 */
[----:B------:R-:W-:Y:S01]  /*30c0*/  F2FP.F16.F32.PACK_AB R127, R124, R127 ;  /* 0x0000007f7c7f723e */ /* 0x000fe200000000ff */
        /* <DEDUP_REMOVED lines=9> */
[----:B------:R-:W-:Y:S01]  /*3160*/  F2FP.F16.F32.PACK_AB R126, R125, R126 ;  /* 0x0000007e7d7e723e */ /* 0x000fe200000000ff */
        /* <DEDUP_REMOVED lines=22> */
[----:B------:R-:W-:Y:S02]  /*32d0*/  F2FP.F16.F32.PACK_AB R130, R141, R130 ;  /* 0x000000828d82723e */ /* 0x000fe400000000ff */
        /* <DEDUP_REMOVED lines=8> */
.L_x_1798:
        /* <DEDUP_REMOVED lines=38> */
[----:B------:R-:W-:Y:S01]  /*35c0*/  F2FP.F16.F32.PACK_AB R131, R128, R131 ;  /* 0x000000838083723e */ /* 0x000fe200000000ff */
[-CC-:B------:R-:W-:Y:S01]  /*35d0*/  FFMA.FTZ R128, R170, R132.reuse, R133.reuse ;  /* 0x00000084aa807223 */ /* 0x180fe20000010085 */
[----:B------:R-:W-:Y:S02]  /*35e0*/  LOP3.LUT P6, RZ, R137, 0xff, RZ, 0xc0, !PT ;  /* 0x000000ff89ff7812 */ /* 0x000fe400078cc0ff */
[----:B------:R-:W-:Y:S01]  /*35f0*/  F2FP.F16.F32.PACK_AB R127, R124, R127 ;  /* 0x0000007f7c7f723e */ /* 0x000fe200000000ff */
[----:B------:R-:W-:Y:S01]  /*3600*/  FFMA.FTZ R124, R166, R132, R133 ;  /* 0x00000084a67c7223 */ /* 0x000fe20000010085 */
[----:B------:R-:W-:-:S02]  /*3610*/  FSEL R125, R135, RZ, P5 ;  /* 0x000000ff877d7208 */ /* 0x000fc40002800000 */
[----:B------:R-:W-:Y:S01]  /*3620*/  FSEL R134, R130, RZ, P6 ;  /* 0x000000ff82867208 */ /* 0x000fe20003000000 */
[----:B------:R-:W-:Y:S01]  /*3630*/  FADD.FTZ R130, R173, -R128 ;  /* 0x80000080ad827221 */ /* 0x000fe20000010000 */
[----:B------:R-:W-:Y:S01]  /*3640*/  F2FP.F16.F32.PACK_AB R126, R125, R126 ;  /* 0x0000007e7d7e723e */ /* 0x000fe200000000ff */
        /* <DEDUP_REMOVED lines=33> */
.L_x_1800:
        /* <DEDUP_REMOVED lines=32> */
[----:B------:R-:W-:Y:S01]  /*3a60*/  F2FP.F16.F32.PACK_AB R127, R124, R127 ;  /* 0x0000007f7c7f723e */ /* 0x000fe200000000ff */
[-CC-:B------:R-:W-:Y:S01]  /*3a70*/  FFMA.FTZ R124, R170, R132.reuse, R133.reuse ;  /* 0x00000084aa7c7223 */ /* 0x180fe20000010085 */
[----:B------:R-:W-:Y:S01]  /*3a80*/  FSEL R130, R116, RZ, P6 ;  /* 0x000000ff74827208 */ /* 0x000fe20003000000 */
[-CC-:B------:R-:W-:Y:S01]  /*3a90*/  FFMA.FTZ R116, R166, R132.reuse, R133.reuse ;  /* 0x00000084a6747223 */ /* 0x180fe20000010085 */
[----:B------:R-:W-:Y:S01]  /*3aa0*/  FSEL R125, R119, RZ, P5 ;  /* 0x000000ff777d7208 */ /* 0x000fe20002800000 */
[----:B------:R-:W-:Y:S01]  /*3ab0*/  FADD.FTZ R128, R173, -R124 ;  /* 0x8000007cad807221 */ /* 0x000fe20000010000 */
[----:B------:R-:W-:Y:S01]  /*3ac0*/  F2FP.F16.F32.PACK_AB R131, R118, R131 ;  /* 0x000000837683723e */ /* 0x000fe200000000ff */
[----:B------:R-:W-:Y:S01]  /*3ad0*/  FFMA.FTZ R118, R151, R117, R18 ;  /* 0x0000007597767223 */ /* 0x000fe20000010012 */
[----:B------:R-:W-:Y:S01]  /*3ae0*/  LOP3.LUT P0, RZ, R137, 0xff00, RZ, 0xc0, !PT ;  /* 0x0000ff0089ff7812 */ /* 0x000fe2000780c0ff */
[----:B------:R-:W-:Y:S01]  /*3af0*/  FFMA.FTZ R117, R3, R132, R133 ;  /* 0x0000008403757223 */ /* 0x000fe20000010085 */
[----:B------:R-:W-:Y:S01]  /*3b00*/  FADD.FTZ R124, R169, -R116 ;  /* 0x80000074a97c7221 */ /* 0x000fe20000010000 */
[----:B------:R-:W-:Y:S01]  /*3b10*/  F2FP.F16.F32.PACK_AB R126, R125, R126 ;  /* 0x0000007e7d7e723e */ /* 0x000fe200000000ff */
        /* <DEDUP_REMOVED lines=29> */
[----:B------:R-:W-:-:S07]  /*3cf0*/  F2FP.F16.F32.PACK_AB R128, R135, R128 ;  /* 0x000000808780723e */ /* 0x000fce00000000ff */
.L_x_1796:
        /* <DEDUP_REMOVED lines=15> */
.L_x_1792:
[----:B------:R-:W-:Y:S05]  /*3df0*/  BSYNC.RECONVERGENT B0 ;  /* 0x0000000000007941 */ /* 0x000fea0003800200 */
.L_x_1791:
        /* <DEDUP_REMOVED lines=39> */
[----:B------:R-:W-:Y:S02]  /*4070*/  F2FP.F16.F32.PACK_AB R131, R142, R131 ;  /* 0x000000838e83723e */ /* 0x000fe400000000ff */
[----:B------:R-:W-:Y:S01]  /*4080*/  FSEL R127, R119, RZ, P6 ;  /* 0x000000ff777f7208 */ /* 0x000fe20003000000 */
[----:B------:R-:W-:Y:S01]  /*4090*/  FMUL.FTZ R119, R121, UR14 ;  /* 0x0000000e79777c20 */ /* 0x000fe20008410000 */
[----:B------:R-:W-:Y:S01]  /*40a0*/  LOP3.LUT P6, RZ, R139, 0xff, RZ, 0xc0, !PT ;  /* 0x000000ff8bff7812 */ /* 0x000fe200078cc0ff */
[----:B------:R-:W-:Y:S01]  /*40b0*/  FMUL.FTZ R117, R118, UR14 ;  /* 0x0000000e76757c20 */ /* 0x000fe20008410000 */
[----:B------:R-:W-:-:S02]  /*40c0*/  F2FP.F16.F32.PACK_AB R127, R144, R127 ;  /* 0x0000007f907f723e */ /* 0x000fc400000000ff */
        /* <DEDUP_REMOVED lines=10> */
[----:B------:R-:W-:Y:S01]  /*4170*/  F2FP.F16.F32.PACK_AB R130, R143, R130 ;  /* 0x000000828f82723e */ /* 0x000fe200000000ff */
[----:B------:R-:W-:Y:S01]  /*4180*/  FADD.FTZ R116, R155, -R116 ;  /* 0x800000749b747221 */ /* 0x000fe20000010000 */
[----:B------:R-:W-:Y:S01]  /*4190*/  FSEL R145, R119, RZ, P6 ;  /* 0x000000ff77917208 */ /* 0x000fe20003000000 */
[----:B------:R-:W-:Y:S01]  /*41a0*/  FFMA.FTZ R119, R151, R124, R11 ;  /* 0x0000007c97777223 */ /* 0x000fe2000001000b */
[----:B------:R-:W-:Y:S01]  /*41b0*/  LOP3.LUT P6, RZ, R138, 0xff0000, RZ, 0xc0, !PT ;  /* 0x00ff00008aff7812 */ /* 0x000fe200078cc0ff */
[----:B------:R-:W-:Y:S01]  /*41c0*/  FADD.FTZ R133, R150, -R133 ;  /* 0x8000008596857221 */ /* 0x000fe20000010000 */
[----:B------:R-:W-:Y:S01]  /*41d0*/  F2FP.F16.F32.PACK_AB R126, R145, R126 ;  /* 0x0000007e917e723e */ /* 0x000fe200000000ff */
        /* <DEDUP_REMOVED lines=10> */
[----:B------:R-:W-:-:S02]  /*4280*/  F2FP.F16.F32.PACK_AB R129, R132, R129 ;  /* 0x000000818481723e */ /* 0x000fc400000000ff */
[----:B------:R-:W-:Y:S01]  /*4290*/  FSEL R141, R124, RZ, P6 ;  /* 0x000000ff7c8d7208 */ /* 0x000fe20003000000 */
[----:B------:R-:W-:Y:S01]  /*42a0*/  FMUL.FTZ R124, R116, UR14 ;  /* 0x0000000e747c7c20 */ /* 0x000fe20008410000 */
[----:B------:R-:W-:-:S04]  /*42b0*/  LOP3.LUT P6, RZ, R138, 0xff00, RZ, 0xc0, !PT ;  /* 0x0000ff008aff7812 */ /* 0x000fc800078cc0ff */
        /* <DEDUP_REMOVED lines=11> */
.L_x_1805:
        /* <DEDUP_REMOVED lines=24> */
[----:B------:R-:W-:Y:S02]  /*44f0*/  F2FP.F16.F32.PACK_AB R131, R146, R131 ;  /* 0x000000839283723e */ /* 0x000fe400000000ff */
        /* <DEDUP_REMOVED lines=24> */
[----:B------:R-:W-:-:S02]  /*4680*/  F2FP.F16.F32.PACK_AB R127, R147, R144 ;  /* 0x00000090937f723e */ /* 0x000fc400000000ff */
[----:B------:R-:W-:Y:S01]  /*4690*/  FSEL R129, R125, RZ, P6 ;  /* 0x000000ff7d817208 */ /* 0x000fe20003000000 */
[----:B------:R-:W-:Y:S01]  /*46a0*/  FMUL.FTZ R124, R124, UR14 ;  /* 0x0000000e7c7c7c20 */ /* 0x000fe20008410000 */
[----:B------:R-:W-:Y:S01]  /*46b0*/  LOP3.LUT P6, RZ, R182, 0xff0000, RZ, 0xc0, !PT ;  /* 0x00ff0000b6ff7812 */ /* 0x000fe200078cc0ff */
[----:B------:R-:W-:Y:S01]  /*46c0*/  FFMA.FTZ R133, R151, R133, R8 ;  /* 0x0000008597857223 */ /* 0x000fe20000010008 */
[----:B------:R-:W-:Y:S02]  /*46d0*/  F2FP.F16.F32.PACK_AB R130, R143, R130 ;  /* 0x000000828f82723e */ /* 0x000fe400000000ff */
[----:B------:R-:W-:Y:S01]  /*46e0*/  FSEL R125, R125, RZ, P6 ;  /* 0x000000ff7d7d7208 */ /* 0x000fe20003000000 */
[----:B------:R-:W-:Y:S01]  /*46f0*/  FMUL.FTZ R133, R133, UR14 ;  /* 0x0000000e85857c20 */ /* 0x000fe20008410000 */
[----:B------:R-:W-:-:S04]  /*4700*/  LOP3.LUT P6, RZ, R138, 0xff000000, RZ, 0xc0, !PT ;  /* 0xff0000008aff7812 */ /* 0x000fc800078cc0ff */
[----:B------:R-:W-:Y:S02]  /*4710*/  FSEL R132, R126, RZ, P6 ;  /* 0x000000ff7e847208 */ /* 0x000fe40003000000 */
[----:B------:R-:W-:Y:S02]  /*4720*/  LOP3.LUT P6, RZ, R182, 0xff000000, RZ, 0xc0, !PT ;  /* 0xff000000b6ff7812 */ /* 0x000fe400078cc0ff */
[----:B------:R-:W-:Y:S02]  /*4730*/  F2FP.F16.F32.PACK_AB R129, R132, R129 ;  /* 0x000000818481723e */ /* 0x000fe400000000ff */
[----:B------:R-:W-:Y:S02]  /*4740*/  FSEL R134, R126, RZ, P6 ;  /* 0x000000ff7e867208 */ /* 0x000fe40003000000 */
[----:B------:R-:W-:Y:S02]  /*4750*/  LOP3.LUT P6, RZ, R138, 0xff00, RZ, 0xc0, !PT ;  /* 0x0000ff008aff7812 */ /* 0x000fe400078cc0ff */
[----:B------:R-:W-:-:S02]  /*4760*/  F2FP.F16.F32.PACK_AB R126, R145, R142 ;  /* 0x0000008e917e723e */ /* 0x000fc400000000ff */
[----:B------:R-:W-:Y:S02]  /*4770*/  FSEL R135, R124, RZ, P6 ;  /* 0x000000ff7c877208 */ /* 0x000fe40003000000 */
[----:B------:R-:W-:Y:S02]  /*4780*/  LOP3.LUT P6, RZ, R182, 0xff00, RZ, 0xc0, !PT ;  /* 0x0000ff00b6ff7812 */ /* 0x000fe400078cc0ff */
[----:B------:R-:W-:Y:S02]  /*4790*/  F2FP.F16.F32.PACK_AB R125, R134, R125 ;  /* 0x0000007d867d723e */ /* 0x000fe400000000ff */
[----:B------:R-:W-:Y:S02]  /*47a0*/  FSEL R141, R124, RZ, P6 ;  /* 0x000000ff7c8d7208 */ /* 0x000fe40003000000 */
[----:B------:R-:W-:-:S04]  /*47b0*/  LOP3.LUT P6, RZ, R138, 0xff, RZ, 0xc0, !PT ;  /* 0x000000ff8aff7812 */ /* 0x000fc800078cc0ff */
[----:B------:R-:W-:Y:S02]  /*47c0*/  FSEL R128, R133, RZ, P6 ;  /* 0x000000ff85807208 */ /* 0x000fe40003000000 */
[----:B------:R-:W-:Y:S02]  /*47d0*/  LOP3.LUT P6, RZ, R182, 0xff, RZ, 0xc0, !PT ;  /* 0x000000ffb6ff7812 */ /* 0x000fe400078cc0ff */
[----:B------:R-:W-:Y:S02]  /*47e0*/  F2FP.F16.F32.PACK_AB R128, R135, R128 ;  /* 0x000000808780723e */ /* 0x000fe400000000ff */
[----:B------:R-:W-:-:S04]  /*47f0*/  FSEL R124, R133, RZ, P6 ;  /* 0x000000ff857c7208 */ /* 0x000fc80003000000 */
[----:B------:R-:W-:Y:S01]  /*4800*/  F2FP.F16.F32.PACK_AB R124, R141, R124 ;  /* 0x0000007c8d7c723e */ /* 0x000fe200000000ff */
[----:B------:R-:W-:Y:S06]  /*4810*/  BRA `(.L_x_1806) ;  /* 0x0000001400f07947 */ /* 0x000fec0003800000 */
.L_x_1804:
        /* <DEDUP_REMOVED lines=29> */
[----:B------:R-:W-:Y:S02]  /*49f0*/  F2FP.F16.F32.PACK_AB R131, R142, R131 ;  /* 0x000000838e83723e */ /* 0x000fe400000000ff */
[----:B------:R-:W-:Y:S01]  /*4a00*/  FSEL R127, R117, RZ, P6 ;  /* 0x000000ff757f7208 */ /* 0x000fe20003000000 */
[----:B------:R-:W-:Y:S01]  /*4a10*/  FFMA.FTZ R117, R157, R132, R133 ;  /* 0x000000849d757223 */ /* 0x000fe20000010085 */
[----:B------:R-:W-:Y:S02]  /*4a20*/  LOP3.LUT P6, RZ, R139, 0xff, RZ, 0xc0, !PT ;  /* 0x000000ff8bff7812 */ /* 0x000fe400078cc0ff */
[----:B------:R-:W-:Y:S01]  /*4a30*/  F2FP.F16.F32.PACK_AB R127, R144, R127 ;  /* 0x0000007f907f723e */ /* 0x000fe200000000ff */
        /* <DEDUP_REMOVED lines=15> */
[----:B------:R-:W-:-:S02]  /*4b30*/  F2FP.F16.F32.PACK_AB R130, R143, R130 ;  /* 0x000000828f82723e */ /* 0x000fc400000000ff */
[----:B------:R-:W-:Y:S01]  /*4b40*/  FSEL R145, R117, RZ, P6 ;  /* 0x000000ff75917208 */ /* 0x000fe20003000000 */
[----:B------:R-:W-:Y:S01]  /*4b50*/  FMUL.FTZ R124, R119, UR14 ;  /* 0x0000000e777c7c20 */ /* 0x000fe20008410000 */
[----:B------:R-:W-:Y:S01]  /*4b60*/  LOP3.LUT P6, RZ, R138, 0xff0000, RZ, 0xc0, !PT ;  /* 0x00ff00008aff7812 */ /* 0x000fe200078cc0ff */
[----:B------:R-:W-:Y:S01]  /*4b70*/  FMUL.FTZ R117, R151, R128 ;  /* 0x0000008097757220 */ /* 0x000fe20000410000 */
[----:B------:R-:W-:Y:S02]  /*4b80*/  F2FP.F16.F32.PACK_AB R126, R145, R126 ;  /* 0x0000007e917e723e */ /* 0x000fe400000000ff */
        /* <DEDUP_REMOVED lines=9> */
[----:B------:R-:W-:Y:S02]  /*4c20*/  F2FP.F16.F32.PACK_AB R129, R132, R129 ;  /* 0x000000818481723e */ /* 0x000fe400000000ff */
        /* <DEDUP_REMOVED lines=14> */
.L_x_1807:
        /* <DEDUP_REMOVED lines=26> */
[----:B------:R-:W-:Y:S01]  /*4eb0*/  F2FP.F16.F32.PACK_AB R131, R144, R131 ;  /* 0x000000839083723e */ /* 0x000fe200000000ff */
[----:B------:R-:W-:Y:S01]  /*4ec0*/  FMUL.FTZ R124, R151, R124 ;  /* 0x0000007c977c7220 */ /* 0x000fe20000410000 */
[----:B------:R-:W-:-:S03]  /*4ed0*/  ISETP.GE.U32.AND.EX P6, PT, R183, 0x1000000, PT, P6 ;  /* 0x01000000b700780c */ /* 0x000fc60003fc6160 */
[----:B------:R-:W-:Y:S01]  /*4ee0*/  FMUL.FTZ R125, R124, UR14 ;  /* 0x0000000e7c7d7c20 */ /* 0x000fe20008410000 */
[----:B------:R-:W-:Y:S01]  /*4ef0*/  FSEL R146, R129, RZ, P6 ;  /* 0x000000ff81927208 */ /* 0x000fe20003000000 */
[----:B------:R-:W-:Y:S01]  /*4f00*/  FFMA.FTZ R124, R152, R132, R133 ;  /* 0x00000084987c7223 */ /* 0x000fe20000010085 */
[----:B------:R-:W-:Y:S02]  /*4f10*/  LOP3.LUT P6, RZ, R139, 0xff, RZ, 0xc0, !PT ;  /* 0x000000ff8bff7812 */ /* 0x000fe400078cc0ff */
[----:B------:R-:W-:Y:S01]  /*4f20*/  F2FP.F16.F32.PACK_AB R127, R146, R127 ;  /* 0x0000007f927f723e */ /* 0x000fe200000000ff */
        /* <DEDUP_REMOVED lines=11> */
[----:B------:R-:W-:-:S02]  /*4fe0*/  F2FP.F16.F32.PACK_AB R130, R143, R130 ;  /* 0x000000828f82723e */ /* 0x000fc400000000ff */
        /* <DEDUP_REMOVED lines=13> */
[----:B------:R-:W-:Y:S01]  /*50c0*/  F2FP.F16.F32.PACK_AB R129, R132, R129 ;  /* 0x000000818481723e */ /* 0x000fe200000000ff */
[----:B------:R-:W-:Y:S01]  /*50d0*/  FMUL.FTZ R124, R124, UR14 ;  /* 0x0000000e7c7c7c20 */ /* 0x000fe20008410000 */
[----:B------:R-:W-:-:S02]  /*50e0*/  FSEL R141, R126, RZ, P6 ;  /* 0x000000ff7e8d7208 */ /* 0x000fc40003000000 */
[----:B------:R-:W-:Y:S02]  /*50f0*/  LOP3.LUT P6, RZ, R138, 0xff00, RZ, 0xc0, !PT ;  /* 0x0000ff008aff7812 */ /* 0x000fe400078cc0ff */
[----:B------:R-:W-:Y:S02]  /*5100*/  F2FP.F16.F32.PACK_AB R126, R145, R142 ;  /* 0x0000008e917e723e */ /* 0x000fe400000000ff */
        /* <DEDUP_REMOVED lines=11> */
.L_x_1803:
        /* <DEDUP_REMOVED lines=46> */
[----:B------:R-:W-:Y:S01]  /*54a0*/  F2FP.F16.F32.PACK_AB R128, R133, R128 ;  /* 0x000000808580723e */ /* 0x000fe200000000ff */
[----:B------:R-:W-:Y:S01]  /*54b0*/  FMUL.FTZ R131, R120, UR14 ;  /* 0x0000000e78837c20 */ /* 0x000fe20008410000 */
[----:B------:R-:W-:Y:S01]  /*54c0*/  FSEL R129, R121, RZ, P6 ;  /* 0x000000ff79817208 */ /* 0x000fe20003000000 */
[----:B------:R-:W-:Y:S01]  /*54d0*/  FFMA.FTZ R121, R151, R132, R5 ;  /* 0x0000008497797223 */ /* 0x000fe20000010005 */
[----:B------:R-:W-:-:S03]  /*54e0*/  LOP3.LUT P6, RZ, R138, 0xff000000, RZ, 0xc0, !PT ;  /* 0xff0000008aff7812 */ /* 0x000fc600078cc0ff */
[----:B------:R-:W-:Y:S01]  /*54f0*/  FMUL.FTZ R134, R121, UR14 ;  /* 0x0000000e79867c20 */ /* 0x000fe20008410000 */
        /* <DEDUP_REMOVED lines=9> */
.L_x_1809:
        /* <DEDUP_REMOVED lines=54> */
.L_x_1808:
        /* <DEDUP_REMOVED lines=43> */
[----:B------:R-:W-:Y:S01]  /*5ba0*/  F2FP.F16.F32.PACK_AB R128, R133, R128 ;  /* 0x000000808580723e */ /* 0x000fe200000000ff */
[----:B------:R-:W-:Y:S01]  /*5bb0*/  FMUL.FTZ R131, R120, UR14 ;  /* 0x0000000e78837c20 */ /* 0x000fe20008410000 */
[----:B------:R-:W-:Y:S01]  /*5bc0*/  FSEL R129, R121, RZ, P6 ;  /* 0x000000ff79817208 */ /* 0x000fe20003000000 */
[----:B------:R-:W-:Y:S01]  /*5bd0*/  FMUL.FTZ R121, R151, R134 ;  /* 0x0000008697797220 */ /* 0x000fe20000410000 */
        /* <DEDUP_REMOVED lines=11> */
.L_x_1810:
        /* <DEDUP_REMOVED lines=52> */
[----:B------:R-:W-:-:S07]  /*5fd0*/  F2FP.F16.F32.PACK_AB R128, R133, R128 ;  /* 0x000000808580723e */ /* 0x000fce00000000ff */
.L_x_1806:
        /* <DEDUP_REMOVED lines=10> */
.L_x_1802:
[----:B------:R-:W-:Y:S05]  /*6080*/  BSYNC.RECONVERGENT B0 ;  /* 0x0000000000007941 */ /* 0x000fea0003800200 */
.L_x_1801:
[----:B------:R-:W-:Y:S01]  /*6090*/  UPLOP3.LUT UP1, UPT, UPT, UPT, UP1, 0x40, 0x4 ;  /* 0x000000000004789c */ /* 0x000fe20003f2e810 */
[----:B------:R-:W-:Y:S10]  /*60a0*/  @!P4 BRA `(.L_x_1811) ;  /* 0xffffffa40080c947 */ /* 0x000ff4000383ffff */
.L_x_1784:
        /* <DEDUP_REMOVED lines=22> */
.L_x_1813:
[----:B------:R-:W-:Y:S05]  /*6210*/  BSYNC.RECONVERGENT B0 ;  /* 0x0000000000007941 */ /* 0x000fea0003800200 */
.L_x_1812:
        /* <DEDUP_REMOVED lines=18> */
.L_x_1814:
        /* <DEDUP_REMOVED lines=12> */
.L_x_2844:


//--------------------- .text._ZN10layer_norm31ln_parallel_residual_bwd_kernelINS_13Kernel_traitsIf6__halffS2_fjLj2048ELj1ELj1ELj4ELj16ENS_18Kernel_traits_baseILj2048EfS2_fS2_fjLj128EEEEELb1ELb0ELb1EEEvNS_9BwdParamsE --------------------------
	.section	.text._ZN10layer_norm31ln_parallel_residual_bwd_kernelINS_13Kernel_traitsIf6__halffS2_fjLj2048ELj1ELj1ELj4ELj16ENS_18Kernel_traits_baseILj2048EfS2_fS2_fjLj128EEEEELb1ELb0ELb1EEEvNS_9BwdParamsE,"ax",@progbits
	.align	128
        .global         _ZN10layer_norm31ln_parallel_residual_bwd_kernelINS_13Kernel_traitsIf6__halffS2_fjLj2048ELj1ELj1ELj4ELj16ENS_18Kernel_traits_baseILj2048EfS2_fS2_fjLj128EEEEELb1ELb0ELb1EEEvNS_9BwdParamsE
        .type           _ZN10layer_norm31ln_parallel_residual_bwd_kernelINS_13Kernel_traitsIf6__halffS2_fjLj2048ELj1ELj1ELj4ELj16ENS_18Kernel_traits_baseILj2048EfS2_fS2_fjLj128EEEEELb1ELb0ELb1EEEvNS_9BwdParamsE,@function
        .size           _ZN10layer_norm31ln_parallel_residual_bwd_kernelINS_13Kernel_traitsIf6__halffS2_fjLj2048ELj1ELj1ELj4ELj16ENS_18Kernel_traits_baseILj2048EfS2_fS2_fjLj128EEEEELb1ELb0ELb1EEEvNS_9BwdParamsE,(.L_x_2845 - _ZN10layer_norm31ln_parallel_residual_bwd_kernelINS_13Kernel_traitsIf6__halffS2_fjLj2048ELj1ELj1ELj4ELj16ENS_18Kernel_traits_baseILj2048EfS2_fS2_fjLj128EEEEELb1ELb0ELb1EEEvNS_9BwdParamsE)
        .other          _ZN10layer_norm31ln_parallel_residual_bwd_kernelINS_13Kernel_traitsIf6__halffS2_fjLj2048ELj1ELj1ELj4ELj16ENS_18Kernel_traits_baseILj2048EfS2_fS2_fjLj128EEEEELb1ELb0ELb1EEEvNS_9BwdParamsE,@"STO_CUDA_ENTRY STV_DEFAULT"
_ZN10layer_norm31ln_parallel_residual_bwd_kernelINS_13Kernel_traitsIf6__halffS2_fjLj2048ELj1ELj1ELj4ELj16ENS_18Kernel_traits_baseILj2048EfS2_fS2_fjLj128EEEEELb1ELb0ELb1EEEvNS_9BwdParamsE:
.text._ZN10layer_norm31ln_parallel_residual_bwd_kernelINS_13Kernel_traitsIf6__halffS2_fjLj2048ELj1ELj1ELj4ELj16ENS_18Kernel_traits_baseILj2048EfS2_fS2_fjLj128EEEEELb1ELb0ELb1EEEvNS_9BwdParamsE:
        /* <DEDUP_REMOVED lines=93> */
.L_x_1834:
        /* <DEDUP_REMOVED lines=18> */
[----:B------:R-:W4:Y:S04]  /*06f0*/  LDG.E.128 R92, desc[UR10][R98.64+0x10] ;  /* 0x0000100a625c7981 */ /* 0x000f28000c1e1d00 */
[----:B------:R0:W4:Y:S01]  /*0700*/  LDG.E.128 R76, desc[UR10][R96.64+0x10] ;  /* 0x0000100a604c7981 */ /* 0x000122000c1e1d00 */
[----:B-1----:R-:W-:-:S03]  /*0710*/  IMAD.WIDE R170, R166, 0x4, R170 ;  /* 0x00000004a6aa7825 */ /* 0x002fc600078e02aa */
[----:B------:R-:W4:Y:S04]  /*0720*/  LDG.E.128 R68, desc[UR10][R68.64] ;  /* 0x0000000a44447981 */ /* 0x000f28000c1e1d00 */
[----:B------:R1:W4:Y:S01]  /*0730*/  LDG.E.128 R80, desc[UR10][R98.64] ;  /* 0x0000000a62507981 */ /* 0x000322000c1e1d00 */
[C---:B------:R-:W-:Y:S01]  /*0740*/  IMAD.WIDE.U32 R88, R163.reuse, 0x10, R88 ;  /* 0x00000010a3587825 */ /* 0x040fe200078e0058 */
[----:B0-----:R-:W1:Y:S02]  /*0750*/  LDC.64 R96, c[0x0][0x3b0] ;  /* 0x0000ec00ff607b82 */ /* 0x001e640000000a00 */
        /* <DEDUP_REMOVED lines=8> */
[----:B------:R-:W-:Y:S02]  /*07e0*/  ISETP.NE.U32.AND P1, PT, RZ, UR14, PT ;  /* 0x0000000eff007c0c */ /* 0x000fe4000bf25070 */
[----:B------:R-:W-:Y:S02]  /*07f0*/  ISETP.NE.U32.AND P0, PT, RZ, UR16, PT ;  /* 0x00000010ff007c0c */ /* 0x000fe4000bf05070 */
[----:B------:R-:W-:-:S02]  /*0800*/  ISETP.NE.AND.EX P1, PT, RZ, UR15, PT, P1 ;  /* 0x0000000fff007c0c */ /* 0x000fc4000bf25310 */
[----:B------:R-:W-:-:S11]  /*0810*/  ISETP.NE.AND.EX P0, PT, RZ, UR17, PT, P0 ;  /* 0x00000011ff007c0c */ /* 0x000fd6000bf05300 */
[----:B------:R-:W0:Y:S08]  /*0820*/  @P1 LDC.64 R172, c[0x0][0x438] ;  /* 0x00010e00ffac1b82 */ /* 0x000e300000000a00 */
[----:B------:R-:W1:Y:S08]  /*0830*/  @P1 LDC.64 R176, c[0x0][0x438] ;  /* 0x00010e00ffb01b82 */ /* 0x000e700000000a00 */
[----:B------:R-:W1:Y:S08]  /*0840*/  @P0 LDC.64 R178, c[0x0][0x3b8] ;  /* 0x0000ee00ffb20b82 */ /* 0x000e700000000a00 */
[----:B------:R-:W1:Y:S01]  /*0850*/  @P0 LDC.64 R174, c[0x0][0x3b8] ;  /* 0x0000ee00ffae0b82 */ /* 0x000e620000000a00 */
[----:B0-----:R-:W-:Y:S01]  /*0860*/  @P1 IMAD.WIDE.U32 R172, R168, 0x20, R172 ;  /* 0x00000020a8ac1825 */ /* 0x001fe200078e00ac */
[----:B------:R-:W-:-:S04]  /*0870*/  ISETP.NE.AND P4, PT, RZ, UR12, PT ;  /* 0x0000000cff007c0c */ /* 0x000fc8000bf85270 */
[----:B------:R-:W5:Y:S01]  /*0880*/  @P1 LDG.E.128 R36, desc[UR10][R172.64] ;  /* 0x0000000aac241981 */ /* 0x000f62000c1e1d00 */
[----:B-1----:R-:W-:-:S03]  /*0890*/  @P1 IMAD.WIDE.U32 R176, R163, 0x20, R176 ;  /* 0x00000020a3b01825 */ /* 0x002fc600078e00b0 */
[----:B------:R0:W5:Y:S04]  /*08a0*/  @P1 LDG.E.128 R40, desc[UR10][R172.64+0x10] ;  /* 0x0000100aac281981 */ /* 0x000168000c1e1d00 */
[----:B------:R-:W5:Y:S01]  /*08b0*/  @P1 LDG.E.128 R44, desc[UR10][R176.64] ;  /* 0x0000000ab02c1981 */ /* 0x000f62000c1e1d00 */
[----:B------:R-:W-:-:S03]  /*08c0*/  @P0 IMAD.WIDE.U32 R178, R163, 0x8, R178 ;  /* 0x00000008a3b20825 */ /* 0x000fc600078e00b2 */
[----:B------:R1:W5:Y:S04]  /*08d0*/  @P1 LDG.E.128 R48, desc[UR10][R176.64+0x10] ;  /* 0x0000100ab0301981 */ /* 0x000368000c1e1d00 */
[----:B------:R3:W5:Y:S01]  /*08e0*/  @P0 LDG.E.64 R2, desc[UR10][R178.64] ;  /* 0x0000000ab2020981 */ /* 0x000762000c1e1b00 */
[----:B------:R-:W-:-:S05]  /*08f0*/  @P0 IMAD.WIDE.U32 R174, R168, 0x8, R174 ;  /* 0x00000008a8ae0825 */ /* 0x000fca00078e00ae */
[----:B------:R4:W5:Y:S01]  /*0900*/  @P0 LDG.E.64 R164, desc[UR10][R174.64] ;  /* 0x0000000aaea40981 */ /* 0x000962000c1e1b00 */
[----:B--2---:R-:W-:Y:S01]  /*0910*/  FSEL R0, R0, RZ, !P4 ;  /* 0x000000ff00007208 */ /* 0x004fe20006000000 */
[--C-:B0-----:R-:W-:Y:S02]  /*0920*/  HADD2.F32 R173, -RZ, R72.reuse.H0_H0 ;  /* 0x20000048ffad7230 */ /* 0x101fe40000004100 */
[----:B-1----:R-:W-:Y:S02]  /*0930*/  HADD2.F32 R176, -RZ, R72.H1_H1 ;  /* 0x30000048ffb07230 */ /* 0x002fe40000004100 */
[C---:B---3--:R-:W-:Y:S01]  /*0940*/  FADD.FTZ R185, -R0.reuse, R67 ;  /* 0x0000004300b97221 */ /* 0x048fe20000010100 */
[C---:B------:R-:W-:Y:S01]  /*0950*/  FADD.FTZ R179, -R0.reuse, R64 ;  /* 0x0000004000b37221 */ /* 0x040fe20000010100 */
[----:B----4-:R-:W-:Y:S01]  /*0960*/  FADD.FTZ R199, -R0, R93 ;  /* 0x0000005d00c77221 */ /* 0x010fe20000010100 */
[----:B------:R-:W-:Y:S01]  /*0970*/  FMUL.FTZ R93, R16, R173 ;  /* 0x000000ad105d7220 */ /* 0x000fe20000410000 */
[----:B------:R-:W-:Y:S01]  /*0980*/  FADD.FTZ R181, -R0, R65 ;  /* 0x0000004100b57221 */ /* 0x000fe20000010100 */
[----:B------:R-:W-:-:S02]  /*0990*/  HADD2.F32 R175, -RZ, R73.H0_H0 ;  /* 0x20000049ffaf7230 */ /* 0x000fc40000004100 */
[C---:B------:R-:W-:Y:S01]  /*09a0*/  FADD.FTZ R177, -R0.reuse, R76 ;  /* 0x0000004c00b17221 */ /* 0x040fe20000010100 */
[--C-:B------:R-:W-:Y:S02]  /*09b0*/  HADD2.F32 R67, -RZ, R68.reuse.H0_H0 ;  /* 0x20000044ff437230 */ /* 0x100fe40000004100 */
        /* <DEDUP_REMOVED lines=13> */
[----:B------:R-:W-:Y:S01]  /*0a90*/  FFMA.FTZ R93, R32, R67, R93 ;  /* 0x00000043205d7223 */ /* 0x000fe2000001005d */
[C---:B------:R-:W-:Y:S01]  /*0aa0*/  FMUL.FTZ R0, R170.reuse, R179 ;  /* 0x000000b3aa007220 */ /* 0x040fe20000410000 */
[----:B------:R-:W-:Y:S01]  /*0ab0*/  FMUL.FTZ R182, R170, R177 ;  /* 0x000000b1aab67220 */ /* 0x000fe20000410000 */
[----:B------:R-:W-:-:S02]  /*0ac0*/  HADD2.F32 R169, -RZ, R69.H0_H0 ;  /* 0x20000045ffa97230 */ /* 0x000fc40000004100 */
[----:B------:R-:W-:Y:S01]  /*0ad0*/  FFMA.FTZ R177, R33, R68, R64 ;  /* 0x0000004421b17223 */ /* 0x000fe20000010040 */
[----:B------:R-:W-:Y:S02]  /*0ae0*/  HADD2.F32 R178, -RZ, R73.H1_H1 ;  /* 0x30000049ffb27230 */ /* 0x000fe40000004100 */
[----:B------:R-:W-:Y:S01]  /*0af0*/  FMUL.FTZ R179, R18, R175 ;  /* 0x000000af12b37220 */ /* 0x000fe20000410000 */
[----:B------:R-:W-:Y:S01]  /*0b00*/  FADD.FTZ R64, RZ, R93 ;  /* 0x0000005dff407221 */ /* 0x000fe20000010000 */
[----:B------:R-:W-:Y:S02]  /*0b10*/  HADD2.F32 R66, -RZ, R69.H1_H1 ;  /* 0x30000045ff427230 */ /* 0x000fe40000004100 */
[----:B------:R-:W-:Y:S01]  /*0b20*/  FMUL.FTZ R92, R170, R181 ;  /* 0x000000b5aa5c7220 */ /* 0x000fe20000410000 */
[----:B------:R-:W-:Y:S01]  /*0b30*/  FFMA.FTZ R95, R0, R93, RZ ;  /* 0x0000005d005f7223 */ /* 0x000fe200000100ff */
[--C-:B------:R-:W-:Y:S02]  /*0b40*/  HADD2.F32 R69, -RZ, R71.reuse.H0_H0 ;  /* 0x20000047ff457230 */ /* 0x100fe40000004100 */
[----:B------:R-:W-:-:S02]  /*0b50*/  HADD2.F32 R172, -RZ, R71.H1_H1 ;  /* 0x30000047ffac7230 */ /* 0x000fc40000004100 */
[----:B------:R-:W-:Y:S01]  /*0b60*/  FFMA.FTZ R179, R34, R169, R179 ;  /* 0x000000a922b37223 */ /* 0x000fe200000100b3 */
[--C-:B------:R-:W-:Y:S02]  /*0b70*/  HADD2.F32 R71, -RZ, R74.reuse.H0_H0 ;  /* 0x2000004aff477230 */ /* 0x100fe40000004100 */
[----:B------:R-:W-:Y:S01]  /*0b80*/  FADD.FTZ R64, R177, R64 ;  /* 0x00000040b1407221 */ /* 0x000fe20000010000 */
[----:B------:R-:W-:Y:S02]  /*0b90*/  HADD2.F32 R174, -RZ, R74.H1_H1 ;  /* 0x3000004affae7230 */ /* 0x000fe40000004100 */
[----:B------:R-:W-:Y:S01]  /*0ba0*/  FMUL.FTZ R74, R19, R178 ;  /* 0x000000b2134a7220 */ /* 0x000fe20000410000 */
[----:B------:R-:W-:Y:S01]  /*0bb0*/  FMUL.FTZ R94, R170, R183 ;  /* 0x000000b7aa5e7220 */ /* 0x000fe20000410000 */
[----:B------:R-:W-:Y:S01]  /*0bc0*/  FFMA.FTZ R95, R92, R177, R95 ;  /* 0x000000b15c5f7223 */ /* 0x000fe2000001005f */
[----:B------:R-:W-:Y:S02]  /*0bd0*/  HADD2.F32 R73, -RZ, R75.H0_H0 ;  /* 0x2000004bff497230 */ /* 0x000fe40000004100 */
[----:B------:R-:W-:Y:S01]  /*0be0*/  FMUL.FTZ R183, R12, R71 ;  /* 0x000000470cb77220 */ /* 0x000fe20000410000 */
[----:B------:R-:W-:-:S02]  /*0bf0*/  HADD2.F32 R171, -RZ, R70.H0_H0 ;  /* 0x20000046ffab7230 */ /* 0x000fc40000004100 */
[----:B------:R-:W-:Y:S01]  /*0c00*/  FFMA.FTZ R181, R35, R66, R74 ;  /* 0x0000004223b57223 */ /* 0x000fe2000001004a */
[----:B------:R-:W-:Y:S01]  /*0c10*/  FADD.FTZ R64, R179, R64 ;  /* 0x00000040b3407221 */ /* 0x000fe20000010000 */
[--C-:B------:R-:W-:Y:S02]  /*0c20*/  HADD2.F32 R83, -RZ, R89.reuse.H0_H0 ;  /* 0x20000059ff537230 */ /* 0x100fe40000004100 */
[----:B------:R-:W-:Y:S01]  /*0c30*/  FMUL.FTZ R180, R170, R185 ;  /* 0x000000b9aab47220 */ /* 0x000fe20000410000 */
[----:B------:R-:W-:Y:S02]  /*0c40*/  HADD2.F32 R80, -RZ, R89.H1_H1 ;  /* 0x30000059ff507230 */ /* 0x000fe40000004100 */
[----:B------:R-:W-:Y:S01]  /*0c50*/  FFMA.FTZ R95, R94, R179, R95 ;  /* 0x000000b35e5f7223 */ /* 0x000fe2000001005f */
[--C-:B------:R-:W-:Y:S02]  /*0c60*/  HADD2.F32 R89, -RZ, R91.reuse.H0_H0 ;  /* 0x2000005bff597230 */ /* 0x100fe40000004100 */
[----:B------:R-:W-:-:S02]  /*0c70*/  HADD2.F32 R82, -RZ, R91.H1_H1 ;  /* 0x3000005bff527230 */ /* 0x000fc40000004100 */
[----:B------:R-:W-:Y:S01]  /*0c80*/  FMUL.FTZ R91, R14, R73 ;  /* 0x000000490e5b7220 */ /* 0x000fe20000410000 */
[----:B------:R-:W-:Y:S02]  /*0c90*/  HADD2.F32 R70, -RZ, R70.H1_H1 ;  /* 0x30000046ff467230 */ /* 0x000fe40000004100 */
[----:B------:R-:W-:Y:S01]  /*0ca0*/  FMUL.FTZ R184, R13, R174 ;  /* 0x000000ae0db87220 */ /* 0x000fe20000410000 */
[----:B------:R-:W-:Y:S01]  /*0cb0*/  FMUL.FTZ R190, R170, R193 ;  /* 0x000000c1aabe7220 */ /* 0x000fe20000410000 */
[----:B------:R-:W-:Y:S01]  /*0cc0*/  FFMA.FTZ R183, R28, R171, R183 ;  /* 0x000000ab1cb77223 */ /* 0x000fe200000100b7 */
[----:B------:R-:W-:Y:S01]  /*0cd0*/  FADD.FTZ R64, R181, R64 ;  /* 0x00000040b5407221 */ /* 0x000fe20000010000 */
[----:B------:R-:W-:Y:S01]  /*0ce0*/  FFMA.FTZ R193, R180, R181, R95 ;  /* 0x000000b5b4c17223 */ /* 0x000fe2000001005f */
[----:B------:R-:W-:Y:S01]  /*0cf0*/  FMUL.FTZ R186, R170, R187 ;  /* 0x000000bbaaba7220 */ /* 0x000fe20000410000 */
[----:B------:R-:W-:Y:S02]  /*0d00*/  HADD2.F32 R72, -RZ, R75.H1_H1 ;  /* 0x3000004bff487230 */ /* 0x000fe40000004100 */
[----:B------:R-:W-:Y:S01]  /*0d10*/  FFMA.FTZ R187, R30, R69, R91 ;  /* 0x000000451ebb7223 */ /* 0x000fe2000001005b */
[----:B------:R-:W-:Y:S01]  /*0d20*/  FFMA.FTZ R185, R29, R70, R184 ;  /* 0x000000461db97223 */ /* 0x000fe200000100b8 */
[----:B------:R-:W-:Y:S01]  /*0d30*/  FMUL.FTZ R91, R170, R195 ;  /* 0x000000c3aa5b7220 */ /* 0x000fe20000410000 */
[----:B------:R-:W-:Y:S01]  /*0d40*/  FADD.FTZ R64, R183, R64 ;  /* 0x00000040b7407221 */ /* 0x000fe20000010000 */
[----:B------:R-:W-:Y:S01]  /*0d50*/  FFMA.FTZ R195, R182, R183, R193 ;  /* 0x000000b7b6c37223 */ /* 0x000fe200000100c1 */
[----:B------:R-:W-:-:S02]  /*0d60*/  HADD2.F32 R79, -RZ, R85.H0_H0 ;  /* 0x20000055ff4f7230 */ /* 0x000fc40000004100 */
[----:B------:R-:W-:Y:S02]  /*0d70*/  HADD2.F32 R76, -RZ, R85.H1_H1 ;  /* 0x30000055ff4c7230 */ /* 0x000fe40000004100 */
[----:B------:R-:W-:Y:S01]  /*0d80*/  FMUL.FTZ R192, R15, R72 ;  /* 0x000000480fc07220 */ /* 0x000fe20000410000 */
[----:B------:R-:W-:Y:S02]  /*0d90*/  HADD2.F32 R85, -RZ, R88.H0_H0 ;  /* 0x20000058ff557230 */ /* 0x000fe40000004100 */
[----:B------:R-:W-:Y:S01]  /*0da0*/  FADD.FTZ R64, R185, R64 ;  /* 0x00000040b9407221 */ /* 0x000fe20000010000 */
[----:B------:R-:W-:Y:S01]  /*0db0*/  FMUL.FTZ R188, R170, R189 ;  /* 0x000000bdaabc7220 */ /* 0x000fe20000410000 */
[----:B------:R-:W-:Y:S01]  /*0dc0*/  FFMA.FTZ R195, R186, R185, R195 ;  /* 0x000000b9bac37223 */ /* 0x000fe200000100c3 */
[----:B------:R-:W-:Y:S02]  /*0dd0*/  HADD2.F32 R75, -RZ, R84.H0_H0 ;  /* 0x20000054ff4b7230 */ /* 0x000fe40000004100 */
[----:B------:R-:W-:Y:S01]  /*0de0*/  FFMA.FTZ R189, R31, R172, R192 ;  /* 0x000000ac1fbd7223 */ /* 0x000fe200000100c0 */
[----:B------:R-:W-:-:S02]  /*0df0*/  HADD2.F32 R88, -RZ, R88.H1_H1 ;  /* 0x30000058ff587230 */ /* 0x000fc40000004100 */
[----:B------:R-:W-:Y:S01]  /*0e00*/  FMUL.FTZ R184, R170, R197 ;  /* 0x000000c5aab87220 */ /* 0x000fe20000410000 */
[----:B------:R-:W-:Y:S01]  /*0e10*/  FMUL.FTZ R193, R8, R85 ;  /* 0x0000005508c17220 */ /* 0x000fe20000410000 */
[----:B------:R-:W-:Y:S01]  /*0e20*/  FADD.FTZ R64, R187, R64 ;  /* 0x00000040bb407221 */ /* 0x000fe20000010000 */
[----:B------:R-:W-:Y:S01]  /*0e30*/  FFMA.FTZ R197, R188, R187, R195 ;  /* 0x000000bbbcc57223 */ /* 0x000fe200000100c3 */
[----:B------:R-:W-:Y:S02]  /*0e40*/  HADD2.F32 R84, -RZ, R84.H1_H1 ;  /* 0x30000054ff547230 */ /* 0x000fe40000004100 */
[----:B------:R-:W-:Y:S01]  /*0e50*/  FMUL.FTZ R196, R9, R88 ;  /* 0x0000005809c47220 */ /* 0x000fe20000410000 */
[----:B------:R-:W-:Y:S01]  /*0e60*/  FFMA.FTZ R194, R24, R75, R193 ;  /* 0x0000004b18c27223 */ /* 0x000fe200000100c1 */
[----:B------:R-:W-:Y:S01]  /*0e70*/  FADD.FTZ R195, R189, R64 ;  /* 0x00000040bdc37221 */ /* 0x000fe20000010000 */
[----:B------:R-:W-:Y:S01]  /*0e80*/  FFMA.FTZ R74, R190, R189, R197 ;  /* 0x000000bdbe4a7223 */ /* 0x000fe200000100c5 */
[----:B------:R-:W-:Y:S01]  /*0e90*/  FMUL.FTZ R95, R170, R201 ;  /* 0x000000c9aa5f7220 */ /* 0x000fe20000410000 */
[----:B------:R-:W-:Y:S01]  /*0ea0*/  FMUL.FTZ R201, R10, R83 ;  /* 0x000000530ac97220 */ /* 0x000fe20000410000 */
[----:B------:R-:W-:Y:S01]  /*0eb0*/  FFMA.FTZ R193, R25, R84, R196 ;  /* 0x0000005419c17223 */ /* 0x000fe200000100c4 */
[----:B------:R-:W-:Y:S01]  /*0ec0*/  FADD.FTZ R64, R194, R195 ;  /* 0x000000c3c2407221 */ /* 0x000fe20000010000 */
[----:B------:R-:W-:-:S02]  /*0ed0*/  HADD2.F32 R81, -RZ, R87.H0_H0 ;  /* 0x20000057ff517230 */ /* 0x000fc40000004100 */
[----:B------:R-:W-:Y:S01]  /*0ee0*/  FFMA.FTZ R195, R91, R194, R74 ;  /* 0x000000c25bc37223 */ /* 0x000fe2000001004a */
[----:B------:R-:W-:Y:S02]  /*0ef0*/  HADD2.F32 R78, -RZ, R87.H1_H1 ;  /* 0x30000057ff4e7230 */ /* 0x000fe40000004100 */
[----:B------:R-:W-:Y:S02]  /*0f00*/  HADD2.F32 R87, -RZ, R90.H0_H0 ;  /* 0x2000005aff577230 */ /* 0x000fe40000004100 */
[----:B------:R-:W-:Y:S01]  /*0f10*/  FMUL.FTZ R198, R11, R80 ;  /* 0x000000500bc67220 */ /* 0x000fe20000410000 */
[----:B------:R-:W-:Y:S01]  /*0f20*/  FFMA.FTZ R196, R26, R79, R201 ;  /* 0x0000004f1ac47223 */ /* 0x000fe200000100c9 */
[----:B------:R-:W-:Y:S01]  /*0f30*/  FADD.FTZ R197, R64, R193 ;  /* 0x000000c140c57221 */ /* 0x000fe20000010000 */
[----:B------:R-:W-:Y:S01]  /*0f40*/  FFMA.FTZ R64, R184, R193, R195 ;  /* 0x000000c1b8407223 */ /* 0x000fe200000100c3 */
[----:B------:R-:W-:Y:S02]  /*0f50*/  HADD2.F32 R77, -RZ, R86.H0_H0 ;  /* 0x20000056ff4d7230 */ /* 0x000fe40000004100 */
[----:B------:R-:W-:Y:S01]  /*0f60*/  FMUL.FTZ R192, R170, R203 ;  /* 0x000000cbaac07220 */ /* 0x000fe20000410000 */
[----:B------:R-:W-:-:S02]  /*0f70*/  HADD2.F32 R90, -RZ, R90.H1_H1 ;  /* 0x3000005aff5a7230 */ /* 0x000fc40000004100 */
[----:B------:R-:W-:Y:S01]  /*0f80*/  FMUL.FTZ R203, R4, R87 ;  /* 0x0000005704cb7220 */ /* 0x000fe20000410000 */
[----:B------:R-:W-:Y:S01]  /*0f90*/  FFMA.FTZ R195, R27, R76, R198 ;  /* 0x0000004c1bc37223 */ /* 0x000fe200000100c6 */
[----:B------:R-:W-:Y:S01]  /*0fa0*/  FADD.FTZ R74, R197, R196 ;  /* 0x000000c4c54a7221 */ /* 0x000fe20000010000 */
[----:B------:R-:W-:Y:S01]  /*0fb0*/  FFMA.FTZ R201, R95, R196, R64 ;  /* 0x000000c45fc97223 */ /* 0x000fe20000010040 */
[----:B------:R-:W-:Y:S02]  /*0fc0*/  HADD2.F32 R86, -RZ, R86.H1_H1 ;  /* 0x30000056ff567230 */ /* 0x000fe40000004100 */
[----:B------:R-:W-:Y:S01]  /*0fd0*/  FFMA.FTZ R198, R20, R77, R203 ;  /* 0x0000004d14c67223 */ /* 0x000fe200000100cb */
[----:B------:R-:W-:Y:S01]  /*0fe0*/  FMUL.FTZ R202, R5, R90 ;  /* 0x0000005a05ca7220 */ /* 0x000fe20000410000 */
[----:B------:R-:W-:Y:S01]  /*0ff0*/  FADD.FTZ R203, R74, R195 ;  /* 0x000000c34acb7221 */ /* 0x000fe20000010000 */
[----:B------:R-:W-:Y:S01]  /*1000*/  FMUL.FTZ R197, R170, R205 ;  /* 0x000000cdaac57220 */ /* 0x000fe20000410000 */
[----:B------:R-:W-:Y:S01]  /*1010*/  FFMA.FTZ R64, R192, R195, R201 ;  /* 0x000000c3c0407223 */ /* 0x000fe200000100c9 */
        /* <DEDUP_REMOVED lines=48> */
.L_x_1817:
[----:B------:R-:W-:Y:S05]  /*1320*/  BSYNC.RECONVERGENT B0 ;  /* 0x0000000000007941 */ /* 0x000fea0003800200 */
.L_x_1816:
        /* <DEDUP_REMOVED lines=153> */
.L_x_1820:
        /* <DEDUP_REMOVED lines=54> */
.L_x_1819:
        /* <DEDUP_REMOVED lines=59> */
.L_x_1822:
        /* <DEDUP_REMOVED lines=54> */
.L_x_1818:
        /* <DEDUP_REMOVED lines=83> */
.L_x_1824:
        /* <DEDUP_REMOVED lines=75> */
.L_x_1823:
        /* <DEDUP_REMOVED lines=80> */
.L_x_1825:
        /* <DEDUP_REMOVED lines=74> */
.L_x_1821:
        /* <DEDUP_REMOVED lines=90> */
.L_x_1828:
        /* <DEDUP_REMOVED lines=59> */
[----:B------:R-:W-:Y:S02]  /*4400*/  FSEL R192, R192, RZ, P5 ;  /* 0x000000ffc0c07208 */ /* 0x000fe40002800000 */
[C---:B------:R-:W-:Y:S02]  /*4410*/  LOP3.LUT P6, RZ, R96.reuse, 0xff00, RZ, 0xc0, !PT ;  /* 0x0000ff0060ff7812 */ /* 0x040fe400078cc0ff */
[----:B------:R-:W-:Y:S02]  /*4420*/  LOP3.LUT P1, RZ, R96, 0xff, RZ, 0xc0, !PT ;  /* 0x000000ff60ff7812 */ /* 0x000fe4000782c0ff */
[C---:B------:R-:W-:Y:S02]  /*4430*/  LOP3.LUT P4, RZ, R2.reuse, 0xff00, RZ, 0xc0, !PT ;  /* 0x0000ff0002ff7812 */ /* 0x040fe4000788c0ff */
        /* <DEDUP_REMOVED lines=12> */
.L_x_1827:
        /* <DEDUP_REMOVED lines=76> */
.L_x_1830:
        /* <DEDUP_REMOVED lines=75> */
.L_x_1826:
        /* <DEDUP_REMOVED lines=56> */
.L_x_1832:
        /* <DEDUP_REMOVED lines=54> */
.L_x_1831:
        /* <DEDUP_REMOVED lines=55> */
.L_x_1833:
        /* <DEDUP_REMOVED lines=53> */
.L_x_1829:
        /* <DEDUP_REMOVED lines=42> */
.L_x_1815:
        /* <DEDUP_REMOVED lines=29> */
.L_x_1835:
        /* <DEDUP_REMOVED lines=16> */
.L_x_2845:


//--------------------- .text._ZN10layer_norm22ln_bwd_finalize_kernelINS_22Kernel_traits_finalizeILj2048Ef6__halffS2_fjLb0ELj1024ELj4ENS_18Kernel_traits_baseILj2048EfS2_fS2_fjLj1024EEEEELb0ELb0EEEvNS_9BwdParamsE --------------------------
	.section	.text._ZN10layer_norm22ln_bwd_finalize_kernelINS_22Kernel_traits_finalizeILj2048Ef6__halffS2_fjLb0ELj1024ELj4ENS_18Kernel_traits_baseILj2048EfS2_fS2_fjLj1024EEEEELb0ELb0EEEvNS_9BwdParamsE,"ax",@progbits
	.align	128
        .global         _ZN10layer_norm22ln_bwd_finalize_kernelINS_22Kernel_traits_finalizeILj2048Ef6__halffS2_fjLb0ELj1024ELj4ENS_18Kernel_traits_baseILj2048EfS2_fS2_fjLj1024EEEEELb0ELb0EEEvNS_9BwdParamsE
        .type           _ZN10layer_norm22ln_bwd_finalize_kernelINS_22Kernel_traits_finalizeILj2048Ef6__halffS2_fjLb0ELj1024ELj4ENS_18Kernel_traits_baseILj2048EfS2_fS2_fjLj1024EEEEELb0ELb0EEEvNS_9BwdParamsE,@function
        .size           _ZN10layer_norm22ln_bwd_finalize_kernelINS_22Kernel_traits_finalizeILj2048Ef6__halffS2_fjLb0ELj1024ELj4ENS_18Kernel_traits_baseILj2048EfS2_fS2_fjLj1024EEEEELb0ELb0EEEvNS_9BwdParamsE,(.L_x_2846 - _ZN10layer_norm22ln_bwd_finalize_kernelINS_22Kernel_traits_finalizeILj2048Ef6__halffS2_fjLb0ELj1024ELj4ENS_18Kernel_traits_baseILj2048EfS2_fS2_fjLj1024EEEEELb0ELb0EEEvNS_9BwdParamsE)
        .other          _ZN10layer_norm22ln_bwd_finalize_kernelINS_22Kernel_traits_finalizeILj2048Ef6__halffS2_fjLb0ELj1024ELj4ENS_18Kernel_traits_baseILj2048EfS2_fS2_fjLj1024EEEEELb0ELb0EEEvNS_9BwdParamsE,@"STO_CUDA_ENTRY STV_DEFAULT"
_ZN10layer_norm22ln_bwd_finalize_kernelINS_22Kernel_traits_finalizeILj2048Ef6__halffS2_fjLb0ELj1024ELj4ENS_18Kernel_traits_baseILj2048EfS2_fS2_fjLj1024EEEEELb0ELb0EEEvNS_9BwdParamsE:
.text._ZN10layer_norm22ln_bwd_finalize_kernelINS_22Kernel_traits_finalizeILj2048Ef6__halffS2_fjLb0ELj1024ELj4ENS_18Kernel_traits_baseILj2048EfS2_fS2_fjLj1024EEEEELb0ELb0EEEvNS_9BwdParamsE:
        /* <DEDUP_REMOVED lines=82> */
.L_x_1840:
        /* <DEDUP_REMOVED lines=118> */
.L_x_1839:
[----:B------:R-:W-:Y:S05]  /*0c80*/  BSYNC.RECONVERGENT B1 ;  /* 0x0000000000017941 */ /* 0x000fea0003800200 */
.L_x_1838:
        /* <DEDUP_REMOVED lines=75> */
.L_x_1842:
[----:B------:R-:W-:Y:S05]  /*1140*/  BSYNC.RECONVERGENT B1 ;  /* 0x0000000000017941 */ /* 0x000fea0003800200 */
.L_x_1841:
        /* <DEDUP_REMOVED lines=37> */
.L_x_1844:
[----:B------:R-:W-:Y:S05]  /*13a0*/  BSYNC.RECONVERGENT B1 ;  /* 0x0000000000017941 */ /* 0x000fea0003800200 */
.L_x_1843:
[----:B------:R-:W-:Y:S05]  /*13b0*/  @!P1 BRA `(.L_x_1837) ;  /* 0x0000000000409947 */ /* 0x000fea0003800000 */
[----:B------:R-:W0:Y:S01]  /*13c0*/  LDC.64 R6, c[0x0][0x440] ;  /* 0x00011000ff067b82 */ /* 0x000e220000000a00 */
[----:B------:R-:W-:Y:S01]  /*13d0*/  IMAD R59, R2, R56, R59 ;  /* 0x00000038023b7224 */ /* 0x000fe200078e023b */
[----:B------:R-:W-:Y:S02]  /*13e0*/  LOP3.LUT R8, R8, 0x1f, RZ, 0xc0, !PT ;  /* 0x0000001f08087812 */ /* 0x000fe400078ec0ff */
[----:B------:R-:W-:Y:S02]  /*13f0*/  IADD3 R9, PT, PT, -R9, RZ, RZ ;  /* 0x000000ff09097210 */ /* 0x000fe40007ffe1ff */
[----:B------:R-:W-:Y:S02]  /*1400*/  IADD3 R59, PT, PT, R8, R59, RZ ;  /* 0x0000003b083b7210 */ /* 0x000fe40007ffe0ff */
[----:B------:R-:W1:Y:S05]  /*1410*/  LDC.64 R10, c[0x0][0x448] ;  /* 0x00011200ff0a7b82 */ /* 0x000e6a0000000a00 */
.L_x_1845:
        /* <DEDUP_REMOVED lines=10> */
.L_x_1837:
[----:B------:R-:W-:Y:S05]  /*14c0*/  BSYNC.RECONVERGENT B0 ;  /* 0x0000000000007941 */ /* 0x000fea0003800200 */
.L_x_1836:
        /* <DEDUP_REMOVED lines=57> */
.L_x_1846:
        /* <DEDUP_REMOVED lines=10> */
.L_x_2846:


//--------------------- .text._ZN10layer_norm40ln_parallel_residual_bwd_finalize_kernelINS_22Kernel_traits_finalizeILj2048Ef6__halffS2_fjLb0ELj1024ELj4ENS_18Kernel_traits_baseILj2048EfS2_fS2_fjLj1024EEEEELb0EEEvNS_9BwdParamsE --------------------------
	.section	.text._ZN10layer_norm40ln_parallel_residual_bwd_finalize_kernelINS_22Kernel_traits_finalizeILj2048Ef6__halffS2_fjLb0ELj1024ELj4ENS_18Kernel_traits_baseILj2048EfS2_fS2_fjLj1024EEEEELb0EEEvNS_9BwdParamsE,"ax",@progbits
	.align	128
        .global         _ZN10layer_norm40ln_parallel_residual_bwd_finalize_kernelINS_22Kernel_traits_finalizeILj2048Ef6__halffS2_fjLb0ELj1024ELj4ENS_18Kernel_traits_baseILj2048EfS2_fS2_fjLj1024EEEEELb0EEEvNS_9BwdParamsE
        .type           _ZN10layer_norm40ln_parallel_residual_bwd_finalize_kernelINS_22Kernel_traits_finalizeILj2048Ef6__halffS2_fjLb0ELj1024ELj4ENS_18Kernel_traits_baseILj2048EfS2_fS2_fjLj1024EEEEELb0EEEvNS_9BwdParamsE,@function
        .size           _ZN10layer_norm40ln_parallel_residual_bwd_finalize_kernelINS_22Kernel_traits_finalizeILj2048Ef6__halffS2_fjLb0ELj1024ELj4ENS_18Kernel_traits_baseILj2048EfS2_fS2_fjLj1024EEEEELb0EEEvNS_9BwdParamsE,(.L_x_2847 - _ZN10layer_norm40ln_parallel_residual_bwd_finalize_kernelINS_22Kernel_traits_finalizeILj2048Ef6__halffS2_fjLb0ELj1024ELj4ENS_18Kernel_traits_baseILj2048EfS2_fS2_fjLj1024EEEEELb0EEEvNS_9BwdParamsE)
        .other          _ZN10layer_norm40ln_parallel_residual_bwd_finalize_kernelINS_22Kernel_traits_finalizeILj2048Ef6__halffS2_fjLb0ELj1024ELj4ENS_18Kernel_traits_baseILj2048EfS2_fS2_fjLj1024EEEEELb0EEEvNS_9BwdParamsE,@"STO_CUDA_ENTRY STV_DEFAULT"
_ZN10layer_norm40ln_parallel_residual_bwd_finalize_kernelINS_22Kernel_traits_finalizeILj2048Ef6__halffS2_fjLb0ELj1024ELj4ENS_18Kernel_traits_baseILj2048EfS2_fS2_fjLj1024EEEEELb0EEEvNS_9BwdParamsE:
.text._ZN10layer_norm40ln_parallel_residual_bwd_finalize_kernelINS_22Kernel_traits_finalizeILj2048Ef6__halffS2_fjLb0ELj1024ELj4ENS_18Kernel_traits_baseILj2048EfS2_fS2_fjLj1024EEEEELb0EEEvNS_9BwdParamsE:
        /* <DEDUP_REMOVED lines=60> */
.L_x_1851:
        /* <DEDUP_REMOVED lines=112> */
.L_x_1850:
[----:B------:R-:W-:Y:S05]  /*0ac0*/  BSYNC.RECONVERGENT B1 ;  /* 0x0000000000017941 */ /* 0x000fea0003800200 */
.L_x_1849:
        /* <DEDUP_REMOVED lines=65> */
.L_x_1853:
[----:B------:R-:W-:Y:S05]  /*0ee0*/  BSYNC.RECONVERGENT B1 ;  /* 0x0000000000017941 */ /* 0x000fea0003800200 */
.L_x_1852:
        /* <DEDUP_REMOVED lines=36> */
.L_x_1855:
[----:B------:R-:W-:Y:S05]  /*1130*/  BSYNC.RECONVERGENT B1 ;  /* 0x0000000000017941 */ /* 0x000fea0003800200 */
.L_x_1854:
        /* <DEDUP_REMOVED lines=18> */
.L_x_1848:
[----:B------:R-:W-:Y:S05]  /*1260*/  BSYNC.RECONVERGENT B0 ;  /* 0x0000000000007941 */ /* 0x000fea0003800200 */
.L_x_1847:
        /* <DEDUP_REMOVED lines=90> */
.L_x_1856:
        /* <DEDUP_REMOVED lines=15> */
.L_x_2847:


//--------------------- .text._ZN10layer_norm31ln_parallel_residual_bwd_kernelINS_13Kernel_traitsIf6__halffS2_fjLj2048ELj1ELj1ELj4ELj16ENS_18Kernel_traits_baseILj2048EfS2_fS2_fjLj128EEEEELb1ELb1ELb0EEEvNS_9BwdParamsE --------------------------
	.section	.text._ZN10layer_norm31ln_parallel_residual_bwd_kernelINS_13Kernel_traitsIf6__halffS2_fjLj2048ELj1ELj1ELj4ELj16ENS_18Kernel_traits_baseILj2048EfS2_fS2_fjLj128EEEEELb1ELb1ELb0EEEvNS_9BwdParamsE,"ax",@progbits
	.align	128
        .global         _ZN10layer_norm31ln_parallel_residual_bwd_kernelINS_13Kernel_traitsIf6__halffS2_fjLj2048ELj1ELj1ELj4ELj16ENS_18Kernel_traits_baseILj2048EfS2_fS2_fjLj128EEEEELb1ELb1ELb0EEEvNS_9BwdParamsE
        .type           _ZN10layer_norm31ln_parallel_residual_bwd_kernelINS_13Kernel_traitsIf6__halffS2_fjLj2048ELj1ELj1ELj4ELj16ENS_18Kernel_traits_baseILj2048EfS2_fS2_fjLj128EEEEELb1ELb1ELb0EEEvNS_9BwdParamsE,@function
        .size           _ZN10layer_norm31ln_parallel_residual_bwd_kernelINS_13Kernel_traitsIf6__halffS2_fjLj2048ELj1ELj1ELj4ELj16ENS_18Kernel_traits_baseILj2048EfS2_fS2_fjLj128EEEEELb1ELb1ELb0EEEvNS_9BwdParamsE,(.L_x_2848 - _ZN10layer_norm31ln_parallel_residual_bwd_kernelINS_13Kernel_traitsIf6__halffS2_fjLj2048ELj1ELj1ELj4ELj16ENS_18Kernel_traits_baseILj2048EfS2_fS2_fjLj128EEEEELb1ELb1ELb0EEEvNS_9BwdParamsE)
        .other          _ZN10layer_norm31ln_parallel_residual_bwd_kernelINS_13Kernel_traitsIf6__halffS2_fjLj2048ELj1ELj1ELj4ELj16ENS_18Kernel_traits_baseILj2048EfS2_fS2_fjLj128EEEEELb1ELb1ELb0EEEvNS_9BwdParamsE,@"STO_CUDA_ENTRY STV_DEFAULT"
_ZN10layer_norm31ln_parallel_residual_bwd_kernelINS_13Kernel_traitsIf6__halffS2_fjLj2048ELj1ELj1ELj4ELj16ENS_18Kernel_traits_baseILj2048EfS2_fS2_fjLj128EEEEELb1ELb1ELb0EEEvNS_9BwdParamsE:
.text._ZN10layer_norm31ln_parallel_residual_bwd_kernelINS_13Kernel_traitsIf6__halffS2_fjLj2048ELj1ELj1ELj4ELj16ENS_18Kernel_traits_baseILj2048EfS2_fS2_fjLj128EEEEELb1ELb1ELb0EEEvNS_9BwdParamsE:
        /* <DEDUP_REMOVED lines=67> */
.L_x_1884:
        /* <DEDUP_REMOVED lines=8> */
[----:B------:R-:W-:Y:S01]  /*04b0*/  ISETP.GE.U32.AND P2, PT, R2, 0x100, PT ;  /* 0x000001000200780c */ /* 0x000fe20003f46070 */
[----:B--2---:R-:W-:Y:S01]  /*04c0*/  IMAD R4, R5, R0, RZ ;  /* 0x0000000005047224 */ /* 0x004fe200078e02ff */
[----:B------:R-:W-:-:S04]  /*04d0*/  CS2R R130, SRZ ;  /* 0x0000000000827805 */ /* 0x000fc8000001ff00 */
        /* <DEDUP_REMOVED lines=23> */
[----:B------:R-:W5:Y:S01]  /*0650*/  @P0 LDG.E.128 R24, desc[UR10][R96.64] ;  /* 0x0000000a60180981 */ /* 0x000f62000c1e1d00 */
[----:B-1----:R-:W-:-:S03]  /*0660*/  @P1 IMAD.WIDE.U32 R100, R4, 0x8, R100 ;  /* 0x0000000804641825 */ /* 0x002fc600078e0064 */
[----:B------:R0:W5:Y:S04]  /*0670*/  @P0 LDG.E.128 R20, desc[UR10][R96.64+0x10] ;  /* 0x0000100a60140981 */ /* 0x000168000c1e1d00 */
[----:B------:R1:W5:Y:S01]  /*0680*/  @P1 LDG.E.64 R118, desc[UR10][R100.64] ;  /* 0x0000000a64761981 */ /* 0x000362000c1e1b00 */
[----:B------:R-:W-:Y:S01]  /*0690*/  IADD3 R133, PT, PT, R4, 0x80, RZ ;  /* 0x0000008004857810 */ /* 0x000fe20007ffe0ff */
[C---:B---3--:R-:W-:Y:S01]  /*06a0*/  FADD.FTZ R98, -R129.reuse, R11 ;  /* 0x0000000b81627221 */ /* 0x048fe20000010100 */
[C---:B------:R-:W-:Y:S01]  /*06b0*/  FADD.FTZ R8, -R129.reuse, R8 ;  /* 0x0000000881087221 */ /* 0x040fe20000010100 */
[C---:B------:R-:W-:Y:S01]  /*06c0*/  FADD.FTZ R10, -R129.reuse, R10 ;  /* 0x0000000a810a7221 */ /* 0x040fe20000010100 */
[----:B------:R-:W-:Y:S02]  /*06d0*/  FADD.FTZ R6, -R129, R9 ;  /* 0x0000000981067221 */ /* 0x000fe40000010100 */
[----:B-----5:R-:W-:Y:S01]  /*06e0*/  FMUL.FTZ R3, R7, R8 ;  /* 0x0000000807037220 */ /* 0x020fe20000410000 */
[----:B------:R-:W-:-:S02]  /*06f0*/  HADD2.F32 R11, -RZ, R12.H0_H0 ;  /* 0x2000000cff0b7230 */ /* 0x000fc40000004100 */
[----:B------:R-:W-:Y:S01]  /*0700*/  FMUL.FTZ R9, R7, R10 ;  /* 0x0000000a07097220 */ /* 0x000fe20000410000 */
[----:B------:R-:W-:Y:S02]  /*0710*/  HADD2.F32 R12, -RZ, R12.H1_H1 ;  /* 0x3000000cff0c7230 */ /* 0x000fe40000004100 */
[-C--:B------:R-:W-:Y:S01]  /*0720*/  FMUL.FTZ R10, R72, R11.reuse ;  /* 0x0000000b480a7220 */ /* 0x080fe20000410000 */
[--C-:B------:R-:W-:Y:S02]  /*0730*/  HADD2.F32 R99, -RZ, R13.reuse.H0_H0 ;  /* 0x2000000dff637230 */ /* 0x100fe40000004100 */
[----:B------:R-:W-:Y:S01]  /*0740*/  FADD.FTZ R108, -R129, R18 ;  /* 0x00000012816c7221 */ /* 0x000fe20000010100 */
[----:B------:R-:W-:Y:S01]  /*0750*/  FMUL.FTZ R6, R7, R6 ;  /* 0x0000000607067220 */ /* 0x000fe20000410000 */
[----:B------:R-:W-:Y:S01]  /*0760*/  FADD.FTZ R40, R40, R11 ;  /* 0x0000000b28287221 */ /* 0x000fe20000010000 */
[----:B------:R-:W-:Y:S01]  /*0770*/  FFMA.FTZ R56, R3, R11, R56 ;  /* 0x0000000b03387223 */ /* 0x000fe20000010038 */
[----:B0-----:R-:W-:Y:S01]  /*0780*/  FADD.FTZ R96, -R129, R17 ;  /* 0x0000001181607221 */ /* 0x001fe20000010100 */
[----:B------:R-:W-:Y:S01]  /*0790*/  FMUL.FTZ R11, R73, R12 ;  /* 0x0000000c490b7220 */ /* 0x000fe20000410000 */
[----:B------:R-:W-:Y:S01]  /*07a0*/  FADD.FTZ R18, RZ, R10 ;  /* 0x0000000aff127221 */ /* 0x000fe20000010000 */
[----:B------:R-:W-:Y:S01]  /*07b0*/  FFMA.FTZ R17, R3, R10, RZ ;  /* 0x0000000a03117223 */ /* 0x000fe200000100ff */
[----:B------:R-:W-:Y:S01]  /*07c0*/  FADD.FTZ R16, -R129, R16 ;  /* 0x0000001081107221 */ /* 0x000fe20000010100 */
[----:B-1----:R-:W-:-:S02]  /*07d0*/  HADD2.F32 R100, -RZ, R13.H1_H1 ;  /* 0x3000000dff647230 */ /* 0x002fc40000004100 */
[----:B------:R-:W-:Y:S01]  /*07e0*/  FADD.FTZ R110, -R129, R19 ;  /* 0x00000013816e7221 */ /* 0x000fe20000010100 */
[----:B------:R-:W-:Y:S01]  /*07f0*/  FADD.FTZ R41, R41, R12 ;  /* 0x0000000c29297221 */ /* 0x000fe20000010000 */
[----:B------:R-:W-:Y:S01]  /*0800*/  FFMA.FTZ R57, R6, R12, R57 ;  /* 0x0000000c06397223 */ /* 0x000fe20000010039 */
[----:B------:R-:W-:Y:S01]  /*0810*/  FMUL.FTZ R12, R74, R99 ;  /* 0x000000634a0c7220 */ /* 0x000fe20000410000 */
[----:B------:R-:W-:Y:S01]  /*0820*/  FADD.FTZ R19, R18, R11 ;  /* 0x0000000b12137221 */ /* 0x000fe20000010000 */
[--C-:B------:R-:W-:Y:S02]  /*0830*/  HADD2.F32 R103, -RZ, R15.reuse.H0_H0 ;  /* 0x2000000fff677230 */ /* 0x100fe40000004100 */
[----:B------:R-:W-:Y:S01]  /*0840*/  FFMA.FTZ R18, R6, R11, R17 ;  /* 0x0000000b06127223 */ /* 0x000fe20000010011 */
[----:B------:R-:W-:Y:S02]  /*0850*/  HADD2.F32 R130, -RZ, R15.H1_H1 ;  /* 0x3000000fff827230 */ /* 0x000fe40000004100 */
[----:B------:R-:W-:Y:S01]  /*0860*/  FMUL.FTZ R15, R7, R16 ;  /* 0x00000010070f7220 */ /* 0x000fe20000410000 */
[----:B------:R-:W-:-:S02]  /*0870*/  HADD2.F32 R101, -RZ, R14.H0_H0 ;  /* 0x2000000eff657230 */ /* 0x000fc40000004100 */
[----:B------:R-:W-:Y:S01]  /*0880*/  FMUL.FTZ R16, R7, R96 ;  /* 0x0000006007107220 */ /* 0x000fe20000410000 */
[----:B------:R-:W-:Y:S01]  /*0890*/  FMUL.FTZ R13, R75, R100 ;  /* 0x000000644b0d7220 */ /* 0x000fe20000410000 */
[----:B------:R-:W-:Y:S01]  /*08a0*/  FADD.FTZ R96, R19, R12 ;  /* 0x0000000c13607221 */ /* 0x000fe20000010000 */
[----:B------:R-:W-:Y:S01]  /*08b0*/  FMUL.FTZ R8, R7, R98 ;  /* 0x0000006207087220 */ /* 0x000fe20000410000 */
[C---:B------:R-:W-:Y:S01]  /*08c0*/  FFMA.FTZ R97, R9.reuse, R12, R18 ;  /* 0x0000000c09617223 */ /* 0x040fe20000010012 */
[----:B------:R-:W-:Y:S02]  /*08d0*/  HADD2.F32 R102, -RZ, R14.H1_H1 ;  /* 0x3000000eff667230 */ /* 0x000fe40000004100 */
[----:B------:R-:W-:Y:S01]  /*08e0*/  FADD.FTZ R42, R42, R99 ;  /* 0x000000632a2a7221 */ /* 0x000fe20000010000 */
[----:B------:R-:W-:Y:S01]  /*08f0*/  FFMA.FTZ R58, R9, R99, R58 ;  /* 0x00000063093a7223 */ /* 0x000fe2000001003a */
[----:B------:R-:W-:Y:S01]  /*0900*/  FMUL.FTZ R14, R68, R101 ;  /* 0x00000065440e7220 */ /* 0x000fe20000410000 */
[----:B------:R-:W-:Y:S01]  /*0910*/  FADD.FTZ R99, R96, R13 ;  /* 0x0000000d60637221 */ /* 0x000fe20000010000 */
[----:B------:R-:W-:Y:S01]  /*0920*/  FFMA.FTZ R18, R8, R13, R97 ;  /* 0x0000000d08127223 */ /* 0x000fe20000010061 */
[----:B------:R-:W-:-:S02]  /*0930*/  FMUL.FTZ R17, R69, R102 ;  /* 0x0000006645117220 */ /* 0x000fc40000410000 */
[----:B------:R-:W-:Y:S01]  /*0940*/  FADD.FTZ R96, R99, R14 ;  /* 0x0000000e63607221 */ /* 0x000fe20000010000 */
[----:B------:R-:W-:Y:S01]  /*0950*/  FFMA.FTZ R97, R15, R14, R18 ;  /* 0x0000000e0f617223 */ /* 0x000fe20000010012 */
[C---:B------:R-:W-:Y:S01]  /*0960*/  FMUL.FTZ R19, R7.reuse, R108 ;  /* 0x0000006c07137220 */ /* 0x040fe20000410000 */
        /* <DEDUP_REMOVED lines=19> */
.L_x_1859:
[----:B----4-:R-:W-:Y:S05]  /*0aa0*/  BSYNC.RECONVERGENT B0 ;  /* 0x0000000000007941 */ /* 0x010fea0003800200 */
.L_x_1858:
        /* <DEDUP_REMOVED lines=27> */
[----:B----4-:R-:W-:Y:S01]  /*0c60*/  FADD.FTZ R132, -R129, R100 ;  /* 0x0000006481847221 */ /* 0x010fe20000010100 */
[----:B------:R-:W-:-:S02]  /*0c70*/  HADD2.F32 R97, -RZ, R104.H0_H0 ;  /* 0x20000068ff617230 */ /* 0x000fc40000004100 */
[----:B------:R-:W-:Y:S02]  /*0c80*/  HADD2.F32 R98, -RZ, R104.H1_H1 ;  /* 0x30000068ff627230 */ /* 0x000fe40000004100 */
[--C-:B------:R-:W-:Y:S02]  /*0c90*/  HADD2.F32 R99, -RZ, R105.reuse.H0_H0 ;  /* 0x20000069ff637230 */ /* 0x100fe40000004100 */
[----:B0-----:R-:W-:Y:S01]  /*0ca0*/  FMUL.FTZ R122, R64, R97 ;  /* 0x00000061407a7220 */ /* 0x001fe20000410000 */
[----:B------:R-:W-:Y:S02]  /*0cb0*/  HADD2.F32 R100, -RZ, R105.H1_H1 ;  /* 0x30000069ff647230 */ /* 0x000fe40000004100 */
[----:B-----5:R-:W-:Y:S01]  /*0cc0*/  FMUL.FTZ R105, R7, R96 ;  /* 0x0000006007697220 */ /* 0x020fe20000410000 */
[----:B------:R-:W-:Y:S01]  /*0cd0*/  FADD.FTZ R138, -R129, R103 ;  /* 0x00000067818a7221 */ /* 0x000fe20000010100 */
[--C-:B------:R-:W-:Y:S02]  /*0ce0*/  HADD2.F32 R103, -RZ, R107.reuse.H0_H0 ;  /* 0x2000006bff677230 */ /* 0x100fe40000004100 */
[----:B------:R-:W-:-:S02]  /*0cf0*/  HADD2.F32 R140, -RZ, R107.H1_H1 ;  /* 0x3000006bff8c7230 */ /* 0x000fc40000004100 */
[----:B------:R-:W-:Y:S01]  /*0d00*/  FMUL.FTZ R107, R7, R126 ;  /* 0x0000007e076b7220 */ /* 0x000fe20000410000 */
[----:B------:R-:W-:Y:S01]  /*0d10*/  FADD.FTZ R32, R32, R97 ;  /* 0x0000006120207221 */ /* 0x000fe20000010000 */
[----:B------:R-:W-:Y:S01]  /*0d20*/  FFMA.FTZ R48, R105, R97, R48 ;  /* 0x0000006169307223 */ /* 0x000fe20000010030 */
[----:B-1----:R-:W-:Y:S01]  /*0d30*/  FMUL.FTZ R121, R65, R98 ;  /* 0x0000006241797220 */ /* 0x002fe20000410000 */
[----:B------:R-:W-:Y:S01]  /*0d40*/  FADD.FTZ R96, R131, R122 ;  /* 0x0000007a83607221 */ /* 0x000fe20000010000 */
[----:B------:R-:W-:Y:S01]  /*0d50*/  FMUL.FTZ R104, R7, R124 ;  /* 0x0000007c07687220 */ /* 0x000fe20000410000 */
[----:B------:R-:W-:Y:S01]  /*0d60*/  FFMA.FTZ R97, R105, R122, R130 ;  /* 0x0000007a69617223 */ /* 0x000fe20000010082 */
[----:B------:R-:W-:Y:S01]  /*0d70*/  FADD.FTZ R34, R34, R99 ;  /* 0x0000006322227221 */ /* 0x000fe20000010000 */
[-C--:B------:R-:W-:Y:S01]  /*0d80*/  FFMA.FTZ R50, R107, R99.reuse, R50 ;  /* 0x000000636b327223 */ /* 0x080fe20000010032 */
[----:B------:R-:W-:Y:S01]  /*0d90*/  FMUL.FTZ R124, R66, R99 ;  /* 0x00000063427c7220 */ /* 0x000fe20000410000 */
[----:B------:R-:W-:Y:S01]  /*0da0*/  FADD.FTZ R99, R96, R121 ;  /* 0x0000007960637221 */ /* 0x000fe20000010000 */
[----:B------:R-:W-:Y:S01]  /*0db0*/  FFMA.FTZ R96, R104, R121, R97 ;  /* 0x0000007968607223 */ /* 0x000fe20000010061 */
[C---:B------:R-:W-:Y:S01]  /*0dc0*/  FADD.FTZ R134, -R129.reuse, R101 ;  /* 0x0000006581867221 */ /* 0x040fe20000010100 */
[----:B------:R-:W-:Y:S01]  /*0dd0*/  FADD.FTZ R136, -R129, R102 ;  /* 0x0000006681887221 */ /* 0x000fe20000010100 */
[----:B------:R-:W-:-:S02]  /*0de0*/  HADD2.F32 R101, -RZ, R106.H0_H0 ;  /* 0x2000006aff657230 */ /* 0x000fc40000004100 */
[----:B------:R-:W-:Y:S01]  /*0df0*/  FADD.FTZ R33, R33, R98 ;  /* 0x0000006221217221 */ /* 0x000fe20000010000 */
[----:B------:R-:W-:Y:S02]  /*0e00*/  HADD2.F32 R102, -RZ, R106.H1_H1 ;  /* 0x3000006aff667230 */ /* 0x000fe40000004100 */
[----:B------:R-:W-:Y:S01]  /*0e10*/  FFMA.FTZ R49, R104, R98, R49 ;  /* 0x0000006268317223 */ /* 0x000fe20000010031 */
[----:B------:R-:W-:Y:S01]  /*0e20*/  FMUL.FTZ R106, R7, R128 ;  /* 0x00000080076a7220 */ /* 0x000fe20000410000 */
[----:B------:R-:W-:Y:S01]  /*0e30*/  FMUL.FTZ R123, R67, R100 ;  /* 0x00000064437b7220 */ /* 0x000fe20000410000 */
        /* <DEDUP_REMOVED lines=30> */
.L_x_1861:
[----:B------:R-:W-:Y:S05]  /*1020*/  BSYNC.RECONVERGENT B0 ;  /* 0x0000000000007941 */ /* 0x000fea0003800200 */
.L_x_1860:
        /* <DEDUP_REMOVED lines=32> */
.L_x_1863:
[----:B------:R-:W-:Y:S05]  /*1230*/  BSYNC.RECONVERGENT B0 ;  /* 0x0000000000007941 */ /* 0x000fea0003800200 */
.L_x_1862:
        /* <DEDUP_REMOVED lines=94> */
.L_x_1868:
[-CC-:B------:R-:W-:Y:S01]  /*1820*/  FFMA.FTZ R85, R3, R133.reuse, R134.reuse ;  /* 0x0000008503557223 */ /* 0x180fe20000010086 */
[-CC-:B------:R-:W-:Y:S01]  /*1830*/  FFMA.FTZ R89, R110, R133.reuse, R134.reuse ;  /* 0x000000856e597223 */ /* 0x180fe20000010086 */
[-CC-:B------:R-:W-:Y:S01]  /*1840*/  FFMA.FTZ R87, R19, R133.reuse, R134.reuse ;  /* 0x0000008513577223 */ /* 0x180fe20000010086 */
        /* <DEDUP_REMOVED lines=51> */
.L_x_1867:
        /* <DEDUP_REMOVED lines=59> */
.L_x_1870:
        /* <DEDUP_REMOVED lines=54> */
.L_x_1866:
        /* <DEDUP_REMOVED lines=11> */
[-CC-:B------:R-:W-:Y:S01]  /*2340*/  FFMA.FTZ R94, R16, R133.reuse, R134.reuse ;  /* 0x00000085105e7223 */ /* 0x180fe20000010086 */
        /* <DEDUP_REMOVED lines=33> */
[----:B------:R-:W-:Y:S01]  /*2560*/  FFMA.FTZ R92, R6, R133, R134 ;  /* 0x00000085065c7223 */ /* 0x000fe20000010086 */
        /* <DEDUP_REMOVED lines=37> */
.L_x_1872:
        /* <DEDUP_REMOVED lines=75> */
.L_x_1871:
        /* <DEDUP_REMOVED lines=39> */
[--C-:B------:R-:W-:Y:S01]  /*2ee0*/  FFMA.FTZ R96, R8, R133, R134.reuse ;  /* 0x0000008508607223 */ /* 0x100fe20000010086 */
        /* <DEDUP_REMOVED lines=40> */
.L_x_1873:
        /* <DEDUP_REMOVED lines=32> */
[----:B------:R-:W-:Y:S01]  /*3370*/  F2FP.F16.F32.PACK_AB R95, R92, R95 ;  /* 0x0000005f5c5f723e */ /* 0x000fe200000000ff */
[-CC-:B------:R-:W-:Y:S01]  /*3380*/  FFMA.FTZ R92, R8, R133.reuse, R134.reuse ;  /* 0x00000085085c7223 */ /* 0x180fe20000010086 */
[----:B------:R-:W-:Y:S01]  /*3390*/  FSEL R98, R84, RZ, P6 ;  /* 0x000000ff54627208 */ /* 0x000fe20003000000 */
[----:B------:R-:W-:Y:S01]  /*33a0*/  FFMA.FTZ R84, R6, R133, R134 ;  /* 0x0000008506547223 */ /* 0x000fe20000010086 */
        /* <DEDUP_REMOVED lines=38> */
.L_x_1869:
        /* <DEDUP_REMOVED lines=15> */
.L_x_1865:
[----:B------:R-:W-:Y:S05]  /*3700*/  BSYNC.RECONVERGENT B0 ;  /* 0x0000000000007941 */ /* 0x000fea0003800200 */
.L_x_1864:
        /* <DEDUP_REMOVED lines=72> */
[----:B------:R-:W-:-:S02]  /*3b90*/  F2FP.F16.F32.PACK_AB R97, R100, R97 ;  /* 0x000000616461723e */ /* 0x000fc400000000ff */
[----:B------:R-:W-:Y:S02]  /*3ba0*/  FSEL R102, R94, RZ, P6 ;  /* 0x000000ff5e667208 */ /* 0x000fe40003000000 */
[----:B------:R-:W-:Y:S02]  /*3bb0*/  LOP3.LUT P6, RZ, R112, 0xff00, RZ, 0xc0, !PT ;  /* 0x0000ff0070ff7812 */ /* 0x000fe400078cc0ff */
[----:B------:R-:W-:Y:S02]  /*3bc0*/  F2FP.F16.F32.PACK_AB R94, R135, R130 ;  /* 0x00000082875e723e */ /* 0x000fe400000000ff */
[----:B------:R-:W-:Y:S02]  /*3bd0*/  FSEL R101, R92, RZ, P6 ;  /* 0x000000ff5c657208 */ /* 0x000fe40003000000 */
[----:B------:R-:W-:Y:S02]  /*3be0*/  LOP3.LUT P6, RZ, R114, 0xff00, RZ, 0xc0, !PT ;  /* 0x0000ff0072ff7812 */ /* 0x000fe400078cc0ff */
[----:B------:R-:W-:-:S02]  /*3bf0*/  F2FP.F16.F32.PACK_AB R93, R102, R93 ;  /* 0x0000005d665d723e */ /* 0x000fc400000000ff */
        /* <DEDUP_REMOVED lines=8> */
.L_x_1878:
        /* <DEDUP_REMOVED lines=75> */
.L_x_1877:
        /* <DEDUP_REMOVED lines=49> */
[----:B------:R-:W-:-:S02]  /*4440*/  F2FP.F16.F32.PACK_AB R98, R131, R98 ;  /* 0x000000628362723e */ /* 0x000fc400000000ff */
        /* <DEDUP_REMOVED lines=29> */
.L_x_1880:
        /* <DEDUP_REMOVED lines=75> */
.L_x_1876:
        /* <DEDUP_REMOVED lines=46> */
[----:B------:R-:W-:-:S02]  /*4db0*/  F2FP.F16.F32.PACK_AB R99, R102, R99 ;  /* 0x000000636663723e */ /* 0x000fc400000000ff */
[----:B------:R-:W-:Y:S01]  /*4dc0*/  FSEL R97, R89, RZ, P6 ;  /* 0x000000ff59617208 */ /* 0x000fe20003000000 */
[----:B------:R-:W-:Y:S01]  /*4dd0*/  FFMA.FTZ R89, R7, R134, R81 ;  /* 0x0000008607597223 */ /* 0x000fe20000010051 */
[----:B------:R-:W-:Y:S01]  /*4de0*/  LOP3.LUT P6, RZ, R112, 0xff000000, RZ, 0xc0, !PT ;  /* 0xff00000070ff7812 */ /* 0x000fe200078cc0ff */
[----:B------:R-:W-:Y:S01]  /*4df0*/  FMUL.FTZ R7, R88, UR14 ;  /* 0x0000000e58077c20 */ /* 0x000fe20008410000 */
[----:B------:R-:W-:Y:S02]  /*4e00*/  F2FP.F16.F32.PACK_AB R96, R101, R96 ;  /* 0x000000606560723e */ /* 0x000fe400000000ff */
[----:B------:R-:W-:Y:S01]  /*4e10*/  FSEL R100, R98, RZ, P6 ;  /* 0x000000ff62647208 */ /* 0x000fe20003000000 */
[----:B------:R-:W-:Y:S01]  /*4e20*/  FMUL.FTZ R98, R89, UR14 ;  /* 0x0000000e59627c20 */ /* 0x000fe20008410000 */
[----:B------:R-:W-:Y:S02]  /*4e30*/  LOP3.LUT P6, RZ, R113, 0xff, RZ, 0xc0, !PT ;  /* 0x000000ff71ff7812 */ /* 0x000fe400078cc0ff */
[----:B------:R-:W-:-:S02]  /*4e40*/  F2FP.F16.F32.PACK_AB R97, R100, R97 ;  /* 0x000000616461723e */ /* 0x000fc400000000ff */
[----:B------:R-:W-:Y:S02]  /*4e50*/  FSEL R7, R7, RZ, P6 ;  /* 0x000000ff07077208 */ /* 0x000fe40003000000 */
[----:B------:R-:W-:-:S04]  /*4e60*/  LOP3.LUT P6, RZ, R113, 0xff00, RZ, 0xc0, !PT ;  /* 0x0000ff0071ff7812 */ /* 0x000fc800078cc0ff */
[----:B------:R-:W-:-:S04]  /*4e70*/  FSEL R98, R98, RZ, P6 ;  /* 0x000000ff62627208 */ /* 0x000fc80003000000 */
[----:B------:R-:W-:Y:S01]  /*4e80*/  F2FP.F16.F32.PACK_AB R98, R98, R7 ;  /* 0x000000076262723e */ /* 0x000fe200000000ff */
[----:B------:R-:W-:Y:S06]  /*4e90*/  BRA `(.L_x_1879) ;  /* 0x0000000800947947 */ /* 0x000fec0003800000 */
.L_x_1882:
        /* <DEDUP_REMOVED lines=37> */
[----:B------:R-:W-:Y:S01]  /*50f0*/  F2FP.F16.F32.PACK_AB R99, R130, R103 ;  /* 0x000000678263723e */ /* 0x000fe200000000ff */
        /* <DEDUP_REMOVED lines=16> */
.L_x_1881:
        /* <DEDUP_REMOVED lines=43> */
[----:B------:R-:W-:-:S02]  /*54b0*/  F2FP.F16.F32.PACK_AB R99, R102, R99 ;  /* 0x000000636663723e */ /* 0x000fc400000000ff */
[----:B------:R-:W-:Y:S01]  /*54c0*/  FSEL R97, R89, RZ, P6 ;  /* 0x000000ff59617208 */ /* 0x000fe20003000000 */
[----:B------:R-:W-:Y:S01]  /*54d0*/  FMUL.FTZ R89, R7, R134 ;  /* 0x0000008607597220 */ /* 0x000fe20000410000 */
        /* <DEDUP_REMOVED lines=12> */
.L_x_1883:
        /* <DEDUP_REMOVED lines=37> */
[----:B------:R-:W-:Y:S01]  /*57f0*/  F2FP.F16.F32.PACK_AB R99, R130, R103 ;  /* 0x000000678263723e */ /* 0x000fe200000000ff */
        /* <DEDUP_REMOVED lines=15> */
.L_x_1879:
        /* <DEDUP_REMOVED lines=10> */
.L_x_1875:
[----:B------:R-:W-:Y:S05]  /*5990*/  BSYNC.RECONVERGENT B0 ;  /* 0x0000000000007941 */ /* 0x000fea0003800200 */
.L_x_1874:
[----:B------:R-:W-:Y:S01]  /*59a0*/  UPLOP3.LUT UP1, UPT, UPT, UPT, UP1, 0x40, 0x4 ;  /* 0x000000000004789c */ /* 0x000fe20003f2e810 */
[----:B------:R-:W-:Y:S10]  /*59b0*/  @!P4 BRA `(.L_x_1884) ;  /* 0xffffffa8009cc947 */ /* 0x000ff4000383ffff */
.L_x_1857:
        /* <DEDUP_REMOVED lines=22> */
.L_x_1885:
        /* <DEDUP_REMOVED lines=14> */
.L_x_2848:


//--------------------- .text._ZN10layer_norm22ln_bwd_finalize_kernelINS_22Kernel_traits_finalizeILj2048Ef6__halffS2_fjLb0ELj1024ELj4ENS_18Kernel_traits_baseILj2048EfS2_fS2_fjLj1024EEEEELb0ELb1EEEvNS_9BwdParamsE --------------------------
	.section	.text._ZN10layer_norm22ln_bwd_finalize_kernelINS_22Kernel_traits_finalizeILj2048Ef6__halffS2_fjLb0ELj1024ELj4ENS_18Kernel_traits_baseILj2048EfS2_fS2_fjLj1024EEEEELb0ELb1EEEvNS_9BwdParamsE,"ax",@progbits
	.align	128
        .global         _ZN10layer_norm22ln_bwd_finalize_kernelINS_22Kernel_traits_finalizeILj2048Ef6__halffS2_fjLb0ELj1024ELj4ENS_18Kernel_traits_baseILj2048EfS2_fS2_fjLj1024EEEEELb0ELb1EEEvNS_9BwdParamsE
        .type           _ZN10layer_norm22ln_bwd_finalize_kernelINS_22Kernel_traits_finalizeILj2048Ef6__halffS2_fjLb0ELj1024ELj4ENS_18Kernel_traits_baseILj2048EfS2_fS2_fjLj1024EEEEELb0ELb1EEEvNS_9BwdParamsE,@function
        .size           _ZN10layer_norm22ln_bwd_finalize_kernelINS_22Kernel_traits_finalizeILj2048Ef6__halffS2_fjLb0ELj1024ELj4ENS_18Kernel_traits_baseILj2048EfS2_fS2_fjLj1024EEEEELb0ELb1EEEvNS_9BwdParamsE,(.L_x_2849 - _ZN10layer_norm22ln_bwd_finalize_kernelINS_22Kernel_traits_finalizeILj2048Ef6__halffS2_fjLb0ELj1024ELj4ENS_18Kernel_traits_baseILj2048EfS2_fS2_fjLj1024EEEEELb0ELb1EEEvNS_9BwdParamsE)
        .other          _ZN10layer_norm22ln_bwd_finalize_kernelINS_22Kernel_traits_finalizeILj2048Ef6__halffS2_fjLb0ELj1024ELj4ENS_18Kernel_traits_baseILj2048EfS2_fS2_fjLj1024EEEEELb0ELb1EEEvNS_9BwdParamsE,@"STO_CUDA_ENTRY STV_DEFAULT"
_ZN10layer_norm22ln_bwd_finalize_kernelINS_22Kernel_traits_finalizeILj2048Ef6__halffS2_fjLb0ELj1024ELj4ENS_18Kernel_traits_baseILj2048EfS2_fS2_fjLj1024EEEEELb0ELb1EEEvNS_9BwdParamsE:
.text._ZN10layer_norm22ln_bwd_finalize_kernelINS_22Kernel_traits_finalizeILj2048Ef6__halffS2_fjLb0ELj1024ELj4ENS_18Kernel_traits_baseILj2048EfS2_fS2_fjLj1024EEEEELb0ELb1EEEvNS_9BwdParamsE:
        /* <DEDUP_REMOVED lines=81> */
.L_x_1890:
        /* <DEDUP_REMOVED lines=118> */
.L_x_1889:
[----:B------:R-:W-:Y:S05]  /*0c70*/  BSYNC.RECONVERGENT B1 ;  /* 0x0000000000017941 */ /* 0x000fea0003800200 */
.L_x_1888:
        /* <DEDUP_REMOVED lines=77> */
.L_x_1892:
[----:B------:R-:W-:Y:S05]  /*1150*/  BSYNC.RECONVERGENT B1 ;  /* 0x0000000000017941 */ /* 0x000fea0003800200 */
.L_x_1891:
        /* <DEDUP_REMOVED lines=38> */
.L_x_1894:
[----:B------:R-:W-:Y:S05]  /*13c0*/  BSYNC.RECONVERGENT B1 ;  /* 0x0000000000017941 */ /* 0x000fea0003800200 */
.L_x_1893:
        /* <DEDUP_REMOVED lines=8> */
.L_x_1895:
        /* <DEDUP_REMOVED lines=10> */
.L_x_1887:
[----:B------:R-:W-:Y:S05]  /*14f0*/  BSYNC.RECONVERGENT B0 ;  /* 0x0000000000007941 */ /* 0x000fea0003800200 */
.L_x_1886:
        /* <DEDUP_REMOVED lines=55> */
.L_x_1896:
        /* <DEDUP_REMOVED lines=9> */
.L_x_2849:


//--------------------- .text._ZN10layer_norm40ln_parallel_residual_bwd_finalize_kernelINS_22Kernel_traits_finalizeILj2048Ef6__halffS2_fjLb0ELj1024ELj4ENS_18Kernel_traits_baseILj2048EfS2_fS2_fjLj1024EEEEELb1EEEvNS_9BwdParamsE --------------------------
	.section	.text._ZN10layer_norm40ln_parallel_residual_bwd_finalize_kernelINS_22Kernel_traits_finalizeILj2048Ef6__halffS2_fjLb0ELj1024ELj4ENS_18Kernel_traits_baseILj2048EfS2_fS2_fjLj1024EEEEELb1EEEvNS_9BwdParamsE,"ax",@progbits
	.align	128
        .global         _ZN10layer_norm40ln_parallel_residual_bwd_finalize_kernelINS_22Kernel_traits_finalizeILj2048Ef6__halffS2_fjLb0ELj1024ELj4ENS_18Kernel_traits_baseILj2048EfS2_fS2_fjLj1024EEEEELb1EEEvNS_9BwdParamsE
        .type           _ZN10layer_norm40ln_parallel_residual_bwd_finalize_kernelINS_22Kernel_traits_finalizeILj2048Ef6__halffS2_fjLb0ELj1024ELj4ENS_18Kernel_traits_baseILj2048EfS2_fS2_fjLj1024EEEEELb1EEEvNS_9BwdParamsE,@function
        .size           _ZN10layer_norm40ln_parallel_residual_bwd_finalize_kernelINS_22Kernel_traits_finalizeILj2048Ef6__halffS2_fjLb0ELj1024ELj4ENS_18Kernel_traits_baseILj2048EfS2_fS2_fjLj1024EEEEELb1EEEvNS_9BwdParamsE,(.L_x_2850 - _ZN10layer_norm40ln_parallel_residual_bwd_finalize_kernelINS_22Kernel_traits_finalizeILj2048Ef6__halffS2_fjLb0ELj1024ELj4ENS_18Kernel_traits_baseILj2048EfS2_fS2_fjLj1024EEEEELb1EEEvNS_9BwdParamsE)
        .other          _ZN10layer_norm40ln_parallel_residual_bwd_finalize_kernelINS_22Kernel_traits_finalizeILj2048Ef6__halffS2_fjLb0ELj1024ELj4ENS_18Kernel_traits_baseILj2048EfS2_fS2_fjLj1024EEEEELb1EEEvNS_9BwdParamsE,@"STO_CUDA_ENTRY STV_DEFAULT"
_ZN10layer_norm40ln_parallel_residual_bwd_finalize_kernelINS_22Kernel_traits_finalizeILj2048Ef6__halffS2_fjLb0ELj1024ELj4ENS_18Kernel_traits_baseILj2048EfS2_fS2_fjLj1024EEEEELb1EEEvNS_9BwdParamsE:
.text._ZN10layer_norm40ln_parallel_residual_bwd_finalize_kernelINS_22Kernel_traits_finalizeILj2048Ef6__halffS2_fjLb0ELj1024ELj4ENS_18Kernel_traits_baseILj2048EfS2_fS2_fjLj1024EEEEELb1EEEvNS_9BwdParamsE:
        /* <DEDUP_REMOVED lines=60> */
.L_x_1901:
        /* <DEDUP_REMOVED lines=112> */
.L_x_1900:
[----:B------:R-:W-:Y:S05]  /*0ac0*/  BSYNC.RECONVERGENT B1 ;  /* 0x0000000000017941 */ /* 0x000fea0003800200 */
.L_x_1899:
        /* <DEDUP_REMOVED lines=66> */
.L_x_1903:
[----:B------:R-:W-:Y:S05]  /*0ef0*/  BSYNC.RECONVERGENT B1 ;  /* 0x0000000000017941 */ /* 0x000fea0003800200 */
.L_x_1902:
        /* <DEDUP_REMOVED lines=37> */
.L_x_1905:
[----:B------:R-:W-:Y:S05]  /*1150*/  BSYNC.RECONVERGENT B1 ;  /* 0x0000000000017941 */ /* 0x000fea0003800200 */
.L_x_1904:
        /* <DEDUP_REMOVED lines=19> */
.L_x_1898:
[----:B------:R-:W-:Y:S05]  /*1290*/  BSYNC.RECONVERGENT B0 ;  /* 0x0000000000007941 */ /* 0x000fea0003800200 */
.L_x_1897:
        /* <DEDUP_REMOVED lines=88> */
.L_x_1906:
        /* <DEDUP_REMOVED lines=14> */
.L_x_2850:


//--------------------- .text._ZN10layer_norm31ln_parallel_residual_bwd_kernelINS_13Kernel_traitsIf6__halffS2_fjLj2048ELj1ELj1ELj4ELj16ENS_18Kernel_traits_baseILj2048EfS2_fS2_fjLj128EEEEELb1ELb1ELb1EEEvNS_9BwdParamsE --------------------------
	.section	.text._ZN10layer_norm31ln_parallel_residual_bwd_kernelINS_13Kernel_traitsIf6__halffS2_fjLj2048ELj1ELj1ELj4ELj16ENS_18Kernel_traits_baseILj2048EfS2_fS2_fjLj128EEEEELb1ELb1ELb1EEEvNS_9BwdParamsE,"ax",@progbits
	.align	128
        .global         _ZN10layer_norm31ln_parallel_residual_bwd_kernelINS_13Kernel_traitsIf6__halffS2_fjLj2048ELj1ELj1ELj4ELj16ENS_18Kernel_traits_baseILj2048EfS2_fS2_fjLj128EEEEELb1ELb1ELb1EEEvNS_9BwdParamsE
        .type           _ZN10layer_norm31ln_parallel_residual_bwd_kernelINS_13Kernel_traitsIf6__halffS2_fjLj2048ELj1ELj1ELj4ELj16ENS_18Kernel_traits_baseILj2048EfS2_fS2_fjLj128EEEEELb1ELb1ELb1EEEvNS_9BwdParamsE,@function
        .size           _ZN10layer_norm31ln_parallel_residual_bwd_kernelINS_13Kernel_traitsIf6__halffS2_fjLj2048ELj1ELj1ELj4ELj16ENS_18Kernel_traits_baseILj2048EfS2_fS2_fjLj128EEEEELb1ELb1ELb1EEEvNS_9BwdParamsE,(.L_x_2851 - _ZN10layer_norm31ln_parallel_residual_bwd_kernelINS_13Kernel_traitsIf6__halffS2_fjLj2048ELj1ELj1ELj4ELj16ENS_18Kernel_traits_baseILj2048EfS2_fS2_fjLj128EEEEELb1ELb1ELb1EEEvNS_9BwdParamsE)
        .other          _ZN10layer_norm31ln_parallel_residual_bwd_kernelINS_13Kernel_traitsIf6__halffS2_fjLj2048ELj1ELj1ELj4ELj16ENS_18Kernel_traits_baseILj2048EfS2_fS2_fjLj128EEEEELb1ELb1ELb1EEEvNS_9BwdParamsE,@"STO_CUDA_ENTRY STV_DEFAULT"
_ZN10layer_norm31ln_parallel_residual_bwd_kernelINS_13Kernel_traitsIf6__halffS2_fjLj2048ELj1ELj1ELj4ELj16ENS_18Kernel_traits_baseILj2048EfS2_fS2_fjLj128EEEEELb1ELb1ELb1EEEvNS_9BwdParamsE:
.text._ZN10layer_norm31ln_parallel_residual_bwd_kernelINS_13Kernel_traitsIf6__halffS2_fjLj2048ELj1ELj1ELj4ELj16ENS_18Kernel_traits_baseILj2048EfS2_fS2_fjLj128EEEEELb1ELb1ELb1EEEvNS_9BwdParamsE:
        /* <DEDUP_REMOVED lines=62> */
.L_x_1926:
        /* <DEDUP_REMOVED lines=13> */
[----:B------:R-:W4:Y:S01]  /*04b0*/  LDC.64 R122, c[0x0][0x3b0] ;  /* 0x0000ec00ff7a7b82 */ /* 0x000f220000000a00 */
[----:B------:R-:W-:-:S03]  /*04c0*/  LEA.HI.SX32 R107, R107, R64, 0x1d ;  /* 0x000000406b6b7211 */ /* 0x000fc600078feaff */
[----:B------:R-:W2:Y:S01]  /*04d0*/  LDG.E R0, desc[UR18][R82.64] ;  /* 0x0000001252007981 */ /* 0x000ea2000c1e1900 */
[C---:B------:R-:W-:Y:S01]  /*04e0*/  IADD3 R106, PT, PT, R107.reuse, 0x80, RZ ;  /* 0x000000806b6a7810 */ /* 0x040fe20007ffe0ff */
[C---:B-1----:R-:W-:Y:S02]  /*04f0*/  IMAD.WIDE.U32 R112, R107.reuse, 0x20, R110 ;  /* 0x000000206b707825 */ /* 0x042fe400078e006e */
[----:B------:R-:W1:Y:S02]  /*0500*/  @P0 LDC.64 R108, c[0x0][0x438] ;  /* 0x00010e00ff6c0b82 */ /* 0x000e640000000a00 */
[C---:B---3--:R-:W-:Y:S01]  /*0510*/  IMAD.WIDE.U32 R64, R107.reuse, 0x10, R80 ;  /* 0x000000106b407825 */ /* 0x048fe200078e0050 */
[----:B0-----:R-:W3:Y:S03]  /*0520*/  LDG.E.128 R60, desc[UR18][R112.64] ;  /* 0x00000012703c7981 */ /* 0x001ee6000c1e1d00 */
[C---:B------:R-:W-:Y:S01]  /*0530*/  IMAD.WIDE.U32 R110, R106.reuse, 0x20, R110 ;  /* 0x000000206a6e7825 */ /* 0x040fe200078e006e */
[----:B------:R0:W3:Y:S03]  /*0540*/  LDG.E.128 R68, desc[UR18][R112.64+0x10] ;  /* 0x0000101270447981 */ /* 0x0000e6000c1e1d00 */
[----:B------:R-:W-:Y:S01]  /*0550*/  IMAD.WIDE.U32 R80, R106, 0x10, R80 ;  /* 0x000000106a507825 */ /* 0x000fe200078e0050 */
[----:B------:R-:W3:Y:S04]  /*0560*/  LDG.E.128 R64, desc[UR18][R64.64] ;  /* 0x0000001240407981 */ /* 0x000ee8000c1e1d00 */
[----:B------:R-:W3:Y:S04]  /*0570*/  LDG.E.128 R76, desc[UR18][R110.64+0x10] ;  /* 0x000010126e4c7981 */ /* 0x000ee8000c1e1d00 */
[----:B------:R0:W3:Y:S04]  /*0580*/  LDG.E.128 R72, desc[UR18][R110.64] ;  /* 0x000000126e487981 */ /* 0x0000e8000c1e1d00 */
[----:B------:R-:W3:Y:S01]  /*0590*/  LDG.E.128 R80, desc[UR18][R80.64] ;  /* 0x0000001250507981 */ /* 0x000ee2000c1e1d00 */
[----:B----4-:R-:W-:-:S04]  /*05a0*/  IMAD.WIDE.U32 R124, R107, 0x8, R122 ;  /* 0x000000086b7c7825 */ /* 0x010fc800078e007a */
[----:B------:R-:W-:Y:S02]  /*05b0*/  IMAD.WIDE.U32 R122, R106, 0x8, R122 ;  /* 0x000000086a7a7825 */ /* 0x000fe400078e007a */
[----:B-----5:R-:W5:Y:S04]  /*05c0*/  LDG.E.64 R124, desc[UR18][R124.64] ;  /* 0x000000127c7c7981 */ /* 0x020f68000c1e1b00 */
[----:B------:R-:W5:Y:S01]  /*05d0*/  LDG.E.64 R122, desc[UR18][R122.64] ;  /* 0x000000127a7a7981 */ /* 0x000f62000c1e1b00 */
[----:B-1----:R-:W-:Y:S01]  /*05e0*/  @P0 IMAD.WIDE.U32 R108, R107, 0x20, R108 ;  /* 0x000000206b6c0825 */ /* 0x002fe200078e006c */
[----:B0-----:R-:W-:Y:S02]  /*05f0*/  ISETP.NE.U32.AND P2, PT, RZ, UR26, PT ;  /* 0x0000001aff007c0c */ /* 0x001fe4000bf45070 */
[----:B------:R-:W-:-:S02]  /*0600*/  ISETP.NE.U32.AND P1, PT, RZ, UR24, PT ;  /* 0x00000018ff007c0c */ /* 0x000fc4000bf25070 */
[----:B------:R-:W5:Y:S04]  /*0610*/  @P0 LDG.E.128 R28, desc[UR18][R108.64] ;  /* 0x000000126c1c0981 */ /* 0x000f68000c1e1d00 */
[----:B------:R3:W5:Y:S01]  /*0620*/  @P0 LDG.E.128 R24, desc[UR18][R108.64+0x10] ;  /* 0x000010126c180981 */ /* 0x000762000c1e1d00 */
[----:B------:R-:W-:Y:S02]  /*0630*/  ISETP.NE.AND.EX P0, PT, RZ, UR27, PT, P2 ;  /* 0x0000001bff007c0c */ /* 0x000fe4000bf05320 */
[----:B------:R-:W-:-:S11]  /*0640*/  ISETP.NE.AND.EX P1, PT, RZ, UR25, PT, P1 ;  /* 0x00000019ff007c0c */ /* 0x000fd6000bf25310 */
[----:B------:R-:W0:Y:S08]  /*0650*/  @P0 LDC.64 R114, c[0x0][0x438] ;  /* 0x00010e00ff720b82 */ /* 0x000e300000000a00 */
[----:B------:R-:W1:Y:S08]  /*0660*/  @P1 LDC.64 R112, c[0x0][0x3b8] ;  /* 0x0000ee00ff701b82 */ /* 0x000e700000000a00 */
[----:B------:R-:W4:Y:S01]  /*0670*/  @P1 LDC.64 R110, c[0x0][0x3b8] ;  /* 0x0000ee00ff6e1b82 */ /* 0x000f220000000a00 */
[----:B0-----:R-:W-:-:S05]  /*0680*/  @P0 IMAD.WIDE.U32 R114, R106, 0x20, R114 ;  /* 0x000000206a720825 */ /* 0x001fca00078e0072 */
[----:B------:R-:W5:Y:S01]  /*0690*/  @P0 LDG.E.128 R20, desc[UR18][R114.64] ;  /* 0x0000001272140981 */ /* 0x000f62000c1e1d00 */
[----:B-1----:R-:W-:-:S03]  /*06a0*/  @P1 IMAD.WIDE.U32 R112, R107, 0x8, R112 ;  /* 0x000000086b701825 */ /* 0x002fc600078e0070 */
[----:B------:R0:W5:Y:S04]  /*06b0*/  @P0 LDG.E.128 R16, desc[UR18][R114.64+0x10] ;  /* 0x0000101272100981 */ /* 0x000168000c1e1d00 */
[----:B------:R-:W5:Y:S01]  /*06c0*/  @P1 LDG.E.64 R88, desc[UR18][R112.64] ;  /* 0x0000001270581981 */ /* 0x000f62000c1e1b00 */
[----:B----4-:R-:W-:-:S05]  /*06d0*/  @P1 IMAD.WIDE.U32 R110, R106, 0x8, R110 ;  /* 0x000000086a6e1825 */ /* 0x010fca00078e006e */
[----:B------:R1:W5:Y:S01]  /*06e0*/  @P1 LDG.E.64 R90, desc[UR18][R110.64] ;  /* 0x000000126e5a1981 */ /* 0x000362000c1e1b00 */
[----:B--2---:R-:W-:Y:S02]  /*06f0*/  R2UR UR10, R116 ;  /* 0x00000000740a72ca */ /* 0x004fe400000e0000 */
[----:B------:R-:W-:-:S05]  /*0700*/  FSEL R0, R0, RZ, !P4 ;  /* 0x000000ff00007208 */ /* 0x000fca0006000000 */
[C---:B---3--:R-:W-:Y:S01]  /*0710*/  FADD.FTZ R108, -R0.reuse, R63 ;  /* 0x0000003f006c7221 */ /* 0x048fe20000010100 */
[C---:B------:R-:W-:Y:S01]  /*0720*/  FADD.FTZ R60, -R0.reuse, R60 ;  /* 0x0000003c003c7221 */ /* 0x040fe20000010100 */
[C---:B------:R-:W-:Y:S01]  /*0730*/  FADD.FTZ R62, -R0.reuse, R62 ;  /* 0x0000003e003e7221 */ /* 0x040fe20000010100 */
[--C-:B------:R-:W-:Y:S02]  /*0740*/  HADD2.F32 R63, -RZ, R64.reuse.H0_H0 ;  /* 0x20000040ff3f7230 */ /* 0x100fe40000004100 */
[----:B------:R-:W-:Y:S02]  /*0750*/  HADD2.F32 R64, -RZ, R64.H1_H1 ;  /* 0x30000040ff407230 */ /* 0x000fe40000004100 */
[----:B0-----:R-:W-:Y:S01]  /*0760*/  FADD.FTZ R114, -R0, R79 ;  /* 0x0000004f00727221 */ /* 0x001fe20000010100 */
[----:B------:R-:W-:Y:S01]  /*0770*/  FMUL.FTZ R79, R36, R63 ;  /* 0x0000003f244f7220 */ /* 0x000fe20000410000 */
[--C-:B-1----:R-:W-:Y:S02]  /*0780*/  HADD2.F32 R111, -RZ, R67.reuse.H0_H0 ;  /* 0x20000043ff6f7230 */ /* 0x102fe40000004100 */
[----:B------:R-:W-:Y:S01]  /*0790*/  FADD.FTZ R61, -R0, R61 ;  /* 0x0000003d003d7221 */ /* 0x000fe20000010100 */
[----:B------:R-:W-:-:S02]  /*07a0*/  HADD2.F32 R112, -RZ, R67.H1_H1 ;  /* 0x30000043ff707230 */ /* 0x000fc40000004100 */
[C---:B------:R-:W-:Y:S01]  /*07b0*/  FADD.FTZ R68, -R0.reuse, R68 ;  /* 0x0000004400447221 */ /* 0x040fe20000010100 */
[----:B------:R-:W-:Y:S02]  /*07c0*/  HADD2.F32 R109, -RZ, R65.H0_H0 ;  /* 0x20000041ff6d7230 */ /* 0x000fe40000004100 */
        /* <DEDUP_REMOVED lines=10> */
[----:B------:R-:W-:-:S02]  /*0870*/  HADD2.F32 R113, -RZ, R80.H0_H0 ;  /* 0x20000050ff717230 */ /* 0x000fc40000004100 */
[----:B------:R-:W-:Y:S01]  /*0880*/  FMUL.FTZ R0, R60, UR10 ;  /* 0x0000000a3c007c20 */ /* 0x000fe20008410000 */
[----:B------:R-:W-:Y:S02]  /*0890*/  HADD2.F32 R116, -RZ, R80.H1_H1 ;  /* 0x30000050ff747230 */ /* 0x000fe40000004100 */
[----:B------:R-:W-:Y:S01]  /*08a0*/  FMUL.FTZ R80, R62, UR10 ;  /* 0x0000000a3e507c20 */ /* 0x000fe20008410000 */
[--C-:B------:R-:W-:Y:S02]  /*08b0*/  HADD2.F32 R115, -RZ, R81.reuse.H0_H0 ;  /* 0x20000051ff737230 */ /* 0x100fe40000004100 */
[----:B------:R-:W-:Y:S01]  /*08c0*/  FADD.FTZ R60, RZ, R79 ;  /* 0x0000004fff3c7221 */ /* 0x000fe20000010000 */
[----:B------:R-:W-:Y:S02]  /*08d0*/  HADD2.F32 R118, -RZ, R81.H1_H1 ;  /* 0x30000051ff767230 */ /* 0x000fe40000004100 */
[----:B------:R-:W-:Y:S01]  /*08e0*/  FMUL.FTZ R81, R37, R64 ;  /* 0x0000004025517220 */ /* 0x000fe20000410000 */
[----:B------:R-:W-:-:S02]  /*08f0*/  HADD2.F32 R110, -RZ, R65.H1_H1 ;  /* 0x30000041ff6e7230 */ /* 0x000fc40000004100 */
[----:B------:R-:W-:Y:S01]  /*0900*/  FADD.FTZ R100, R109, R100 ;  /* 0x000000646d647221 */ /* 0x000fe20000010000 */
[-C--:B------:R-:W-:Y:S01]  /*0910*/  FFMA.FTZ R101, R80, R109.reuse, R101 ;  /* 0x0000006d50657223 */ /* 0x080fe20000010065 */
[----:B------:R-:W-:Y:S01]  /*0920*/  FMUL.FTZ R109, R38, R109 ;  /* 0x0000006d266d7220 */ /* 0x000fe20000410000 */
[----:B------:R-:W-:Y:S01]  /*0930*/  FADD.FTZ R60, R81, R60 ;  /* 0x0000003c513c7221 */ /* 0x000fe20000010000 */
[----:B------:R-:W-:Y:S02]  /*0940*/  HADD2.F32 R65, -RZ, R66.H0_H0 ;  /* 0x20000042ff417230 */ /* 0x000fe40000004100 */
[----:B------:R-:W-:Y:S01]  /*0950*/  FMUL.FTZ R68, R68, UR10 ;  /* 0x0000000a44447c20 */ /* 0x000fe20008410000 */
[--C-:B------:R-:W-:Y:S02]  /*0960*/  HADD2.F32 R119, -RZ, R83.reuse.H0_H0 ;  /* 0x20000053ff777230 */ /* 0x100fe40000004100 */
[----:B------:R-:W-:Y:S01]  /*0970*/  FADD.FTZ R60, R109, R60 ;  /* 0x0000003c6d3c7221 */ /* 0x000fe20000010000 */
[----:B------:R-:W-:-:S02]  /*0980*/  HADD2.F32 R120, -RZ, R83.H1_H1 ;  /* 0x30000053ff787230 */ /* 0x000fc40000004100 */
[----:B------:R-:W-:Y:S01]  /*0990*/  FMUL.FTZ R83, R39, R110 ;  /* 0x0000006e27537220 */ /* 0x000fe20000410000 */
[----:B------:R-:W-:Y:S02]  /*09a0*/  HADD2.F32 R66, -RZ, R66.H1_H1 ;  /* 0x30000042ff427230 */ /* 0x000fe40000004100 */
[----:B------:R-:W-:Y:S01]  /*09b0*/  FADD.FTZ R2, R65, R2 ;  /* 0x0000000241027221 */ /* 0x000fe20000010000 */
[----:B------:R-:W-:Y:S01]  /*09c0*/  FMUL.FTZ R69, R69, UR10 ;  /* 0x0000000a45457c20 */ /* 0x000fe20008410000 */
[-C--:B------:R-:W-:Y:S01]  /*09d0*/  FFMA.FTZ R97, R68, R65.reuse, R97 ;  /* 0x0000004144617223 */ /* 0x080fe20000010061 */
[----:B------:R-:W-:Y:S01]  /*09e0*/  FMUL.FTZ R65, R40, R65 ;  /* 0x0000004128417220 */ /* 0x000fe20000410000 */
[----:B------:R-:W-:Y:S01]  /*09f0*/  FADD.FTZ R60, R83, R60 ;  /* 0x0000003c533c7221 */ /* 0x000fe20000010000 */
[----:B------:R-:W-:Y:S01]  /*0a00*/  FMUL.FTZ R78, R61, UR10 ;  /* 0x0000000a3d4e7c20 */ /* 0x000fe20008410000 */
[----:B------:R-:W-:Y:S01]  /*0a10*/  FADD.FTZ R3, R66, R3 ;  /* 0x0000000342037221 */ /* 0x000fe20000010000 */
[----:B------:R-:W-:Y:S01]  /*0a20*/  FMUL.FTZ R70, R70, UR10 ;  /* 0x0000000a46467c20 */ /* 0x000fe20008410000 */
[-C--:B------:R-:W-:Y:S01]  /*0a30*/  FFMA.FTZ R96, R69, R66.reuse, R96 ;  /* 0x0000004245607223 */ /* 0x080fe20000010060 */
[----:B------:R-:W-:Y:S01]  /*0a40*/  FMUL.FTZ R66, R41, R66 ;  /* 0x0000004229427220 */ /* 0x000fe20000410000 */
[----:B------:R-:W-:Y:S01]  /*0a50*/  FADD.FTZ R61, R65, R60 ;  /* 0x0000003c413d7221 */ /* 0x000fe20000010000 */
[----:B------:R-:W-:Y:S01]  /*0a60*/  FADD.FTZ R4, R111, R4 ;  /* 0x000000046f047221 */ /* 0x000fe20000010000 */
[----:B------:R-:W-:Y:S01]  /*0a70*/  FMUL.FTZ R71, R71, UR10 ;  /* 0x0000000a47477c20 */ /* 0x000fe20008410000 */
[-C--:B------:R-:W-:Y:S01]  /*0a80*/  FFMA.FTZ R95, R70, R111.reuse, R95 ;  /* 0x0000006f465f7223 */ /* 0x080fe2000001005f */
[----:B------:R-:W-:Y:S01]  /*0a90*/  FMUL.FTZ R111, R42, R111 ;  /* 0x0000006f2a6f7220 */ /* 0x000fe20000410000 */
[----:B------:R-:W-:Y:S01]  /*0aa0*/  FADD.FTZ R60, R66, R61 ;  /* 0x0000003d423c7221 */ /* 0x000fe20000010000 */
[----:B------:R-:W-:Y:S01]  /*0ab0*/  FADD.FTZ R104, R63, R104 ;  /* 0x000000683f687221 */ /* 0x000fe20000010000 */
[----:B------:R-:W-:Y:S01]  /*0ac0*/  FFMA.FTZ R105, R0, R63, R105 ;  /* 0x0000003f00697223 */ /* 0x000fe20000010069 */
[----:B------:R-:W-:Y:S01]  /*0ad0*/  FADD.FTZ R5, R112, R5 ;  /* 0x0000000570057221 */ /* 0x000fe20000010000 */
[-C--:B------:R-:W-:Y:S01]  /*0ae0*/  FFMA.FTZ R94, R71, R112.reuse, R94 ;  /* 0x00000070475e7223 */ /* 0x080fe2000001005e */
[----:B------:R-:W-:Y:S01]  /*0af0*/  FMUL.FTZ R72, R72, UR10 ;  /* 0x0000000a48487c20 */ /* 0x000fe20008410000 */
[----:B------:R-:W-:Y:S01]  /*0b00*/  FFMA.FTZ R63, R0, R79, RZ ;  /* 0x0000004f003f7223 */ /* 0x000fe200000100ff */
[----:B------:R-:W-:Y:S01]  /*0b10*/  FMUL.FTZ R112, R43, R112 ;  /* 0x000000702b707220 */ /* 0x000fe20000410000 */
[----:B------:R-:W-:Y:S01]  /*0b20*/  FADD.FTZ R61, R111, R60 ;  /* 0x0000003c6f3d7221 */ /* 0x000fe20000010000 */
[----:B------:R-:W-:Y:S01]  /*0b30*/  FMUL.FTZ R73, R73, UR10 ;  /* 0x0000000a49497c20 */ /* 0x000fe20008410000 */
[----:B------:R-:W-:Y:S01]  /*0b40*/  FADD.FTZ R6, R113, R6 ;  /* 0x0000000671067221 */ /* 0x000fe20000010000 */
[----:B------:R-:W-:Y:S01]  /*0b50*/  FFMA.FTZ R93, R72, R113, R93 ;  /* 0x00000071485d7223 */ /* 0x000fe2000001005d */
[----:B------:R-:W-:Y:S01]  /*0b60*/  FFMA.FTZ R63, R78, R81, R63 ;  /* 0x000000514e3f7223 */ /* 0x000fe2000001003f */
[----:B------:R-:W-:Y:S01]  /*0b70*/  FMUL.FTZ R113, R44, R113 ;  /* 0x000000712c717220 */ /* 0x000fe20000410000 */
[----:B------:R-:W-:Y:S01]  /*0b80*/  FADD.FTZ R60, R112, R61 ;  /* 0x0000003d703c7221 */ /* 0x000fe20000010000 */
[----:B------:R-:W-:Y:S01]  /*0b90*/  FMUL.FTZ R108, R108, UR10 ;  /* 0x0000000a6c6c7c20 */ /* 0x000fe20008410000 */
[----:B------:R-:W-:Y:S01]  /*0ba0*/  FMUL.FTZ R74, R74, UR10 ;  /* 0x0000000a4a4a7c20 */ /* 0x000fe20008410000 */
[----:B------:R-:W-:Y:S01]  /*0bb0*/  FADD.FTZ R7, R116, R7 ;  /* 0x0000000774077221 */ /* 0x000fe20000010000 */
[-C--:B------:R-:W-:Y:S01]  /*0bc0*/  FFMA.FTZ R92, R73, R116.reuse, R92 ;  /* 0x00000074495c7223 */ /* 0x080fe2000001005c */
[----:B------:R-:W-:Y:S01]  /*0bd0*/  FFMA.FTZ R63, R80, R109, R63 ;  /* 0x0000006d503f7223 */ /* 0x000fe2000001003f */
        /* <DEDUP_REMOVED lines=8> */
[----:B------:R-:W-:-:S02]  /*0c60*/  HADD2.F32 R117, -RZ, R82.H0_H0 ;  /* 0x20000052ff757230 */ /* 0x000fc40000004100 */
[----:B------:R-:W-:Y:S01]  /*0c70*/  FMUL.FTZ R76, R76, UR10 ;  /* 0x0000000a4c4c7c20 */ /* 0x000fe20008410000 */
[----:B------:R-:W-:Y:S01]  /*0c80*/  FADD.FTZ R9, R118, R9 ;  /* 0x0000000976097221 */ /* 0x000fe20000010000 */
[-C--:B------:R-:W-:Y:S01]  /*0c90*/  FFMA.FTZ R86, R75, R118.reuse, R86 ;  /* 0x000000764b567223 */ /* 0x080fe20000010056 */
[----:B------:R-:W-:Y:S01]  /*0ca0*/  FFMA.FTZ R60, R68, R65, R63 ;  /* 0x00000041443c7223 */ /* 0x000fe2000001003f */
[----:B------:R-:W-:Y:S01]  /*0cb0*/  FMUL.FTZ R118, R47, R118 ;  /* 0x000000762f767220 */ /* 0x000fe20000410000 */
[----:B------:R-:W-:Y:S01]  /*0cc0*/  FADD.FTZ R63, R62, R115 ;  /* 0x000000733e3f7221 */ /* 0x000fe20000010000 */
[----:B------:R-:W-:Y:S02]  /*0cd0*/  HADD2.F32 R82, -RZ, R82.H1_H1 ;  /* 0x30000052ff527230 */ /* 0x000fe40000004100 */
        /* <DEDUP_REMOVED lines=20> */
[----:B------:R-:W-:Y:S01]  /*0e20*/  FADD.FTZ R13, R120, R13 ;  /* 0x0000000d780d7221 */ /* 0x000fe20000010000 */
[-C--:B------:R-:W-:Y:S01]  /*0e30*/  FFMA.FTZ R14, R67, R120.reuse, R14 ;  /* 0x00000078430e7223 */ /* 0x080fe2000001000e */
        /* <DEDUP_REMOVED lines=12> */
[----:B------:R-:W-:Y:S01]  /*0f00*/  FADD.FTZ R102, R64, R102 ;  /* 0x0000006640667221 */ /* 0x000fe20000010000 */
[----:B------:R-:W-:Y:S01]  /*0f10*/  FFMA.FTZ R103, R78, R64, R103 ;  /* 0x000000404e677223 */ /* 0x000fe20000010067 */
[----:B0-----:R-:W-:Y:S02]  /*0f20*/  FADD.FTZ R63, R60, R61 ;  /* 0x0000003d3c3f7221 */ /* 0x001fe40000010000 */
        /* <DEDUP_REMOVED lines=30> */
.L_x_1909:
[----:B------:R-:W-:Y:S05]  /*1110*/  BSYNC.RECONVERGENT B0 ;  /* 0x0000000000007941 */ /* 0x000fea0003800200 */
.L_x_1908:
        /* <DEDUP_REMOVED lines=90> */
.L_x_1912:
        /* <DEDUP_REMOVED lines=54> */
.L_x_1911:
        /* <DEDUP_REMOVED lines=13> */
[----:B-----5:R-:W-:Y:S01]  /*1af0*/  FFMA.FTZ R61, R112, UR10, R27 ;  /* 0x0000000a703d7c23 */ /* 0x020fe2000801001b */
[----:B------:R-:W-:Y:S01]  /*1b00*/  ISETP.GE.U32.AND P2, PT, R124, RZ, PT ;  /* 0x000000ff7c00720c */ /* 0x000fe20003f46070 */
[----:B------:R-:W-:Y:S01]  /*1b10*/  FFMA.FTZ R60, R78, UR11, R121 ;  /* 0x0000000b4e3c7c23 */ /* 0x000fe20008010079 */
[----:B------:R-:W-:Y:S01]  /*1b20*/  FADD.FTZ R68, R66, -R69 ;  /* 0x8000004542447221 */ /* 0x000fe20000010000 */
[--C-:B------:R-:W-:Y:S01]  /*1b30*/  FFMA.FTZ R80, R80, UR11, R121.reuse ;  /* 0x0000000b50507c23 */ /* 0x100fe20008010079 */
[----:B------:R-:W-:Y:S01]  /*1b40*/  FFMA.FTZ R62, R108, UR11, R121 ;  /* 0x0000000b6c3e7c23 */ /* 0x000fe20008010079 */
[----:B------:R-:W-:Y:S01]  /*1b50*/  FADD.FTZ R79, R79, -R0 ;  /* 0x800000004f4f7221 */ /* 0x000fe20000010000 */
[----:B------:R-:W-:Y:S01]  /*1b60*/  FMUL.FTZ R61, R61, UR7 ;  /* 0x000000073d3d7c20 */ /* 0x000fe20008410000 */
[----:B------:R-:W-:Y:S01]  /*1b70*/  FFMA.FTZ R0, R111, UR10, R26 ;  /* 0x0000000a6f007c23 */ /* 0x000fe2000801001a */
[----:B------:R-:W-:Y:S01]  /*1b80*/  ISETP.GE.U32.AND.EX P2, PT, R125, 0x1000000, PT, P2 ;  /* 0x010000007d00780c */ /* 0x000fe20003f46120 */
[----:B------:R-:W-:Y:S01]  /*1b90*/  FADD.FTZ R60, R81, -R60 ;  /* 0x8000003c513c7221 */ /* 0x000fe20000010000 */
[----:B------:R-:W-:Y:S01]  /*1ba0*/  FFMA.FTZ R65, R65, UR10, R24 ;  /* 0x0000000a41417c23 */ /* 0x000fe20008010018 */
[----:B------:R-:W-:Y:S01]  /*1bb0*/  FFMA.FTZ R68, R68, UR10, R25 ;  /* 0x0000000a44447c23 */ /* 0x000fe20008010019 */
[----:B------:R-:W-:Y:S01]  /*1bc0*/  FADD.FTZ R109, R109, -R80 ;  /* 0x800000506d6d7221 */ /* 0x000fe20000010000 */
[----:B------:R-:W-:Y:S01]  /*1bd0*/  FADD.FTZ R62, R83, -R62 ;  /* 0x8000003e533e7221 */ /* 0x000fe20000010000 */
[----:B------:R-:W-:Y:S01]  /*1be0*/  FMUL.FTZ R66, R0, UR7 ;  /* 0x0000000700427c20 */ /* 0x000fe20008410000 */
[----:B------:R-:W-:Y:S01]  /*1bf0*/  FSEL R63, R61, RZ, P2 ;  /* 0x000000ff3d3f7208 */ /* 0x000fe20001000000 */
[----:B------:R-:W-:Y:S01]  /*1c00*/  FMUL.FTZ R0, R65, UR7 ;  /* 0x0000000741007c20 */ /* 0x000fe20008410000 */
[----:B------:R-:W-:Y:S01]  /*1c10*/  FFMA.FTZ R61, R60, UR10, R29 ;  /* 0x0000000a3c3d7c23 */ /* 0x000fe2000801001d */
[----:B------:R-:W-:Y:S01]  /*1c20*/  FMUL.FTZ R68, R68, UR7 ;  /* 0x0000000744447c20 */ /* 0x000fe20008410000 */
[----:B------:R-:W-:Y:S01]  /*1c30*/  LOP3.LUT P3, RZ, R125, 0xff0000, RZ, 0xc0, !PT ;  /* 0x00ff00007dff7812 */ /* 0x000fe2000786c0ff */
[----:B------:R-:W-:Y:S01]  /*1c40*/  FFMA.FTZ R109, R109, UR10, R30 ;  /* 0x0000000a6d6d7c23 */ /* 0x000fe2000801001e */
        /* <DEDUP_REMOVED lines=24> */
.L_x_1914:
        /* <DEDUP_REMOVED lines=54> */
.L_x_1910:
        /* <DEDUP_REMOVED lines=56> */
[----:B------:R-:W-:Y:S01]  /*24b0*/  F2FP.F16.F32.PACK_AB R35, R35, R60 ;  /* 0x0000003c2323723e */ /* 0x000fe200000000ff */
        /* <DEDUP_REMOVED lines=11> */
[----:B------:R-:W-:Y:S02]  /*2570*/  LOP3.LUT P5, RZ, R88, 0xff, RZ, 0xc0, !PT ;  /* 0x000000ff58ff7812 */ /* 0x000fe400078ac0ff */
[C---:B------:R-:W-:Y:S02]  /*2580*/  LOP3.LUT P6, RZ, R124.reuse, 0xff00, RZ, 0xc0, !PT ;  /* 0x0000ff007cff7812 */ /* 0x040fe400078cc0ff */
[----:B------:R-:W-:-:S02]  /*2590*/  LOP3.LUT P2, RZ, R124, 0xff, RZ, 0xc0, !PT ;  /* 0x000000ff7cff7812 */ /* 0x000fc4000784c0ff */
[----:B------:R-:W-:Y:S02]  /*25a0*/  LOP3.LUT P3, RZ, R88, 0xff00, RZ, 0xc0, !PT ;  /* 0x0000ff0058ff7812 */ /* 0x000fe4000786c0ff */
[----:B------:R-:W-:Y:S02]  /*25b0*/  F2FP.F16.F32.PACK_AB R63, R63, R32 ;  /* 0x000000203f3f723e */ /* 0x000fe400000000ff */
[C---:B------:R-:W-:Y:S02]  /*25c0*/  FSEL R32, R79.reuse, RZ, P5 ;  /* 0x000000ff4f207208 */ /* 0x040fe40002800000 */
[C---:B------:R-:W-:Y:S02]  /*25d0*/  FSEL R66, R78.reuse, RZ, P6 ;  /* 0x000000ff4e427208 */ /* 0x040fe40003000000 */
[----:B------:R-:W-:Y:S02]  /*25e0*/  FSEL R65, R78, RZ, P3 ;  /* 0x000000ff4e417208 */ /* 0x000fe40001800000 */
[----:B------:R-:W-:-:S02]  /*25f0*/  FSEL R79, R79, RZ, P2 ;  /* 0x000000ff4f4f7208 */ /* 0x000fc40001000000 */
[----:B------:R-:W-:Y:S02]  /*2600*/  F2FP.F16.F32.PACK_AB R62, R33, R62 ;  /* 0x0000003e213e723e */ /* 0x000fe400000000ff */
[----:B------:R-:W-:Y:S02]  /*2610*/  F2FP.F16.F32.PACK_AB R33, R61, R60 ;  /* 0x0000003c3d21723e */ /* 0x000fe400000000ff */
[----:B------:R-:W-:Y:S02]  /*2620*/  F2FP.F16.F32.PACK_AB R61, R69, R0 ;  /* 0x00000000453d723e */ /* 0x000fe400000000ff */
[----:B------:R-:W-:Y:S02]  /*2630*/  F2FP.F16.F32.PACK_AB R32, R65, R32 ;  /* 0x000000204120723e */ /* 0x000fe400000000ff */
[----:B------:R-:W-:Y:S01]  /*2640*/  F2FP.F16.F32.PACK_AB R60, R66, R79 ;  /* 0x0000004f423c723e */ /* 0x000fe200000000ff */
[----:B------:R-:W-:Y:S06]  /*2650*/  BRA `(.L_x_1913) ;  /* 0x0000000c00947947 */ /* 0x000fec0003800000 */
.L_x_1916:
        /* <DEDUP_REMOVED lines=45> */
[----:B------:R-:W-:Y:S01]  /*2930*/  F2FP.F16.F32.PACK_AB R35, R59, R56 ;  /* 0x000000383b23723e */ /* 0x000fe200000000ff */
[----:B------:R-:W-:Y:S01]  /*2940*/  FMUL.FTZ R59, R108, UR10 ;  /* 0x0000000a6c3b7c20 */ /* 0x000fe20008410000 */
[----:B------:R-:W-:Y:S01]  /*2950*/  FSEL R61, R32, RZ, P6 ;  /* 0x000000ff203d7208 */ /* 0x000fe20003000000 */
[----:B------:R-:W-:Y:S01]  /*2960*/  FMUL.FTZ R56, R0, UR10 ;  /* 0x0000000a00387c20 */ /* 0x000fe20008410000 */
[----:B------:R-:W-:Y:S02]  /*2970*/  LOP3.LUT P6, RZ, R88, 0xff0000, RZ, 0xc0, !PT ;  /* 0x00ff000058ff7812 */ /* 0x000fe400078cc0ff */
[----:B------:R-:W-:Y:S01]  /*2980*/  F2FP.F16.F32.PACK_AB R63, R60, R63 ;  /* 0x0000003f3c3f723e */ /* 0x000fe200000000ff */
[----:B------:R-:W-:Y:S01]  /*2990*/  FMUL.FTZ R60, R59, UR7 ;  /* 0x000000073b3c7c20 */ /* 0x000fe20008410000 */
[----:B------:R-:W-:Y:S01]  /*29a0*/  F2FP.F16.F32.PACK_AB R34, R57, R34 ;  /* 0x000000223922723e */ /* 0x000fe200000000ff */
        /* <DEDUP_REMOVED lines=22> */
.L_x_1915:
        /* <DEDUP_REMOVED lines=63> */
[----:B------:R-:W-:Y:S02]  /*2f00*/  FSEL R33, R66, RZ, P6 ;  /* 0x000000ff42217208 */ /* 0x000fe40003000000 */
        /* <DEDUP_REMOVED lines=16> */
.L_x_1917:
        /* <DEDUP_REMOVED lines=46> */
[----:B------:R-:W-:Y:S01]  /*32f0*/  FFMA.FTZ R59, R108, UR10, R31 ;  /* 0x0000000a6c3b7c23 */ /* 0x000fe2000801001f */
[----:B------:R-:W-:Y:S01]  /*3300*/  FSEL R61, R32, RZ, P6 ;  /* 0x000000ff203d7208 */ /* 0x000fe20003000000 */
[----:B------:R-:W-:Y:S01]  /*3310*/  FFMA.FTZ R56, R79, UR10, R28 ;  /* 0x0000000a4f387c23 */ /* 0x000fe2000801001c */
[----:B------:R-:W-:Y:S02]  /*3320*/  LOP3.LUT P6, RZ, R88, 0xff0000, RZ, 0xc0, !PT ;  /* 0x00ff000058ff7812 */ /* 0x000fe400078cc0ff */
[----:B------:R-:W-:Y:S01]  /*3330*/  F2FP.F16.F32.PACK_AB R63, R60, R63 ;  /* 0x0000003f3c3f723e */ /* 0x000fe200000000ff */
[----:B------:R-:W-:Y:S01]  /*3340*/  FMUL.FTZ R60, R59, UR7 ;  /* 0x000000073b3c7c20 */ /* 0x000fe20008410000 */
[----:B------:R-:W-:Y:S01]  /*3350*/  F2FP.F16.F32.PACK_AB R34, R57, R34 ;  /* 0x000000223922723e */ /* 0x000fe200000000ff */
        /* <DEDUP_REMOVED lines=20> */
[----:B------:R-:W-:-:S07]  /*34a0*/  F2FP.F16.F32.PACK_AB R60, R65, R60 ;  /* 0x0000003c413c723e */ /* 0x000fce00000000ff */
.L_x_1913:
        /* <DEDUP_REMOVED lines=90> */
.L_x_1920:
        /* <DEDUP_REMOVED lines=72> */
[----:B------:R-:W-:Y:S02]  /*3ed0*/  F2FP.F16.F32.PACK_AB R32, R67, R32 ;  /* 0x000000204320723e */ /* 0x000fe400000000ff */
[----:B------:R-:W-:Y:S01]  /*3ee0*/  F2FP.F16.F32.PACK_AB R60, R65, R60 ;  /* 0x0000003c413c723e */ /* 0x000fe200000000ff */
[----:B------:R-:W-:Y:S06]  /*3ef0*/  BRA `(.L_x_1921) ;  /* 0x0000001400c47947 */ /* 0x000fec0003800000 */
.L_x_1919:
        /* <DEDUP_REMOVED lines=76> */
.L_x_1922:
        /* <DEDUP_REMOVED lines=51> */
[----:B------:R-:W-:-:S02]  /*46f0*/  F2FP.F16.F32.PACK_AB R35, R0, R35 ;  /* 0x000000230023723e */ /* 0x000fc400000000ff */
        /* <DEDUP_REMOVED lines=23> */
.L_x_1918:
        /* <DEDUP_REMOVED lines=56> */
.L_x_1924:
        /* <DEDUP_REMOVED lines=54> */
.L_x_1923:
        /* <DEDUP_REMOVED lines=55> */
.L_x_1925:
        /* <DEDUP_REMOVED lines=53> */
.L_x_1921:
        /* <DEDUP_REMOVED lines=43> */
.L_x_1907:
        /* <DEDUP_REMOVED lines=17> */
.L_x_1927:
        /* <DEDUP_REMOVED lines=11> */
.L_x_2851:


//--------------------- .text._ZN10layer_norm31ln_parallel_residual_bwd_kernelINS_13Kernel_traitsI6__halfffffjLj2048ELj1ELj1ELj4ELj16ENS_18Kernel_traits_baseILj2048ES2_ffffjLj128EEEEELb0ELb0ELb0EEEvNS_9BwdParamsE --------------------------
	.section	.text._ZN10layer_norm31ln_parallel_residual_bwd_kernelINS_13Kernel_traitsI6__halfffffjLj2048ELj1ELj1ELj4ELj16ENS_18Kernel_traits_baseILj2048ES2_ffffjLj128EEEEELb0ELb0ELb0EEEvNS_9BwdParamsE,"ax",@progbits
	.align	128
        .global         _ZN10layer_norm31ln_parallel_residual_bwd_kernelINS_13Kernel_traitsI6__halfffffjLj2048ELj1ELj1ELj4ELj16ENS_18Kernel_traits_baseILj2048ES2_ffffjLj128EEEEELb0ELb0ELb0EEEvNS_9BwdParamsE
        .type           _ZN10layer_norm31ln_parallel_residual_bwd_kernelINS_13Kernel_traitsI6__halfffffjLj2048ELj1ELj1ELj4ELj16ENS_18Kernel_traits_baseILj2048ES2_ffffjLj128EEEEELb0ELb0ELb0EEEvNS_9BwdParamsE,@function
        .size           _ZN10layer_norm31ln_parallel_residual_bwd_kernelINS_13Kernel_traitsI6__halfffffjLj2048ELj1ELj1ELj4ELj16ENS_18Kernel_traits_baseILj2048ES2_ffffjLj128EEEEELb0ELb0ELb0EEEvNS_9BwdParamsE,(.L_x_2852 - _ZN10layer_norm31ln_parallel_residual_bwd_kernelINS_13Kernel_traitsI6__halfffffjLj2048ELj1ELj1ELj4ELj16ENS_18Kernel_traits_baseILj2048ES2_ffffjLj128EEEEELb0ELb0ELb0EEEvNS_9BwdParamsE)
        .other          _ZN10layer_norm31ln_parallel_residual_bwd_kernelINS_13Kernel_traitsI6__halfffffjLj2048ELj1ELj1ELj4ELj16ENS_18Kernel_traits_baseILj2048ES2_ffffjLj128EEEEELb0ELb0ELb0EEEvNS_9BwdParamsE,@"STO_CUDA_ENTRY STV_DEFAULT"
_ZN10layer_norm31ln_parallel_residual_bwd_kernelINS_13Kernel_traitsI6__halfffffjLj2048ELj1ELj1ELj4ELj16ENS_18Kernel_traits_baseILj2048ES2_ffffjLj128EEEEELb0ELb0ELb0EEEvNS_9BwdParamsE:
.text._ZN10layer_norm31ln_parallel_residual_bwd_kernelINS_13Kernel_traitsI6__halfffffjLj2048ELj1ELj1ELj4ELj16ENS_18Kernel_traits_baseILj2048ES2_ffffjLj128EEEEELb0ELb0ELb0EEEvNS_9BwdParamsE:
        /* <DEDUP_REMOVED lines=13> */
[----:B------:R-:W0:Y:S01]  /*00d0*/  LDC.64 R26, c[0x0][0x3d0] ;  /* 0x0000f400ff1a7b82 */ /* 0x000e220000000a00 */
[----:B------:R-:W-:Y:S01]  /*00e0*/  LEA.HI.SX32 R7, R0, R7, 0x1e ;  /* 0x0000000700077211 */ /* 0x000fe200078ff2ff */
[----:B------:R-:W0:Y:S03]  /*00f0*/  LDCU UR4, c[0x0][0x384] ;  /* 0x00007080ff0477ac */ /* 0x000e260008000800 */
[----:B------:R-:W-:-:S02]  /*0100*/  ISETP.GE.U32.AND P5, PT, R7, 0x80, PT ;  /* 0x000000800700780c */ /* 0x000fc40003fa6070 */
[C---:B------:R-:W-:Y:S01]  /*0110*/  ISETP.GE.U32.AND P2, PT, R7.reuse, 0x100, PT ;  /* 0x000001000700780c */ /* 0x040fe20003f46070 */
[----:B------:R-:W0:Y:S01]  /*0120*/  LDC.64 R32, c[0x0][0x3d8] ;  /* 0x0000f600ff207b82 */ /* 0x000e220000000a00 */
[C---:B------:R-:W-:Y:S02]  /*0130*/  ISETP.GE.U32.AND P3, PT, R7.reuse, 0x180, PT ;  /* 0x000001800700780c */ /* 0x040fe40003f66070 */
[----:B------:R-:W-:-:S05]  /*0140*/  ISETP.GE.U32.AND P4, PT, R7, 0x200, PT ;  /* 0x000002000700780c */ /* 0x000fca0003f86070 */
[----:B------:R-:W0:Y:S02]  /*0150*/  LDC.64 R34, c[0x0][0x3d0] ;  /* 0x0000f400ff227b82 */ /* 0x000e240000000a00 */
[----:B--2---:R-:W-:-:S04]  /*0160*/  @P5 IMAD.WIDE.U32 R10, R39, 0x8, R10 ;  /* 0x00000008270a5825 */ /* 0x004fc800078e000a */
[C---:B----4-:R-:W-:Y:S01]  /*0170*/  @P5 IMAD.WIDE.U32 R14, R39.reuse, 0x8, R14 ;  /* 0x00000008270e5825 */ /* 0x050fe200078e000e */
[----:B---3--:R-:W5:Y:S01]  /*0180*/  @P5 LDG.E.64 R12, desc[UR14][R10.64] ;  /* 0x0000000e0a0c5981 */ /* 0x008f62000c1e1b00 */
[----:B------:R-:W2:Y:S01]  /*0190*/  S2UR UR9, SR_CTAID.X ;  /* 0x00000000000979c3 */ /* 0x000ea20000002500 */
[----:B------:R-:W-:Y:S02]  /*01a0*/  @P5 LOP3.LUT R39, R39, 0x80, RZ, 0xfc, !PT ;  /* 0x0000008027275812 */ /* 0x000fe400078efcff */
[----:B------:R-:W5:Y:S03]  /*01b0*/  @P5 LDG.E.64 R16, desc[UR14][R14.64] ;  /* 0x0000000e0e105981 */ /* 0x000f66000c1e1b00 */
[C---:B------:R-:W-:Y:S02]  /*01c0*/  @P2 IMAD.WIDE.U32 R22, R39.reuse, 0x8, R20 ;  /* 0x0000000827162825 */ /* 0x040fe400078e0014 */
[----:B------:R-:W3:Y:S02]  /*01d0*/  LDC.64 R36, c[0x0][0x3d8] ;  /* 0x0000f600ff247b82 */ /* 0x000ee40000000a00 */
[C---:B-1----:R-:W-:Y:S01]  /*01e0*/  @P2 IMAD.WIDE.U32 R28, R39.reuse, 0x8, R24 ;  /* 0x00000008271c2825 */ /* 0x042fe200078e0018 */
[----:B------:R-:W-:Y:S01]  /*01f0*/  @P2 IADD3 R39, PT, PT, R39, 0x80, RZ ;  /* 0x0000008027272810 */ /* 0x000fe20007ffe0ff */
[----:B------:R1:W5:Y:S04]  /*0200*/  @P2 LDG.E.64 R18, desc[UR14][R22.64] ;  /* 0x0000000e16122981 */ /* 0x000368000c1e1b00 */
[C---:B0-----:R-:W-:Y:S01]  /*0210*/  @P3 IMAD.WIDE.U32 R30, R39.reuse, 0x8, R26 ;  /* 0x00000008271e3825 */ /* 0x041fe200078e001a */
[----:B------:R0:W5:Y:S03]  /*0220*/  @P2 LDG.E.64 R76, desc[UR14][R28.64] ;  /* 0x0000000e1c4c2981 */ /* 0x000166000c1e1b00 */
[C---:B------:R-:W-:Y:S01]  /*0230*/  @P3 IMAD.WIDE.U32 R32, R39.reuse, 0x8, R32 ;  /* 0x0000000827203825 */ /* 0x040fe200078e0020 */
[----:B------:R-:W-:Y:S01]  /*0240*/  @P3 IADD3 R39, PT, PT, R39, 0x80, RZ ;  /* 0x0000008027273810 */ /* 0x000fe20007ffe0ff */
[----:B------:R4:W5:Y:S01]  /*0250*/  @P3 LDG.E.64 R78, desc[UR14][R30.64] ;  /* 0x0000000e1e4e3981 */ /* 0x000962000c1e1b00 */
[----:B--2---:R-:W-:-:S03]  /*0260*/  UISETP.GE.AND UP0, UPT, UR9, UR4, UPT ;  /* 0x000000040900728c */ /* 0x004fc6000bf06270 */
[C---:B------:R-:W-:Y:S01]  /*0270*/  @P4 IMAD.WIDE.U32 R24, R39.reuse, 0x8, R34 ;  /* 0x0000000827184825 */ /* 0x040fe200078e0022 */
[----:B------:R2:W5:Y:S03]  /*0280*/  @P3 LDG.E.64 R8, desc[UR14][R32.64] ;  /* 0x0000000e20083981 */ /* 0x000566000c1e1b00 */
[----:B---3--:R-:W-:Y:S01]  /*0290*/  @P4 IMAD.WIDE.U32 R26, R39, 0x8, R36 ;  /* 0x00000008271a4825 */ /* 0x008fe200078e0024 */
[----:B------:R3:W5:Y:S01]  /*02a0*/  @P4 LDG.E.64 R2, desc[UR14][R24.64] ;  /* 0x0000000e18024981 */ /* 0x000762000c1e1b00 */
[----:B------:R-:W-:Y:S02]  /*02b0*/  CS2R R20, SRZ ;  /* 0x0000000000147805 */ /* 0x000fe4000001ff00 */
[----:B-1----:R-:W-:Y:S02]  /*02c0*/  CS2R R22, SRZ ;  /* 0x0000000000167805 */ /* 0x002fe4000001ff00 */
[----:B------:R-:W-:Y:S01]  /*02d0*/  CS2R R36, SRZ ;  /* 0x0000000000247805 */ /* 0x000fe2000001ff00 */
[----:B------:R1:W5:Y:S01]  /*02e0*/  @P4 LDG.E.64 R4, desc[UR14][R26.64] ;  /* 0x0000000e1a044981 */ /* 0x000362000c1e1b00 */
[----:B------:R-:W-:-:S02]  /*02f0*/  CS2R R38, SRZ ;  /* 0x0000000000267805 */ /* 0x000fc4000001ff00 */
[----:B0-----:R-:W-:Y:S02]  /*0300*/  CS2R R28, SRZ ;  /* 0x00000000001c7805 */ /* 0x001fe4000001ff00 */
[----:B----4-:R-:W-:Y:S02]  /*0310*/  CS2R R30, SRZ ;  /* 0x00000000001e7805 */ /* 0x010fe4000001ff00 */
[----:B--2---:R-:W-:Y:S02]  /*0320*/  CS2R R32, SRZ ;  /* 0x0000000000207805 */ /* 0x004fe4000001ff00 */
[----:B------:R-:W-:Y:S02]  /*0330*/  CS2R R34, SRZ ;  /* 0x0000000000227805 */ /* 0x000fe4000001ff00 */
[----:B---3--:R-:W-:Y:S02]  /*0340*/  CS2R R24, SRZ ;  /* 0x0000000000187805 */ /* 0x008fe4000001ff00 */
[----:B------:R-:W-:-:S02]  /*0350*/  CS2R R80, SRZ ;  /* 0x0000000000507805 */ /* 0x000fc4000001ff00 */
[----:B------:R-:W-:Y:S02]  /*0360*/  CS2R R82, SRZ ;  /* 0x0000000000527805 */ /* 0x000fe4000001ff00 */
[----:B------:R-:W-:Y:S02]  /*0370*/  CS2R R40, SRZ ;  /* 0x0000000000287805 */ /* 0x000fe4000001ff00 */
[----:B-1----:R-:W-:Y:S02]  /*0380*/  CS2R R26, SRZ ;  /* 0x00000000001a7805 */ /* 0x002fe4000001ff00 */
        /* <DEDUP_REMOVED lines=19> */
[----:B------:R-:W-:Y:S06]  /*04c0*/  BRA.U UP0, `(.L_x_1928) ;  /* 0x0000004500e07547 */ /* 0x000fec000b800000 */
[----:B------:R-:W0:Y:S01]  /*04d0*/  LDCU.U8 UR4, c[0x0][0x410] ;  /* 0x00008200ff0477ac */ /* 0x000e220008000000 */
[----:B-----5:R-:W-:Y:S02]  /*04e0*/  MOV R133, R12 ;  /* 0x0000000c00857202 */ /* 0x020fe40000000f00 */
[----:B------:R-:W-:Y:S02]  /*04f0*/  CS2R R20, SRZ ;  /* 0x0000000000147805 */ /* 0x000fe4000001ff00 */
[----:B------:R-:W-:Y:S02]  /*0500*/  SHF.R.U64 R0, R12, 0x10, R13 ;  /* 0x000000100c007819 */ /* 0x000fe4000000120d */
[----:B------:R-:W-:Y:S02]  /*0510*/  CS2R R22, SRZ ;  /* 0x0000000000167805 */ /* 0x000fe4000001ff00 */
[----:B------:R-:W-:Y:S02]  /*0520*/  MOV R143, R18 ;  /* 0x00000012008f7202 */ /* 0x000fe40000000f00 */
[----:B------:R-:W-:-:S02]  /*0530*/  CS2R R36, SRZ ;  /* 0x0000000000247805 */ /* 0x000fc4000001ff00 */
[----:B------:R-:W-:Y:S02]  /*0540*/  SHF.R.U64 R12, R18, 0x10, R19 ;  /* 0x00000010120c7819 */ /* 0x000fe40000001213 */
[----:B------:R-:W-:Y:S02]  /*0550*/  CS2R R38, SRZ ;  /* 0x0000000000267805 */ /* 0x000fe4000001ff00 */
[----:B------:R-:W-:Y:S02]  /*0560*/  MOV R151, R2 ;  /* 0x0000000200977202 */ /* 0x000fe40000000f00 */
[----:B------:R-:W-:Y:S02]  /*0570*/  CS2R R24, SRZ ;  /* 0x0000000000187805 */ /* 0x000fe4000001ff00 */
[----:B------:R-:W-:Y:S02]  /*0580*/  MOV R149, R8 ;  /* 0x0000000800957202 */ /* 0x000fe40000000f00 */
[----:B------:R-:W-:-:S02]  /*0590*/  CS2R R26, SRZ ;  /* 0x00000000001a7805 */ /* 0x000fc4000001ff00 */
[--C-:B------:R-:W-:Y:S02]  /*05a0*/  SHF.R.U64 R2, R2, 0x10, R3.reuse ;  /* 0x0000001002027819 */ /* 0x100fe40000001203 */
[----:B------:R-:W-:Y:S02]  /*05b0*/  CS2R R28, SRZ ;  /* 0x00000000001c7805 */ /* 0x000fe4000001ff00 */
[----:B------:R-:W-:Y:S02]  /*05c0*/  MOV R152, R3 ;  /* 0x0000000300987202 */ /* 0x000fe40000000f00 */
[----:B------:R-:W-:Y:S02]  /*05d0*/  CS2R R30, SRZ ;  /* 0x00000000001e7805 */ /* 0x000fe4000001ff00 */
[----:B------:R-:W-:Y:S02]  /*05e0*/  SHF.R.U32.HI R18, RZ, 0x10, R3 ;  /* 0x00000010ff127819 */ /* 0x000fe40000011603 */
[----:B------:R-:W-:-:S02]  /*05f0*/  CS2R R32, SRZ ;  /* 0x0000000000207805 */ /* 0x000fc4000001ff00 */
[----:B------:R-:W-:Y:S02]  /*0600*/  MOV R135, R13 ;  /* 0x0000000d00877202 */ /* 0x000fe40000000f00 */
[----:B------:R-:W-:Y:S02]  /*0610*/  CS2R R34, SRZ ;  /* 0x0000000000227805 */ /* 0x000fe4000001ff00 */
[----:B------:R-:W-:Y:S02]  /*0620*/  SHF.R.U32.HI R10, RZ, 0x10, R13 ;  /* 0x00000010ff0a7819 */ /* 0x000fe4000001160d */
        /* <DEDUP_REMOVED lines=9> */
[----:B------:R-:W-:Y:S02]  /*06c0*/  SHF.R.U64 R8, R8, 0x10, R9 ;  /* 0x0000001008087819 */ /* 0x000fe40000001209 */
[----:B------:R-:W-:Y:S02]  /*06d0*/  CS2R R46, SRZ ;  /* 0x00000000002e7805 */ /* 0x000fe4000001ff00 */
[----:B------:R-:W-:Y:S02]  /*06e0*/  MOV R150, R9 ;  /* 0x0000000900967202 */ /* 0x000fe40000000f00 */
[----:B------:R-:W-:Y:S02]  /*06f0*/  CS2R R48, SRZ ;  /* 0x0000000000307805 */ /* 0x000fe4000001ff00 */
[----:B------:R-:W-:Y:S02]  /*0700*/  MOV R153, R4 ;  /* 0x0000000400997202 */ /* 0x000fe40000000f00 */
[----:B------:R-:W-:-:S02]  /*0710*/  CS2R R50, SRZ ;  /* 0x0000000000327805 */ /* 0x000fc4000001ff00 */
[----:B------:R-:W-:Y:S02]  /*0720*/  SHF.R.U64 R3, R4, 0x10, R5 ;  /* 0x0000001004037819 */ /* 0x000fe40000001205 */
[----:B------:R-:W-:Y:S02]  /*0730*/  CS2R R64, SRZ ;  /* 0x0000000000407805 */ /* 0x000fe4000001ff00 */
[----:B------:R-:W-:Y:S02]  /*0740*/  MOV R144, R19 ;  /* 0x0000001300907202 */ /* 0x000fe40000000f00 */
[----:B------:R-:W-:Y:S02]  /*0750*/  CS2R R66, SRZ ;  /* 0x0000000000427805 */ /* 0x000fe4000001ff00 */
[----:B------:R-:W-:Y:S02]  /*0760*/  SHF.R.U32.HI R14, RZ, 0x10, R19 ;  /* 0x00000010ff0e7819 */ /* 0x000fe40000011613 */
[----:B------:R-:W-:-:S02]  /*0770*/  CS2R R52, SRZ ;  /* 0x0000000000347805 */ /* 0x000fc4000001ff00 */
[----:B------:R-:W-:Y:S02]  /*0780*/  MOV R145, R76 ;  /* 0x0000004c00917202 */ /* 0x000fe40000000f00 */
[----:B------:R-:W-:Y:S02]  /*0790*/  CS2R R54, SRZ ;  /* 0x0000000000367805 */ /* 0x000fe4000001ff00 */
[----:B------:R-:W-:Y:S02]  /*07a0*/  SHF.R.U64 R13, R76, 0x10, R77 ;  /* 0x000000104c0d7819 */ /* 0x000fe4000000124d */
[----:B------:R-:W-:Y:S02]  /*07b0*/  CS2R R56, SRZ ;  /* 0x0000000000387805 */ /* 0x000fe4000001ff00 */
[----:B------:R-:W-:Y:S02]  /*07c0*/  MOV R146, R77 ;  /* 0x0000004d00927202 */ /* 0x000fe40000000f00 */
[----:B------:R-:W-:-:S02]  /*07d0*/  CS2R R58, SRZ ;  /* 0x00000000003a7805 */ /* 0x000fc4000001ff00 */
[----:B------:R-:W-:Y:S02]  /*07e0*/  SHF.R.U32.HI R15, RZ, 0x10, R77 ;  /* 0x00000010ff0f7819 */ /* 0x000fe4000001164d */
[----:B------:R-:W-:Y:S02]  /*07f0*/  CS2R R60, SRZ ;  /* 0x00000000003c7805 */ /* 0x000fe4000001ff00 */
[----:B------:R-:W-:Y:S02]  /*0800*/  MOV R147, R78 ;  /* 0x0000004e00937202 */ /* 0x000fe40000000f00 */
[----:B------:R-:W-:Y:S02]  /*0810*/  CS2R R62, SRZ ;  /* 0x00000000003e7805 */ /* 0x000fe4000001ff00 */
[----:B------:R-:W-:Y:S02]  /*0820*/  SHF.R.U64 R16, R78, 0x10, R79 ;  /* 0x000000104e107819 */ /* 0x000fe4000000124f */
[----:B------:R-:W-:-:S02]  /*0830*/  CS2R R84, SRZ ;  /* 0x0000000000547805 */ /* 0x000fc4000001ff00 */
[----:B------:R-:W-:Y:S02]  /*0840*/  MOV R148, R79 ;  /* 0x0000004f00947202 */ /* 0x000fe40000000f00 */
[----:B------:R-:W-:Y:S02]  /*0850*/  CS2R R86, SRZ ;  /* 0x0000000000567805 */ /* 0x000fe4000001ff00 */
[----:B------:R-:W-:Y:S02]  /*0860*/  SHF.R.U32.HI R17, RZ, 0x10, R79 ;  /* 0x00000010ff117819 */ /* 0x000fe4000001164f */
[----:B------:R-:W-:Y:S02]  /*0870*/  CS2R R68, SRZ ;  /* 0x0000000000447805 */ /* 0x000fe4000001ff00 */
[----:B------:R-:W-:Y:S02]  /*0880*/  SHF.R.U32.HI R9, RZ, 0x10, R9 ;  /* 0x00000010ff097819 */ /* 0x000fe40000011609 */
[----:B------:R-:W-:-:S02]  /*0890*/  CS2R R70, SRZ ;  /* 0x0000000000467805 */ /* 0x000fc4000001ff00 */
[----:B------:R-:W-:Y:S02]  /*08a0*/  MOV R154, R5 ;  /* 0x00000005009a7202 */ /* 0x000fe40000000f00 */
[----:B------:R-:W-:Y:S02]  /*08b0*/  CS2R R72, SRZ ;  /* 0x0000000000487805 */ /* 0x000fe4000001ff00 */
[----:B------:R-:W-:Y:S02]  /*08c0*/  SHF.R.U32.HI R4, RZ, 0x10, R5 ;  /* 0x00000010ff047819 */ /* 0x000fe40000011605 */
[----:B------:R-:W-:Y:S02]  /*08d0*/  CS2R R74, SRZ ;  /* 0x00000000004a7805 */ /* 0x000fe4000001ff00 */
[----:B------:R-:W-:Y:S01]  /*08e0*/  PRMT R133, R133, 0x5410, R0 ;  /* 0x0000541085857816 */ /* 0x000fe20000000000 */
[----:B------:R-:W-:Y:S01]  /*08f0*/  UPLOP3.LUT UP1, UPT, UPT, UPT, UPT, 0x40, 0x4 ;  /* 0x000000000004789c */ /* 0x000fe20003f2e870 */
[----:B------:R-:W-:Y:S01]  /*0900*/  PRMT R135, R135, 0x5410, R10 ;  /* 0x0000541087877816 */ /* 0x000fe2000000000a */
[----:B------:R-:W1:Y:S01]  /*0910*/  LDCU UR6, c[0x0][0x388] ;  /* 0x00007100ff0677ac */ /* 0x000e620008000800 */
[----:B------:R-:W-:-:S02]  /*0920*/  PRMT R139, R139, 0x5410, R6 ;  /* 0x000054108b8b7816 */ /* 0x000fc40000000006 */
[----:B------:R-:W-:Y:S01]  /*0930*/  PRMT R141, R141, 0x5410, R11 ;  /* 0x000054108d8d7816 */ /* 0x000fe2000000000b */
[----:B------:R-:W2:Y:S01]  /*0940*/  LDCU.U8 UR27, c[0x0][0x410] ;  /* 0x00008200ff1b77ac */ /* 0x000ea20008000000 */
[----:B------:R-:W-:Y:S02]  /*0950*/  PRMT R143, R143, 0x5410, R12 ;  /* 0x000054108f8f7816 */ /* 0x000fe4000000000c */
[----:B------:R-:W-:Y:S01]  /*0960*/  PRMT R144, R144, 0x5410, R14 ;  /* 0x0000541090907816 */ /* 0x000fe2000000000e */
[----:B------:R-:W3:Y:S01]  /*0970*/  LDCU UR26, c[0x0][0x400] ;  /* 0x00008000ff1a77ac */ /* 0x000ee20008000800 */
[----:B------:R-:W-:Y:S02]  /*0980*/  PRMT R145, R145, 0x5410, R13 ;  /* 0x0000541091917816 */ /* 0x000fe4000000000d */
[----:B------:R-:W-:Y:S01]  /*0990*/  PRMT R146, R146, 0x5410, R15 ;  /* 0x0000541092927816 */ /* 0x000fe2000000000f */
[----:B------:R-:W4:Y:S01]  /*09a0*/  LDCU.64 UR12, c[0x0][0x470] ;  /* 0x00008e00ff0c77ac */ /* 0x000f220008000a00 */
[----:B------:R-:W-:-:S02]  /*09b0*/  PRMT R147, R147, 0x5410, R16 ;  /* 0x0000541093937816 */ /* 0x000fc40000000010 */
[----:B------:R-:W-:Y:S01]  /*09c0*/  PRMT R148, R148, 0x5410, R17 ;  /* 0x0000541094947816 */ /* 0x000fe20000000011 */
[----:B------:R-:W1:Y:S01]  /*09d0*/  LDCU.64 UR24, c[0x0][0x438] ;  /* 0x00008700ff1877ac */ /* 0x000e620008000a00 */
[----:B------:R-:W-:Y:S02]  /*09e0*/  PRMT R149, R149, 0x5410, R8 ;  /* 0x0000541095957816 */ /* 0x000fe40000000008 */
[----:B------:R-:W-:Y:S01]  /*09f0*/  PRMT R150, R150, 0x5410, R9 ;  /* 0x0000541096967816 */ /* 0x000fe20000000009 */
[----:B------:R-:W1:Y:S01]  /*0a00*/  LDCU.64 UR10, c[0x0][0x478] ;  /* 0x00008f00ff0a77ac */ /* 0x000e620008000a00 */
[----:B------:R-:W-:Y:S02]  /*0a10*/  PRMT R151, R151, 0x5410, R2 ;  /* 0x0000541097977816 */ /* 0x000fe40000000002 */
[----:B------:R-:W-:Y:S01]  /*0a20*/  PRMT R152, R152, 0x5410, R18 ;  /* 0x0000541098987816 */ /* 0x000fe20000000012 */
[----:B------:R-:W1:Y:S01]  /*0a30*/  LDCU.128 UR16, c[0x0][0x3c0] ;  /* 0x00007800ff1077ac */ /* 0x000e620008000c00 */
[----:B------:R-:W-:-:S02]  /*0a40*/  PRMT R153, R153, 0x5410, R3 ;  /* 0x0000541099997816 */ /* 0x000fc40000000003 */
[----:B------:R-:W-:Y:S01]  /*0a50*/  PRMT R154, R154, 0x5410, R4 ;  /* 0x000054109a9a7816 */ /* 0x000fe20000000004 */
[----:B------:R-:W1:Y:S01]  /*0a60*/  LDCU.64 UR22, c[0x0][0x380] ;  /* 0x00007000ff1677ac */ /* 0x000e620008000a00 */
[----:B0-23--:R-:W-:-:S11]  /*0a70*/  UISETP.NE.AND UP2, UPT, UR4, URZ, UPT ;  /* 0x000000ff0400728c */ /* 0x00dfd6000bf45270 */
.L_x_1979:
[----:B-1----:R-:W-:Y:S02]  /*0a80*/  UIMAD.WIDE UR20, UR9, 0x4, UR18 ;  /* 0x00000004091478a5 */ /* 0x002fe4000f8e0212 */
[----:B------:R-:W-:-:S04]  /*0a90*/  UIMAD.WIDE UR4, UR9, 0x4, UR16 ;  /* 0x00000004090478a5 */ /* 0x000fc8000f8e0210 */
[----:B0--34-:R-:W-:Y:S02]  /*0aa0*/  MOV R104, UR20 ;  /* 0x0000001400687c02 */ /* 0x019fe40008000f00 */
[----:B------:R-:W-:Y:S02]  /*0ab0*/  MOV R105, UR21 ;  /* 0x0000001500697c02 */ /* 0x000fe40008000f00 */
[----:B------:R-:W-:Y:S02]  /*0ac0*/  MOV R106, UR4 ;  /* 0x00000004006a7c02 */ /* 0x000fe40008000f00 */
[----:B------:R-:W-:Y:S01]  /*0ad0*/  MOV R107, UR5 ;  /* 0x00000005006b7c02 */ /* 0x000fe20008000f00 */
[----:B------:R-:W2:Y:S04]  /*0ae0*/  LDG.E R104, desc[UR14][R104.64] ;  /* 0x0000000e68687981 */ /* 0x000ea8000c1e1900 */
[----:B------:R-:W3:Y:S01]  /*0af0*/  LDG.E R106, desc[UR14][R106.64] ;  /* 0x0000000e6a6a7981 */ /* 0x000ee2000c1e1900 */
[----:B------:R-:W-:Y:S01]  /*0b00*/  UIMAD UR4, UR9, UR6, URZ ;  /* 0x00000006090472a4 */ /* 0x000fe2000f8e02ff */
[----:B------:R-:W-:Y:S01]  /*0b10*/  PLOP3.LUT P0, PT, PT, PT, UP2, 0x40, 0x4 ;  /* 0x000000000004781c */ /* 0x000fe20003f0e828 */
[----:B------:R-:W-:Y:S01]  /*0b20*/  BSSY.RECONVERGENT B0, `(.L_x_1929) ;  /* 0x000004d000007945 */ /* 0x000fe20003800200 */
[----:B------:R-:W-:Y:S01]  /*0b30*/  HFMA2 R140, -RZ, RZ, 0, 0 ;  /* 0x00000000ff8c7431 */ /* 0x000fe200000001ff */
[----:B------:R-:W-:Y:S01]  /*0b40*/  USHF.R.S32.HI UR5, URZ, 0x1f, UR4 ;  /* 0x0000001fff057899 */ /* 0x000fe20008011404 */
[----:B------:R-:W-:-:S02]  /*0b50*/  ISETP.GE.U32.AND P2, PT, R7, 0x100, PT ;  /* 0x000001000700780c */ /* 0x000fc40003f46070 */
[C---:B------:R-:W-:Y:S01]  /*0b60*/  ISETP.GE.U32.AND P3, PT, R7.reuse, 0x180, PT ;  /* 0x000001800700780c */ /* 0x040fe20003f66070 */
[----:B------:R-:W-:Y:S01]  /*0b70*/  ULEA.HI UR5, UR5, UR4, URZ, 0x2 ;  /* 0x0000000405057291 */ /* 0x000fe2000f8f10ff */
[----:B------:R-:W-:Y:S02]  /*0b80*/  ISETP.GE.U32.AND P4, PT, R7, 0x200, PT ;  /* 0x000002000700780c */ /* 0x000fe40003f86070 */
[----:B------:R-:W-:-:S03]  /*0b90*/  MOV R142, RZ ;  /* 0x000000ff008e7202 */ /* 0x000fc60000000f00 */
[----:B------:R-:W-:-:S04]  /*0ba0*/  MOV R109, UR5 ;  /* 0x00000005006d7c02 */ /* 0x000fc80008000f00 */
[----:B------:R-:W-:-:S04]  /*0bb0*/  LEA.HI.SX32 R6, R109, R114, 0x1e ;  /* 0x000000726d067211 */ /* 0x000fc800078ff2ff */
[----:B------:R-:W-:Y:S02]  /*0bc0*/  MOV R137, R6 ;  /* 0x0000000600897202 */ /* 0x000fe40000000f00 */
[----:B--2---:R-:W-:Y:S02]  /*0bd0*/  R2UR UR20, R104 ;  /* 0x00000000681472ca */ /* 0x004fe400000e0000 */
[----:B---3--:R-:W-:Y:S01]  /*0be0*/  FSEL R131, R106, RZ, P0 ;  /* 0x000000ff6a837208 */ /* 0x008fe20000000000 */
[----:B-----5:R-:W-:-:S12]  /*0bf0*/  @!P5 BRA `(.L_x_1930) ;  /* 0x0000000000fcd947 */ /* 0x020fd80003800000 */
[----:B------:R-:W0:Y:S08]  /*0c00*/  LDC.64 R104, c[0x0][0x430] ;  /* 0x00010c00ff687b82 */ /* 0x000e300000000a00 */
[----:B------:R-:W1:Y:S08]  /*0c10*/  LDC.64 R108, c[0x0][0x428] ;  /* 0x00010a00ff6c7b82 */ /* 0x000e700000000a00 */
[----:B------:R-:W2:Y:S01]  /*0c20*/  LDC.64 R4, c[0x0][0x3a8] ;  /* 0x0000ea00ff047b82 */ /* 0x000ea20000000a00 */
[----:B------:R-:W-:-:S04]  /*0c30*/  ISETP.NE.U32.AND P0, PT, RZ, UR24, PT ;  /* 0x00000018ff007c0c */ /* 0x000fc8000bf05070 */
[----:B------:R-:W-:Y:S01]  /*0c40*/  ISETP.NE.AND.EX P0, PT, RZ, UR25, PT, P0 ;  /* 0x00000019ff007c0c */ /* 0x000fe2000bf05300 */
[----:B0-----:R-:W-:-:S06]  /*0c50*/  IMAD.WIDE.U32 R104, R6, 0x10, R104 ;  /* 0x0000001006687825 */ /* 0x001fcc00078e0068 */
[----:B------:R-:W3:Y:S01]  /*0c60*/  LDG.E.128 R104, desc[UR14][R104.64] ;  /* 0x0000000e68687981 */ /* 0x000ee2000c1e1d00 */
[----:B-1----:R-:W-:-:S06]  /*0c70*/  IMAD.WIDE.U32 R108, R6, 0x10, R108 ;  /* 0x00000010066c7825 */ /* 0x002fcc00078e006c */
[----:B------:R-:W4:Y:S01]  /*0c80*/  LDG.E.128 R108, desc[UR14][R108.64] ;  /* 0x0000000e6c6c7981 */ /* 0x000f22000c1e1d00 */
[C---:B--2---:R-:W-:Y:S02]  /*0c90*/  IMAD.WIDE.U32 R112, R6.reuse, 0x10, R4 ;  /* 0x0000001006707825 */ /* 0x044fe400078e0004 */
[----:B------:R-:W0:Y:S04]  /*0ca0*/  @P0 LDC.64 R4, c[0x0][0x438] ;  /* 0x00010e00ff040b82 */ /* 0x000e280000000a00 */
[----:B------:R-:W2:Y:S01]  /*0cb0*/  LDG.E.128 R112, desc[UR14][R112.64] ;  /* 0x0000000e70707981 */ /* 0x000ea2000c1e1d00 */
[----:B0-----:R-:W-:-:S05]  /*0cc0*/  @P0 IMAD.WIDE.U32 R156, R6, 0x10, R4 ;  /* 0x00000010069c0825 */ /* 0x001fca00078e0004 */
[----:B------:R0:W5:Y:S01]  /*0cd0*/  @P0 LDG.E.128 R76, desc[UR14][R156.64] ;  /* 0x0000000e9c4c0981 */ /* 0x000162000c1e1d00 */
[----:B------:R-:W-:Y:S02]  /*0ce0*/  HADD2.F32 R121, -RZ, R139.H0_H0 ;  /* 0x2000008bff797230 */ /* 0x000fe40000004100 */
[----:B------:R-:W-:Y:S02]  /*0cf0*/  HADD2.F32 R5, -RZ, R133.H0_H0 ;  /* 0x20000085ff057230 */ /* 0x000fe40000004100 */
[----:B------:R-:W-:Y:S02]  /*0d00*/  HADD2.F32 R14, -RZ, R139.H1_H1 ;  /* 0x3000008bff0e7230 */ /* 0x000fe40000004100 */
[--C-:B------:R-:W-:Y:S02]  /*0d10*/  HADD2.F32 R130, -RZ, R141.reuse.H1_H1 ;  /* 0x3000008dff827230 */ /* 0x100fe40000004100 */
[----:B------:R-:W-:Y:S02]  /*0d20*/  HADD2.F32 R129, -RZ, R141.H0_H0 ;  /* 0x2000008dff817230 */ /* 0x000fe40000004100 */
[----:B------:R-:W-:-:S02]  /*0d30*/  HADD2.F32 R4, -RZ, R133.H1_H1 ;  /* 0x30000085ff047230 */ /* 0x000fc40000004100 */
[--C-:B------:R-:W-:Y:S01]  /*0d40*/  HADD2.F32 R12, -RZ, R135.reuse.H1_H1 ;  /* 0x30000087ff0c7230 */ /* 0x100fe20000004100 */
[----:B------:R-:W-:Y:S01]  /*0d50*/  IADD3 R137, PT, PT, R6, 0x80, RZ ;  /* 0x0000008006897810 */ /* 0x000fe20007ffe0ff */
[----:B---3--:R-:W-:Y:S01]  /*0d60*/  FMUL.FTZ R121, R104, R121 ;  /* 0x0000007968797220 */ /* 0x008fe20000410000 */
[----:B------:R-:W-:Y:S01]  /*0d70*/  FMUL.FTZ R14, R105, R14 ;  /* 0x0000000e690e7220 */ /* 0x000fe20000410000 */
[----:B------:R-:W-:Y:S01]  /*0d80*/  FMUL.FTZ R130, R107, R130 ;  /* 0x000000826b827220 */ /* 0x000fe20000410000 */
[----:B------:R-:W-:Y:S01]  /*0d90*/  FMUL.FTZ R129, R106, R129 ;  /* 0x000000816a817220 */ /* 0x000fe20000410000 */
[----:B----4-:R-:W-:Y:S01]  /*0da0*/  FFMA.FTZ R5, R108, R5, R121 ;  /* 0x000000056c057223 */ /* 0x010fe20000010079 */
[----:B------:R-:W-:Y:S02]  /*0db0*/  HADD2.F32 R121, -RZ, R135.H0_H0 ;  /* 0x20000087ff797230 */ /* 0x000fe40000004100 */
[----:B------:R-:W-:Y:S01]  /*0dc0*/  FFMA.FTZ R4, R109, R4, R14 ;  /* 0x000000046d047223 */ /* 0x000fe2000001000e */
[----:B------:R-:W-:Y:S01]  /*0dd0*/  FFMA.FTZ R12, R111, R12, R130 ;  /* 0x0000000c6f0c7223 */ /* 0x000fe20000010082 */
[C---:B--2---:R-:W-:Y:S01]  /*0de0*/  FADD.FTZ R113, -R131.reuse, R113 ;  /* 0x0000007183717221 */ /* 0x044fe20000010100 */
[----:B------:R-:W-:Y:S01]  /*0df0*/  FADD.FTZ R112, -R131, R112 ;  /* 0x0000007083707221 */ /* 0x000fe20000010100 */
[----:B------:R-:W-:-:S02]  /*0e00*/  FFMA.FTZ R14, R110, R121, R129 ;  /* 0x000000796e0e7223 */ /* 0x000fc40000010081 */
[----:B------:R-:W-:Y:S01]  /*0e10*/  FMUL.FTZ R130, R113, UR20 ;  /* 0x0000001471827c20 */ /* 0x000fe20008410000 */
[----:B------:R-:W-:Y:S01]  /*0e20*/  FMUL.FTZ R121, R112, UR20 ;  /* 0x0000001470797c20 */ /* 0x000fe20008410000 */
[----:B------:R-:W-:Y:S01]  /*0e30*/  FADD.FTZ R33, R33, R109 ;  /* 0x0000006d21217221 */ /* 0x000fe20000010000 */
[----:B------:R-:W-:Y:S01]  /*0e40*/  FADD.FTZ R61, R61, R105 ;  /* 0x000000693d3d7221 */ /* 0x000fe20000010000 */
[-C--:B------:R-:W-:Y:S01]  /*0e50*/  FFMA.FTZ R21, R109, R130.reuse, R21 ;  /* 0x000000826d157223 */ /* 0x080fe20000010015 */
[----:B------:R-:W-:Y:S01]  /*0e60*/  FFMA.FTZ R49, R105, R130, R49 ;  /* 0x0000008269317223 */ /* 0x000fe20000010031 */
[----:B------:R-:W-:Y:S01]  /*0e70*/  FADD.FTZ R114, -R131, R114 ;  /* 0x0000007283727221 */ /* 0x000fe20000010100 */
[----:B------:R-:W-:Y:S01]  /*0e80*/  FADD.FTZ R105, RZ, R5 ;  /* 0x00000005ff697221 */ /* 0x000fe20000010000 */
[----:B------:R-:W-:Y:S01]  /*0e90*/  FFMA.FTZ R109, R121, R5, RZ ;  /* 0x00000005796d7223 */ /* 0x000fe200000100ff */
[----:B------:R-:W-:Y:S01]  /*0ea0*/  FADD.FTZ R60, R60, R104 ;  /* 0x000000683c3c7221 */ /* 0x000fe20000010000 */
[----:B------:R-:W-:Y:S01]  /*0eb0*/  FFMA.FTZ R48, R104, R121, R48 ;  /* 0x0000007968307223 */ /* 0x000fe20000010030 */
[----:B------:R-:W-:Y:S01]  /*0ec0*/  FADD.FTZ R115, -R131, R115 ;  /* 0x0000007383737221 */ /* 0x000fe20000010100 */
[----:B------:R-:W-:Y:S01]  /*0ed0*/  FMUL.FTZ R129, R114, UR20 ;  /* 0x0000001472817c20 */ /* 0x000fe20008410000 */
[----:B------:R-:W-:Y:S01]  /*0ee0*/  FADD.FTZ R105, R105, R4 ;  /* 0x0000000469697221 */ /* 0x000fe20000010000 */
[----:B------:R-:W-:Y:S01]  /*0ef0*/  FFMA.FTZ R104, R130, R4, R109 ;  /* 0x0000000482687223 */ /* 0x000fe2000001006d */
[----:B------:R-:W-:-:S02]  /*0f00*/  FMUL.FTZ R138, R115, UR20 ;  /* 0x00000014738a7c20 */ /* 0x000fc40008410000 */
[----:B------:R-:W-:Y:S01]  /*0f10*/  FADD.FTZ R105, R105, R14 ;  /* 0x0000000e69697221 */ /* 0x000fe20000010000 */
[----:B------:R-:W-:Y:S01]  /*0f20*/  FFMA.FTZ R109, R129, R14, R104 ;  /* 0x0000000e816d7223 */ /* 0x000fe20000010068 */
[----:B------:R-:W-:Y:S01]  /*0f30*/  FADD.FTZ R32, R32, R108 ;  /* 0x0000006c20207221 */ /* 0x000fe20000010000 */
[----:B------:R-:W-:Y:S01]  /*0f40*/  FFMA.FTZ R20, R108, R121, R20 ;  /* 0x000000796c147223 */ /* 0x000fe20000010014 */
[----:B------:R-:W-:Y:S01]  /*0f50*/  FADD.FTZ R34, R34, R110 ;  /* 0x0000006e22227221 */ /* 0x000fe20000010000 */
[-C--:B------:R-:W-:Y:S01]  /*0f60*/  FFMA.FTZ R22, R110, R129.reuse, R22 ;  /* 0x000000816e167223 */ /* 0x080fe20000010016 */
[----:B------:R-:W-:Y:S01]  /*0f70*/  FADD.FTZ R62, R62, R106 ;  /* 0x0000006a3e3e7221 */ /* 0x000fe20000010000 */
[----:B------:R-:W-:Y:S01]  /*0f80*/  FFMA.FTZ R50, R106, R129, R50 ;  /* 0x000000816a327223 */ /* 0x000fe20000010032 */
[----:B------:R-:W-:Y:S01]  /*0f90*/  FADD.FTZ R35, R35, R111 ;  /* 0x0000006f23237221 */ /* 0x000fe20000010000 */
[-C--:B------:R-:W-:Y:S01]  /*0fa0*/  FFMA.FTZ R23, R111, R138.reuse, R23 ;  /* 0x0000008a6f177223 */ /* 0x080fe20000010017 */
[----:B------:R-:W-:Y:S01]  /*0fb0*/  FADD.FTZ R63, R63, R107 ;  /* 0x0000006b3f3f7221 */ /* 0x000fe20000010000 */
[----:B------:R-:W-:Y:S01]  /*0fc0*/  FFMA.FTZ R51, R107, R138, R51 ;  /* 0x0000008a6b337223 */ /* 0x000fe20000010033 */
[----:B------:R-:W-:Y:S01]  /*0fd0*/  FADD.FTZ R140, R105, R12 ;  /* 0x0000000c698c7221 */ /* 0x000fe20000010000 */
[----:B0-----:R-:W-:-:S07]  /*0fe0*/  FFMA.FTZ R142, R138, R12, R109 ;  /* 0x0000000c8a8e7223 */ /* 0x001fce000001006d */
.L_x_1930:
[----:B----4-:R-:W-:Y:S05]  /*0ff0*/  BSYNC.RECONVERGENT B0 ;  /* 0x0000000000007941 */ /* 0x010fea0003800200 */
.L_x_1929:
[----:B------:R-:W-:Y:S04]  /*1000*/  BSSY.RECONVERGENT B0, `(.L_x_1931) ;  /* 0x0000041000007945 */ /* 0x000fe80003800200 */
[----:B------:R-:W-:Y:S05]  /*1010*/  @!P2 BRA `(.L_x_1932) ;  /* 0x0000000000fca947 */ /* 0x000fea0003800000 */
[----:B------:R-:W0:Y:S08]  /*1020*/  LDC.64 R108, c[0x0][0x430] ;  /* 0x00010c00ff6c7b82 */ /* 0x000e300000000a00 */
[----:B------:R-:W1:Y:S01]  /*1030*/  LDC.64 R104, c[0x0][0x3a8] ;  /* 0x0000ea00ff687b82 */ /* 0x000e620000000a00 */
[----:B------:R-:W-:-:S07]  /*1040*/  ISETP.NE.U32.AND P0, PT, RZ, UR24, PT ;  /* 0x00000018ff007c0c */ /* 0x000fce000bf05070 */
[----:B------:R-:W2:Y:S01]  /*1050*/  LDC.64 R112, c[0x0][0x428] ;  /* 0x00010a00ff707b82 */ /* 0x000ea20000000a00 */
[----:B------:R-:W-:Y:S01]  /*1060*/  ISETP.NE.AND.EX P0, PT, RZ, UR25, PT, P0 ;  /* 0x00000019ff007c0c */ /* 0x000fe2000bf05300 */
[----:B0-----:R-:W-:-:S12]  /*1070*/  IMAD.WIDE.U32 R108, R137, 0x10, R108 ;  /* 0x00000010896c7825 */ /* 0x001fd800078e006c */
[----:B------:R-:W0:Y:S01]  /*1080*/  @P0 LDC.64 R118, c[0x0][0x438] ;  /* 0x00010e00ff760b82 */ /* 0x000e220000000a00 */
[----:B------:R-:W3:Y:S01]  /*1090*/  LDG.E.128 R108, desc[UR14][R108.64] ;  /* 0x0000000e6c6c7981 */ /* 0x000ee2000c1e1d00 */
[----:B-1----:R-:W-:-:S06]  /*10a0*/  IMAD.WIDE.U32 R104, R137, 0x10, R104 ;  /* 0x0000001089687825 */ /* 0x002fcc00078e0068 */
[----:B------:R-:W4:Y:S01]  /*10b0*/  LDG.E.128 R104, desc[UR14][R104.64] ;  /* 0x0000000e68687981 */ /* 0x000f22000c1e1d00 */
[----:B--2---:R-:W-:-:S06]  /*10c0*/  IMAD.WIDE.U32 R112, R137, 0x10, R112 ;  /* 0x0000001089707825 */ /* 0x004fcc00078e0070 */
[----:B------:R-:W2:Y:S01]  /*10d0*/  LDG.E.128 R112, desc[UR14][R112.64] ;  /* 0x0000000e70707981 */ /* 0x000ea2000c1e1d00 */
[----:B0-----:R-:W-:-:S05]  /*10e0*/  @P0 IMAD.WIDE.U32 R156, R137, 0x10, R118 ;  /* 0x00000010899c0825 */ /* 0x001fca00078e0076 */
[----:B------:R0:W5:Y:S01]  /*10f0*/  @P0 LDG.E.128 R16, desc[UR14][R156.64] ;  /* 0x0000000e9c100981 */ /* 0x000162000c1e1d00 */
[----:B------:R-:W-:Y:S02]  /*1100*/  HADD2.F32 R127, -RZ, R145.H0_H0 ;  /* 0x20000091ff7f7230 */ /* 0x000fe40000004100 */
[----:B------:R-:W-:Y:S02]  /*1110*/  HADD2.F32 R119, -RZ, R143.H0_H0 ;  /* 0x2000008fff777230 */ /* 0x000fe40000004100 */
[----:B------:R-:W-:Y:S02]  /*1120*/  HADD2.F32 R118, -RZ, R145.H1_H1 ;  /* 0x30000091ff767230 */ /* 0x000fe40000004100 */
[----:B------:R-:W-:Y:S01]  /*1130*/  HADD2.F32 R122, -RZ, R146.H1_H1 ;  /* 0x30000092ff7a7230 */ /* 0x000fe20000004100 */
[----:B------:R-:W-:Y:S01]  /*1140*/  IADD3 R137, PT, PT, R137, 0x80, RZ ;  /* 0x0000008089897810 */ /* 0x000fe20007ffe0ff */
[----:B---3--:R-:W-:Y:S01]  /*1150*/  FMUL.FTZ R127, R108, R127 ;  /* 0x0000007f6c7f7220 */ /* 0x008fe20000410000 */
[----:B------:R-:W-:Y:S01]  /*1160*/  FMUL.FTZ R118, R109, R118 ;  /* 0x000000766d767220 */ /* 0x000fe20000410000 */
[----:B----4-:R-:W-:Y:S01]  /*1170*/  FADD.FTZ R13, -R131, R104 ;  /* 0x00000068830d7221 */ /* 0x010fe20000010100 */
[----:B------:R-:W-:-:S02]  /*1180*/  HADD2.F32 R104, -RZ, R143.H1_H1 ;  /* 0x3000008fff687230 */ /* 0x000fc40000004100 */
[----:B------:R-:W-:Y:S01]  /*1190*/  FADD.FTZ R105, -R131, R105 ;  /* 0x0000006983697221 */ /* 0x000fe20000010100 */
[----:B------:R-:W-:Y:S01]  /*11a0*/  FMUL.FTZ R13, R13, UR20 ;  /* 0x000000140d0d7c20 */ /* 0x000fe20008410000 */
[----:B--2---:R-:W-:Y:S01]  /*11b0*/  FFMA.FTZ R10, R112, R119, R127 ;  /* 0x00000077700a7223 */ /* 0x004fe2000001007f */
[----:B------:R-:W-:Y:S02]  /*11c0*/  HADD2.F32 R127, -RZ, R146.H0_H0 ;  /* 0x20000092ff7f7230 */ /* 0x000fe40000004100 */
[----:B------:R-:W-:Y:S01]  /*11d0*/  FFMA.FTZ R119, R113, R104, R118 ;  /* 0x0000006871777223 */ /* 0x000fe20000010076 */
[--C-:B------:R-:W-:Y:S02]  /*11e0*/  HADD2.F32 R118, -RZ, R144.reuse.H0_H0 ;  /* 0x20000090ff767230 */ /* 0x100fe40000004100 */
[----:B------:R-:W-:Y:S01]  /*11f0*/  FMUL.FTZ R122, R111, R122 ;  /* 0x0000007a6f7a7220 */ /* 0x000fe20000410000 */
[----:B------:R-:W-:Y:S02]  /*1200*/  HADD2.F32 R104, -RZ, R144.H1_H1 ;  /* 0x30000090ff687230 */ /* 0x000fe40000004100 */
[----:B------:R-:W-:Y:S01]  /*1210*/  FMUL.FTZ R127, R110, R127 ;  /* 0x0000007f6e7f7220 */ /* 0x000fe20000410000 */
[----:B------:R-:W-:Y:S01]  /*1220*/  FADD.FTZ R107, -R131, R107 ;  /* 0x0000006b836b7221 */ /* 0x000fe20000010100 */
[----:B------:R-:W-:Y:S01]  /*1230*/  FMUL.FTZ R128, R105, UR20 ;  /* 0x0000001469807c20 */ /* 0x000fe20008410000 */
[----:B------:R-:W-:Y:S01]  /*1240*/  FADD.FTZ R106, -R131, R106 ;  /* 0x0000006a836a7221 */ /* 0x000fe20000010100 */
[----:B------:R-:W-:Y:S01]  /*1250*/  FADD.FTZ R140, R140, R10 ;  /* 0x0000000a8c8c7221 */ /* 0x000fe20000010000 */
[----:B------:R-:W-:Y:S01]  /*1260*/  FFMA.FTZ R105, R13, R10, R142 ;  /* 0x0000000a0d697223 */ /* 0x000fe2000001008e */
[----:B------:R-:W-:Y:S01]  /*1270*/  FFMA.FTZ R118, R114, R118, R127 ;  /* 0x0000007672767223 */ /* 0x000fe2000001007f */
[----:B------:R-:W-:Y:S01]  /*1280*/  FFMA.FTZ R122, R115, R104, R122 ;  /* 0x00000068737a7223 */ /* 0x000fe2000001007a */
[----:B------:R-:W-:Y:S01]  /*1290*/  FMUL.FTZ R136, R107, UR20 ;  /* 0x000000146b887c20 */ /* 0x000fe20008410000 */
[----:B------:R-:W-:Y:S01]  /*12a0*/  FMUL.FTZ R127, R106, UR20 ;  /* 0x000000146a7f7c20 */ /* 0x000fe20008410000 */
[----:B------:R-:W-:Y:S01]  /*12b0*/  FADD.FTZ R107, R140, R119 ;  /* 0x000000778c6b7221 */ /* 0x000fe20000010000 */
[----:B------:R-:W-:-:S03]  /*12c0*/  FFMA.FTZ R104, R128, R119, R105 ;  /* 0x0000007780687223 */ /* 0x000fc60000010069 */
        /* <DEDUP_REMOVED lines=20> */
.L_x_1932:
[----:B------:R-:W-:Y:S05]  /*1410*/  BSYNC.RECONVERGENT B0 ;  /* 0x0000000000007941 */ /* 0x000fea0003800200 */
.L_x_1931:
[----:B------:R-:W-:Y:S04]  /*1420*/  BSSY.RECONVERGENT B0, `(.L_x_1933) ;  /* 0x0000041000007945 */ /* 0x000fe80003800200 */
[----:B------:R-:W-:Y:S05]  /*1430*/  @!P3 BRA `(.L_x_1934) ;  /* 0x0000000000fcb947 */ /* 0x000fea0003800000 */
[----:B------:R-:W0:Y:S08]  /*1440*/  LDC.64 R104, c[0x0][0x3a8] ;  /* 0x0000ea00ff687b82 */ /* 0x000e300000000a00 */
[----:B------:R-:W1:Y:S01]  /*1450*/  LDC.64 R108, c[0x0][0x430] ;  /* 0x00010c00ff6c7b82 */ /* 0x000e620000000a00 */
[----:B------:R-:W-:-:S07]  /*1460*/  ISETP.NE.U32.AND P0, PT, RZ, UR24, PT ;  /* 0x00000018ff007c0c */ /* 0x000fce000bf05070 */
[----:B------:R-:W2:Y:S01]  /*1470*/  LDC.64 R112, c[0x0][0x428] ;  /* 0x00010a00ff707b82 */ /* 0x000ea20000000a00 */
[----:B------:R-:W-:Y:S01]  /*1480*/  ISETP.NE.AND.EX P0, PT, RZ, UR25, PT, P0 ;  /* 0x00000019ff007c0c */ /* 0x000fe2000bf05300 */
[----:B0-----:R-:W-:-:S06]  /*1490*/  IMAD.WIDE.U32 R104, R137, 0x10, R104 ;  /* 0x0000001089687825 */ /* 0x001fcc00078e0068 */
[----:B------:R-:W3:Y:S06]  /*14a0*/  LDG.E.128 R104, desc[UR14][R104.64] ;  /* 0x0000000e68687981 */ /* 0x000eec000c1e1d00 */
[----:B------:R-:W0:Y:S01]  /*14b0*/  @P0 LDC.64 R116, c[0x0][0x438] ;  /* 0x00010e00ff740b82 */ /* 0x000e220000000a00 */
[----:B-1----:R-:W-:-:S06]  /*14c0*/  IMAD.WIDE.U32 R108, R137, 0x10, R108 ;  /* 0x00000010896c7825 */ /* 0x002fcc00078e006c */
[----:B------:R-:W4:Y:S01]  /*14d0*/  LDG.E.128 R108, desc[UR14][R108.64] ;  /* 0x0000000e6c6c7981 */ /* 0x000f22000c1e1d00 */
[----:B--2---:R-:W-:-:S06]  /*14e0*/  IMAD.WIDE.U32 R112, R137, 0x10, R112 ;  /* 0x0000001089707825 */ /* 0x004fcc00078e0070 */
[----:B------:R-:W2:Y:S01]  /*14f0*/  LDG.E.128 R112, desc[UR14][R112.64] ;  /* 0x0000000e70707981 */ /* 0x000ea2000c1e1d00 */
[----:B0-----:R-:W-:-:S05]  /*1500*/  @P0 IMAD.WIDE.U32 R156, R137, 0x10, R116 ;  /* 0x00000010899c0825 */ /* 0x001fca00078e0074 */
[----:B------:R0:W5:Y:S01]  /*1510*/  @P0 LDG.E.128 R88, desc[UR14][R156.64] ;  /* 0x0000000e9c580981 */ /* 0x000162000c1e1d00 */
[----:B------:R-:W-:Y:S02]  /*1520*/  HADD2.F32 R11, -RZ, R149.H0_H0 ;  /* 0x20000095ff0b7230 */ /* 0x000fe40000004100 */
[--C-:B------:R-:W-:Y:S02]  /*1530*/  HADD2.F32 R9, -RZ, R147.reuse.H0_H0 ;  /* 0x20000093ff097230 */ /* 0x100fe40000004100 */
[--C-:B------:R-:W-:Y:S02]  /*1540*/  HADD2.F32 R123, -RZ, R150.reuse.H0_H0 ;  /* 0x20000096ff7b7230 */ /* 0x100fe40000004100 */
[----:B------:R-:W-:Y:S01]  /*1550*/  HADD2.F32 R120, -RZ, R150.H1_H1 ;  /* 0x30000096ff787230 */ /* 0x000fe20000004100 */
[----:B------:R-:W-:Y:S01]  /*1560*/  IADD3 R137, PT, PT, R137, 0x80, RZ ;  /* 0x0000008089897810 */ /* 0x000fe20007ffe0ff */
[----:B---3--:R-:W-:Y:S01]  /*1570*/  FADD.FTZ R116, -R131, R104 ;  /* 0x0000006883747221 */ /* 0x008fe20000010100 */
[----:B------:R-:W-:-:S02]  /*1580*/  HADD2.F32 R104, -RZ, R147.H1_H1 ;  /* 0x30000093ff687230 */ /* 0x000fc40000004100 */
[----:B----4-:R-:W-:Y:S01]  /*1590*/  FMUL.FTZ R117, R108, R11 ;  /* 0x0000000b6c757220 */ /* 0x010fe20000410000 */
[----:B------:R-:W-:Y:S01]  /*15a0*/  FMUL.FTZ R11, R116, UR20 ;  /* 0x00000014740b7c20 */ /* 0x000fe20008410000 */
[----:B------:R-:W-:Y:S02]  /*15b0*/  HADD2.F32 R116, -RZ, R149.H1_H1 ;  /* 0x30000095ff747230 */ /* 0x000fe40000004100 */
[----:B------:R-:W-:-:S03]  /*15c0*/  FADD.FTZ R105, -R131, R105 ;  /* 0x0000006983697221 */ /* 0x000fc60000010100 */
[----:B------:R-:W-:Y:S01]  /*15d0*/  FMUL.FTZ R116, R109, R116 ;  /* 0x000000746d747220 */ /* 0x000fe20000410000 */
[----:B--2---:R-:W-:Y:S01]  /*15e0*/  FFMA.FTZ R9, R112, R9, R117 ;  /* 0x0000000970097223 */ /* 0x004fe20000010075 */
[----:B------:R-:W-:Y:S02]  /*15f0*/  FMUL.FTZ R123, R110, R123 ;  /* 0x0000007b6e7b7220 */ /* 0x000fe40000410000 */
[----:B------:R-:W-:Y:S01]  /*1600*/  FFMA.FTZ R117, R113, R104, R116 ;  /* 0x0000006871757223 */ /* 0x000fe20000010074 */
[--C-:B------:R-:W-:Y:S02]  /*1610*/  HADD2.F32 R116, -RZ, R148.reuse.H0_H0 ;  /* 0x20000094ff747230 */ /* 0x100fe40000004100 */
[----:B------:R-:W-:Y:S01]  /*1620*/  FMUL.FTZ R120, R111, R120 ;  /* 0x000000786f787220 */ /* 0x000fe20000410000 */
[----:B------:R-:W-:Y:S02]  /*1630*/  HADD2.F32 R104, -RZ, R148.H1_H1 ;  /* 0x30000094ff687230 */ /* 0x000fe40000004100 */
        /* <DEDUP_REMOVED lines=31> */
.L_x_1934:
[----:B------:R-:W-:Y:S05]  /*1830*/  BSYNC.RECONVERGENT B0 ;  /* 0x0000000000007941 */ /* 0x000fea0003800200 */
.L_x_1933:
[----:B------:R-:W-:Y:S04]  /*1840*/  BSSY.RECONVERGENT B0, `(.L_x_1935) ;  /* 0x0000040000007945 */ /* 0x000fe80003800200 */
[----:B------:R-:W-:Y:S05]  /*1850*/  @!P4 BRA `(.L_x_1936) ;  /* 0x0000000000f8c947 */ /* 0x000fea0003800000 */
        /* <DEDUP_REMOVED lines=17> */
[--C-:B------:R-:W-:Y:S02]  /*1970*/  HADD2.F32 R15, -RZ, R154.reuse.H0_H0 ;  /* 0x2000009aff0f7230 */ /* 0x100fe40000004100 */
[----:B------:R-:W-:Y:S02]  /*1980*/  HADD2.F32 R2, -RZ, R151.H1_H1 ;  /* 0x30000097ff027230 */ /* 0x000fe40000004100 */
[----:B------:R-:W-:-:S02]  /*1990*/  HADD2.F32 R126, -RZ, R154.H1_H1 ;  /* 0x3000009aff7e7230 */ /* 0x000fc40000004100 */
[--C-:B------:R-:W-:Y:S02]  /*19a0*/  HADD2.F32 R8, -RZ, R152.reuse.H1_H1 ;  /* 0x30000098ff087230 */ /* 0x100fe40000004100 */
[----:B---3--:R-:W-:Y:S01]  /*19b0*/  FMUL.FTZ R125, R104, R125 ;  /* 0x0000007d687d7220 */ /* 0x008fe20000410000 */
[----:B------:R-:W-:Y:S01]  /*19c0*/  FMUL.FTZ R0, R105, R0 ;  /* 0x0000000069007220 */ /* 0x000fe20000410000 */
[----:B------:R-:W-:Y:S01]  /*19d0*/  FMUL.FTZ R15, R106, R15 ;  /* 0x0000000f6a0f7220 */ /* 0x000fe20000410000 */
[----:B------:R-:W-:Y:S01]  /*19e0*/  FMUL.FTZ R126, R107, R126 ;  /* 0x0000007e6b7e7220 */ /* 0x000fe20000410000 */
[----:B----4-:R-:W-:Y:S01]  /*19f0*/  FFMA.FTZ R3, R108, R3, R125 ;  /* 0x000000036c037223 */ /* 0x010fe2000001007d */
[----:B------:R-:W-:Y:S02]  /*1a00*/  HADD2.F32 R125, -RZ, R152.H0_H0 ;  /* 0x20000098ff7d7230 */ /* 0x000fe40000004100 */
[----:B------:R-:W-:Y:S01]  /*1a10*/  FFMA.FTZ R2, R109, R2, R0 ;  /* 0x000000026d027223 */ /* 0x000fe20000010000 */
[----:B------:R-:W-:-:S02]  /*1a20*/  FFMA.FTZ R8, R111, R8, R126 ;  /* 0x000000086f087223 */ /* 0x000fc4000001007e */
[----:B------:R-:W-:Y:S01]  /*1a30*/  FFMA.FTZ R0, R110, R125, R15 ;  /* 0x0000007d6e007223 */ /* 0x000fe2000001000f */
[C---:B--2---:R-:W-:Y:S01]  /*1a40*/  FADD.FTZ R113, -R131.reuse, R113 ;  /* 0x0000007183717221 */ /* 0x044fe20000010100 */
[----:B------:R-:W-:-:S03]  /*1a50*/  FADD.FTZ R15, -R131, R112 ;  /* 0x00000070830f7221 */ /* 0x000fc60000010100 */
[----:B------:R-:W-:Y:S01]  /*1a60*/  FMUL.FTZ R126, R113, UR20 ;  /* 0x00000014717e7c20 */ /* 0x000fe20008410000 */
[----:B------:R-:W-:Y:S01]  /*1a70*/  FMUL.FTZ R15, R15, UR20 ;  /* 0x000000140f0f7c20 */ /* 0x000fe20008410000 */
[----:B------:R-:W-:Y:S01]  /*1a80*/  FADD.FTZ R45, R45, R109 ;  /* 0x0000006d2d2d7221 */ /* 0x000fe20000010000 */
[----:B------:R-:W-:Y:S01]  /*1a90*/  FADD.FTZ R73, R73, R105 ;  /* 0x0000006949497221 */ /* 0x000fe20000010000 */
[-C--:B------:R-:W-:Y:S01]  /*1aa0*/  FFMA.FTZ R29, R109, R126.reuse, R29 ;  /* 0x0000007e6d1d7223 */ /* 0x080fe2000001001d */
[----:B------:R-:W-:Y:S01]  /*1ab0*/  FFMA.FTZ R57, R105, R126, R57 ;  /* 0x0000007e69397223 */ /* 0x000fe20000010039 */
[----:B------:R-:W-:Y:S01]  /*1ac0*/  FADD.FTZ R114, -R131, R114 ;  /* 0x0000007283727221 */ /* 0x000fe20000010100 */
[----:B------:R-:W-:Y:S01]  /*1ad0*/  FADD.FTZ R105, R140, R3 ;  /* 0x000000038c697221 */ /* 0x000fe20000010000 */
[----:B------:R-:W-:Y:S01]  /*1ae0*/  FFMA.FTZ R109, R15, R3, R142 ;  /* 0x000000030f6d7223 */ /* 0x000fe2000001008e */
        /* <DEDUP_REMOVED lines=21> */
.L_x_1936:
[----:B------:R-:W-:Y:S05]  /*1c40*/  BSYNC.RECONVERGENT B0 ;  /* 0x0000000000007941 */ /* 0x000fea0003800200 */
.L_x_1935:
        /* <DEDUP_REMOVED lines=32> */
.L_x_1938:
[----:B------:R-:W-:Y:S05]  /*1e50*/  BSYNC.RECONVERGENT B0 ;  /* 0x0000000000007941 */ /* 0x000fea0003800200 */
.L_x_1937:
[----:B------:R-:W1:Y:S08]  /*1e60*/  S2UR UR5, SR_CgaCtaId ;  /* 0x00000000000579c3 */ /* 0x000e700000008800 */
[----:B------:R-:W-:Y:S01]  /*1e70*/  BAR.SYNC.DEFER_BLOCKING 0x0 ;  /* 0x0000000000007b1d */ /* 0x000fe20000010000 */
[----:B------:R-:W-:Y:S01]  /*1e80*/  ISETP.GE.U32.AND P5, PT, R7, 0x80, PT ;  /* 0x000000800700780c */ /* 0x000fe20003fa6070 */
[----:B------:R-:W-:-:S02]  /*1e90*/  UISETP.NE.AND UP2, UPT, UR27, URZ, UPT ;  /* 0x000000ff1b00728c */ /* 0x000fc4000bf45270 */
[----:B------:R-:W-:Y:S02]  /*1ea0*/  UIADD3 UR9, UPT, UPT, UR9, UR22, URZ ;  /* 0x0000001609097290 */ /* 0x000fe4000fffe0ff */
[----:B------:R-:W-:Y:S01]  /*1eb0*/  UMOV UR4, 0x400 ;  /* 0x0000040000047882 */ /* 0x000fe20000000000 */
[----:B------:R-:W-:Y:S01]  /*1ec0*/  BSSY.RECONVERGENT B0, `(.L_x_1939) ;  /* 0x00000cd000007945 */ /* 0x000fe20003800200 */
[----:B------:R-:W-:Y:S01]  /*1ed0*/  PLOP3.LUT P0, PT, PT, PT, UP2, 0x40, 0x4 ;  /* 0x000000000004781c */ /* 0x000fe20003f0e828 */
[----:B------:R-:W-:Y:S02]  /*1ee0*/  UISETP.GE.AND UP3, UPT, UR9, UR23, UPT ;  /* 0x000000170900728c */ /* 0x000fe4000bf66270 */
        /* <DEDUP_REMOVED lines=45> */
[----:B------:R-:W-:Y:S06]  /*21c0*/  BRA `(.L_x_1944) ;  /* 0x0000000800387947 */ /* 0x000fec0003800000 */
.L_x_1943:
        /* <DEDUP_REMOVED lines=11> */
[----:B------:R-:W-:-:S02]  /*2280*/  FMUL.FTZ R107, R107, UR20 ;  /* 0x000000146b6b7c20 */ /* 0x000fc40008410000 */
[----:B------:R-:W-:Y:S02]  /*2290*/  MOV R96, R104 ;  /* 0x0000006800607202 */ /* 0x000fe40000000f00 */
[----:B------:R-:W-:Y:S02]  /*22a0*/  MOV R97, R105 ;  /* 0x0000006900617202 */ /* 0x000fe40000000f00 */
[----:B------:R-:W-:Y:S02]  /*22b0*/  MOV R98, R106 ;  /* 0x0000006a00627202 */ /* 0x000fe40000000f00 */
[----:B------:R-:W-:Y:S01]  /*22c0*/  MOV R99, R107 ;  /* 0x0000006b00637202 */ /* 0x000fe20000000f00 */
[----:B------:R-:W-:Y:S06]  /*22d0*/  BRA `(.L_x_1944) ;  /* 0x0000000400f47947 */ /* 0x000fec0003800000 */
.L_x_1942:
        /* <DEDUP_REMOVED lines=22> */
.L_x_1945:
        /* <DEDUP_REMOVED lines=14> */
[-C--:B------:R-:W-:Y:S02]  /*2520*/  MOV R98, R106.reuse ;  /* 0x0000006a00627202 */ /* 0x080fe40000000f00 */
[-C--:B------:R-:W-:Y:S02]  /*2530*/  MOV R99, R107.reuse ;  /* 0x0000006b00637202 */ /* 0x080fe40000000f00 */
[----:B------:R-:W-:Y:S02]  /*2540*/  MOV R103, R107 ;  /* 0x0000006b00677202 */ /* 0x000fe40000000f00 */
[----:B------:R-:W-:-:S02]  /*2550*/  MOV R102, R106 ;  /* 0x0000006a00667202 */ /* 0x000fc40000000f00 */
[----:B------:R-:W-:Y:S02]  /*2560*/  MOV R101, R105 ;  /* 0x0000006900657202 */ /* 0x000fe40000000f00 */
[----:B------:R-:W-:Y:S01]  /*2570*/  MOV R100, R104 ;  /* 0x0000006800647202 */ /* 0x000fe20000000f00 */
[----:B------:R-:W-:Y:S06]  /*2580*/  BRA `(.L_x_1944) ;  /* 0x0000000400487947 */ /* 0x000fec0003800000 */
.L_x_1941:
        /* <DEDUP_REMOVED lines=22> */
[----:B------:R-:W-:Y:S06]  /*26f0*/  BRA `(.L_x_1944) ;  /* 0x0000000000ec7947 */ /* 0x000fec0003800000 */
.L_x_1947:
        /* <DEDUP_REMOVED lines=11> */
[----:B------:R-:W-:-:S02]  /*27b0*/  FFMA.FTZ R107, R98, UR20, R79 ;  /* 0x00000014626b7c23 */ /* 0x000fc4000801004f */
[----:B------:R-:W-:Y:S02]  /*27c0*/  MOV R96, R104 ;  /* 0x0000006800607202 */ /* 0x000fe40000000f00 */
[----:B------:R-:W-:Y:S02]  /*27d0*/  MOV R97, R105 ;  /* 0x0000006900617202 */ /* 0x000fe40000000f00 */
[----:B------:R-:W-:Y:S02]  /*27e0*/  MOV R98, R106 ;  /* 0x0000006a00627202 */ /* 0x000fe40000000f00 */
[----:B------:R-:W-:Y:S01]  /*27f0*/  MOV R99, R107 ;  /* 0x0000006b00637202 */ /* 0x000fe20000000f00 */
[----:B------:R-:W-:Y:S06]  /*2800*/  BRA `(.L_x_1944) ;  /* 0x0000000000a87947 */ /* 0x000fec0003800000 */
.L_x_1946:
        /* <DEDUP_REMOVED lines=22> */
.L_x_1948:
        /* <DEDUP_REMOVED lines=14> */
[-C--:B------:R-:W-:Y:S02]  /*2a50*/  MOV R98, R106.reuse ;  /* 0x0000006a00627202 */ /* 0x080fe40000000f00 */
[-C--:B------:R-:W-:Y:S02]  /*2a60*/  MOV R99, R107.reuse ;  /* 0x0000006b00637202 */ /* 0x080fe40000000f00 */
[----:B------:R-:W-:Y:S02]  /*2a70*/  MOV R103, R107 ;  /* 0x0000006b00677202 */ /* 0x000fe40000000f00 */
[----:B------:R-:W-:-:S02]  /*2a80*/  MOV R102, R106 ;  /* 0x0000006a00667202 */ /* 0x000fc40000000f00 */
[----:B------:R-:W-:Y:S02]  /*2a90*/  MOV R101, R105 ;  /* 0x0000006900657202 */ /* 0x000fe40000000f00 */
[----:B------:R-:W-:-:S07]  /*2aa0*/  MOV R100, R104 ;  /* 0x0000006800647202 */ /* 0x000fce0000000f00 */
.L_x_1944:
        /* <DEDUP_REMOVED lines=14> */
.L_x_1940:
[----:B------:R-:W-:Y:S05]  /*2b90*/  BSYNC.RECONVERGENT B0 ;  /* 0x0000000000007941 */ /* 0x000fea0003800200 */
.L_x_1939:
        /* <DEDUP_REMOVED lines=33> */
.L_x_1953:
        /* <DEDUP_REMOVED lines=17> */
.L_x_1952:
        /* <DEDUP_REMOVED lines=20> */
.L_x_1955:
        /* <DEDUP_REMOVED lines=13> */
.L_x_1951:
[----:B0-----:R-:W0:Y:S02]  /*30d0*/  LDC.64 R104, c[0x0][0x478] ;  /* 0x00011e00ff687b82 */ /* 0x001e240000000a00 */
[----:B0-----:R-:W-:-:S04]  /*30e0*/  ISETP.NE.U32.AND P0, PT, R104, RZ, PT ;  /* 0x000000ff6800720c */ /* 0x001fc80003f05070 */
[----:B------:R-:W-:-:S13]  /*30f0*/  ISETP.NE.AND.EX P0, PT, R105, RZ, PT, P0 ;  /* 0x000000ff6900720c */ /* 0x000fda0003f05300 */
[----:B------:R-:W-:Y:S05]  /*3100*/  @!P0 BRA `(.L_x_1956) ;  /* 0x0000000000a48947 */ /* 0x000fea0003800000 */
[----:B------:R-:W-:-:S04]  /*3110*/  UISETP.NE.U32.AND UP0, UPT, UR12, URZ, UPT ;  /* 0x000000ff0c00728c */ /* 0x000fc8000bf05070 */
[----:B------:R-:W-:-:S09]  /*3120*/  UISETP.NE.AND.EX UP0, UPT, UR13, URZ, UPT, UP0 ;  /* 0x000000ff0d00728c */ /* 0x000fd2000bf05300 */
[----:B------:R-:W-:Y:S05]  /*3130*/  BRA.U !UP0, `(.L_x_1957) ;  /* 0x0000000108547547 */ /* 0x000fea000b800000 */
        /* <DEDUP_REMOVED lines=21> */
.L_x_1957:
        /* <DEDUP_REMOVED lines=17> */
.L_x_1956:
        /* <DEDUP_REMOVED lines=20> */
.L_x_1958:
        /* <DEDUP_REMOVED lines=11> */
[----:B------:R-:W-:-:S07]  /*3590*/  FMUL.FTZ R107, R109, UR20 ;  /* 0x000000146d6b7c20 */ /* 0x000fce0008410000 */
.L_x_1954:
[----:B------:R-:W0:Y:S01]  /*35a0*/  @P0 LDC.64 R112, c[0x0][0x478] ;  /* 0x00011e00ff700b82 */ /* 0x000e220000000a00 */
[----:B------:R-:W1:Y:S01]  /*35b0*/  @UP0 LDCU.64 UR4, c[0x0][0x470] ;  /* 0x00008e00ff0407ac */ /* 0x000e620008000a00 */
[----:B------:R-:W-:Y:S01]  /*35c0*/  PLOP3.LUT P1, PT, PT, PT, UP0, 0x80, 0x8 ;  /* 0x000000000008781c */ /* 0x000fe20003f2f008 */
[----:B------:R-:W-:Y:S01]  /*35d0*/  HFMA2 R111, -RZ, RZ, 0, 9.5367431640625e-07 ;  /* 0x00000010ff6f7431 */ /* 0x000fe200000001ff */
[----:B------:R-:W-:-:S04]  /*35e0*/  PLOP3.LUT P6, PT, PT, PT, UP0, 0x80, 0x8 ;  /* 0x000000000008781c */ /* 0x000fc80003fcf008 */
[----:B------:R-:W2:Y:S07]  /*35f0*/  LDC.64 R108, c[0x0][0x468] ;  /* 0x00011a00ff6c7b82 */ /* 0x000eae0000000a00 */
[----:B-1----:R-:W-:-:S04]  /*3600*/  @P1 IMAD.WIDE.U32 R110, R6, R111, UR4 ;  /* 0x00000004066e1e25 */ /* 0x002fc8000f8e006f */
[----:B0-----:R-:W-:-:S05]  /*3610*/  @P0 IMAD.WIDE.U32 R112, R6, 0x10, R112 ;  /* 0x0000001006700825 */ /* 0x001fca00078e0070 */
[----:B------:R1:W-:Y:S01]  /*3620*/  @P0 STG.E.128 desc[UR14][R112.64], R100 ;  /* 0x0000006470000986 */ /* 0x0003e2000c101d0e */
[C---:B--2---:R-:W-:Y:S01]  /*3630*/  IMAD.WIDE.U32 R108, R6.reuse, 0x10, R108 ;  /* 0x00000010066c7825 */ /* 0x044fe200078e006c */
[----:B------:R-:W-:-:S04]  /*3640*/  IADD3 R6, PT, PT, R6, 0x80, RZ ;  /* 0x0000008006067810 */ /* 0x000fc80007ffe0ff */
[----:B------:R1:W-:Y:S04]  /*3650*/  STG.E.128 desc[UR14][R108.64], R104 ;  /* 0x000000686c007986 */ /* 0x0003e8000c101d0e */
[----:B------:R1:W-:Y:S02]  /*3660*/  @P6 STG.E.128 desc[UR14][R110.64], R96 ;  /* 0x000000606e006986 */ /* 0x0003e4000c101d0e */
.L_x_1950:
[----:B------:R-:W-:Y:S05]  /*3670*/  BSYNC.RECONVERGENT B0 ;  /* 0x0000000000007941 */ /* 0x000fea0003800200 */
.L_x_1949:
        /* <DEDUP_REMOVED lines=12> */
[--C-:B01----:R-:W-:Y:S01]  /*3740*/  FFMA.FTZ R96, R11, UR21, R115.reuse ;  /* 0x000000150b607c23 */ /* 0x103fe20008010073 */
        /* <DEDUP_REMOVED lines=20> */
.L_x_1963:
        /* <DEDUP_REMOVED lines=17> */
.L_x_1962:
        /* <DEDUP_REMOVED lines=20> */
.L_x_1965:
        /* <DEDUP_REMOVED lines=13> */
.L_x_1961:
[----:B01----:R-:W0:Y:S02]  /*3bb0*/  LDC.64 R104, c[0x0][0x478] ;  /* 0x00011e00ff687b82 */ /* 0x003e240000000a00 */
        /* <DEDUP_REMOVED lines=27> */
.L_x_1967:
        /* <DEDUP_REMOVED lines=17> */
.L_x_1966:
        /* <DEDUP_REMOVED lines=20> */
.L_x_1968:
        /* <DEDUP_REMOVED lines=12> */
.L_x_1964:
        /* <DEDUP_REMOVED lines=13> */
.L_x_1960:
[----:B------:R-:W-:Y:S05]  /*4150*/  BSYNC.RECONVERGENT B0 ;  /* 0x0000000000007941 */ /* 0x000fea0003800200 */
.L_x_1959:
        /* <DEDUP_REMOVED lines=12> */
[--C-:B01-3--:R-:W-:Y:S01]  /*4220*/  FFMA.FTZ R96, R15, UR21, R115.reuse ;  /* 0x000000150f607c23 */ /* 0x10bfe20008010073 */
        /* <DEDUP_REMOVED lines=20> */
.L_x_1973:
        /* <DEDUP_REMOVED lines=17> */
.L_x_1972:
        /* <DEDUP_REMOVED lines=20> */
.L_x_1975:
        /* <DEDUP_REMOVED lines=13> */
.L_x_1971:
[----:B01-3--:R-:W0:Y:S02]  /*4690*/  LDC.64 R104, c[0x0][0x478] ;  /* 0x00011e00ff687b82 */ /* 0x00be240000000a00 */
        /* <DEDUP_REMOVED lines=27> */
.L_x_1977:
        /* <DEDUP_REMOVED lines=17> */
.L_x_1976:
        /* <DEDUP_REMOVED lines=20> */
.L_x_1978:
        /* <DEDUP_REMOVED lines=12> */
.L_x_1974:
        /* <DEDUP_REMOVED lines=9> */
[----:B--2---:R-:W-:-:S05]  /*4bf0*/  IMAD.WIDE.U32 R108, R6, 0x10, R108 ;  /* 0x00000010066c7825 */ /* 0x004fca00078e006c */
[----:B------:R4:W-:Y:S04]  /*4c00*/  STG.E.128 desc[UR14][R108.64], R104 ;  /* 0x000000686c007986 */ /* 0x0009e8000c101d0e */
[----:B------:R4:W-:Y:S02]  /*4c10*/  @P6 STG.E.128 desc[UR14][R112.64], R96 ;  /* 0x0000006070006986 */ /* 0x0009e4000c101d0e */
.L_x_1970:
[----:B------:R-:W-:Y:S05]  /*4c20*/  BSYNC.RECONVERGENT B0 ;  /* 0x0000000000007941 */ /* 0x000fea0003800200 */
.L_x_1969:
[----:B------:R-:W-:Y:S01]  /*4c30*/  UPLOP3.LUT UP1, UPT, UPT, UPT, UP1, 0x40, 0x4 ;  /* 0x000000000004789c */ /* 0x000fe20003f2e810 */
[----:B------:R-:W-:Y:S10]  /*4c40*/  BRA.U !UP3, `(.L_x_1979) ;  /* 0xffffffbd0b8c7547 */ /* 0x000ff4000b83ffff */
.L_x_1928:
[----:B------:R-:W2:Y:S01]  /*4c50*/  S2UR UR4, SR_CTAID.X ;  /* 0x00000000000479c3 */ /* 0x000ea20000002500 */
[----:B------:R-:W-:Y:S01]  /*4c60*/  BSSY.RECONVERGENT B0, `(.L_x_1980) ;  /* 0x0000012000007945 */ /* 0x000fe20003800200 */
[----:B--2---:R-:W-:-:S06]  /*4c70*/  UIMAD UR4, UR4, UR6, URZ ;  /* 0x00000006040472a4 */ /* 0x004fcc000f8e02ff */
[----:B------:R-:W-:-:S04]  /*4c80*/  MOV R11, UR4 ;  /* 0x00000004000b7c02 */ /* 0x000fc80008000f00 */
[----:B------:R-:W-:Y:S01]  /*4c90*/  LEA.HI R11, R11, R114, RZ, 0x1e ;  /* 0x000000720b0b7211 */ /* 0x000fe200078ff0ff */
[----:B------:R-:W-:Y:S06]  /*4ca0*/  @!P5 BRA `(.L_x_1981) ;  /* 0x000000000034d947 */ /* 0x000fec0003800000 */
[----:B-----5:R-:W2:Y:S08]  /*4cb0*/  LDC.64 R2, c[0x0][0x440] ;  /* 0x00011000ff027b82 */ /* 0x020eb00000000a00 */
[----:B------:R-:W0:Y:S08]  /*4cc0*/  LDC.64 R4, c[0x0][0x448] ;  /* 0x00011200ff047b82 */ /* 0x000e300000000a00 */
[----:B------:R-:W1:Y:S08]  /*4cd0*/  LDC.64 R6, c[0x0][0x450] ;  /* 0x00011400ff067b82 */ /* 0x000e700000000a00 */
[----:B------:R-:W3:Y:S01]  /*4ce0*/  LDC.64 R8, c[0x0][0x458] ;  /* 0x00011600ff087b82 */ /* 0x000ee20000000a00 */
[----:B--2---:R-:W-:-:S05]  /*4cf0*/  IMAD.WIDE.U32 R2, R11, 0x10, R2 ;  /* 0x000000100b027825 */ /* 0x004fca00078e0002 */
[----:B------:R2:W-:Y:S01]  /*4d00*/  STG.E.128 desc[UR14][R2.64], R32 ;  /* 0x0000002002007986 */ /* 0x0005e2000c101d0e */
[----:B0-----:R-:W-:-:S05]  /*4d10*/  IMAD.WIDE.U32 R4, R11, 0x10, R4 ;  /* 0x000000100b047825 */ /* 0x001fca00078e0004 */
[----:B------:R2:W-:Y:S01]  /*4d20*/  STG.E.128 desc[UR14][R4.64], R20 ;  /* 0x0000001404007986 */ /* 0x0005e2000c101d0e */
[----:B-1----:R-:W-:-:S05]  /*4d30*/  IMAD.WIDE.U32 R6, R11, 0x10, R6 ;  /* 0x000000100b067825 */ /* 0x002fca00078e0006 */
[----:B------:R2:W-:Y:S01]  /*4d40*/  STG.E.128 desc[UR14][R6.64], R60 ;  /* 0x0000003c06007986 */ /* 0x0005e2000c101d0e */
[C---:B---3--:R-:W-:Y:S01]  /*4d50*/  IMAD.WIDE.U32 R8, R11.reuse, 0x10, R8 ;  /* 0x000000100b087825 */ /* 0x048fe200078e0008 */
[----:B------:R-:W-:-:S04]  /*4d60*/  IADD3 R11, PT, PT, R11, 0x80, RZ ;  /* 0x000000800b0b7810 */ /* 0x000fc80007ffe0ff */
[----:B------:R2:W-:Y:S03]  /*4d70*/  STG.E.128 desc[UR14][R8.64], R48 ;  /* 0x0000003008007986 */ /* 0x0005e6000c101d0e */
.L_x_1981:
[----:B------:R-:W-:Y:S05]  /*4d80*/  BSYNC.RECONVERGENT B0 ;  /* 0x0000000000007941 */ /* 0x000fea0003800200 */
.L_x_1980:
[----:B------:R-:W-:Y:S04]  /*4d90*/  BSSY.RECONVERGENT B0, `(.L_x_1982) ;  /* 0x000000f000007945 */ /* 0x000fe80003800200 */
[----:B------:R-:W-:Y:S05]  /*4da0*/  @!P2 BRA `(.L_x_1983) ;  /* 0x000000000034a947 */ /* 0x000fea0003800000 */
[----:B--2--5:R-:W2:Y:S08]  /*4db0*/  LDC.64 R2, c[0x0][0x440] ;  /* 0x00011000ff027b82 */ /* 0x024eb00000000a00 */
        /* <DEDUP_REMOVED lines=12> */
.L_x_1983:
[----:B------:R-:W-:Y:S05]  /*4e80*/  BSYNC.RECONVERGENT B0 ;  /* 0x0000000000007941 */ /* 0x000fea0003800200 */
.L_x_1982:
        /* <DEDUP_REMOVED lines=15> */
.L_x_1985:
[----:B------:R-:W-:Y:S05]  /*4f80*/  BSYNC.RECONVERGENT B0 ;  /* 0x0000000000007941 */ /* 0x000fea0003800200 */
.L_x_1984:
[----:B------:R-:W-:Y:S05]  /*4f90*/  @!P4 EXIT ;  /* 0x000000000000c94d */ /* 0x000fea0003800000 */
[----:B--2--5:R-:W2:Y:S08]  /*4fa0*/  LDC.64 R2, c[0x0][0x440] ;  /* 0x00011000ff027b82 */ /* 0x024eb00000000a00 */
[----:B------:R-:W0:Y:S08]  /*4fb0*/  LDC.64 R4, c[0x0][0x448] ;  /* 0x00011200ff047b82 */ /* 0x000e300000000a00 */
[----:B------:R-:W1:Y:S08]  /*4fc0*/  LDC.64 R6, c[0x0][0x450] ;  /* 0x00011400ff067b82 */ /* 0x000e700000000a00 */
[----:B------:R-:W3:Y:S01]  /*4fd0*/  LDC.64 R8, c[0x0][0x458] ;  /* 0x00011600ff087b82 */ /* 0x000ee20000000a00 */
[----:B--2---:R-:W-:-:S05]  /*4fe0*/  IMAD.WIDE.U32 R2, R11, 0x10, R2 ;  /* 0x000000100b027825 */ /* 0x004fca00078e0002 */
[----:B------:R-:W-:Y:S01]  /*4ff0*/  STG.E.128 desc[UR14][R2.64], R44 ;  /* 0x0000002c02007986 */ /* 0x000fe2000c101d0e */
[----:B0-----:R-:W-:-:S05]  /*5000*/  IMAD.WIDE.U32 R4, R11, 0x10, R4 ;  /* 0x000000100b047825 */ /* 0x001fca00078e0004 */
[----:B------:R-:W-:Y:S01]  /*5010*/  STG.E.128 desc[UR14][R4.64], R28 ;  /* 0x0000001c04007986 */ /* 0x000fe2000c101d0e */
[----:B-1----:R-:W-:-:S05]  /*5020*/  IMAD.WIDE.U32 R6, R11, 0x10, R6 ;  /* 0x000000100b067825 */ /* 0x002fca00078e0006 */
[----:B------:R-:W-:Y:S01]  /*5030*/  STG.E.128 desc[UR14][R6.64], R72 ;  /* 0x0000004806007986 */ /* 0x000fe2000c101d0e */
[----:B---3--:R-:W-:-:S05]  /*5040*/  IMAD.WIDE.U32 R8, R11, 0x10, R8 ;  /* 0x000000100b087825 */ /* 0x008fca00078e0008 */
[----:B------:R-:W-:Y:S01]  /*5050*/  STG.E.128 desc[UR14][R8.64], R56 ;  /* 0x0000003808007986 */ /* 0x000fe2000c101d0e */
[----:B------:R-:W-:Y:S05]  /*5060*/  EXIT ;  /* 0x000000000000794d */ /* 0x000fea0003800000 */
.L_x_1986:
        /* <DEDUP_REMOVED lines=9> */
.L_x_2852:


//--------------------- .text._ZN10layer_norm31ln_parallel_residual_bwd_kernelINS_13Kernel_traitsI6__halfffffjLj2048ELj1ELj1ELj4ELj16ENS_18Kernel_traits_baseILj2048ES2_ffffjLj128EEEEELb0ELb0ELb1EEEvNS_9BwdParamsE --------------------------
	.section	.text._ZN10layer_norm31ln_parallel_residual_bwd_kernelINS_13Kernel_traitsI6__halfffffjLj2048ELj1ELj1ELj4ELj16ENS_18Kernel_traits_baseILj2048ES2_ffffjLj128EEEEELb0ELb0ELb1EEEvNS_9BwdParamsE,"ax",@progbits
	.align	128
        .global         _ZN10layer_norm31ln_parallel_residual_bwd_kernelINS_13Kernel_traitsI6__halfffffjLj2048ELj1ELj1ELj4ELj16ENS_18Kernel_traits_baseILj2048ES2_ffffjLj128EEEEELb0ELb0ELb1EEEvNS_9BwdParamsE
        .type           _ZN10layer_norm31ln_parallel_residual_bwd_kernelINS_13Kernel_traitsI6__halfffffjLj2048ELj1ELj1ELj4ELj16ENS_18Kernel_traits_baseILj2048ES2_ffffjLj128EEEEELb0ELb0ELb1EEEvNS_9BwdParamsE,@function
        .size           _ZN10layer_norm31ln_parallel_residual_bwd_kernelINS_13Kernel_traitsI6__halfffffjLj2048ELj1ELj1ELj4ELj16ENS_18Kernel_traits_baseILj2048ES2_ffffjLj128EEEEELb0ELb0ELb1EEEvNS_9BwdParamsE,(.L_x_2853 - _ZN10layer_norm31ln_parallel_residual_bwd_kernelINS_13Kernel_traitsI6__halfffffjLj2048ELj1ELj1ELj4ELj16ENS_18Kernel_traits_baseILj2048ES2_ffffjLj128EEEEELb0ELb0ELb1EEEvNS_9BwdParamsE)
        .other          _ZN10layer_norm31ln_parallel_residual_bwd_kernelINS_13Kernel_traitsI6__halfffffjLj2048ELj1ELj1ELj4ELj16ENS_18Kernel_traits_baseILj2048ES2_ffffjLj128EEEEELb0ELb0ELb1EEEvNS_9BwdParamsE,@"STO_CUDA_ENTRY STV_DEFAULT"
_ZN10layer_norm31ln_parallel_residual_bwd_kernelINS_13Kernel_traitsI6__halfffffjLj2048ELj1ELj1ELj4ELj16ENS_18Kernel_traits_baseILj2048ES2_ffffjLj128EEEEELb0ELb0ELb1EEEvNS_9BwdParamsE:
.text._ZN10layer_norm31ln_parallel_residual_bwd_kernelINS_13Kernel_traitsI6__halfffffjLj2048ELj1ELj1ELj4ELj16ENS_18Kernel_traits_baseILj2048ES2_ffffjLj128EEEEELb0ELb0ELb1EEEvNS_9BwdParamsE:
        /* <DEDUP_REMOVED lines=61> */
[----:B0-----:R-:W3:Y:S01]  /*03d0*/  LDG.E.64 R6, desc[UR20][R4.64+0xc00] ;  /* 0x000c001404067981 */ /* 0x001ee2000c1e1b00 */
[----:B------:R-:W-:-:S02]  /*03e0*/  CS2R R26, SRZ ;  /* 0x00000000001a7805 */ /* 0x000fc4000001ff00 */
[----:B------:R-:W-:Y:S01]  /*03f0*/  CS2R R28, SRZ ;  /* 0x00000000001c7805 */ /* 0x000fe2000001ff00 */
[----:B--2---:R-:W-:Y:S01]  /*0400*/  IMAD.WIDE.U32 R2, R116, 0x8, R2 ;  /* 0x0000000874027825 */ /* 0x004fe200078e0002 */
[----:B------:R-:W2:Y:S01]  /*0410*/  LDG.E.64 R10, desc[UR20][R4.64+0x800] ;  /* 0x00080014040a7981 */ /* 0x000ea2000c1e1b00 */
[----:B------:R-:W-:Y:S02]  /*0420*/  CS2R R30, SRZ ;  /* 0x00000000001e7805 */ /* 0x000fe4000001ff00 */
[----:B------:R-:W-:Y:S01]  /*0430*/  MOV R113, RZ ;  /* 0x000000ff00717202 */ /* 0x000fe20000000f00 */
[----:B------:R-:W-:Y:S01]  /*0440*/  UPLOP3.LUT UP1, UPT, UPT, UPT, UPT, 0x40, 0x4 ;  /* 0x000000000004789c */ /* 0x000fe20003f2e870 */
[----:B------:R-:W4:Y:S01]  /*0450*/  LDG.E.64 R14, desc[UR20][R4.64+0x400] ;  /* 0x00040014040e7981 */ /* 0x000f22000c1e1b00 */
[----:B------:R-:W0:Y:S03]  /*0460*/  LDCU UR23, c[0x0][0x388] ;  /* 0x00007100ff1777ac */ /* 0x000e260008000800 */
[----:B------:R1:W5:Y:S01]  /*0470*/  LDG.E.64 R18, desc[UR20][R4.64] ;  /* 0x0000001404127981 */ /* 0x000362000c1e1b00 */
[----:B------:R-:W0:Y:S03]  /*0480*/  LDCU.U8 UR22, c[0x0][0x410] ;  /* 0x00008200ff1677ac */ /* 0x000e260008000000 */
[----:B------:R-:W5:Y:S01]  /*0490*/  LDG.E.64 R8, desc[UR20][R2.64+0xc00] ;  /* 0x000c001402087981 */ /* 0x000f62000c1e1b00 */
[----:B------:R-:W0:Y:S03]  /*04a0*/  LDCU UR28, c[0x0][0x400] ;  /* 0x00008000ff1c77ac */ /* 0x000e260008000800 */
[----:B------:R-:W5:Y:S01]  /*04b0*/  LDG.E.64 R12, desc[UR20][R2.64+0x800] ;  /* 0x00080014020c7981 */ /* 0x000f62000c1e1b00 */
[----:B------:R-:W0:Y:S03]  /*04c0*/  LDCU.64 UR12, c[0x0][0x470] ;  /* 0x00008e00ff0c77ac */ /* 0x000e260008000a00 */
[----:B------:R-:W5:Y:S01]  /*04d0*/  LDG.E.64 R16, desc[UR20][R2.64+0x400] ;  /* 0x0004001402107981 */ /* 0x000f62000c1e1b00 */
[----:B------:R-:W0:Y:S03]  /*04e0*/  LDCU.64 UR10, c[0x0][0x478] ;  /* 0x00008f00ff0a77ac */ /* 0x000e260008000a00 */
[----:B------:R0:W5:Y:S01]  /*04f0*/  LDG.E.64 R20, desc[UR20][R2.64] ;  /* 0x0000001402147981 */ /* 0x000162000c1e1b00 */
[----:B-1----:R-:W-:Y:S01]  /*0500*/  CS2R R4, SRZ ;  /* 0x0000000000047805 */ /* 0x002fe2000001ff00 */
[----:B------:R-:W1:Y:S01]  /*0510*/  LDCU.128 UR16, c[0x0][0x3c0] ;  /* 0x00007800ff1077ac */ /* 0x000e620008000c00 */
[----:B------:R-:W1:Y:S01]  /*0520*/  LDCU.64 UR24, c[0x0][0x438] ;  /* 0x00008700ff1877ac */ /* 0x000e620008000a00 */
[----:B0-----:R-:W-:Y:S01]  /*0530*/  CS2R R2, SRZ ;  /* 0x0000000000027805 */ /* 0x001fe2000001ff00 */
[----:B------:R-:W0:Y:S01]  /*0540*/  LDCU.64 UR26, c[0x0][0x380] ;  /* 0x00007000ff1a77ac */ /* 0x000e220008000a00 */
[--C-:B---3--:R-:W-:Y:S01]  /*0550*/  SHF.R.U64 R118, R6, 0x10, R7.reuse ;  /* 0x0000001006767819 */ /* 0x108fe20000001207 */
[----:B------:R-:W-:Y:S01]  /*0560*/  HADD2.F32 R119, -RZ, R6.H0_H0 ;  /* 0x20000006ff777230 */ /* 0x000fe20000004100 */
[----:B------:R-:W-:Y:S01]  /*0570*/  SHF.R.U32.HI R114, RZ, 0x10, R7 ;  /* 0x00000010ff727819 */ /* 0x000fe20000011607 */
[----:B------:R-:W-:Y:S01]  /*0580*/  HADD2.F32 R117, -RZ, R7.H0_H0 ;  /* 0x20000007ff757230 */ /* 0x000fe20000004100 */
[--C-:B--2---:R-:W-:Y:S01]  /*0590*/  SHF.R.U64 R126, R10, 0x10, R11.reuse ;  /* 0x000000100a7e7819 */ /* 0x104fe2000000120b */
[----:B------:R-:W-:Y:S01]  /*05a0*/  HADD2.F32 R127, -RZ, R10.H0_H0 ;  /* 0x2000000aff7f7230 */ /* 0x000fe20000004100 */
[----:B------:R-:W-:Y:S01]  /*05b0*/  SHF.R.U32.HI R122, RZ, 0x10, R11 ;  /* 0x00000010ff7a7819 */ /* 0x000fe2000001160b */
[----:B------:R-:W-:Y:S01]  /*05c0*/  HADD2.F32 R123, -RZ, R11.H0_H0 ;  /* 0x2000000bff7b7230 */ /* 0x000fe20000004100 */
[--C-:B----4-:R-:W-:Y:S01]  /*05d0*/  SHF.R.U64 R134, R14, 0x10, R15.reuse ;  /* 0x000000100e867819 */ /* 0x110fe2000000120f */
[----:B------:R-:W-:Y:S01]  /*05e0*/  HADD2.F32 R135, -RZ, R14.H0_H0 ;  /* 0x2000000eff877230 */ /* 0x000fe20000004100 */
[----:B------:R-:W-:Y:S01]  /*05f0*/  SHF.R.U32.HI R130, RZ, 0x10, R15 ;  /* 0x00000010ff827819 */ /* 0x000fe2000001160f */
[----:B------:R-:W-:Y:S01]  /*0600*/  HADD2.F32 R131, -RZ, R15.H0_H0 ;  /* 0x2000000fff837230 */ /* 0x000fe20000004100 */
[--C-:B-----5:R-:W-:Y:S01]  /*0610*/  SHF.R.U64 R142, R18, 0x10, R19.reuse ;  /* 0x00000010128e7819 */ /* 0x120fe20000001213 */
[----:B------:R-:W-:Y:S01]  /*0620*/  HADD2.F32 R143, -RZ, R18.H0_H0 ;  /* 0x20000012ff8f7230 */ /* 0x000fe20000004100 */
[----:B------:R-:W-:Y:S01]  /*0630*/  SHF.R.U32.HI R138, RZ, 0x10, R19 ;  /* 0x00000010ff8a7819 */ /* 0x000fe20000011613 */
[----:B------:R-:W-:Y:S01]  /*0640*/  HADD2.F32 R139, -RZ, R19.H0_H0 ;  /* 0x20000013ff8b7230 */ /* 0x000fe20000004100 */
[--C-:B------:R-:W-:Y:S01]  /*0650*/  SHF.R.U64 R120, R8, 0x10, R9.reuse ;  /* 0x0000001008787819 */ /* 0x100fe20000001209 */
        /* <DEDUP_REMOVED lines=23> */
[----:B------:R-:W-:Y:S02]  /*07d0*/  HADD2.F32 R118, -RZ, R118.H0_H0 ;  /* 0x20000076ff767230 */ /* 0x000fe40000004100 */
[----:B------:R-:W-:Y:S02]  /*07e0*/  HADD2.F32 R114, -RZ, R114.H0_H0 ;  /* 0x20000072ff727230 */ /* 0x000fe40000004100 */
[----:B------:R-:W-:Y:S02]  /*07f0*/  HADD2.F32 R126, -RZ, R126.H0_H0 ;  /* 0x2000007eff7e7230 */ /* 0x000fe40000004100 */
[----:B------:R-:W-:Y:S02]  /*0800*/  HADD2.F32 R122, -RZ, R122.H0_H0 ;  /* 0x2000007aff7a7230 */ /* 0x000fe40000004100 */
[----:B------:R-:W-:Y:S02]  /*0810*/  HADD2.F32 R134, -RZ, R134.H0_H0 ;  /* 0x20000086ff867230 */ /* 0x000fe40000004100 */
[----:B------:R-:W-:-:S02]  /*0820*/  HADD2.F32 R130, -RZ, R130.H0_H0 ;  /* 0x20000082ff827230 */ /* 0x000fc40000004100 */
        /* <DEDUP_REMOVED lines=9> */
[----:B01----:R-:W-:-:S07]  /*08c0*/  HADD2.F32 R140, -RZ, R140.H0_H0 ;  /* 0x2000008cff8c7230 */ /* 0x003fce0000004100 */
.L_x_2022:
        /* <DEDUP_REMOVED lines=18> */
[----:B-1----:R-:W-:-:S06]  /*09f0*/  IMAD.WIDE.U32 R72, R147, 0x10, R168 ;  /* 0x0000001093487825 */ /* 0x002fcc00078e00a8 */
[----:B------:R-:W4:Y:S01]  /*0a00*/  LDG.E.128 R72, desc[UR20][R72.64] ;  /* 0x0000001448487981 */ /* 0x000f22000c1e1d00 */
[----:B--2---:R-:W-:-:S06]  /*0a10*/  IMAD.WIDE.U32 R76, R147, 0x10, R166 ;  /* 0x00000010934c7825 */ /* 0x004fcc00078e00a6 */
[----:B------:R-:W2:Y:S01]  /*0a20*/  LDG.E.128 R76, desc[UR20][R76.64] ;  /* 0x000000144c4c7981 */ /* 0x000ea2000c1e1d00 */
[----:B------:R-:W-:Y:S02]  /*0a30*/  ISETP.NE.AND P1, PT, RZ, UR22, PT ;  /* 0x00000016ff007c0c */ /* 0x000fe4000bf25270 */
[C---:B------:R-:W-:Y:S02]  /*0a40*/  IADD3 R146, PT, PT, R147.reuse, 0x80, RZ ;  /* 0x0000008093927810 */ /* 0x040fe40007ffe0ff */
[----:B------:R-:W-:-:S03]  /*0a50*/  IADD3 R148, PT, PT, R147, 0x100, RZ ;  /* 0x0000010093947810 */ /* 0x000fc60007ffe0ff */
[----:B------:R-:W-:-:S06]  /*0a60*/  IMAD.WIDE.U32 R40, R146, 0x10, R170 ;  /* 0x0000001092287825 */ /* 0x000fcc00078e00aa */
[----:B------:R-:W2:Y:S01]  /*0a70*/  LDG.E.128 R40, desc[UR20][R40.64] ;  /* 0x0000001428287981 */ /* 0x000ea2000c1e1d00 */
[----:B------:R-:W-:-:S06]  /*0a80*/  IMAD.WIDE.U32 R36, R146, 0x10, R166 ;  /* 0x0000001092247825 */ /* 0x000fcc00078e00a6 */
[----:B------:R-:W2:Y:S01]  /*0a90*/  LDG.E.128 R36, desc[UR20][R36.64] ;  /* 0x0000001424247981 */ /* 0x000ea2000c1e1d00 */
[----:B---3--:R-:W-:Y:S02]  /*0aa0*/  R2UR UR9, R34 ;  /* 0x00000000220972ca */ /* 0x008fe400000e0000 */
[----:B----4-:R-:W-:-:S05]  /*0ab0*/  FSEL R116, R32, RZ, !P1 ;  /* 0x000000ff20747208 */ /* 0x010fca0004800000 */
[----:B------:R-:W-:-:S06]  /*0ac0*/  FADD.FTZ R69, -R116, R69 ;  /* 0x0000004574457221 */ /* 0x000fcc0000010100 */
[----:B------:R-:W-:Y:S01]  /*0ad0*/  FMUL.FTZ R151, R69, UR9 ;  /* 0x0000000945977c20 */ /* 0x000fe20008410000 */
[----:B------:R-:W-:Y:S01]  /*0ae0*/  FMUL.FTZ R69, R142, R73 ;  /* 0x000000498e457220 */ /* 0x000fe20000410000 */
[----:B------:R-:W-:Y:S01]  /*0af0*/  FADD.FTZ R149, -R116, R68 ;  /* 0x0000004474957221 */ /* 0x000fe20000010100 */
[----:B------:R-:W-:Y:S02]  /*0b00*/  FMUL.FTZ R150, R143, R72 ;  /* 0x000000488f967220 */ /* 0x000fe40000410000 */
[----:B--2---:R-:W-:Y:S01]  /*0b10*/  FFMA.FTZ R152, R144, R77, R69 ;  /* 0x0000004d90987223 */ /* 0x004fe20000010045 */
[----:B------:R-:W-:Y:S01]  /*0b20*/  FMUL.FTZ R69, R138, R75 ;  /* 0x0000004b8a457220 */ /* 0x000fe20000410000 */
[----:B------:R-:W-:Y:S01]  /*0b30*/  FMUL.FTZ R149, R149, UR9 ;  /* 0x0000000995957c20 */ /* 0x000fe20008410000 */
[C---:B------:R-:W-:Y:S01]  /*0b40*/  FADD.FTZ R70, -R116.reuse, R70 ;  /* 0x0000004674467221 */ /* 0x040fe20000010100 */
[----:B------:R-:W-:Y:S01]  /*0b50*/  FADD.FTZ R71, -R116, R71 ;  /* 0x0000004774477221 */ /* 0x000fe20000010100 */
[----:B------:R-:W-:Y:S01]  /*0b60*/  FFMA.FTZ R158, R140, R79, R69 ;  /* 0x0000004f8c9e7223 */ /* 0x000fe20000010045 */
[----:B------:R-:W-:-:S04]  /*0b70*/  IMAD.WIDE.U32 R68, R148, 0x10, R170 ;  /* 0x0000001094447825 */ /* 0x000fc800078e00aa */
[C---:B------:R-:W-:Y:S01]  /*0b80*/  FADD.FTZ R111, R76.reuse, R111 ;  /* 0x0000006f4c6f7221 */ /* 0x040fe20000010000 */
[----:B------:R-:W-:Y:S01]  /*0b90*/  FFMA.FTZ R113, R76, R149, R113 ;  /* 0x000000954c717223 */ /* 0x000fe20000010071 */
[----:B------:R-:W-:Y:S01]  /*0ba0*/  FFMA.FTZ R150, R145, R76, R150 ;  /* 0x0000004c91967223 */ /* 0x000fe20000010096 */
[----:B------:R-:W-:-:S04]  /*0bb0*/  IMAD.WIDE.U32 R32, R146, 0x10, R168 ;  /* 0x0000001092207825 */ /* 0x000fc800078e00a8 */
[C---:B------:R-:W-:Y:S01]  /*0bc0*/  FADD.FTZ R108, R77.reuse, R108 ;  /* 0x0000006c4d6c7221 */ /* 0x040fe20000010000 */
[----:B------:R-:W-:Y:S01]  /*0bd0*/  FFMA.FTZ R110, R77, R151, R110 ;  /* 0x000000974d6e7223 */ /* 0x000fe2000001006e */
[----:B------:R-:W-:Y:S01]  /*0be0*/  FMUL.FTZ R153, R70, UR9 ;  /* 0x0000000946997c20 */ /* 0x000fe20008410000 */
[----:B------:R-:W-:Y:S01]  /*0bf0*/  FMUL.FTZ R157, R71, UR9 ;  /* 0x00000009479d7c20 */ /* 0x000fe20008410000 */
[----:B------:R-:W-:-:S04]  /*0c00*/  IMAD.WIDE.U32 R76, R148, 0x10, R168 ;  /* 0x00000010944c7825 */ /* 0x000fc800078e00a8 */
[----:B------:R-:W-:Y:S01]  /*0c10*/  FMUL.FTZ R154, R139, R74 ;  /* 0x0000004a8b9a7220 */ /* 0x000fe20000410000 */
[----:B------:R-:W2:Y:S01]  /*0c20*/  LDG.E.128 R68, desc[UR20][R68.64] ;  /* 0x0000001444447981 */ /* 0x000ea2000c1e1d00 */
[C---:B------:R-:W-:Y:S01]  /*0c30*/  FADD.FTZ R107, R72.reuse, R107 ;  /* 0x0000006b486b7221 */ /* 0x040fe20000010000 */
[----:B------:R-:W-:Y:S01]  /*0c40*/  FFMA.FTZ R109, R72, R149, R109 ;  /* 0x00000095486d7223 */ /* 0x000fe2000001006d */
[C---:B------:R-:W-:Y:S01]  /*0c50*/  FADD.FTZ R104, R73.reuse, R104 ;  /* 0x0000006849687221 */ /* 0x040fe20000010000 */
[----:B------:R-:W-:Y:S01]  /*0c60*/  FFMA.FTZ R106, R73, R151, R106 ;  /* 0x00000097496a7223 */ /* 0x000fe2000001006a */
[----:B------:R-:W-:Y:S01]  /*0c70*/  IMAD.WIDE.U32 R72, R148, 0x10, R166 ;  /* 0x0000001094487825 */ /* 0x000fe200078e00a6 */
[----:B------:R-:W3:Y:S03]  /*0c80*/  LDG.E.128 R32, desc[UR20][R32.64] ;  /* 0x0000001420207981 */ /* 0x000ee6000c1e1d00 */
[C---:B------:R-:W-:Y:S01]  /*0c90*/  FADD.FTZ R103, R78.reuse, R103 ;  /* 0x000000674e677221 */ /* 0x040fe20000010000 */
[----:B------:R-:W-:Y:S01]  /*0ca0*/  FFMA.FTZ R105, R78, R153, R105 ;  /* 0x000000994e697223 */ /* 0x000fe20000010069 */
[----:B------:R-:W-:Y:S01]  /*0cb0*/  FFMA.FTZ R154, R141, R78, R154 ;  /* 0x0000004e8d9a7223 */ /* 0x000fe2000001009a */
[C---:B------:R-:W-:Y:S01]  /*0cc0*/  FADD.FTZ R100, R79.reuse, R100 ;  /* 0x000000644f647221 */ /* 0x040fe20000010000 */
[----:B------:R-:W-:-:S02]  /*0cd0*/  FFMA.FTZ R102, R79, R157, R102 ;  /* 0x0000009d4f667223 */ /* 0x000fc40000010066 */
[----:B------:R-:W4:Y:S01]  /*0ce0*/  LDG.E.128 R76, desc[UR20][R76.64] ;  /* 0x000000144c4c7981 */ /* 0x000f22000c1e1d00 */
[C---:B------:R-:W-:Y:S01]  /*0cf0*/  FADD.FTZ R99, R74.reuse, R99 ;  /* 0x000000634a637221 */ /* 0x040fe20000010000 */
[----:B------:R-:W-:Y:S01]  /*0d00*/  FFMA.FTZ R101, R74, R153, R101 ;  /* 0x000000994a657223 */ /* 0x000fe20000010065 */
[C---:B------:R-:W-:Y:S01]  /*0d10*/  FADD.FTZ R96, R75.reuse, R96 ;  /* 0x000000604b607221 */ /* 0x040fe20000010000 */
[----:B------:R-:W-:Y:S02]  /*0d20*/  FFMA.FTZ R98, R75, R157, R98 ;  /* 0x0000009d4b627223 */ /* 0x000fe40000010062 */
[----:B------:R-:W4:Y:S01]  /*0d30*/  LDG.E.128 R72, desc[UR20][R72.64] ;  /* 0x0000001448487981 */ /* 0x000f22000c1e1d00 */
[C---:B------:R-:W-:Y:S01]  /*0d40*/  FADD.FTZ R40, -R116.reuse, R40 ;  /* 0x0000002874287221 */ /* 0x040fe20000010100 */
[C---:B------:R-:W-:Y:S01]  /*0d50*/  FADD.FTZ R41, -R116.reuse, R41 ;  /* 0x0000002974297221 */ /* 0x040fe20000010100 */
[----:B------:R-:W-:Y:S02]  /*0d60*/  FADD.FTZ R42, -R116, R42 ;  /* 0x0000002a742a7221 */ /* 0x000fe40000010100 */
[----:B------:R-:W-:Y:S01]  /*0d70*/  FMUL.FTZ R155, R40, UR9 ;  /* 0x00000009289b7c20 */ /* 0x000fe20008410000 */
[----:B------:R-:W-:Y:S01]  /*0d80*/  FMUL.FTZ R159, R41, UR9 ;  /* 0x00000009299f7c20 */ /* 0x000fe20008410000 */
[----:B------:R-:W-:Y:S01]  /*0d90*/  FMUL.FTZ R161, R42, UR9 ;  /* 0x000000092aa17c20 */ /* 0x000fe20008410000 */
[----:B------:R-:W-:-:S04]  /*0da0*/  FADD.FTZ R43, -R116, R43 ;  /* 0x0000002b742b7221 */ /* 0x000fc80000010100 */
[----:B------:R-:W-:Y:S01]  /*0db0*/  FMUL.FTZ R164, R43, UR9 ;  /* 0x000000092ba47c20 */ /* 0x000fe20008410000 */
[C---:B------:R-:W-:Y:S01]  /*0dc0*/  FADD.FTZ R95, R36.reuse, R95 ;  /* 0x0000005f245f7221 */ /* 0x040fe20000010000 */
[----:B------:R-:W-:Y:S01]  /*0dd0*/  FFMA.FTZ R97, R36, R155, R97 ;  /* 0x0000009b24617223 */ /* 0x000fe20000010061 */
[C---:B------:R-:W-:Y:S01]  /*0de0*/  FADD.FTZ R92, R37.reuse, R92 ;  /* 0x0000005c255c7221 */ /* 0x040fe20000010000 */
[----:B------:R-:W-:Y:S01]  /*0df0*/  FFMA.FTZ R94, R37, R159, R94 ;  /* 0x0000009f255e7223 */ /* 0x000fe2000001005e */
[C---:B------:R-:W-:Y:S01]  /*0e00*/  FADD.FTZ R87, R38.reuse, R87 ;  /* 0x0000005726577221 */ /* 0x040fe20000010000 */
[----:B------:R-:W-:Y:S01]  /*0e10*/  FFMA.FTZ R89, R38, R161, R89 ;  /* 0x000000a126597223 */ /* 0x000fe20000010059 */
[C---:B------:R-:W-:Y:S01]  /*0e20*/  FADD.FTZ R84, R39.reuse, R84 ;  /* 0x0000005427547221 */ /* 0x040fe20000010000 */
[----:B------:R-:W-:Y:S01]  /*0e30*/  FFMA.FTZ R86, R39, R164, R86 ;  /* 0x000000a427567223 */ /* 0x000fe20000010056 */
[C---:B--2---:R-:W-:Y:S01]  /*0e40*/  FADD.FTZ R68, -R116.reuse, R68 ;  /* 0x0000004474447221 */ /* 0x044fe20000010100 */
[----:B------:R-:W-:-:S03]  /*0e50*/  FADD.FTZ R69, -R116, R69 ;  /* 0x0000004574457221 */ /* 0x000fc60000010100 */
[----:B------:R-:W-:Y:S01]  /*0e60*/  FMUL.FTZ R163, R68, UR9 ;  /* 0x0000000944a37c20 */ /* 0x000fe20008410000 */
[----:B------:R-:W-:Y:S01]  /*0e70*/  IADD3 R68, PT, PT, R147, 0x180, RZ ;  /* 0x0000018093447810 */ /* 0x000fe20007ffe0ff */
[----:B---3--:R-:W-:Y:S01]  /*0e80*/  FMUL.FTZ R156, R135, R32 ;  /* 0x00000020879c7220 */ /* 0x008fe20000410000 */
[C---:B------:R-:W-:Y:S01]  /*0e90*/  FADD.FTZ R91, R32.reuse, R91 ;  /* 0x0000005b205b7221 */ /* 0x040fe20000010000 */
[----:B------:R-:W-:Y:S01]  /*0ea0*/  FFMA.FTZ R93, R32, R155, R93 ;  /* 0x0000009b205d7223 */ /* 0x000fe2000001005d */
[----:B------:R-:W-:Y:S01]  /*0eb0*/  FMUL.FTZ R41, R134, R33 ;  /* 0x0000002186297220 */ /* 0x000fe20000410000 */
[C---:B------:R-:W-:Y:S01]  /*0ec0*/  FADD.FTZ R88, R33.reuse, R88 ;  /* 0x0000005821587221 */ /* 0x040fe20000010000 */
[----:B------:R-:W-:Y:S01]  /*0ed0*/  FFMA.FTZ R90, R33, R159, R90 ;  /* 0x0000009f215a7223 */ /* 0x000fe2000001005a */
[----:B----4-:R-:W-:Y:S01]  /*0ee0*/  FMUL.FTZ R32, R127, R76 ;  /* 0x0000004c7f207220 */ /* 0x010fe20000410000 */
[----:B------:R-:W-:Y:S01]  /*0ef0*/  FMUL.FTZ R33, R126, R77 ;  /* 0x0000004d7e217220 */ /* 0x000fe20000410000 */
[C---:B------:R-:W-:Y:S01]  /*0f00*/  FADD.FTZ R9, R76.reuse, R9 ;  /* 0x000000094c097221 */ /* 0x040fe20000010000 */
[-C--:B------:R-:W-:Y:S01]  /*0f10*/  FFMA.FTZ R17, R76, R163.reuse, R17 ;  /* 0x000000a34c117223 */ /* 0x080fe20000010011 */
[----:B------:R-:W-:Y:S01]  /*0f20*/  FMUL.FTZ R162, R131, R34 ;  /* 0x0000002283a27220 */ /* 0x000fe20000410000 */
[----:B------:R-:W-:Y:S01]  /*0f30*/  FADD.FTZ R83, R34, R83 ;  /* 0x0000005322537221 */ /* 0x000fe20000010000 */
[C---:B------:R-:W-:Y:S01]  /*0f40*/  FADD.FTZ R25, R72.reuse, R25 ;  /* 0x0000001948197221 */ /* 0x040fe20000010000 */
[----:B------:R-:W-:Y:S01]  /*0f50*/  FFMA.FTZ R81, R72, R163, R81 ;  /* 0x000000a348517223 */ /* 0x000fe20000010051 */
[----:B------:R-:W-:Y:S01]  /*0f60*/  FFMA.FTZ R85, R34, R161, R85 ;  /* 0x000000a122557223 */ /* 0x000fe20000010055 */
[----:B------:R-:W-:Y:S01]  /*0f70*/  FFMA.FTZ R72, R129, R72, R32 ;  /* 0x0000004881487223 */ /* 0x000fe20000010020 */
[----:B------:R-:W-:Y:S01]  /*0f80*/  FFMA.FTZ R76, R128, R73, R33 ;  /* 0x00000049804c7223 */ /* 0x000fe20000010021 */
[----:B------:R-:W-:Y:S01]  /*0f90*/  FMUL.FTZ R69, R69, UR9 ;  /* 0x0000000945457c20 */ /* 0x000fe20008410000 */
[----:B------:R-:W-:-:S04]  /*0fa0*/  IMAD.WIDE.U32 R32, R68, 0x10, R170 ;  /* 0x0000001044207825 */ /* 0x000fc800078e00aa */
[----:B------:R-:W-:Y:S01]  /*0fb0*/  FMUL.FTZ R34, R123, R78 ;  /* 0x0000004e7b227220 */ /* 0x000fe20000410000 */
[C---:B------:R-:W-:Y:S01]  /*0fc0*/  FADD.FTZ R22, R73.reuse, R22 ;  /* 0x0000001649167221 */ /* 0x040fe20000010000 */
[----:B------:R-:W-:Y:S01]  /*0fd0*/  FFMA.FTZ R30, R73, R69, R30 ;  /* 0x00000045491e7223 */ /* 0x000fe2000001001e */
[----:B------:R-:W-:Y:S01]  /*0fe0*/  FMUL.FTZ R165, R130, R35 ;  /* 0x0000002382a57220 */ /* 0x000fe20000410000 */
[C---:B------:R-:W-:Y:S01]  /*0ff0*/  FADD.FTZ R80, R35.reuse, R80 ;  /* 0x0000005023507221 */ /* 0x040fe20000010000 */
[----:B------:R-:W-:Y:S01]  /*1000*/  FFMA.FTZ R82, R35, R164, R82 ;  /* 0x000000a423527223 */ /* 0x000fe20000010052 */
[----:B------:R-:W-:Y:S01]  /*1010*/  FFMA.FTZ R73, R125, R74, R34 ;  /* 0x0000004a7d497223 */ /* 0x000fe20000010022 */
[----:B------:R-:W-:Y:S01]  /*1020*/  FFMA.FTZ R156, R137, R36, R156 ;  /* 0x00000024899c7223 */ /* 0x000fe2000001009c */
[----:B------:R-:W2:Y:S01]  /*1030*/  LDG.E.128 R32, desc[UR20][R32.64] ;  /* 0x0000001420207981 */ /* 0x000ea2000c1e1d00 */
[----:B------:R-:W-:Y:S01]  /*1040*/  FFMA.FTZ R160, R136, R37, R41 ;  /* 0x0000002588a07223 */ /* 0x000fe20000010029 */
[----:B------:R-:W-:-:S04]  /*1050*/  IMAD.WIDE.U32 R36, R68, 0x10, R168 ;  /* 0x0000001044247825 */ /* 0x000fc800078e00a8 */
[----:B------:R-:W-:Y:S01]  /*1060*/  FFMA.FTZ R162, R133, R38, R162 ;  /* 0x0000002685a27223 */ /* 0x000fe200000100a2 */
[----:B------:R-:W-:Y:S02]  /*1070*/  FFMA.FTZ R165, R132, R39, R165 ;  /* 0x0000002784a57223 */ /* 0x000fe400000100a5 */
[----:B------:R-:W3:Y:S01]  /*1080*/  LDG.E.128 R36, desc[UR20][R36.64] ;  /* 0x0000001424247981 */ /* 0x000ee2000c1e1d00 */
[----:B------:R-:W-:-:S06]  /*1090*/  IMAD.WIDE.U32 R40, R68, 0x10, R166 ;  /* 0x0000001044287825 */ /* 0x000fcc00078e00a6 */
[----:B------:R-:W4:Y:S01]  /*10a0*/  LDG.E.128 R40, desc[UR20][R40.64] ;  /* 0x0000001428287981 */ /* 0x000f22000c1e1d00 */
[----:B------:R-:W-:-:S04]  /*10b0*/  FADD.FTZ R70, -R116, R70 ;  /* 0x0000004674467221 */ /* 0x000fc80000010100 */
[----:B------:R-:W-:Y:S01]  /*10c0*/  FMUL.FTZ R70, R70, UR9 ;  /* 0x0000000946467c20 */ /* 0x000fe20008410000 */
[----:B------:R-:W-:-:S03]  /*10d0*/  FADD.FTZ R7, R78, R7 ;  /* 0x000000074e077221 */ /* 0x000fc60000010000 */
[-C--:B------:R-:W-:Y:S01]  /*10e0*/  FFMA.FTZ R15, R78, R70.reuse, R15 ;  /* 0x000000464e0f7223 */ /* 0x080fe2000001000f */
[----:B------:R-:W-:Y:S01]  /*10f0*/  ISETP.NE.U32.AND P0, PT, RZ, UR24, PT ;  /* 0x00000018ff007c0c */ /* 0x000fe2000bf05070 */
[----:B------:R-:W-:Y:S01]  /*1100*/  FADD.FTZ R71, -R116, R71 ;  /* 0x0000004774477221 */ /* 0x000fe20000010100 */
[C---:B------:R-:W-:Y:S01]  /*1110*/  FADD.FTZ R6, R77.reuse, R6 ;  /* 0x000000064d067221 */ /* 0x040fe20000010000 */
[----:B------:R-:W-:Y:S01]  /*1120*/  FFMA.FTZ R14, R77, R69, R14 ;  /* 0x000000454d0e7223 */ /* 0x000fe2000001000e */
[----:B------:R-:W-:Y:S01]  /*1130*/  ISETP.NE.AND.EX P0, PT, RZ, UR25, PT, P0 ;  /* 0x00000019ff007c0c */ /* 0x000fe2000bf05300 */
[----:B------:R-:W-:Y:S01]  /*1140*/  FMUL.FTZ R71, R71, UR9 ;  /* 0x0000000947477c20 */ /* 0x000fe20008410000 */
[----:B------:R-:W-:Y:S01]  /*1150*/  FMUL.FTZ R77, R122, R79 ;  /* 0x0000004f7a4d7220 */ /* 0x000fe20000410000 */
[C---:B------:R-:W-:Y:S01]  /*1160*/  FADD.FTZ R23, R74.reuse, R23 ;  /* 0x000000174a177221 */ /* 0x040fe20000010000 */
[----:B------:R-:W-:Y:S01]  /*1170*/  FFMA.FTZ R31, R74, R70, R31 ;  /* 0x000000464a1f7223 */ /* 0x000fe2000001001f */
[C---:B------:R-:W-:Y:S01]  /*1180*/  FADD.FTZ R20, R75.reuse, R20 ;  /* 0x000000144b147221 */ /* 0x040fe20000010000 */
[----:B------:R-:W-:Y:S01]  /*1190*/  FFMA.FTZ R28, R75, R71, R28 ;  /* 0x000000474b1c7223 */ /* 0x000fe2000001001c */
[----:B------:R-:W-:Y:S01]  /*11a0*/  FFMA.FTZ R74, R124, R75, R77 ;  /* 0x0000004b7c4a7223 */ /* 0x000fe2000001004d */
[----:B------:R-:W-:-:S04]  /*11b0*/  FADD.FTZ R77, RZ, R150 ;  /* 0x00000096ff4d7221 */ /* 0x000fc80000010000 */
[----:B------:R-:W-:-:S04]  /*11c0*/  FADD.FTZ R77, R152, R77 ;  /* 0x0000004d984d7221 */ /* 0x000fc80000010000 */
[----:B------:R-:W-:-:S04]  /*11d0*/  FADD.FTZ R77, R154, R77 ;  /* 0x0000004d9a4d7221 */ /* 0x000fc80000010000 */
[----:B------:R-:W-:-:S04]  /*11e0*/  FADD.FTZ R77, R158, R77 ;  /* 0x0000004d9e4d7221 */ /* 0x000fc80000010000 */
[----:B------:R-:W-:-:S04]  /*11f0*/  FADD.FTZ R77, R156, R77 ;  /* 0x0000004d9c4d7221 */ /* 0x000fc80000010000 */
[----:B------:R-:W-:Y:S01]  /*1200*/  FADD.FTZ R77, R160, R77 ;  /* 0x0000004da04d7221 */ /* 0x000fe20000010000 */
[C---:B--2---:R-:W-:Y:S01]  /*1210*/  FADD.FTZ R32, -R116.reuse, R32 ;  /* 0x0000002074207221 */ /* 0x044fe20000010100 */
[----:B------:R-:W-:-:S03]  /*1220*/  FADD.FTZ R33, -R116, R33 ;  /* 0x0000002174217221 */ /* 0x000fc60000010100 */
[----:B------:R-:W-:Y:S01]  /*1230*/  FMUL.FTZ R78, R32, UR9 ;  /* 0x00000009204e7c20 */ /* 0x000fe20008410000 */
[----:B---3--:R-:W-:-:S03]  /*1240*/  FMUL.FTZ R32, R119, R36 ;  /* 0x0000002477207220 */ /* 0x008fc60000410000 */
[C---:B------:R-:W-:Y:S01]  /*1250*/  FFMA.FTZ R13, R36.reuse, R78, R13 ;  /* 0x0000004e240d7223 */ /* 0x040fe2000001000d */
[----:B------:R-:W-:Y:S01]  /*1260*/  FADD.FTZ R5, R36, R5 ;  /* 0x0000000524057221 */ /* 0x000fe20000010000 */
[----:B------:R-:W-:Y:S01]  /*1270*/  FMUL.FTZ R36, R33, UR9 ;  /* 0x0000000921247c20 */ /* 0x000fe20008410000 */
[C---:B------:R-:W-:Y:S01]  /*1280*/  FADD.FTZ R2, R37.reuse, R2 ;  /* 0x0000000225027221 */ /* 0x040fe20000010000 */
[----:B------:R-:W-:Y:S02]  /*1290*/  FADD.FTZ R34, -R116, R34 ;  /* 0x0000002274227221 */ /* 0x000fe40000010100 */
[-C--:B------:R-:W-:Y:S01]  /*12a0*/  FFMA.FTZ R10, R37, R36.reuse, R10 ;  /* 0x00000024250a7223 */ /* 0x080fe2000001000a */
[----:B------:R-:W-:Y:S01]  /*12b0*/  FMUL.FTZ R37, R118, R37 ;  /* 0x0000002576257220 */ /* 0x000fe20000410000 */
[----:B------:R-:W-:Y:S01]  /*12c0*/  FADD.FTZ R35, -R116, R35 ;  /* 0x0000002374237221 */ /* 0x000fe20000010100 */
[C---:B----4-:R-:W-:Y:S01]  /*12d0*/  FADD.FTZ R18, R41.reuse, R18 ;  /* 0x0000001229127221 */ /* 0x050fe20000010000 */
[----:B------:R-:W-:Y:S01]  /*12e0*/  FFMA.FTZ R26, R41, R36, R26 ;  /* 0x00000024291a7223 */ /* 0x000fe2000001001a */
[----:B------:R-:W-:Y:S01]  /*12f0*/  FFMA.FTZ R75, R121, R40, R32 ;  /* 0x00000028794b7223 */ /* 0x000fe20000010020 */
[C---:B------:R-:W-:Y:S01]  /*1300*/  FFMA.FTZ R29, R40.reuse, R78, R29 ;  /* 0x0000004e281d7223 */ /* 0x040fe2000001001d */
[----:B------:R-:W-:Y:S01]  /*1310*/  FADD.FTZ R21, R40, R21 ;  /* 0x0000001528157221 */ /* 0x000fe20000010000 */
[----:B------:R-:W-:Y:S01]  /*1320*/  FFMA.FTZ R41, R120, R41, R37 ;  /* 0x0000002978297223 */ /* 0x000fe20000010025 */
[----:B------:R-:W-:Y:S01]  /*1330*/  FMUL.FTZ R37, R34, UR9 ;  /* 0x0000000922257c20 */ /* 0x000fe20008410000 */
[----:B------:R-:W-:Y:S01]  /*1340*/  FMUL.FTZ R32, R117, R38 ;  /* 0x0000002675207220 */ /* 0x000fe20000410000 */
[----:B------:R-:W-:Y:S01]  /*1350*/  FMUL.FTZ R40, R35, UR9 ;  /* 0x0000000923287c20 */ /* 0x000fe20008410000 */
[----:B------:R-:W-:Y:S01]  /*1360*/  FMUL.FTZ R33, R114, R39 ;  /* 0x0000002772217220 */ /* 0x000fe20000410000 */
[C---:B------:R-:W-:Y:S01]  /*1370*/  FADD.FTZ R19, R42.reuse, R19 ;  /* 0x000000132a137221 */ /* 0x040fe20000010000 */
[----:B------:R-:W-:Y:S01]  /*1380*/  FFMA.FTZ R27, R42, R37, R27 ;  /* 0x000000252a1b7223 */ /* 0x000fe2000001001b */
[C---:B------:R-:W-:Y:S01]  /*1390*/  FADD.FTZ R16, R43.reuse, R16 ;  /* 0x000000102b107221 */ /* 0x040fe20000010000 */
[----:B------:R-:W-:Y:S01]  /*13a0*/  FFMA.FTZ R24, R43, R40, R24 ;  /* 0x000000282b187223 */ /* 0x000fe20000010018 */
[----:B------:R-:W-:Y:S01]  /*13b0*/  FFMA.FTZ R42, R115, R42, R32 ;  /* 0x0000002a732a7223 */ /* 0x000fe20000010020 */
[----:B------:R-:W-:-:S02]  /*13c0*/  FFMA.FTZ R43, R112, R43, R33 ;  /* 0x0000002b702b7223 */ /* 0x000fc40000010021 */
[----:B------:R-:W0:Y:S02]  /*13d0*/  @P0 LDC.64 R32, c[0x0][0x438] ;  /* 0x00010e00ff200b82 */ /* 0x000e240000000a00 */
[----:B0-----:R-:W-:-:S06]  /*13e0*/  @P0 IMAD.WIDE.U32 R168, R147, 0x10, R32 ;  /* 0x0000001093a80825 */ /* 0x001fcc00078e0020 */
[----:B------:R-:W0:Y:S01]  /*13f0*/  @P0 LDC.64 R32, c[0x0][0x438] ;  /* 0x00010e00ff200b82 */ /* 0x000e220000000a00 */
[----:B-----5:R-:W5:Y:S01]  /*1400*/  @P0 LDG.E.128 R52, desc[UR20][R168.64] ;  /* 0x00000014a8340981 */ /* 0x020f62000c1e1d00 */
[----:B0-----:R-:W-:-:S06]  /*1410*/  @P0 IMAD.WIDE.U32 R166, R146, 0x10, R32 ;  /* 0x0000001092a60825 */ /* 0x001fcc00078e0020 */
[----:B------:R-:W0:Y:S01]  /*1420*/  @P0 LDC.64 R32, c[0x0][0x438] ;  /* 0x00010e00ff200b82 */ /* 0x000e220000000a00 */
[----:B------:R-:W-:Y:S01]  /*1430*/  FADD.FTZ R116, R162, R77 ;  /* 0x0000004da2747221 */ /* 0x000fe20000010000 */
[C---:B------:R-:W-:Y:S01]  /*1440*/  FFMA.FTZ R11, R38.reuse, R37, R11 ;  /* 0x00000025260b7223 */ /* 0x040fe2000001000b */
[----:B------:R-:W-:Y:S01]  /*1450*/  FADD.FTZ R3, R38, R3 ;  /* 0x0000000326037221 */ /* 0x000fe20000010000 */
[C---:B------:R-:W-:Y:S01]  /*1460*/  FADD.FTZ R4, R79.reuse, R4 ;  /* 0x000000044f047221 */ /* 0x040fe20000010000 */
[----:B------:R-:W-:Y:S01]  /*1470*/  FFMA.FTZ R12, R79, R71, R12 ;  /* 0x000000474f0c7223 */ /* 0x000fe2000001000c */
[----:B------:R-:W5:Y:S01]  /*1480*/  @P0 LDG.E.128 R48, desc[UR20][R166.64] ;  /* 0x00000014a6300981 */ /* 0x000f62000c1e1d00 */
[----:B0-----:R-:W-:Y:S02]  /*1490*/  @P0 IMAD.WIDE.U32 R34, R148, 0x10, R32 ;  /* 0x0000001094220825 */ /* 0x001fe400078e0020 */
[----:B------:R-:W0:Y:S03]  /*14a0*/  @P0 LDC.64 R32, c[0x0][0x438] ;  /* 0x00010e00ff200b82 */ /* 0x000e260000000a00 */
[----:B------:R1:W5:Y:S02]  /*14b0*/  @P0 LDG.E.128 R44, desc[UR20][R34.64] ;  /* 0x00000014222c0981 */ /* 0x000364000c1e1d00 */
[----:B-1----:R-:W-:Y:S01]  /*14c0*/  FFMA.FTZ R34, R149, R150, RZ ;  /* 0x0000009695227223 */ /* 0x002fe200000100ff */
[----:B------:R-:W-:-:S03]  /*14d0*/  FADD.FTZ R35, R165, R116 ;  /* 0x00000074a5237221 */ /* 0x000fc60000010000 */
[----:B------:R-:W-:Y:S01]  /*14e0*/  FFMA.FTZ R34, R151, R152, R34 ;  /* 0x0000009897227223 */ /* 0x000fe20000010022 */
[----:B------:R-:W-:-:S03]  /*14f0*/  FADD.FTZ R35, R72, R35 ;  /* 0x0000002348237221 */ /* 0x000fc60000010000 */
[----:B------:R-:W-:Y:S01]  /*1500*/  FFMA.FTZ R34, R153, R154, R34 ;  /* 0x0000009a99227223 */ /* 0x000fe20000010022 */
[----:B0-----:R-:W-:-:S04]  /*1510*/  @P0 IMAD.WIDE.U32 R32, R68, 0x10, R32 ;  /* 0x0000001044200825 */ /* 0x001fc800078e0020 */
[----:B------:R-:W-:Y:S01]  /*1520*/  FFMA.FTZ R34, R157, R158, R34 ;  /* 0x0000009e9d227223 */ /* 0x000fe20000010022 */
[----:B------:R0:W5:Y:S03]  /*1530*/  @P0 LDG.E.128 R56, desc[UR20][R32.64] ;  /* 0x0000001420380981 */ /* 0x000166000c1e1d00 */
[----:B------:R-:W-:-:S04]  /*1540*/  FFMA.FTZ R34, R155, R156, R34 ;  /* 0x0000009c9b227223 */ /* 0x000fc80000010022 */
[----:B------:R-:W-:Y:S01]  /*1550*/  FFMA.FTZ R34, R159, R160, R34 ;  /* 0x000000a09f227223 */ /* 0x000fe20000010022 */
[----:B0-----:R-:W-:-:S04]  /*1560*/  FADD.FTZ R32, R76, R35 ;  /* 0x000000234c207221 */ /* 0x001fc80000010000 */
[----:B------:R-:W-:-:S04]  /*1570*/  FADD.FTZ R33, R73, R32 ;  /* 0x0000002049217221 */ /* 0x000fc80000010000 */
        /* <DEDUP_REMOVED lines=8> */
[----:B------:R-:W-:-:S04]  /*1600*/  FFMA.FTZ R34, R70, R73, R33 ;  /* 0x0000004946227223 */ /* 0x000fc80000010021 */
[----:B------:R-:W-:-:S04]  /*1610*/  FFMA.FTZ R33, R71, R74, R34 ;  /* 0x0000004a47217223 */ /* 0x000fc80000010022 */
[----:B------:R-:W-:-:S04]  /*1620*/  FFMA.FTZ R33, R78, R75, R33 ;  /* 0x0000004b4e217223 */ /* 0x000fc80000010021 */
[----:B------:R-:W-:-:S04]  /*1630*/  FFMA.FTZ R34, R36, R41, R33 ;  /* 0x0000002924227223 */ /* 0x000fc80000010021 */
[----:B------:R-:W-:Y:S01]  /*1640*/  FFMA.FTZ R33, R37, R42, R34 ;  /* 0x0000002a25217223 */ /* 0x000fe20000010022 */
[----:B------:R-:W-:-:S03]  /*1650*/  FADD.FTZ R32, R32, R43 ;  /* 0x0000002b20207221 */ /* 0x000fc60000010000 */
[----:B------:R-:W-:Y:S02]  /*1660*/  FFMA.FTZ R33, R40, R43, R33 ;  /* 0x0000002b28217223 */ /* 0x000fe40000010021 */
        /* <DEDUP_REMOVED lines=20> */
[----:B------:R-:W-:Y:S01]  /*17b0*/  BSSY.RECONVERGENT B0, `(.L_x_1988) ;  /* 0x000000e000007945 */ /* 0x000fe20003800200 */
[C---:B------:R-:W-:Y:S01]  /*17c0*/  FFMA.FTZ R8, R39.reuse, R40, R8 ;  /* 0x0000002827087223 */ /* 0x040fe20000010008 */
[----:B------:R-:W-:Y:S01]  /*17d0*/  FADD.FTZ R0, R39, R0 ;  /* 0x0000000027007221 */ /* 0x000fe20000010000 */
        /* <DEDUP_REMOVED lines=11> */
.L_x_1989:
[----:B------:R-:W-:Y:S05]  /*1890*/  BSYNC.RECONVERGENT B0 ;  /* 0x0000000000007941 */ /* 0x000fea0003800200 */
.L_x_1988:
        /* <DEDUP_REMOVED lines=50> */
.L_x_1992:
        /* <DEDUP_REMOVED lines=17> */
.L_x_1991:
        /* <DEDUP_REMOVED lines=22> */
.L_x_1994:
        /* <DEDUP_REMOVED lines=21> */
.L_x_1990:
        /* <DEDUP_REMOVED lines=23> */
.L_x_1996:
        /* <DEDUP_REMOVED lines=17> */
.L_x_1995:
        /* <DEDUP_REMOVED lines=22> */
.L_x_1997:
        /* <DEDUP_REMOVED lines=20> */
.L_x_1993:
        /* <DEDUP_REMOVED lines=24> */
[----:B0----5:R-:W-:Y:S01]  /*2620*/  FFMA.FTZ R32, R155, UR9, R48 ;  /* 0x000000099b207c23 */ /* 0x021fe20008010030 */
        /* <DEDUP_REMOVED lines=12> */
.L_x_2000:
        /* <DEDUP_REMOVED lines=17> */
.L_x_1999:
        /* <DEDUP_REMOVED lines=18> */
.L_x_2002:
        /* <DEDUP_REMOVED lines=11> */
[----:B------:R-:W-:Y:S01]  /*29d0*/  FFMA.FTZ R35, R164, UR9, R51 ;  /* 0x00000009a4237c23 */ /* 0x000fe20008010033 */
[----:B------:R-:W-:Y:S06]  /*29e0*/  BRA `(.L_x_2001) ;  /* 0x0000000400187947 */ /* 0x000fec0003800000 */
.L_x_1998:
        /* <DEDUP_REMOVED lines=10> */
[----:B0-----:R-:W-:Y:S01]  /*2a90*/  FMUL.FTZ R32, R155, UR9 ;  /* 0x000000099b207c20 */ /* 0x001fe20008410000 */
        /* <DEDUP_REMOVED lines=12> */
.L_x_2004:
        /* <DEDUP_REMOVED lines=17> */
.L_x_2003:
        /* <DEDUP_REMOVED lines=18> */
.L_x_2005:
        /* <DEDUP_REMOVED lines=11> */
[----:B------:R-:W-:-:S07]  /*2e40*/  FMUL.FTZ R35, R164, UR9 ;  /* 0x00000009a4237c20 */ /* 0x000fce0008410000 */
.L_x_2001:
[----:B------:R-:W0:Y:S08]  /*2e50*/  @P1 LDC.64 R154, c[0x0][0x478] ;  /* 0x00011e00ff9a1b82 */ /* 0x000e300000000a00 */
[----:B------:R-:W1:Y:S01]  /*2e60*/  @P2 LDC.64 R152, c[0x0][0x470] ;  /* 0x00011c00ff982b82 */ /* 0x000e620000000a00 */
[----:B0-----:R-:W-:-:S05]  /*2e70*/  @P1 IMAD.WIDE.U32 R154, R146, 0x10, R154 ;  /* 0x00000010929a1825 */ /* 0x001fca00078e009a */
[----:B------:R0:W-:Y:S01]  /*2e80*/  @P1 STG.E.128 desc[UR20][R154.64], R64 ;  /* 0x000000409a001986 */ /* 0x0001e2000c101d14 */
[----:B-1----:R-:W-:-:S04]  /*2e90*/  @P2 IMAD.WIDE.U32 R152, R146, 0x10, R152 ;  /* 0x0000001092982825 */ /* 0x002fc800078e0098 */
[----:B------:R-:W-:-:S05]  /*2ea0*/  IMAD.WIDE.U32 R146, R146, 0x10, R150 ;  /* 0x0000001092927825 */ /* 0x000fca00078e0096 */
        /* <DEDUP_REMOVED lines=26> */
.L_x_2008:
        /* <DEDUP_REMOVED lines=17> */
.L_x_2007:
        /* <DEDUP_REMOVED lines=18> */
.L_x_2010:
        /* <DEDUP_REMOVED lines=13> */
.L_x_2006:
        /* <DEDUP_REMOVED lines=23> */
.L_x_2012:
        /* <DEDUP_REMOVED lines=17> */
.L_x_2011:
        /* <DEDUP_REMOVED lines=18> */
.L_x_2013:
        /* <DEDUP_REMOVED lines=12> */
.L_x_2009:
[----:B------:R-:W0:Y:S01]  /*37b0*/  @P1 LDC.64 R76, c[0x0][0x478] ;  /* 0x00011e00ff4c1b82 */ /* 0x000e220000000a00 */
[----:B------:R-:W-:-:S07]  /*37c0*/  IMAD.WIDE.U32 R72, R148, 0x10, R150 ;  /* 0x0000001094487825 */ /* 0x000fce00078e0096 */
[----:B------:R-:W1:Y:S01]  /*37d0*/  @P2 LDC.64 R70, c[0x0][0x470] ;  /* 0x00011c00ff462b82 */ /* 0x000e620000000a00 */
[----:B0-----:R-:W-:-:S05]  /*37e0*/  @P1 IMAD.WIDE.U32 R76, R148, 0x10, R76 ;  /* 0x00000010944c1825 */ /* 0x001fca00078e004c */
[----:B------:R0:W-:Y:S01]  /*37f0*/  @P1 STG.E.128 desc[UR20][R76.64], R64 ;  /* 0x000000404c001986 */ /* 0x0001e2000c101d14 */
[----:B-1----:R-:W-:-:S03]  /*3800*/  @P2 IMAD.WIDE.U32 R70, R148, 0x10, R70 ;  /* 0x0000001094462825 */ /* 0x002fc600078e0046 */
        /* <DEDUP_REMOVED lines=26> */
.L_x_2016:
        /* <DEDUP_REMOVED lines=17> */
.L_x_2015:
        /* <DEDUP_REMOVED lines=18> */
.L_x_2018:
        /* <DEDUP_REMOVED lines=13> */
.L_x_2014:
        /* <DEDUP_REMOVED lines=23> */
.L_x_2020:
        /* <DEDUP_REMOVED lines=17> */
.L_x_2019:
        /* <DEDUP_REMOVED lines=18> */
.L_x_2021:
        /* <DEDUP_REMOVED lines=12> */
.L_x_2017:
        /* <DEDUP_REMOVED lines=28> */
[----:B-----5:R-:W-:Y:S02]  /*42d0*/  MOV R48, R109 ;  /* 0x0000006d00307202 */ /* 0x020fe40000000f00 */
        /* <DEDUP_REMOVED lines=45> */
.L_x_1987:
        /* <DEDUP_REMOVED lines=12> */
[----:B----4-:R-:W-:-:S05]  /*4670*/  IMAD.WIDE.U32 R10, R19, 0x10, R10 ;  /* 0x00000010130a7825 */ /* 0x010fca00078e000a */
[----:B------:R-:W-:Y:S01]  /*4680*/  STG.E.128 desc[UR20][R10.64], R60 ;  /* 0x0000003c0a007986 */ /* 0x000fe2000c101d14 */
[----:B-1----:R-:W-:-:S05]  /*4690*/  IMAD.WIDE.U32 R16, R19, 0x10, R16 ;  /* 0x0000001013107825 */ /* 0x002fca00078e0010 */
        /* <DEDUP_REMOVED lines=14> */
.L_x_2023:
        /* <DEDUP_REMOVED lines=16> */
.L_x_2853:


//--------------------- .text._ZN10layer_norm31ln_parallel_residual_bwd_kernelINS_13Kernel_traitsI6__halfffffjLj2048ELj1ELj1ELj4ELj16ENS_18Kernel_traits_baseILj2048ES2_ffffjLj128EEEEELb0ELb1ELb0EEEvNS_9BwdParamsE --------------------------
	.section	.text._ZN10layer_norm31ln_parallel_residual_bwd_kernelINS_13Kernel_traitsI6__halfffffjLj2048ELj1ELj1ELj4ELj16ENS_18Kernel_traits_baseILj2048ES2_ffffjLj128EEEEELb0ELb1ELb0EEEvNS_9BwdParamsE,"ax",@progbits
	.align	128
        .global         _ZN10layer_norm31ln_parallel_residual_bwd_kernelINS_13Kernel_traitsI6__halfffffjLj2048ELj1ELj1ELj4ELj16ENS_18Kernel_traits_baseILj2048ES2_ffffjLj128EEEEELb0ELb1ELb0EEEvNS_9BwdParamsE
        .type           _ZN10layer_norm31ln_parallel_residual_bwd_kernelINS_13Kernel_traitsI6__halfffffjLj2048ELj1ELj1ELj4ELj16ENS_18Kernel_traits_baseILj2048ES2_ffffjLj128EEEEELb0ELb1ELb0EEEvNS_9BwdParamsE,@function
        .size           _ZN10layer_norm31ln_parallel_residual_bwd_kernelINS_13Kernel_traitsI6__halfffffjLj2048ELj1ELj1ELj4ELj16ENS_18Kernel_traits_baseILj2048ES2_ffffjLj128EEEEELb0ELb1ELb0EEEvNS_9BwdParamsE,(.L_x_2854 - _ZN10layer_norm31ln_parallel_residual_bwd_kernelINS_13Kernel_traitsI6__halfffffjLj2048ELj1ELj1ELj4ELj16ENS_18Kernel_traits_baseILj2048ES2_ffffjLj128EEEEELb0ELb1ELb0EEEvNS_9BwdParamsE)
        .other          _ZN10layer_norm31ln_parallel_residual_bwd_kernelINS_13Kernel_traitsI6__halfffffjLj2048ELj1ELj1ELj4ELj16ENS_18Kernel_traits_baseILj2048ES2_ffffjLj128EEEEELb0ELb1ELb0EEEvNS_9BwdParamsE,@"STO_CUDA_ENTRY STV_DEFAULT"
_ZN10layer_norm31ln_parallel_residual_bwd_kernelINS_13Kernel_traitsI6__halfffffjLj2048ELj1ELj1ELj4ELj16ENS_18Kernel_traits_baseILj2048ES2_ffffjLj128EEEEELb0ELb1ELb0EEEvNS_9BwdParamsE:
.text._ZN10layer_norm31ln_parallel_residual_bwd_kernelINS_13Kernel_traitsI6__halfffffjLj2048ELj1ELj1ELj4ELj16ENS_18Kernel_traits_baseILj2048ES2_ffffjLj128EEEEELb0ELb1ELb0EEEvNS_9BwdParamsE:
        /* <DEDUP_REMOVED lines=13> */
[C---:B------:R-:W-:Y:S02]  /*00d0*/  ISETP.GE.U32.AND P3, PT, R0.reuse, 0x180, PT ;  /* 0x000001800000780c */ /* 0x040fe40003f66070 */
[C---:B------:R-:W-:Y:S02]  /*00e0*/  ISETP.GE.U32.AND P5, PT, R0.reuse, 0x80, PT ;  /* 0x000000800000780c */ /* 0x040fe40003fa6070 */
[----:B------:R-:W-:-:S07]  /*00f0*/  ISETP.GE.U32.AND P4, PT, R0, 0x200, PT ;  /* 0x000002000000780c */ /* 0x000fce0003f86070 */
[----:B------:R-:W1:Y:S04]  /*0100*/  @P2 LDC.64 R4, c[0x0][0x3d0] ;  /* 0x0000f400ff042b82 */ /* 0x000e680000000a00 */
[----:B------:R-:W-:-:S04]  /*0110*/  @P5 LOP3.LUT R19, R101, 0x80, RZ, 0xfc, !PT ;  /* 0x0000008065135812 */ /* 0x000fc800078efcff */
[----:B------:R-:W3:Y:S08]  /*0120*/  @P3 LDC.64 R10, c[0x0][0x3d0] ;  /* 0x0000f400ff0a3b82 */ /* 0x000ef00000000a00 */
[----:B------:R-:W4:Y:S08]  /*0130*/  @P4 LDC.64 R16, c[0x0][0x3d0] ;  /* 0x0000f400ff104b82 */ /* 0x000f300000000a00 */
[----:B------:R-:W0:Y:S01]  /*0140*/  @P5 LDC.64 R2, c[0x0][0x3d0] ;  /* 0x0000f400ff025b82 */ /* 0x000e220000000a00 */
[C---:B-1----:R-:W-:Y:S01]  /*0150*/  @P2 IMAD.WIDE.U32 R4, R19.reuse, 0x8, R4 ;  /* 0x0000000813042825 */ /* 0x042fe200078e0004 */
[----:B------:R-:W-:-:S04]  /*0160*/  @P2 IADD3 R19, PT, PT, R19, 0x80, RZ ;  /* 0x0000008013132810 */ /* 0x000fc80007ffe0ff */
[----:B--2---:R1:W5:Y:S01]  /*0170*/  @P2 LDG.E.64 R6, desc[UR16][R4.64] ;  /* 0x0000001004062981 */ /* 0x004362000c1e1b00 */
[C---:B---3--:R-:W-:Y:S01]  /*0180*/  @P3 IMAD.WIDE.U32 R14, R19.reuse, 0x8, R10 ;  /* 0x00000008130e3825 */ /* 0x048fe200078e000a */
[----:B------:R-:W-:-:S04]  /*0190*/  @P3 IADD3 R19, PT, PT, R19, 0x80, RZ ;  /* 0x0000008013133810 */ /* 0x000fc80007ffe0ff */
[----:B------:R1:W5:Y:S01]  /*01a0*/  @P3 LDG.E.64 R8, desc[UR16][R14.64] ;  /* 0x000000100e083981 */ /* 0x000362000c1e1b00 */
[----:B----4-:R-:W-:-:S05]  /*01b0*/  @P4 IMAD.WIDE.U32 R10, R19, 0x8, R16 ;  /* 0x00000008130a4825 */ /* 0x010fca00078e0010 */
[----:B------:R1:W5:Y:S01]  /*01c0*/  @P4 LDG.E.64 R12, desc[UR16][R10.64] ;  /* 0x000000100a0c4981 */ /* 0x000362000c1e1b00 */
[----:B0-----:R-:W-:-:S05]  /*01d0*/  @P5 IMAD.WIDE.U32 R2, R101, 0x8, R2 ;  /* 0x0000000865025825 */ /* 0x001fca00078e0002 */
[----:B------:R1:W5:Y:S01]  /*01e0*/  @P5 LDG.E.64 R80, desc[UR16][R2.64] ;  /* 0x0000001002505981 */ /* 0x000362000c1e1b00 */
[----:B------:R-:W-:Y:S01]  /*01f0*/  UISETP.GE.AND UP0, UPT, UR11, UR4, UPT ;  /* 0x000000040b00728c */ /* 0x000fe2000bf06270 */
        /* <DEDUP_REMOVED lines=18> */
[----:B-----5:R-:W-:Y:S02]  /*0320*/  MOV R105, R6 ;  /* 0x0000000600697202 */ /* 0x020fe40000000f00 */
        /* <DEDUP_REMOVED lines=31> */
[----:B------:R-:W-:Y:S01]  /*0520*/  PRMT R109, R109, 0x5410, R6 ;  /* 0x000054106d6d7816 */ /* 0x000fe20000000006 */
[----:B------:R-:W-:Y:S01]  /*0530*/  UPLOP3.LUT UP1, UPT, UPT, UPT, UPT, 0x40, 0x4 ;  /* 0x000000000004789c */ /* 0x000fe20003f2e870 */
[----:B------:R-:W-:Y:S01]  /*0540*/  PRMT R110, R110, 0x5410, R7 ;  /* 0x000054106e6e7816 */ /* 0x000fe20000000007 */
[----:B------:R-:W1:Y:S01]  /*0550*/  LDCU UR10, c[0x0][0x388] ;  /* 0x00007100ff0a77ac */ /* 0x000e620008000800 */
[----:B------:R-:W2:Y:S01]  /*0560*/  LDCU.U8 UR25, c[0x0][0x410] ;  /* 0x00008200ff1977ac */ /* 0x000ea20008000000 */
[----:B------:R-:W3:Y:S01]  /*0570*/  LDCU UR24, c[0x0][0x400] ;  /* 0x00008000ff1877ac */ /* 0x000ee20008000800 */
[----:B------:R-:W4:Y:S01]  /*0580*/  LDCU.64 UR4, c[0x0][0x470] ;  /* 0x00008e00ff0477ac */ /* 0x000f220008000a00 */
[----:B------:R-:W1:Y:S01]  /*0590*/  LDCU.64 UR18, c[0x0][0x438] ;  /* 0x00008700ff1277ac */ /* 0x000e620008000a00 */
[----:B------:R-:W1:Y:S01]  /*05a0*/  LDCU.64 UR6, c[0x0][0x478] ;  /* 0x00008f00ff0677ac */ /* 0x000e620008000a00 */
[----:B------:R-:W1:Y:S01]  /*05b0*/  LDCU.128 UR12, c[0x0][0x3c0] ;  /* 0x00007800ff0c77ac */ /* 0x000e620008000c00 */
[----:B------:R-:W1:Y:S01]  /*05c0*/  LDCU.64 UR20, c[0x0][0x380] ;  /* 0x00007000ff1477ac */ /* 0x000e620008000a00 */
[----:B0-----:R-:W-:-:S11]  /*05d0*/  UISETP.NE.AND UP2, UPT, UR8, URZ, UPT ;  /* 0x000000ff0800728c */ /* 0x001fd6000bf45270 */
.L_x_2075:
[----:B-1----:R-:W-:Y:S02]  /*05e0*/  UIMAD.WIDE UR22, UR11, 0x4, UR14 ;  /* 0x000000040b1678a5 */ /* 0x002fe4000f8e020e */
[----:B------:R-:W-:-:S04]  /*05f0*/  UIMAD.WIDE UR8, UR11, 0x4, UR12 ;  /* 0x000000040b0878a5 */ /* 0x000fc8000f8e020c */
[----:B0--34-:R-:W-:Y:S02]  /*0600*/  MOV R72, UR22 ;  /* 0x0000001600487c02 */ /* 0x019fe40008000f00 */
[----:B------:R-:W-:Y:S02]  /*0610*/  MOV R73, UR23 ;  /* 0x0000001700497c02 */ /* 0x000fe40008000f00 */
[----:B------:R-:W-:Y:S02]  /*0620*/  MOV R74, UR8 ;  /* 0x00000008004a7c02 */ /* 0x000fe40008000f00 */
[----:B------:R-:W-:Y:S01]  /*0630*/  MOV R75, UR9 ;  /* 0x00000009004b7c02 */ /* 0x000fe20008000f00 */
[----:B-----5:R-:W5:Y:S04]  /*0640*/  LDG.E R72, desc[UR16][R72.64] ;  /* 0x0000001048487981 */ /* 0x020f68000c1e1900 */
[----:B------:R-:W2:Y:S01]  /*0650*/  LDG.E R74, desc[UR16][R74.64] ;  /* 0x000000104a4a7981 */ /* 0x000ea2000c1e1900 */
        /* <DEDUP_REMOVED lines=13> */
[----:B-----5:R-:W-:Y:S02]  /*0730*/  R2UR UR23, R72 ;  /* 0x00000000481772ca */ /* 0x020fe400000e0000 */
[----:B--2---:R-:W-:Y:S01]  /*0740*/  FSEL R101, R74, RZ, P0 ;  /* 0x000000ff4a657208 */ /* 0x004fe20000000000 */
[----:B------:R-:W-:-:S12]  /*0750*/  @!P5 BRA `(.L_x_2026) ;  /* 0x0000000000b8d947 */ /* 0x000fd80003800000 */
[----:B------:R-:W0:Y:S01]  /*0760*/  LDC.64 R74, c[0x0][0x3a8] ;  /* 0x0000ea00ff4a7b82 */ /* 0x000e220000000a00 */
[----:B------:R-:W-:-:S04]  /*0770*/  ISETP.NE.U32.AND P0, PT, RZ, UR18, PT ;  /* 0x00000012ff007c0c */ /* 0x000fc8000bf05070 */
[----:B------:R-:W-:-:S03]  /*0780*/  ISETP.NE.AND.EX P0, PT, RZ, UR19, PT, P0 ;  /* 0x00000013ff007c0c */ /* 0x000fc6000bf05300 */
[----:B------:R-:W1:Y:S10]  /*0790*/  LDC.64 R72, c[0x0][0x428] ;  /* 0x00010a00ff487b82 */ /* 0x000e740000000a00 */
[----:B------:R-:W2:Y:S01]  /*07a0*/  @P0 LDC.64 R82, c[0x0][0x438] ;  /* 0x00010e00ff520b82 */ /* 0x000ea20000000a00 */
[----:B0-----:R-:W-:-:S06]  /*07b0*/  IMAD.WIDE.U32 R76, R2, 0x10, R74 ;  /* 0x00000010024c7825 */ /* 0x001fcc00078e004a */
[----:B------:R-:W3:Y:S01]  /*07c0*/  LDG.E.128 R76, desc[UR16][R76.64] ;  /* 0x000000104c4c7981 */ /* 0x000ee2000c1e1d00 */
[----:B-1----:R-:W-:-:S06]  /*07d0*/  IMAD.WIDE.U32 R72, R2, 0x10, R72 ;  /* 0x0000001002487825 */ /* 0x002fcc00078e0048 */
[----:B------:R-:W4:Y:S01]  /*07e0*/  LDG.E.128 R72, desc[UR16][R72.64] ;  /* 0x0000001048487981 */ /* 0x000f22000c1e1d00 */
[----:B--2---:R-:W-:Y:S01]  /*07f0*/  @P0 IMAD.WIDE.U32 R102, R2, 0x10, R82 ;  /* 0x0000001002660825 */ /* 0x004fe200078e0052 */
[----:B------:R-:W-:-:S03]  /*0800*/  SHF.R.U64 R82, R80, 0x10, R81 ;  /* 0x0000001050527819 */ /* 0x000fc60000001251 */
[----:B------:R-:W-:Y:S01]  /*0810*/  HADD2.F32 R83, -RZ, R80.H0_H0 ;  /* 0x20000050ff537230 */ /* 0x000fe20000004100 */
[----:B------:R0:W5:Y:S02]  /*0820*/  @P0 LDG.E.128 R48, desc[UR16][R102.64] ;  /* 0x0000001066300981 */ /* 0x000164000c1e1d00 */
[----:B0-----:R-:W-:Y:S01]  /*0830*/  IADD3 R102, PT, PT, R2, 0x80, RZ ;  /* 0x0000008002667810 */ /* 0x001fe20007ffe0ff */
[C---:B---3--:R-:W-:Y:S01]  /*0840*/  FADD.FTZ R3, -R101.reuse, R76 ;  /* 0x0000004c65037221 */ /* 0x048fe20000010100 */
[C---:B------:R-:W-:Y:S01]  /*0850*/  FADD.FTZ R84, -R101.reuse, R77 ;  /* 0x0000004d65547221 */ /* 0x040fe20000010100 */
[----:B------:R-:W-:Y:S02]  /*0860*/  HADD2.F32 R76, -RZ, R82.H0_H0 ;  /* 0x20000052ff4c7230 */ /* 0x000fe40000004100 */
[----:B------:R-:W-:Y:S01]  /*0870*/  FADD.FTZ R78, -R101, R78 ;  /* 0x0000004e654e7221 */ /* 0x000fe20000010100 */
[----:B------:R-:W-:Y:S01]  /*0880*/  FMUL.FTZ R3, R3, UR23 ;  /* 0x0000001703037c20 */ /* 0x000fe20008410000 */
[----:B------:R-:W-:Y:S01]  /*0890*/  FMUL.FTZ R84, R84, UR23 ;  /* 0x0000001754547c20 */ /* 0x000fe20008410000 */
[----:B------:R-:W-:-:S02]  /*08a0*/  HADD2.F32 R77, -RZ, R81.H0_H0 ;  /* 0x20000051ff4d7230 */ /* 0x000fc40000004100 */
[----:B------:R-:W-:Y:S01]  /*08b0*/  FMUL.FTZ R93, R78, UR23 ;  /* 0x000000174e5d7c20 */ /* 0x000fe20008410000 */
[----:B----4-:R-:W-:Y:S01]  /*08c0*/  FMUL.FTZ R82, R72, R83 ;  /* 0x0000005348527220 */ /* 0x010fe20000410000 */
[----:B------:R-:W-:Y:S01]  /*08d0*/  FADD.FTZ R32, R32, R72 ;  /* 0x0000004820207221 */ /* 0x000fe20000010000 */
[----:B------:R-:W-:Y:S01]  /*08e0*/  FFMA.FTZ R16, R72, R3, R16 ;  /* 0x0000000348107223 */ /* 0x000fe20000010010 */
[----:B------:R-:W-:Y:S01]  /*08f0*/  SHF.R.U32.HI R72, RZ, 0x10, R81 ;  /* 0x00000010ff487819 */ /* 0x000fe20000011651 */
[----:B------:R-:W-:Y:S01]  /*0900*/  FMUL.FTZ R83, R73, R76 ;  /* 0x0000004c49537220 */ /* 0x000fe20000410000 */
[----:B------:R-:W-:Y:S01]  /*0910*/  FADD.FTZ R33, R33, R73 ;  /* 0x0000004921217221 */ /* 0x000fe20000010000 */
[----:B------:R-:W-:Y:S01]  /*0920*/  FFMA.FTZ R17, R73, R84, R17 ;  /* 0x0000005449117223 */ /* 0x000fe20000010011 */
[----:B------:R-:W-:Y:S01]  /*0930*/  FFMA.FTZ R73, R3, R82, RZ ;  /* 0x0000005203497223 */ /* 0x000fe200000100ff */
[----:B------:R-:W-:Y:S02]  /*0940*/  HADD2.F32 R76, -RZ, R72.H0_H0 ;  /* 0x20000048ff4c7230 */ /* 0x000fe40000004100 */
[----:B------:R-:W-:Y:S01]  /*0950*/  FADD.FTZ R72, RZ, R82 ;  /* 0x00000052ff487221 */ /* 0x000fe20000010000 */
[----:B------:R-:W-:Y:S01]  /*0960*/  FMUL.FTZ R90, R74, R77 ;  /* 0x0000004d4a5a7220 */ /* 0x000fe20000410000 */
[----:B------:R-:W-:Y:S01]  /*0970*/  FADD.FTZ R79, -R101, R79 ;  /* 0x0000004f654f7221 */ /* 0x000fe20000010100 */
[----:B------:R-:W-:Y:S01]  /*0980*/  FADD.FTZ R34, R34, R74 ;  /* 0x0000004a22227221 */ /* 0x000fe20000010000 */
[----:B------:R-:W-:Y:S01]  /*0990*/  FADD.FTZ R77, R72, R83 ;  /* 0x00000053484d7221 */ /* 0x000fe20000010000 */
[----:B------:R-:W-:Y:S01]  /*09a0*/  FFMA.FTZ R72, R84, R83, R73 ;  /* 0x0000005354487223 */ /* 0x000fe20000010049 */
        /* <DEDUP_REMOVED lines=9> */
.L_x_2026:
[----:B---34-:R-:W-:Y:S05]  /*0a40*/  BSYNC.RECONVERGENT B0 ;  /* 0x0000000000007941 */ /* 0x018fea0003800200 */
.L_x_2025:
[----:B------:R-:W-:Y:S04]  /*0a50*/  BSSY.RECONVERGENT B0, `(.L_x_2027) ;  /* 0x000002e000007945 */ /* 0x000fe80003800200 */
[----:B------:R-:W-:Y:S05]  /*0a60*/  @!P2 BRA `(.L_x_2028) ;  /* 0x0000000000b0a947 */ /* 0x000fea0003800000 */
[----:B------:R-:W0:Y:S01]  /*0a70*/  LDC.64 R12, c[0x0][0x3a8] ;  /* 0x0000ea00ff0c7b82 */ /* 0x000e220000000a00 */
[----:B------:R-:W-:-:S04]  /*0a80*/  ISETP.NE.U32.AND P0, PT, RZ, UR18, PT ;  /* 0x00000012ff007c0c */ /* 0x000fc8000bf05070 */
[----:B------:R-:W-:-:S03]  /*0a90*/  ISETP.NE.AND.EX P0, PT, RZ, UR19, PT, P0 ;  /* 0x00000013ff007c0c */ /* 0x000fc6000bf05300 */
[----:B------:R-:W1:Y:S01]  /*0aa0*/  LDC.64 R8, c[0x0][0x428] ;  /* 0x00010a00ff087b82 */ /* 0x000e620000000a00 */
[----:B0-----:R-:W-:-:S06]  /*0ab0*/  IMAD.WIDE.U32 R76, R102, 0x10, R12 ;  /* 0x00000010664c7825 */ /* 0x001fcc00078e000c */
[----:B------:R-:W2:Y:S01]  /*0ac0*/  LDG.E.128 R76, desc[UR16][R76.64] ;  /* 0x000000104c4c7981 */ /* 0x000ea2000c1e1d00 */
[C---:B-1----:R-:W-:Y:S02]  /*0ad0*/  IMAD.WIDE.U32 R72, R102.reuse, 0x10, R8 ;  /* 0x0000001066487825 */ /* 0x042fe400078e0008 */
[----:B------:R-:W0:Y:S04]  /*0ae0*/  @P0 LDC.64 R8, c[0x0][0x438] ;  /* 0x00010e00ff080b82 */ /* 0x000e280000000a00 */
[----:B------:R-:W3:Y:S01]  /*0af0*/  LDG.E.128 R72, desc[UR16][R72.64] ;  /* 0x0000001048487981 */ /* 0x000ee2000c1e1d00 */
[----:B------:R-:W-:Y:S02]  /*0b00*/  HADD2.F32 R91, -RZ, R105.H0_H0 ;  /* 0x20000069ff5b7230 */ /* 0x000fe40000004100 */
[----:B0-----:R-:W-:-:S05]  /*0b10*/  @P0 IMAD.WIDE.U32 R12, R102, 0x10, R8 ;  /* 0x00000010660c0825 */ /* 0x001fca00078e0008 */
[----:B------:R0:W5:Y:S01]  /*0b20*/  @P0 LDG.E.128 R52, desc[UR16][R12.64] ;  /* 0x000000100c340981 */ /* 0x000162000c1e1d00 */
[----:B------:R-:W-:Y:S01]  /*0b30*/  IADD3 R102, PT, PT, R102, 0x80, RZ ;  /* 0x0000008066667810 */ /* 0x000fe20007ffe0ff */
[C---:B--2---:R-:W-:Y:S01]  /*0b40*/  FADD.FTZ R9, -R101.reuse, R76 ;  /* 0x0000004c65097221 */ /* 0x044fe20000010100 */
[C---:B------:R-:W-:Y:S01]  /*0b50*/  FADD.FTZ R88, -R101.reuse, R77 ;  /* 0x0000004d65587221 */ /* 0x040fe20000010100 */
[----:B------:R-:W-:Y:S02]  /*0b60*/  HADD2.F32 R76, -RZ, R105.H1_H1 ;  /* 0x30000069ff4c7230 */ /* 0x000fe40000004100 */
[----:B------:R-:W-:Y:S01]  /*0b70*/  FADD.FTZ R78, -R101, R78 ;  /* 0x0000004e654e7221 */ /* 0x000fe20000010100 */
[----:B------:R-:W-:Y:S01]  /*0b80*/  FMUL.FTZ R9, R9, UR23 ;  /* 0x0000001709097c20 */ /* 0x000fe20008410000 */
[----:B0-----:R-:W-:Y:S01]  /*0b90*/  FMUL.FTZ R12, R88, UR23 ;  /* 0x00000017580c7c20 */ /* 0x001fe20008410000 */
[--C-:B------:R-:W-:Y:S02]  /*0ba0*/  HADD2.F32 R77, -RZ, R106.reuse.H0_H0 ;  /* 0x2000006aff4d7230 */ /* 0x100fe40000004100 */
[----:B------:R-:W-:Y:S01]  /*0bb0*/  FADD.FTZ R79, -R101, R79 ;  /* 0x0000004f654f7221 */ /* 0x000fe20000010100 */
[----:B---3--:R-:W-:Y:S01]  /*0bc0*/  FMUL.FTZ R8, R72, R91 ;  /* 0x0000005b48087220 */ /* 0x008fe20000410000 */
[----:B------:R-:W-:Y:S01]  /*0bd0*/  FADD.FTZ R36, R36, R72 ;  /* 0x0000004824247221 */ /* 0x000fe20000010000 */
[----:B------:R-:W-:Y:S01]  /*0be0*/  FFMA.FTZ R20, R72, R9, R20 ;  /* 0x0000000948147223 */ /* 0x000fe20000010014 */
[----:B------:R-:W-:Y:S01]  /*0bf0*/  FMUL.FTZ R13, R73, R76 ;  /* 0x0000004c490d7220 */ /* 0x000fe20000410000 */
[----:B------:R-:W-:Y:S01]  /*0c00*/  FADD.FTZ R37, R37, R73 ;  /* 0x0000004925257221 */ /* 0x000fe20000010000 */
[----:B------:R-:W-:Y:S01]  /*0c10*/  FFMA.FTZ R21, R73, R12, R21 ;  /* 0x0000000c49157223 */ /* 0x000fe20000010015 */
[----:B------:R-:W-:Y:S01]  /*0c20*/  FADD.FTZ R72, R103, R8 ;  /* 0x0000000867487221 */ /* 0x000fe20000010000 */
[----:B------:R-:W-:Y:S01]  /*0c30*/  FFMA.FTZ R73, R9, R8, R104 ;  /* 0x0000000809497223 */ /* 0x000fe20000010068 */
[----:B------:R-:W-:Y:S01]  /*0c40*/  FMUL.FTZ R88, R74, R77 ;  /* 0x0000004d4a587220 */ /* 0x000fe20000410000 */
[----:B------:R-:W-:-:S02]  /*0c50*/  HADD2.F32 R76, -RZ, R106.H1_H1 ;  /* 0x3000006aff4c7230 */ /* 0x000fc40000004100 */
[----:B------:R-:W-:Y:S01]  /*0c60*/  FMUL.FTZ R91, R78, UR23 ;  /* 0x000000174e5b7c20 */ /* 0x000fe20008410000 */
        /* <DEDUP_REMOVED lines=12> */
.L_x_2028:
[----:B------:R-:W-:Y:S05]  /*0d30*/  BSYNC.RECONVERGENT B0 ;  /* 0x0000000000007941 */ /* 0x000fea0003800200 */
.L_x_2027:
        /* <DEDUP_REMOVED lines=46> */
.L_x_2030:
[----:B------:R-:W-:Y:S05]  /*1020*/  BSYNC.RECONVERGENT B0 ;  /* 0x0000000000007941 */ /* 0x000fea0003800200 */
.L_x_2029:
[----:B------:R-:W-:Y:S04]  /*1030*/  BSSY.RECONVERGENT B0, `(.L_x_2031) ;  /* 0x000002d000007945 */ /* 0x000fe80003800200 */
[----:B------:R-:W-:Y:S05]  /*1040*/  @!P4 BRA `(.L_x_2032) ;  /* 0x0000000000acc947 */ /* 0x000fea0003800000 */
        /* <DEDUP_REMOVED lines=9> */
[----:B--2---:R-:W-:-:S05]  /*10e0*/  @P0 IMAD.WIDE.U32 R76, R102, 0x10, R76 ;  /* 0x00000010664c0825 */ /* 0x004fca00078e004c */
[----:B------:R0:W5:Y:S01]  /*10f0*/  @P0 LDG.E.128 R60, desc[UR16][R76.64] ;  /* 0x000000104c3c0981 */ /* 0x000162000c1e1d00 */
[--C-:B------:R-:W-:Y:S02]  /*1100*/  HADD2.F32 R79, -RZ, R109.reuse.H0_H0 ;  /* 0x2000006dff4f7230 */ /* 0x100fe40000004100 */
[----:B------:R-:W-:Y:S02]  /*1110*/  HADD2.F32 R92, -RZ, R110.H1_H1 ;  /* 0x3000006eff5c7230 */ /* 0x000fe40000004100 */
[C---:B---3--:R-:W-:Y:S01]  /*1120*/  FADD.FTZ R78, -R101.reuse, R4 ;  /* 0x00000004654e7221 */ /* 0x048fe20000010100 */
[C---:B------:R-:W-:Y:S01]  /*1130*/  FADD.FTZ R85, -R101.reuse, R5 ;  /* 0x0000000565557221 */ /* 0x040fe20000010100 */
[C---:B------:R-:W-:Y:S01]  /*1140*/  FADD.FTZ R87, -R101.reuse, R6 ;  /* 0x0000000665577221 */ /* 0x040fe20000010100 */
[----:B------:R-:W-:Y:S01]  /*1150*/  FADD.FTZ R94, -R101, R7 ;  /* 0x00000007655e7221 */ /* 0x000fe20000010100 */
[----:B------:R-:W-:Y:S01]  /*1160*/  FMUL.FTZ R5, R78, UR23 ;  /* 0x000000174e057c20 */ /* 0x000fe20008410000 */
[----:B------:R-:W-:-:S02]  /*1170*/  HADD2.F32 R78, -RZ, R109.H1_H1 ;  /* 0x3000006dff4e7230 */ /* 0x000fc40000004100 */
[----:B------:R-:W-:Y:S01]  /*1180*/  FMUL.FTZ R6, R85, UR23 ;  /* 0x0000001755067c20 */ /* 0x000fe20008410000 */
[----:B------:R-:W-:Y:S02]  /*1190*/  HADD2.F32 R85, -RZ, R110.H0_H0 ;  /* 0x2000006eff557230 */ /* 0x000fe40000004100 */
[----:B----4-:R-:W-:Y:S01]  /*11a0*/  FMUL.FTZ R4, R72, R79 ;  /* 0x0000004f48047220 */ /* 0x010fe20000410000 */
[----:B------:R-:W-:Y:S01]  /*11b0*/  FADD.FTZ R44, R44, R72 ;  /* 0x000000482c2c7221 */ /* 0x000fe20000010000 */
[----:B------:R-:W-:Y:S01]  /*11c0*/  FFMA.FTZ R28, R72, R5, R28 ;  /* 0x00000005481c7223 */ /* 0x000fe2000001001c */
[----:B------:R-:W-:Y:S01]  /*11d0*/  FMUL.FTZ R7, R73, R78 ;  /* 0x0000004e49077220 */ /* 0x000fe20000410000 */
[----:B------:R-:W-:Y:S01]  /*11e0*/  FADD.FTZ R45, R45, R73 ;  /* 0x000000492d2d7221 */ /* 0x000fe20000010000 */
[----:B------:R-:W-:Y:S01]  /*11f0*/  FFMA.FTZ R29, R73, R6, R29 ;  /* 0x00000006491d7223 */ /* 0x000fe2000001001d */
[----:B------:R-:W-:Y:S01]  /*1200*/  FMUL.FTZ R87, R87, UR23 ;  /* 0x0000001757577c20 */ /* 0x000fe20008410000 */
        /* <DEDUP_REMOVED lines=14> */
[----:B0-----:R-:W-:-:S07]  /*12f0*/  FFMA.FTZ R104, R94, R92, R73 ;  /* 0x0000005c5e687223 */ /* 0x001fce0000010049 */
.L_x_2032:
[----:B------:R-:W-:Y:S05]  /*1300*/  BSYNC.RECONVERGENT B0 ;  /* 0x0000000000007941 */ /* 0x000fea0003800200 */
.L_x_2031:
        /* <DEDUP_REMOVED lines=32> */
.L_x_2034:
[----:B------:R-:W-:Y:S05]  /*1510*/  BSYNC.RECONVERGENT B0 ;  /* 0x0000000000007941 */ /* 0x000fea0003800200 */
.L_x_2033:
        /* <DEDUP_REMOVED lines=51> */
.L_x_2039:
        /* <DEDUP_REMOVED lines=17> */
.L_x_2038:
        /* <DEDUP_REMOVED lines=20> */
.L_x_2041:
        /* <DEDUP_REMOVED lines=21> */
.L_x_2037:
        /* <DEDUP_REMOVED lines=19> */
.L_x_2043:
        /* <DEDUP_REMOVED lines=17> */
.L_x_2042:
        /* <DEDUP_REMOVED lines=20> */
.L_x_2044:
        /* <DEDUP_REMOVED lines=20> */
.L_x_2040:
        /* <DEDUP_REMOVED lines=14> */
.L_x_2036:
[----:B------:R-:W-:Y:S05]  /*2190*/  BSYNC.RECONVERGENT B0 ;  /* 0x0000000000007941 */ /* 0x000fea0003800200 */
.L_x_2035:
        /* <DEDUP_REMOVED lines=33> */
.L_x_2049:
        /* <DEDUP_REMOVED lines=17> */
.L_x_2048:
        /* <DEDUP_REMOVED lines=20> */
.L_x_2051:
        /* <DEDUP_REMOVED lines=13> */
.L_x_2047:
        /* <DEDUP_REMOVED lines=28> */
.L_x_2053:
        /* <DEDUP_REMOVED lines=17> */
.L_x_2052:
        /* <DEDUP_REMOVED lines=20> */
.L_x_2054:
        /* <DEDUP_REMOVED lines=12> */
.L_x_2050:
        /* <DEDUP_REMOVED lines=13> */
.L_x_2046:
[----:B------:R-:W-:Y:S05]  /*2c70*/  BSYNC.RECONVERGENT B0 ;  /* 0x0000000000007941 */ /* 0x000fea0003800200 */
.L_x_2045:
        /* <DEDUP_REMOVED lines=33> */
.L_x_2059:
        /* <DEDUP_REMOVED lines=17> */
.L_x_2058:
        /* <DEDUP_REMOVED lines=20> */
.L_x_2061:
        /* <DEDUP_REMOVED lines=13> */
.L_x_2057:
        /* <DEDUP_REMOVED lines=28> */
.L_x_2063:
        /* <DEDUP_REMOVED lines=17> */
.L_x_2062:
        /* <DEDUP_REMOVED lines=20> */
.L_x_2064:
        /* <DEDUP_REMOVED lines=12> */
.L_x_2060:
        /* <DEDUP_REMOVED lines=13> */
.L_x_2056:
[----:B------:R-:W-:Y:S05]  /*3750*/  BSYNC.RECONVERGENT B0 ;  /* 0x0000000000007941 */ /* 0x000fea0003800200 */
.L_x_2055:
        /* <DEDUP_REMOVED lines=27> */
[-C--:B------:R-:W-:Y:S02]  /*3910*/  MOV R67, R75.reuse ;  /* 0x0000004b00437202 */ /* 0x080fe40000000f00 */
[----:B------:R-:W-:Y:S02]  /*3920*/  MOV R71, R75 ;  /* 0x0000004b00477202 */ /* 0x000fe40000000f00 */
[----:B------:R-:W-:-:S02]  /*3930*/  MOV R70, R74 ;  /* 0x0000004a00467202 */ /* 0x000fc40000000f00 */
[----:B------:R-:W-:Y:S02]  /*3940*/  MOV R69, R73 ;  /* 0x0000004900457202 */ /* 0x000fe40000000f00 */
[----:B------:R-:W-:Y:S01]  /*3950*/  MOV R68, R72 ;  /* 0x0000004800447202 */ /* 0x000fe20000000f00 */
[----:B------:R-:W-:Y:S06]  /*3960*/  BRA `(.L_x_2070) ;  /* 0x0000000400fc7947 */ /* 0x000fec0003800000 */
.L_x_2069:
        /* <DEDUP_REMOVED lines=17> */
.L_x_2068:
        /* <DEDUP_REMOVED lines=20> */
.L_x_2071:
        /* <DEDUP_REMOVED lines=13> */
.L_x_2067:
        /* <DEDUP_REMOVED lines=28> */
.L_x_2073:
        /* <DEDUP_REMOVED lines=17> */
.L_x_2072:
        /* <DEDUP_REMOVED lines=20> */
.L_x_2074:
        /* <DEDUP_REMOVED lines=12> */
.L_x_2070:
        /* <DEDUP_REMOVED lines=12> */
.L_x_2066:
[----:B------:R-:W-:Y:S05]  /*4220*/  BSYNC.RECONVERGENT B0 ;  /* 0x0000000000007941 */ /* 0x000fea0003800200 */
.L_x_2065:
[----:B------:R-:W-:Y:S01]  /*4230*/  UPLOP3.LUT UP1, UPT, UPT, UPT, UP1, 0x40, 0x4 ;  /* 0x000000000004789c */ /* 0x000fe20003f2e810 */
[----:B------:R-:W-:Y:S10]  /*4240*/  BRA.U !UP3, `(.L_x_2075) ;  /* 0xffffffc10be47547 */ /* 0x000ff4000b83ffff */
.L_x_2024:
[----:B------:R-:W2:Y:S08]  /*4250*/  S2UR UR8, SR_CTAID.X ;  /* 0x00000000000879c3 */ /* 0x000eb00000002500 */
[----:B------:R-:W0:Y:S08]  /*4260*/  LDC.64 R2, c[0x0][0x440] ;  /* 0x00011000ff027b82 */ /* 0x000e300000000a00 */
[----:B------:R-:W1:Y:S08]  /*4270*/  LDC.64 R4, c[0x0][0x448] ;  /* 0x00011200ff047b82 */ /* 0x000e700000000a00 */
[----:B-----5:R-:W3:Y:S01]  /*4280*/  LDC.64 R6, c[0x0][0x440] ;  /* 0x00011000ff067b82 */ /* 0x020ee20000000a00 */
[----:B--2---:R-:W-:-:S06]  /*4290*/  UIMAD UR8, UR8, UR10, URZ ;  /* 0x0000000a080872a4 */ /* 0x004fcc000f8e02ff */
[----:B------:R-:W-:Y:S01]  /*42a0*/  MOV R0, UR8 ;  /* 0x0000000800007c02 */ /* 0x000fe20008000f00 */
[----:B------:R-:W2:Y:S03]  /*42b0*/  LDC.64 R8, c[0x0][0x448] ;  /* 0x00011200ff087b82 */ /* 0x000ea60000000a00 */
[----:B------:R-:W-:-:S05]  /*42c0*/  LEA.HI R101, R0, R101, RZ, 0x1e ;  /* 0x0000006500657211 */ /* 0x000fca00078ff0ff */
[----:B------:R-:W4:Y:S01]  /*42d0*/  LDC.64 R10, c[0x0][0x440] ;  /* 0x00011000ff0a7b82 */ /* 0x000f220000000a00 */
[----:B0-----:R-:W-:-:S04]  /*42e0*/  @P5 IMAD.WIDE.U32 R2, R101, 0x10, R2 ;  /* 0x0000001065025825 */ /* 0x001fc800078e0002 */
[C---:B-1----:R-:W-:Y:S01]  /*42f0*/  @P5 IMAD.WIDE.U32 R4, R101.reuse, 0x10, R4 ;  /* 0x0000001065045825 */ /* 0x042fe200078e0004 */
[----:B------:R-:W-:Y:S01]  /*4300*/  @P5 IADD3 R101, PT, PT, R101, 0x80, RZ ;  /* 0x0000008065655810 */ /* 0x000fe20007ffe0ff */
[----:B------:R0:W-:Y:S01]  /*4310*/  @P5 STG.E.128 desc[UR16][R2.64], R32 ;  /* 0x0000002002005986 */ /* 0x0001e2000c101d10 */
[----:B------:R-:W1:Y:S03]  /*4320*/  LDC.64 R12, c[0x0][0x448] ;  /* 0x00011200ff0c7b82 */ /* 0x000e660000000a00 */
[C---:B---3--:R-:W-:Y:S01]  /*4330*/  @P2 IMAD.WIDE.U32 R6, R101.reuse, 0x10, R6 ;  /* 0x0000001065062825 */ /* 0x048fe200078e0006 */
[----:B------:R0:W-:Y:S03]  /*4340*/  @P5 STG.E.128 desc[UR16][R4.64], R16 ;  /* 0x0000001004005986 */ /* 0x0001e6000c101d10 */
[C---:B--2---:R-:W-:Y:S01]  /*4350*/  @P2 IMAD.WIDE.U32 R8, R101.reuse, 0x10, R8 ;  /* 0x0000001065082825 */ /* 0x044fe200078e0008 */
[----:B------:R-:W-:Y:S01]  /*4360*/  @P2 IADD3 R101, PT, PT, R101, 0x80, RZ ;  /* 0x0000008065652810 */ /* 0x000fe20007ffe0ff */
[----:B------:R0:W-:Y:S04]  /*4370*/  @P2 STG.E.128 desc[UR16][R6.64], R36 ;  /* 0x0000002406002986 */ /* 0x0001e8000c101d10 */
[----:B------:R0:W-:Y:S01]  /*4380*/  @P2 STG.E.128 desc[UR16][R8.64], R20 ;  /* 0x0000001408002986 */ /* 0x0001e2000c101d10 */
[----:B----4-:R-:W-:-:S05]  /*4390*/  @P3 IMAD.WIDE.U32 R10, R101, 0x10, R10 ;  /* 0x00000010650a3825 */ /* 0x010fca00078e000a */
[----:B------:R0:W-:Y:S01]  /*43a0*/  @P3 STG.E.128 desc[UR16][R10.64], R40 ;  /* 0x000000280a003986 */ /* 0x0001e2000c101d10 */
[----:B-1----:R-:W-:-:S05]  /*43b0*/  @P3 IMAD.WIDE.U32 R12, R101, 0x10, R12 ;  /* 0x00000010650c3825 */ /* 0x002fca00078e000c */
[----:B------:R0:W-:Y:S01]  /*43c0*/  @P3 STG.E.128 desc[UR16][R12.64], R24 ;  /* 0x000000180c003986 */ /* 0x0001e2000c101d10 */
[----:B------:R-:W-:Y:S05]  /*43d0*/  @!P4 EXIT ;  /* 0x000000000000c94d */ /* 0x000fea0003800000 */
[----:B0-----:R-:W0:Y:S01]  /*43e0*/  LDC.64 R2, c[0x0][0x440] ;  /* 0x00011000ff027b82 */ /* 0x001e220000000a00 */
[----:B------:R-:W-:-:S07]  /*43f0*/  @P3 IADD3 R101, PT, PT, R101, 0x80, RZ ;  /* 0x0000008065653810 */ /* 0x000fce0007ffe0ff */
[----:B------:R-:W1:Y:S01]  /*4400*/  LDC.64 R4, c[0x0][0x448] ;  /* 0x00011200ff047b82 */ /* 0x000e620000000a00 */
[----:B0-----:R-:W-:-:S05]  /*4410*/  IMAD.WIDE.U32 R2, R101, 0x10, R2 ;  /* 0x0000001065027825 */ /* 0x001fca00078e0002 */
[----:B------:R-:W-:Y:S01]  /*4420*/  STG.E.128 desc[UR16][R2.64], R44 ;  /* 0x0000002c02007986 */ /* 0x000fe2000c101d10 */
[----:B-1----:R-:W-:-:S05]  /*4430*/  IMAD.WIDE.U32 R4, R101, 0x10, R4 ;  /* 0x0000001065047825 */ /* 0x002fca00078e0004 */
[----:B------:R-:W-:Y:S01]  /*4440*/  STG.E.128 desc[UR16][R4.64], R28 ;  /* 0x0000001c04007986 */ /* 0x000fe2000c101d10 */
[----:B------:R-:W-:Y:S05]  /*4450*/  EXIT ;  /* 0x000000000000794d */ /* 0x000fea0003800000 */
.L_x_2076:
        /* <DEDUP_REMOVED lines=10> */
.L_x_2854:


//--------------------- .text._ZN10layer_norm31ln_parallel_residual_bwd_kernelINS_13Kernel_traitsI6__halfffffjLj2048ELj1ELj1ELj4ELj16ENS_18Kernel_traits_baseILj2048ES2_ffffjLj128EEEEELb0ELb1ELb1EEEvNS_9BwdParamsE --------------------------
	.section	.text._ZN10layer_norm31ln_parallel_residual_bwd_kernelINS_13Kernel_traitsI6__halfffffjLj2048ELj1ELj1ELj4ELj16ENS_18Kernel_traits_baseILj2048ES2_ffffjLj128EEEEELb0ELb1ELb1EEEvNS_9BwdParamsE,"ax",@progbits
	.align	128
        .global         _ZN10layer_norm31ln_parallel_residual_bwd_kernelINS_13Kernel_traitsI6__halfffffjLj2048ELj1ELj1ELj4ELj16ENS_18Kernel_traits_baseILj2048ES2_ffffjLj128EEEEELb0ELb1ELb1EEEvNS_9BwdParamsE
        .type           _ZN10layer_norm31ln_parallel_residual_bwd_kernelINS_13Kernel_traitsI6__halfffffjLj2048ELj1ELj1ELj4ELj16ENS_18Kernel_traits_baseILj2048ES2_ffffjLj128EEEEELb0ELb1ELb1EEEvNS_9BwdParamsE,@function
        .size           _ZN10layer_norm31ln_parallel_residual_bwd_kernelINS_13Kernel_traitsI6__halfffffjLj2048ELj1ELj1ELj4ELj16ENS_18Kernel_traits_baseILj2048ES2_ffffjLj128EEEEELb0ELb1ELb1EEEvNS_9BwdParamsE,(.L_x_2855 - _ZN10layer_norm31ln_parallel_residual_bwd_kernelINS_13Kernel_traitsI6__halfffffjLj2048ELj1ELj1ELj4ELj16ENS_18Kernel_traits_baseILj2048ES2_ffffjLj128EEEEELb0ELb1ELb1EEEvNS_9BwdParamsE)
        .other          _ZN10layer_norm31ln_parallel_residual_bwd_kernelINS_13Kernel_traitsI6__halfffffjLj2048ELj1ELj1ELj4ELj16ENS_18Kernel_traits_baseILj2048ES2_ffffjLj128EEEEELb0ELb1ELb1EEEvNS_9BwdParamsE,@"STO_CUDA_ENTRY STV_DEFAULT"
_ZN10layer_norm31ln_parallel_residual_bwd_kernelINS_13Kernel_traitsI6__halfffffjLj2048ELj1ELj1ELj4ELj16ENS_18Kernel_traits_baseILj2048ES2_ffffjLj128EEEEELb0ELb1ELb1EEEvNS_9BwdParamsE:
.text._ZN10layer_norm31ln_parallel_residual_bwd_kernelINS_13Kernel_traitsI6__halfffffjLj2048ELj1ELj1ELj4ELj16ENS_18Kernel_traits_baseILj2048ES2_ffffjLj128EEEEELb0ELb1ELb1EEEvNS_9BwdParamsE:
        /* <DEDUP_REMOVED lines=39> */
[----:B------:R-:W-:Y:S01]  /*0270*/  UPLOP3.LUT UP1, UPT, UPT, UPT, UPT, 0x40, 0x4 ;  /* 0x000000000004789c */ /* 0x000fe20003f2e870 */
[----:B------:R-:W3:Y:S01]  /*0280*/  LDCU UR22, c[0x0][0x388] ;  /* 0x00007100ff1677ac */ /* 0x000ee20008000800 */
[----:B------:R-:W4:Y:S01]  /*0290*/  LDCU.U8 UR28, c[0x0][0x410] ;  /* 0x00008200ff1c77ac */ /* 0x000f220008000000 */
[----:B0-----:R-:W-:Y:S01]  /*02a0*/  IMAD.WIDE.U32 R2, R60, 0x8, R2 ;  /* 0x000000083c027825 */ /* 0x001fe200078e0002 */
[----:B------:R-:W0:Y:S04]  /*02b0*/  LDCU UR23, c[0x0][0x400] ;  /* 0x00008000ff1777ac */ /* 0x000e280008000800 */
[----:B--2---:R-:W2:Y:S01]  /*02c0*/  LDG.E.64 R92, desc[UR20][R2.64+0xc00] ;  /* 0x000c0014025c7981 */ /* 0x004ea2000c1e1b00 */
[----:B------:R-:W0:Y:S03]  /*02d0*/  LDCU.64 UR8, c[0x0][0x470] ;  /* 0x00008e00ff0877ac */ /* 0x000e260008000a00 */
[----:B------:R-:W5:Y:S01]  /*02e0*/  LDG.E.64 R90, desc[UR20][R2.64+0x800] ;  /* 0x00080014025a7981 */ /* 0x000f62000c1e1b00 */
[----:B------:R-:W0:Y:S03]  /*02f0*/  LDCU.64 UR26, c[0x0][0x438] ;  /* 0x00008700ff1a77ac */ /* 0x000e260008000a00 */
[----:B------:R-:W3:Y:S01]  /*0300*/  LDG.E.64 R88, desc[UR20][R2.64+0x400] ;  /* 0x0004001402587981 */ /* 0x000ee2000c1e1b00 */
[----:B------:R-:W0:Y:S03]  /*0310*/  LDCU.64 UR10, c[0x0][0x478] ;  /* 0x00008f00ff0a77ac */ /* 0x000e260008000a00 */
[----:B------:R4:W3:Y:S01]  /*0320*/  LDG.E.64 R4, desc[UR20][R2.64] ;  /* 0x0000001402047981 */ /* 0x0008e2000c1e1b00 */
[----:B-1----:R-:W-:Y:S01]  /*0330*/  UISETP.NE.U32.AND UP0, UPT, UR4, URZ, UPT ;  /* 0x000000ff0400728c */ /* 0x002fe2000bf05070 */
[----:B------:R-:W-:Y:S01]  /*0340*/  MOV R95, RZ ;  /* 0x000000ff005f7202 */ /* 0x000fe20000000f00 */
[----:B------:R-:W1:Y:S02]  /*0350*/  LDCU.U8 UR4, c[0x0][0x410] ;  /* 0x00008200ff0477ac */ /* 0x000e640008000000 */
[----:B------:R-:W-:Y:S01]  /*0360*/  UISETP.NE.AND.EX UP0, UPT, UR5, URZ, UPT, UP0 ;  /* 0x000000ff0500728c */ /* 0x000fe2000bf05300 */
[----:B------:R-:W0:Y:S01]  /*0370*/  LDCU.128 UR12, c[0x0][0x3c0] ;  /* 0x00007800ff0c77ac */ /* 0x000e220008000c00 */
[----:B----4-:R-:W-:-:S04]  /*0380*/  CS2R R2, SRZ ;  /* 0x0000000000027805 */ /* 0x010fc8000001ff00 */
[----:B------:R-:W-:Y:S01]  /*0390*/  PLOP3.LUT P1, PT, PT, PT, UP0, 0x80, 0x8 ;  /* 0x000000000008781c */ /* 0x000fe20003f2f008 */
[----:B------:R-:W4:Y:S01]  /*03a0*/  LDCU.64 UR24, c[0x0][0x380] ;  /* 0x00007000ff1877ac */ /* 0x000f220008000a00 */
[----:B-1----:R-:W-:-:S03]  /*03b0*/  UISETP.NE.AND UP2, UPT, UR4, URZ, UPT ;  /* 0x000000ff0400728c */ /* 0x002fc6000bf45270 */
[----:B------:R-:W-:-:S03]  /*03c0*/  UMOV UR4, UR7 ;  /* 0x0000000700047c82 */ /* 0x000fc60008000000 */
[----:B------:R-:W-:Y:S01]  /*03d0*/  PLOP3.LUT P3, PT, PT, PT, UP2, 0x80, 0x8 ;  /* 0x000000000008781c */ /* 0x000fe20003f6f028 */
[----:B--2---:R-:W-:Y:S01]  /*03e0*/  HADD2.F32 R100, -RZ, R92.H0_H0 ;  /* 0x2000005cff647230 */ /* 0x004fe20000004100 */
[--C-:B------:R-:W-:Y:S01]  /*03f0*/  SHF.R.U64 R94, R92, 0x10, R93.reuse ;  /* 0x000000105c5e7819 */ /* 0x100fe2000000125d */
[----:B------:R-:W-:Y:S01]  /*0400*/  HADD2.F32 R99, -RZ, R93.H0_H0 ;  /* 0x2000005dff637230 */ /* 0x000fe20000004100 */
[----:B------:R-:W-:Y:S01]  /*0410*/  SHF.R.U32.HI R93, RZ, 0x10, R93 ;  /* 0x00000010ff5d7819 */ /* 0x000fe2000001165d */
[----:B-----5:R-:W-:Y:S01]  /*0420*/  HADD2.F32 R98, -RZ, R90.H0_H0 ;  /* 0x2000005aff627230 */ /* 0x020fe20000004100 */
[--C-:B------:R-:W-:Y:S01]  /*0430*/  SHF.R.U64 R92, R90, 0x10, R91.reuse ;  /* 0x000000105a5c7819 */ /* 0x100fe2000000125b */
[----:B------:R-:W-:Y:S01]  /*0440*/  HADD2.F32 R97, -RZ, R91.H0_H0 ;  /* 0x2000005bff617230 */ /* 0x000fe20000004100 */
[----:B------:R-:W-:Y:S01]  /*0450*/  SHF.R.U32.HI R91, RZ, 0x10, R91 ;  /* 0x00000010ff5b7819 */ /* 0x000fe2000001165b */
[----:B---3--:R-:W-:Y:S01]  /*0460*/  HADD2.F32 R96, -RZ, R89.H0_H0 ;  /* 0x20000059ff607230 */ /* 0x008fe20000004100 */
[--C-:B------:R-:W-:Y:S01]  /*0470*/  SHF.R.U64 R90, R88, 0x10, R89.reuse ;  /* 0x00000010585a7819 */ /* 0x100fe20000001259 */
[----:B------:R-:W-:Y:S01]  /*0480*/  HADD2.F32 R101, -RZ, R88.H0_H0 ;  /* 0x20000058ff657230 */ /* 0x000fe20000004100 */
[----:B------:R-:W-:Y:S01]  /*0490*/  SHF.R.U32.HI R89, RZ, 0x10, R89 ;  /* 0x00000010ff597819 */ /* 0x000fe20000011659 */
[----:B------:R-:W-:Y:S01]  /*04a0*/  HADD2.F32 R105, -RZ, R4.H0_H0 ;  /* 0x20000004ff697230 */ /* 0x000fe20000004100 */
[--C-:B------:R-:W-:Y:S01]  /*04b0*/  SHF.R.U64 R104, R4, 0x10, R5.reuse ;  /* 0x0000001004687819 */ /* 0x100fe20000001205 */
[----:B------:R-:W-:Y:S01]  /*04c0*/  HADD2.F32 R103, -RZ, R5.H0_H0 ;  /* 0x20000005ff677230 */ /* 0x000fe20000004100 */
[----:B------:R-:W-:-:S02]  /*04d0*/  SHF.R.U32.HI R102, RZ, 0x10, R5 ;  /* 0x00000010ff667819 */ /* 0x000fc40000011605 */
        /* <DEDUP_REMOVED lines=8> */
[----:B0---4-:R-:W-:-:S07]  /*0560*/  HADD2.F32 R102, -RZ, R102.H0_H0 ;  /* 0x20000066ff667230 */ /* 0x011fce0000004100 */
.L_x_2112:
        /* <DEDUP_REMOVED lines=13> */
[----:B------:R-:W3:Y:S01]  /*0640*/  @P1 LDC.64 R110, c[0x0][0x438] ;  /* 0x00010e00ff6e1b82 */ /* 0x000ee20000000a00 */
[----:B------:R-:W-:-:S03]  /*0650*/  LEA.HI.SX32 R109, R109, R60, 0x1e ;  /* 0x0000003c6d6d7211 */ /* 0x000fc600078ff2ff */
[----:B------:R-:W4:Y:S02]  /*0660*/  LDG.E R120, desc[UR20][R120.64] ;  /* 0x0000001478787981 */ /* 0x000f24000c1e1900 */
[C---:B0-----:R-:W-:Y:S01]  /*0670*/  IMAD.WIDE.U32 R52, R109.reuse, 0x10, R20 ;  /* 0x000000106d347825 */ /* 0x041fe200078e0014 */
[----:B------:R-:W-:-:S05]  /*0680*/  IADD3 R107, PT, PT, R109, 0x80, RZ ;  /* 0x000000806d6b7810 */ /* 0x000fca0007ffe0ff */
[----:B------:R-:W4:Y:S01]  /*0690*/  LDG.E.128 R52, desc[UR20][R52.64] ;  /* 0x0000001434347981 */ /* 0x000f22000c1e1d00 */
[----:B-1----:R-:W-:-:S04]  /*06a0*/  IMAD.WIDE.U32 R56, R109, 0x10, R24 ;  /* 0x000000106d387825 */ /* 0x002fc800078e0018 */
[C---:B------:R-:W-:Y:S02]  /*06b0*/  IMAD.WIDE.U32 R60, R107.reuse, 0x10, R20 ;  /* 0x000000106b3c7825 */ /* 0x040fe400078e0014 */
[----:B------:R-:W4:Y:S02]  /*06c0*/  LDG.E.128 R56, desc[UR20][R56.64] ;  /* 0x0000001438387981 */ /* 0x000f24000c1e1d00 */
[----:B------:R-:W-:Y:S02]  /*06d0*/  IMAD.WIDE.U32 R64, R107, 0x10, R24 ;  /* 0x000000106b407825 */ /* 0x000fe400078e0018 */
[----:B------:R-:W4:Y:S04]  /*06e0*/  LDG.E.128 R60, desc[UR20][R60.64] ;  /* 0x000000143c3c7981 */ /* 0x000f28000c1e1d00 */
[----:B------:R-:W4:Y:S01]  /*06f0*/  LDG.E.128 R64, desc[UR20][R64.64] ;  /* 0x0000001440407981 */ /* 0x000f22000c1e1d00 */
[----:B------:R-:W-:-:S02]  /*0700*/  IADD3 R106, PT, PT, R109, 0x100, RZ ;  /* 0x000001006d6a7810 */ /* 0x000fc40007ffe0ff */
[----:B------:R-:W-:-:S03]  /*0710*/  IADD3 R88, PT, PT, R109, 0x180, RZ ;  /* 0x000001806d587810 */ /* 0x000fc60007ffe0ff */
[----:B------:R-:W-:-:S04]  /*0720*/  IMAD.WIDE.U32 R68, R106, 0x10, R20 ;  /* 0x000000106a447825 */ /* 0x000fc800078e0014 */
[----:B------:R-:W-:Y:S02]  /*0730*/  IMAD.WIDE.U32 R72, R88, 0x10, R20 ;  /* 0x0000001058487825 */ /* 0x000fe400078e0014 */
[----:B------:R-:W4:Y:S02]  /*0740*/  LDG.E.128 R68, desc[UR20][R68.64] ;  /* 0x0000001444447981 */ /* 0x000f24000c1e1d00 */
[--C-:B------:R-:W-:Y:S02]  /*0750*/  IMAD.WIDE.U32 R20, R106, 0x10, R24.reuse ;  /* 0x000000106a147825 */ /* 0x100fe400078e0018 */
[----:B------:R-:W4:Y:S04]  /*0760*/  LDG.E.128 R72, desc[UR20][R72.64] ;  /* 0x0000001448487981 */ /* 0x000f28000c1e1d00 */
[----:B------:R-:W4:Y:S01]  /*0770*/  LDG.E.128 R20, desc[UR20][R20.64] ;  /* 0x0000001414147981 */ /* 0x000f22000c1e1d00 */
[----:B------:R-:W-:-:S06]  /*0780*/  IMAD.WIDE.U32 R24, R88, 0x10, R24 ;  /* 0x0000001058187825 */ /* 0x000fcc00078e0018 */
[----:B------:R-:W4:Y:S01]  /*0790*/  LDG.E.128 R24, desc[UR20][R24.64] ;  /* 0x0000001418187981 */ /* 0x000f22000c1e1d00 */
[----:B---3--:R-:W-:Y:S01]  /*07a0*/  @P1 IMAD.WIDE.U32 R110, R109, 0x10, R110 ;  /* 0x000000106d6e1825 */ /* 0x008fe200078e006e */
[----:B------:R-:W-:-:S04]  /*07b0*/  ISETP.NE.U32.AND P0, PT, RZ, UR26, PT ;  /* 0x0000001aff007c0c */ /* 0x000fc8000bf05070 */
[----:B-----5:R0:W5:Y:S01]  /*07c0*/  @P1 LDG.E.128 R28, desc[UR20][R110.64] ;  /* 0x000000146e1c1981 */ /* 0x020162000c1e1d00 */
[----:B------:R-:W-:-:S13]  /*07d0*/  ISETP.NE.AND.EX P1, PT, RZ, UR27, PT, P0 ;  /* 0x0000001bff007c0c */ /* 0x000fda000bf25300 */
[----:B0-----:R-:W0:Y:S08]  /*07e0*/  @P1 LDC.64 R110, c[0x0][0x438] ;  /* 0x00010e00ff6e1b82 */ /* 0x001e300000000a00 */
[----:B------:R-:W1:Y:S08]  /*07f0*/  @P1 LDC.64 R116, c[0x0][0x438] ;  /* 0x00010e00ff741b82 */ /* 0x000e700000000a00 */
[----:B------:R-:W3:Y:S01]  /*0800*/  @P1 LDC.64 R118, c[0x0][0x438] ;  /* 0x00010e00ff761b82 */ /* 0x000ee20000000a00 */
[----:B0-----:R-:W-:-:S05]  /*0810*/  @P1 IMAD.WIDE.U32 R110, R107, 0x10, R110 ;  /* 0x000000106b6e1825 */ /* 0x001fca00078e006e */
[----:B------:R0:W5:Y:S01]  /*0820*/  @P1 LDG.E.128 R32, desc[UR20][R110.64] ;  /* 0x000000146e201981 */ /* 0x000162000c1e1d00 */
[----:B---3--:R-:W-:-:S05]  /*0830*/  @P1 IMAD.WIDE.U32 R118, R88, 0x10, R118 ;  /* 0x0000001058761825 */ /* 0x008fca00078e0076 */
[----:B------:R-:W5:Y:S01]  /*0840*/  @P1 LDG.E.128 R40, desc[UR20][R118.64] ;  /* 0x0000001476281981 */ /* 0x000f62000c1e1d00 */
[----:B--2---:R-:W-:Y:S02]  /*0850*/  R2UR UR16, R108 ;  /* 0x000000006c1072ca */ /* 0x004fe400000e0000 */
[----:B----4-:R-:W-:-:S05]  /*0860*/  FSEL R120, R120, RZ, !P3 ;  /* 0x000000ff78787208 */ /* 0x010fca0005800000 */
[C---:B------:R-:W-:Y:S01]  /*0870*/  FADD.FTZ R55, -R120.reuse, R55 ;  /* 0x0000003778377221 */ /* 0x040fe20000010100 */
[C---:B------:R-:W-:Y:S01]  /*0880*/  FADD.FTZ R52, -R120.reuse, R52 ;  /* 0x0000003478347221 */ /* 0x040fe20000010100 */
[C---:B------:R-:W-:Y:S01]  /*0890*/  FADD.FTZ R53, -R120.reuse, R53 ;  /* 0x0000003578357221 */ /* 0x040fe20000010100 */
[----:B------:R-:W-:-:S03]  /*08a0*/  FADD.FTZ R54, -R120, R54 ;  /* 0x0000003678367221 */ /* 0x000fc60000010100 */
[----:B------:R-:W-:Y:S01]  /*08b0*/  FMUL.FTZ R112, R55, UR16 ;  /* 0x0000001037707c20 */ /* 0x000fe20008410000 */
[----:B0-----:R-:W-:Y:S01]  /*08c0*/  FMUL.FTZ R111, R105, R56 ;  /* 0x00000038696f7220 */ /* 0x001fe20000410000 */
[----:B------:R-:W-:Y:S01]  /*08d0*/  FMUL.FTZ R114, R104, R57 ;  /* 0x0000003968727220 */ /* 0x000fe20000410000 */
[----:B------:R-:W-:Y:S01]  /*08e0*/  FMUL.FTZ R108, R52, UR16 ;  /* 0x00000010346c7c20 */ /* 0x000fe20008410000 */
[----:B------:R-:W-:Y:S01]  /*08f0*/  FMUL.FTZ R110, R53, UR16 ;  /* 0x00000010356e7c20 */ /* 0x000fe20008410000 */
[----:B------:R-:W-:Y:S01]  /*0900*/  FADD.FTZ R55, RZ, R111 ;  /* 0x0000006fff377221 */ /* 0x000fe20000010000 */
[----:B-1----:R-:W-:-:S04]  /*0910*/  @P1 IMAD.WIDE.U32 R52, R106, 0x10, R116 ;  /* 0x000000106a341825 */ /* 0x002fc800078e0074 */
[----:B------:R-:W-:Y:S01]  /*0920*/  FMUL.FTZ R113, R54, UR16 ;  /* 0x0000001036717c20 */ /* 0x000fe20008410000 */
[----:B------:R-:W-:Y:S01]  /*0930*/  FADD.FTZ R60, -R120, R60 ;  /* 0x0000003c783c7221 */ /* 0x000fe20000010100 */
[----:B------:R-:W-:Y:S01]  /*0940*/  FMUL.FTZ R115, R103, R58 ;  /* 0x0000003a67737220 */ /* 0x000fe20000410000 */
[----:B------:R-:W-:Y:S01]  /*0950*/  FADD.FTZ R54, R114, R55 ;  /* 0x0000003772367221 */ /* 0x000fe20000010000 */
[----:B------:R-:W-:Y:S01]  /*0960*/  FADD.FTZ R127, -R120, R62 ;  /* 0x0000003e787f7221 */ /* 0x000fe20000010100 */
[----:B------:R0:W5:Y:S01]  /*0970*/  @P1 LDG.E.128 R36, desc[UR20][R52.64] ;  /* 0x0000001434241981 */ /* 0x000162000c1e1d00 */
[----:B------:R-:W-:Y:S01]  /*0980*/  FMUL.FTZ R62, R60, UR16 ;  /* 0x000000103c3e7c20 */ /* 0x000fe20008410000 */
[----:B------:R-:W-:Y:S01]  /*0990*/  FMUL.FTZ R116, R102, R59 ;  /* 0x0000003b66747220 */ /* 0x000fe20000410000 */
[C---:B------:R-:W-:Y:S02]  /*09a0*/  FADD.FTZ R13, R64.reuse, R13 ;  /* 0x0000000d400d7221 */ /* 0x040fe40000010000 */
[----:B------:R-:W-:Y:S01]  /*09b0*/  FFMA.FTZ R0, R64, R62, R0 ;  /* 0x0000003e40007223 */ /* 0x000fe20000010000 */
[----:B------:R-:W-:Y:S01]  /*09c0*/  FMUL.FTZ R64, R101, R64 ;  /* 0x0000004065407220 */ /* 0x000fe20000410000 */
[----:B0-----:R-:W-:-:S04]  /*09d0*/  FADD.FTZ R53, R115, R54 ;  /* 0x0000003673357221 */ /* 0x001fc80000010000 */
[----:B------:R-:W-:Y:S01]  /*09e0*/  FADD.FTZ R53, R116, R53 ;  /* 0x0000003574357221 */ /* 0x000fe20000010000 */
[----:B------:R-:W-:-:S03]  /*09f0*/  FMUL.FTZ R117, R90, R65 ;  /* 0x000000415a757220 */ /* 0x000fc60000410000 */
[----:B------:R-:W-:Y:S01]  /*0a00*/  FADD.FTZ R52, R64, R53 ;  /* 0x0000003540347221 */ /* 0x000fe20000010000 */
[----:B------:R-:W-:-:S03]  /*0a10*/  FMUL.FTZ R119, R96, R66 ;  /* 0x0000004260777220 */ /* 0x000fc60000410000 */
[----:B------:R-:W-:Y:S01]  /*0a20*/  FADD.FTZ R52, R117, R52 ;  /* 0x0000003475347221 */ /* 0x000fe20000010000 */
[----:B------:R-:W-:Y:S01]  /*0a30*/  FFMA.FTZ R55, R108, R111, RZ ;  /* 0x0000006f6c377223 */ /* 0x000fe200000100ff */
[----:B------:R-:W-:Y:S02]  /*0a40*/  FMUL.FTZ R125, R89, R67 ;  /* 0x00000043597d7220 */ /* 0x000fe40000410000 */
[----:B------:R-:W-:Y:S01]  /*0a50*/  FADD.FTZ R54, R119, R52 ;  /* 0x0000003477367221 */ /* 0x000fe20000010000 */
[C---:B------:R-:W-:Y:S01]  /*0a60*/  FADD.FTZ R87, R56.reuse, R87 ;  /* 0x0000005738577221 */ /* 0x040fe20000010000 */
[----:B------:R-:W-:Y:S01]  /*0a70*/  FFMA.FTZ R95, R56, R108, R95 ;  /* 0x0000006c385f7223 */ /* 0x000fe2000001005f */
[----:B------:R-:W-:Y:S01]  /*0a80*/  FFMA.FTZ R56, R110, R114, R55 ;  /* 0x000000726e387223 */ /* 0x000fe20000010037 */
[----:B------:R-:W-:Y:S01]  /*0a90*/  FADD.FTZ R55, R125, R54 ;  /* 0x000000367d377221 */ /* 0x000fe20000010000 */
[----:B------:R-:W-:Y:S01]  /*0aa0*/  FMUL.FTZ R118, R98, R20 ;  /* 0x0000001462767220 */ /* 0x000fe20000410000 */
[C---:B------:R-:W-:Y:S01]  /*0ab0*/  FADD.FTZ R85, R57.reuse, R85 ;  /* 0x0000005539557221 */ /* 0x040fe20000010000 */
[----:B------:R-:W-:Y:S01]  /*0ac0*/  FFMA.FTZ R86, R57, R110, R86 ;  /* 0x0000006e39567223 */ /* 0x000fe20000010056 */
[----:B------:R-:W-:Y:S01]  /*0ad0*/  FFMA.FTZ R57, R113, R115, R56 ;  /* 0x0000007371397223 */ /* 0x000fe20000010038 */
[----:B------:R-:W-:Y:S01]  /*0ae0*/  FADD.FTZ R55, R118, R55 ;  /* 0x0000003776377221 */ /* 0x000fe20000010000 */
[----:B------:R-:W-:Y:S01]  /*0af0*/  FMUL.FTZ R122, R92, R21 ;  /* 0x000000155c7a7220 */ /* 0x000fe20000410000 */
        /* <DEDUP_REMOVED lines=25> */
[C---:B------:R-:W-:Y:S01]  /*0c90*/  FADD.FTZ R83, R58.reuse, R83 ;  /* 0x000000533a537221 */ /* 0x040fe20000010000 */
[----:B------:R-:W-:Y:S01]  /*0ca0*/  FFMA.FTZ R84, R58, R113, R84 ;  /* 0x000000713a547223 */ /* 0x000fe20000010054 */
[C---:B------:R-:W-:Y:S01]  /*0cb0*/  FADD.FTZ R14, R65.reuse, R14 ;  /* 0x0000000e410e7221 */ /* 0x040fe20000010000 */
[----:B------:R-:W-:Y:S01]  /*0cc0*/  FFMA.FTZ R2, R65, R61, R2 ;  /* 0x0000003d41027223 */ /* 0x000fe20000010002 */
[----:B------:R-:W-:Y:S01]  /*0cd0*/  FMUL.FTZ R124, R124, UR16 ;  /* 0x000000107c7c7c20 */ /* 0x000fe20008410000 */
        /* <DEDUP_REMOVED lines=31> */
[----:B-1----:R-:W-:-:S05]  /*0ed0*/  FADD.FTZ R57, R54, R57 ;  /* 0x0000003936397221 */ /* 0x002fca0000010000 */
[----:B------:R-:W1:Y:S01]  /*0ee0*/  SHFL.DOWN PT, R60, R57, 0x2, 0x1f ;  /* 0x08401f00393c7f89 */ /* 0x000e6200000e0000 */
[C---:B------:R-:W-:Y:S01]  /*0ef0*/  FADD.FTZ R81, R59.reuse, R81 ;  /* 0x000000513b517221 */ /* 0x040fe20000010000 */
[----:B------:R-:W-:Y:S01]  /*0f00*/  FFMA.FTZ R82, R59, R112, R82 ;  /* 0x000000703b527223 */ /* 0x000fe20000010052 */
[----:B0-----:R-:W-:-:S05]  /*0f10*/  FADD.FTZ R58, R55, R58 ;  /* 0x0000003a373a7221 */ /* 0x001fca0000010000 */
[----:B------:R-:W0:Y:S01]  /*0f20*/  SHFL.DOWN PT, R53, R58, 0x2, 0x1f ;  /* 0x08401f003a357f89 */ /* 0x000e2200000e0000 */
[----:B-1----:R-:W-:Y:S02]  /*0f30*/  FADD.FTZ R59, R57, R60 ;  /* 0x0000003c393b7221 */ /* 0x002fe40000010000 */
[----:B------:R-:W1:Y:S03]  /*0f40*/  S2R R60, SR_TID.X ;  /* 0x00000000003c7919 */ /* 0x000e660000002100 */
[----:B------:R-:W2:Y:S01]  /*0f50*/  SHFL.DOWN PT, R52, R59, 0x1, 0x1f ;  /* 0x08201f003b347f89 */ /* 0x000ea200000e0000 */
[----:B0-----:R-:W-:-:S05]  /*0f60*/  FADD.FTZ R56, R58, R53 ;  /* 0x000000353a387221 */ /* 0x001fca0000010000 */
[----:B------:R-:W0:Y:S01]  /*0f70*/  SHFL.DOWN PT, R53, R56, 0x1, 0x1f ;  /* 0x08201f0038357f89 */ /* 0x000e2200000e0000 */
[----:B-1----:R-:W-:Y:S01]  /*0f80*/  LOP3.LUT P0, RZ, R60, 0x1f, RZ, 0xc0, !PT ;  /* 0x0000001f3cff7812 */ /* 0x002fe2000780c0ff */
[----:B------:R-:W-:Y:S01]  /*0f90*/  BSSY.RECONVERGENT B0, `(.L_x_2078) ;  /* 0x000000e000007945 */ /* 0x000fe20003800200 */
[C---:B------:R-:W-:Y:S01]  /*0fa0*/  FADD.FTZ R15, R66.reuse, R15 ;  /* 0x0000000f420f7221 */ /* 0x040fe20000010000 */
[----:B------:R-:W-:Y:S01]  /*0fb0*/  FFMA.FTZ R3, R66, R127, R3 ;  /* 0x0000007f42037223 */ /* 0x000fe20000010003 */
[----:B--2---:R-:W-:Y:S01]  /*0fc0*/  FADD.FTZ R52, R59, R52 ;  /* 0x000000343b347221 */ /* 0x004fe20000010000 */
        /* <DEDUP_REMOVED lines=10> */
.L_x_2079:
[----:B------:R-:W-:Y:S05]  /*1070*/  BSYNC.RECONVERGENT B0 ;  /* 0x0000000000007941 */ /* 0x000fea0003800200 */
.L_x_2078:
[----:B------:R-:W1:Y:S08]  /*1080*/  S2UR UR6, SR_CgaCtaId ;  /* 0x00000000000679c3 */ /* 0x000e700000008800 */
[----:B------:R-:W-:Y:S01]  /*1090*/  BAR.SYNC.DEFER_BLOCKING 0x0 ;  /* 0x0000000000007b1d */ /* 0x000fe20000010000 */
[C---:B------:R-:W-:Y:S01]  /*10a0*/  FADD.FTZ R17, R20.reuse, R17 ;  /* 0x0000001114117221 */ /* 0x040fe20000010000 */
[----:B------:R-:W-:Y:S01]  /*10b0*/  FFMA.FTZ R5, R20, R124, R5 ;  /* 0x0000007c14057223 */ /* 0x000fe20000010005 */
[C---:B------:R-:W-:Y:S01]  /*10c0*/  FADD.FTZ R18, R21.reuse, R18 ;  /* 0x0000001215127221 */ /* 0x040fe20000010000 */
[----:B------:R-:W-:Y:S01]  /*10d0*/  FFMA.FTZ R6, R21, R123, R6 ;  /* 0x0000007b15067223 */ /* 0x000fe20000010006 */
[----:B------:R-:W-:Y:S01]  /*10e0*/  UISETP.NE.U32.AND UP0, UPT, UR26, URZ, UPT ;  /* 0x000000ff1a00728c */ /* 0x000fe2000bf05070 */
[----:B------:R-:W-:Y:S01]  /*10f0*/  ISETP.NE.AND P3, PT, RZ, UR28, PT ;  /* 0x0000001cff007c0c */ /* 0x000fe2000bf65270 */
[----:B------:R-:W-:Y:S01]  /*1100*/  UMOV UR5, 0x400 ;  /* 0x0000040000057882 */ /* 0x000fe20000000000 */
[----:B------:R-:W-:Y:S01]  /*1110*/  UIADD3 UR4, UPT, UPT, UR4, UR24, URZ ;  /* 0x0000001804047290 */ /* 0x000fe2000fffe0ff */
[C---:B------:R-:W-:Y:S01]  /*1120*/  FADD.FTZ R79, R26.reuse, R79 ;  /* 0x0000004f1a4f7221 */ /* 0x040fe20000010000 */
[----:B------:R-:W-:Y:S01]  /*1130*/  UISETP.NE.AND.EX UP0, UPT, UR27, URZ, UPT, UP0 ;  /* 0x000000ff1b00728c */ /* 0x000fe2000bf05300 */
[----:B------:R-:W-:Y:S01]  /*1140*/  FFMA.FTZ R11, R26, R69, R11 ;  /* 0x000000451a0b7223 */ /* 0x000fe2000001000b */
        /* <DEDUP_REMOVED lines=11> */
[----:B-1----:R-:W-:Y:S01]  /*1200*/  ULEA UR5, UR6, UR5, 0x18 ;  /* 0x0000000506057291 */ /* 0x002fe2000f8ec0ff */
[----:B------:R-:W-:Y:S01]  /*1210*/  FFMA.FTZ R12, R27, R70, R12 ;  /* 0x000000461b0c7223 */ /* 0x000fe2000001000c */
[----:B------:R-:W-:-:S02]  /*1220*/  UISETP.GE.AND UP2, UPT, UR4, UR25, UPT ;  /* 0x000000190400728c */ /* 0x000fc4000bf46270 */
[----:B------:R-:W-:Y:S02]  /*1230*/  UIADD3 UR6, UPT, UPT, UR5, 0x2020, URZ ;  /* 0x0000202005067890 */ /* 0x000fe4000fffe0ff */
[----:B------:R-:W-:-:S09]  /*1240*/  @!UP1 UIADD3 UR6, UPT, UPT, UR5, 0x2000, URZ ;  /* 0x0000200005069890 */ /* 0x000fd2000fffe0ff */
[----:B0-----:R-:W0:Y:S01]  /*1250*/  LDS.128 R52, [UR6] ;  /* 0x00000006ff347984 */ /* 0x001e220008000c00 */
[----:B------:R-:W-:Y:S02]  /*1260*/  UIADD3 UR6, UPT, UPT, UR5, 0x2030, URZ ;  /* 0x0000203005067890 */ /* 0x000fe4000fffe0ff */
[----:B------:R-:W-:-:S09]  /*1270*/  @!UP1 UIADD3 UR6, UPT, UPT, UR5, 0x2010, URZ ;  /* 0x0000201005069890 */ /* 0x000fd2000fffe0ff */
        /* <DEDUP_REMOVED lines=35> */
.L_x_2082:
        /* <DEDUP_REMOVED lines=17> */
.L_x_2081:
        /* <DEDUP_REMOVED lines=20> */
.L_x_2084:
        /* <DEDUP_REMOVED lines=21> */
.L_x_2080:
        /* <DEDUP_REMOVED lines=21> */
.L_x_2086:
        /* <DEDUP_REMOVED lines=17> */
.L_x_2085:
        /* <DEDUP_REMOVED lines=20> */
.L_x_2087:
        /* <DEDUP_REMOVED lines=20> */
.L_x_2083:
        /* <DEDUP_REMOVED lines=37> */
.L_x_2090:
        /* <DEDUP_REMOVED lines=17> */
.L_x_2089:
        /* <DEDUP_REMOVED lines=18> */
.L_x_2092:
        /* <DEDUP_REMOVED lines=13> */
.L_x_2088:
        /* <DEDUP_REMOVED lines=23> */
.L_x_2094:
        /* <DEDUP_REMOVED lines=17> */
.L_x_2093:
        /* <DEDUP_REMOVED lines=18> */
.L_x_2095:
        /* <DEDUP_REMOVED lines=12> */
.L_x_2091:
        /* <DEDUP_REMOVED lines=32> */
.L_x_2098:
        /* <DEDUP_REMOVED lines=17> */
.L_x_2097:
        /* <DEDUP_REMOVED lines=18> */
.L_x_2100:
        /* <DEDUP_REMOVED lines=13> */
.L_x_2096:
        /* <DEDUP_REMOVED lines=23> */
.L_x_2102:
        /* <DEDUP_REMOVED lines=17> */
.L_x_2101:
        /* <DEDUP_REMOVED lines=18> */
.L_x_2103:
        /* <DEDUP_REMOVED lines=12> */
.L_x_2099:
        /* <DEDUP_REMOVED lines=13> */
[--C-:B0-----:R-:W-:Y:S01]  /*3110*/  FFMA.FTZ R20, R69, UR17, R26.reuse ;  /* 0x0000001145147c23 */ /* 0x101fe2000801001a */
        /* <DEDUP_REMOVED lines=18> */
.L_x_2106:
        /* <DEDUP_REMOVED lines=17> */
.L_x_2105:
        /* <DEDUP_REMOVED lines=18> */
.L_x_2108:
        /* <DEDUP_REMOVED lines=13> */
.L_x_2104:
        /* <DEDUP_REMOVED lines=23> */
.L_x_2110:
        /* <DEDUP_REMOVED lines=17> */
.L_x_2109:
        /* <DEDUP_REMOVED lines=18> */
.L_x_2111:
        /* <DEDUP_REMOVED lines=12> */
.L_x_2107:
        /* <DEDUP_REMOVED lines=42> */
.L_x_2077:
[----:B------:R-:W0:Y:S08]  /*3c40*/  LDC R11, c[0x0][0x388] ;  /* 0x0000e200ff0b7b82 */ /* 0x000e300000000800 */
[----:B------:R-:W1:Y:S08]  /*3c50*/  LDC.64 R2, c[0x0][0x440] ;  /* 0x00011000ff027b82 */ /* 0x000e700000000a00 */
[----:B------:R-:W3:Y:S01]  /*3c60*/  LDC.64 R8, c[0x0][0x448] ;  /* 0x00011200ff087b82 */ /* 0x000ee20000000a00 */
[----:B0-----:R-:W-:-:S05]  /*3c70*/  IMAD R11, R11, UR7, RZ ;  /* 0x000000070b0b7c24 */ /* 0x001fca000f8e02ff */
[----:B------:R-:W-:-:S05]  /*3c80*/  LEA.HI R11, R11, R60, RZ, 0x1e ;  /* 0x0000003c0b0b7211 */ /* 0x000fca00078ff0ff */
[----:B-1----:R-:W-:-:S05]  /*3c90*/  IMAD.WIDE.U32 R2, R11, 0x10, R2 ;  /* 0x000000100b027825 */ /* 0x002fca00078e0002 */
[----:B--2---:R-:W-:Y:S01]  /*3ca0*/  STG.E.128 desc[UR20][R2.64], R24 ;  /* 0x0000001802007986 */ /* 0x004fe2000c101d14 */
[----:B---3--:R-:W-:-:S05]  /*3cb0*/  IMAD.WIDE.U32 R8, R11, 0x10, R8 ;  /* 0x000000100b087825 */ /* 0x008fca00078e0008 */
        /* <DEDUP_REMOVED lines=8> */
.L_x_2113:
        /* <DEDUP_REMOVED lines=12> */
.L_x_2855:


//--------------------- .text._ZN10layer_norm31ln_parallel_residual_bwd_kernelINS_13Kernel_traitsI6__halfffffjLj2048ELj1ELj1ELj4ELj16ENS_18Kernel_traits_baseILj2048ES2_ffffjLj128EEEEELb1ELb0ELb0EEEvNS_9BwdParamsE --------------------------
	.section	.text._ZN10layer_norm31ln_parallel_residual_bwd_kernelINS_13Kernel_traitsI6__halfffffjLj2048ELj1ELj1ELj4ELj16ENS_18Kernel_traits_baseILj2048ES2_ffffjLj128EEEEELb1ELb0ELb0EEEvNS_9BwdParamsE,"ax",@progbits
	.align	128
        .global         _ZN10layer_norm31ln_parallel_residual_bwd_kernelINS_13Kernel_traitsI6__halfffffjLj2048ELj1ELj1ELj4ELj16ENS_18Kernel_traits_baseILj2048ES2_ffffjLj128EEEEELb1ELb0ELb0EEEvNS_9BwdParamsE
        .type           _ZN10layer_norm31ln_parallel_residual_bwd_kernelINS_13Kernel_traitsI6__halfffffjLj2048ELj1ELj1ELj4ELj16ENS_18Kernel_traits_baseILj2048ES2_ffffjLj128EEEEELb1ELb0ELb0EEEvNS_9BwdParamsE,@function
        .size           _ZN10layer_norm31ln_parallel_residual_bwd_kernelINS_13Kernel_traitsI6__halfffffjLj2048ELj1ELj1ELj4ELj16ENS_18Kernel_traits_baseILj2048ES2_ffffjLj128EEEEELb1ELb0ELb0EEEvNS_9BwdParamsE,(.L_x_2856 - _ZN10layer_norm31ln_parallel_residual_bwd_kernelINS_13Kernel_traitsI6__halfffffjLj2048ELj1ELj1ELj4ELj16ENS_18Kernel_traits_baseILj2048ES2_ffffjLj128EEEEELb1ELb0ELb0EEEvNS_9BwdParamsE)
        .other          _ZN10layer_norm31ln_parallel_residual_bwd_kernelINS_13Kernel_traitsI6__halfffffjLj2048ELj1ELj1ELj4ELj16ENS_18Kernel_traits_baseILj2048ES2_ffffjLj128EEEEELb1ELb0ELb0EEEvNS_9BwdParamsE,@"STO_CUDA_ENTRY STV_DEFAULT"
_ZN10layer_norm31ln_parallel_residual_bwd_kernelINS_13Kernel_traitsI6__halfffffjLj2048ELj1ELj1ELj4ELj16ENS_18Kernel_traits_baseILj2048ES2_ffffjLj128EEEEELb1ELb0ELb0EEEvNS_9BwdParamsE:
.text._ZN10layer_norm31ln_parallel_residual_bwd_kernelINS_13Kernel_traitsI6__halfffffjLj2048ELj1ELj1ELj4ELj16ENS_18Kernel_traits_baseILj2048ES2_ffffjLj128EEEEELb1ELb0ELb0EEEvNS_9BwdParamsE:
        /* <DEDUP_REMOVED lines=12> */
[----:B0-----:R-:W-:Y:S02]  /*00c0*/  LOP3.LUT R21, R114, 0x7f, RZ, 0x3c, !PT ;  /* 0x0000007f72157812 */ /* 0x001fe400078e3cff */
[----:B------:R-:W-:-:S03]  /*00d0*/  MOV R39, R114 ;  /* 0x0000007200277202 */ /* 0x000fc60000000f00 */
[----:B------:R-:W0:Y:S01]  /*00e0*/  LDC.64 R32, c[0x0][0x3d8] ;  /* 0x0000f600ff207b82 */ /* 0x000e220000000a00 */
[----:B------:R-:W-:-:S04]  /*00f0*/  LEA.HI.SX32 R12, R0, R21, 0x1e ;  /* 0x00000015000c7211 */ /* 0x000fc800078ff2ff */
[C---:B------:R-:W-:Y:S02]  /*0100*/  ISETP.GE.U32.AND P0, PT, R12.reuse, 0x80, PT ;  /* 0x000000800c00780c */ /* 0x040fe40003f06070 */
[C---:B------:R-:W-:Y:S01]  /*0110*/  ISETP.GE.U32.AND P1, PT, R12.reuse, 0x100, PT ;  /* 0x000001000c00780c */ /* 0x040fe20003f26070 */
[----:B------:R-:W4:Y:S01]  /*0120*/  S2UR UR4, SR_CTAID.X ;  /* 0x00000000000479c3 */ /* 0x000f220000002500 */
[C---:B------:R-:W-:Y:S02]  /*0130*/  ISETP.GE.U32.AND P2, PT, R12.reuse, 0x180, PT ;  /* 0x000001800c00780c */ /* 0x040fe40003f46070 */
[----:B------:R-:W-:-:S05]  /*0140*/  ISETP.GE.U32.AND P3, PT, R12, 0x200, PT ;  /* 0x000002000c00780c */ /* 0x000fca0003f66070 */
[----:B------:R-:W1:Y:S02]  /*0150*/  LDC.64 R20, c[0x0][0x3d0] ;  /* 0x0000f400ff147b82 */ /* 0x000e640000000a00 */
[----:B--2---:R-:W-:-:S04]  /*0160*/  @P0 IMAD.WIDE.U32 R16, R39, 0x8, R16 ;  /* 0x0000000827100825 */ /* 0x004fc800078e0010 */
[C---:B---3--:R-:W-:Y:S01]  /*0170*/  @P0 IMAD.WIDE.U32 R10, R39.reuse, 0x8, R10 ;  /* 0x00000008270a0825 */ /* 0x048fe200078e000a */
[----:B------:R-:W5:Y:S01]  /*0180*/  @P0 LDG.E.64 R18, desc[UR8][R16.64] ;  /* 0x0000000810120981 */ /* 0x000f62000c1e1b00 */
[----:B------:R-:W2:Y:S01]  /*0190*/  LDC.64 R34, c[0x0][0x3d0] ;  /* 0x0000f400ff227b82 */ /* 0x000ea20000000a00 */
[----:B------:R-:W-:Y:S02]  /*01a0*/  @P0 LOP3.LUT R39, R39, 0x80, RZ, 0xfc, !PT ;  /* 0x0000008027270812 */ /* 0x000fe400078efcff */
[----:B------:R3:W5:Y:S03]  /*01b0*/  @P0 LDG.E.64 R14, desc[UR8][R10.64] ;  /* 0x000000080a0e0981 */ /* 0x000766000c1e1b00 */
[----:B----4-:R-:W-:Y:S02]  /*01c0*/  @P1 IMAD.WIDE.U32 R28, R39, 0x8, R24 ;  /* 0x00000008271c1825 */ /* 0x010fe400078e0018 */
[----:B------:R-:W4:Y:S01]  /*01d0*/  LDC.64 R36, c[0x0][0x3d8] ;  /* 0x0000f600ff247b82 */ /* 0x000f220000000a00 */
[----:B------:R-:W-:-:S02]  /*01e0*/  CS2R R40, SRZ ;  /* 0x0000000000287805 */ /* 0x000fc4000001ff00 */
[----:B------:R-:W-:Y:S01]  /*01f0*/  CS2R R42, SRZ ;  /* 0x00000000002a7805 */ /* 0x000fe2000001ff00 */
[----:B------:R-:W5:Y:S01]  /*0200*/  @P1 LDG.E.64 R58, desc[UR8][R28.64] ;  /* 0x000000081c3a1981 */ /* 0x000f62000c1e1b00 */
[----:B---3--:R-:W-:Y:S01]  /*0210*/  MOV R11, UR4 ;  /* 0x00000004000b7c02 */ /* 0x008fe20008000f00 */
[C---:B-1----:R-:W-:Y:S01]  /*0220*/  @P1 IMAD.WIDE.U32 R22, R39.reuse, 0x8, R20 ;  /* 0x0000000827161825 */ /* 0x042fe200078e0014 */
[----:B------:R-:W-:Y:S02]  /*0230*/  @P1 IADD3 R39, PT, PT, R39, 0x80, RZ ;  /* 0x0000008027271810 */ /* 0x000fe40007ffe0ff */
[----:B------:R-:W-:Y:S02]  /*0240*/  ISETP.GE.AND P4, PT, R11, UR5, PT ;  /* 0x000000050b007c0c */ /* 0x000fe4000bf86270 */
[----:B------:R-:W-:Y:S01]  /*0250*/  CS2R R20, SRZ ;  /* 0x0000000000147805 */ /* 0x000fe2000001ff00 */
[----:B------:R1:W5:Y:S01]  /*0260*/  @P1 LDG.E.64 R56, desc[UR8][R22.64] ;  /* 0x0000000816381981 */ /* 0x000362000c1e1b00 */
[----:B------:R-:W-:-:S04]  /*0270*/  @P2 IMAD.WIDE.U32 R30, R39, 0x8, R26 ;  /* 0x00000008271e2825 */ /* 0x000fc800078e001a */
[C---:B0-----:R-:W-:Y:S01]  /*0280*/  @P2 IMAD.WIDE.U32 R32, R39.reuse, 0x8, R32 ;  /* 0x0000000827202825 */ /* 0x041fe200078e0020 */
[----:B------:R-:W-:Y:S01]  /*0290*/  @P2 IADD3 R39, PT, PT, R39, 0x80, RZ ;  /* 0x0000008027272810 */ /* 0x000fe20007ffe0ff */
[----:B------:R0:W5:Y:S04]  /*02a0*/  @P2 LDG.E.64 R8, desc[UR8][R30.64] ;  /* 0x000000081e082981 */ /* 0x000168000c1e1b00 */
[C---:B--2---:R-:W-:Y:S01]  /*02b0*/  @P3 IMAD.WIDE.U32 R24, R39.reuse, 0x8, R34 ;  /* 0x0000000827183825 */ /* 0x044fe200078e0022 */
[----:B------:R2:W5:Y:S03]  /*02c0*/  @P2 LDG.E.64 R6, desc[UR8][R32.64] ;  /* 0x0000000820062981 */ /* 0x000566000c1e1b00 */
[----:B----4-:R-:W-:Y:S01]  /*02d0*/  @P3 IMAD.WIDE.U32 R26, R39, 0x8, R36 ;  /* 0x00000008271a3825 */ /* 0x010fe200078e0024 */
[----:B------:R3:W5:Y:S01]  /*02e0*/  @P3 LDG.E.64 R4, desc[UR8][R24.64] ;  /* 0x0000000818043981 */ /* 0x000762000c1e1b00 */
[----:B-1----:R-:W-:-:S02]  /*02f0*/  CS2R R22, SRZ ;  /* 0x0000000000167805 */ /* 0x002fc4000001ff00 */
[----:B------:R-:W-:Y:S02]  /*0300*/  CS2R R28, SRZ ;  /* 0x00000000001c7805 */ /* 0x000fe4000001ff00 */
[----:B0-----:R-:W-:Y:S01]  /*0310*/  CS2R R30, SRZ ;  /* 0x00000000001e7805 */ /* 0x001fe2000001ff00 */
[----:B------:R0:W5:Y:S01]  /*0320*/  @P3 LDG.E.64 R2, desc[UR8][R26.64] ;  /* 0x000000081a023981 */ /* 0x000162000c1e1b00 */
[----:B------:R-:W-:Y:S02]  /*0330*/  CS2R R34, SRZ ;  /* 0x0000000000227805 */ /* 0x000fe4000001ff00 */
[----:B--2---:R-:W-:Y:S02]  /*0340*/  CS2R R32, SRZ ;  /* 0x0000000000207805 */ /* 0x004fe4000001ff00 */
        /* <DEDUP_REMOVED lines=18> */
[----:B---3--:R-:W-:Y:S02]  /*0470*/  CS2R R24, SRZ ;  /* 0x0000000000187805 */ /* 0x008fe4000001ff00 */
[----:B0-----:R-:W-:-:S02]  /*0480*/  CS2R R26, SRZ ;  /* 0x00000000001a7805 */ /* 0x001fc4000001ff00 */
[----:B------:R-:W-:Y:S02]  /*0490*/  CS2R R76, SRZ ;  /* 0x00000000004c7805 */ /* 0x000fe4000001ff00 */
[----:B------:R-:W-:Y:S02]  /*04a0*/  CS2R R78, SRZ ;  /* 0x00000000004e7805 */ /* 0x000fe4000001ff00 */
[----:B------:R-:W-:Y:S02]  /*04b0*/  CS2R R80, SRZ ;  /* 0x0000000000507805 */ /* 0x000fe4000001ff00 */
[----:B------:R-:W-:Y:S01]  /*04c0*/  CS2R R82, SRZ ;  /* 0x0000000000527805 */ /* 0x000fe2000001ff00 */
[----:B------:R-:W-:Y:S06]  /*04d0*/  @P4 BRA `(.L_x_2114) ;  /* 0x00000060003c4947 */ /* 0x000fec0003800000 */
[----:B------:R-:W0:Y:S01]  /*04e0*/  LDCU.U8 UR4, c[0x0][0x410] ;  /* 0x00008200ff0477ac */ /* 0x000e220008000000 */
[----:B-----5:R-:W-:Y:S02]  /*04f0*/  MOV R158, R8 ;  /* 0x00000008009e7202 */ /* 0x020fe40000000f00 */
[----:B------:R-:W-:Y:S02]  /*0500*/  CS2R R20, SRZ ;  /* 0x0000000000147805 */ /* 0x000fe4000001ff00 */
[----:B------:R-:W-:Y:S02]  /*0510*/  MOV R160, R6 ;  /* 0x0000000600a07202 */ /* 0x000fe40000000f00 */
[----:B------:R-:W-:Y:S02]  /*0520*/  CS2R R22, SRZ ;  /* 0x0000000000167805 */ /* 0x000fe4000001ff00 */
[----:B------:R-:W-:Y:S02]  /*0530*/  MOV R162, R4 ;  /* 0x0000000400a27202 */ /* 0x000fe40000000f00 */
[----:B------:R-:W-:-:S02]  /*0540*/  CS2R R40, SRZ ;  /* 0x0000000000287805 */ /* 0x000fc4000001ff00 */
[----:B------:R-:W-:Y:S02]  /*0550*/  MOV R164, R2 ;  /* 0x0000000200a47202 */ /* 0x000fe40000000f00 */
        /* <DEDUP_REMOVED lines=9> */
[----:B------:R-:W-:Y:S01]  /*05f0*/  MOV R152, R18 ;  /* 0x0000001200987202 */ /* 0x000fe20000000f00 */
[----:B0-----:R-:W-:Y:S01]  /*0600*/  UISETP.NE.AND UP0, UPT, UR4, URZ, UPT ;  /* 0x000000ff0400728c */ /* 0x001fe2000bf05270 */
[----:B------:R-:W-:-:S02]  /*0610*/  SHF.R.U64 R10, R18, 0x10, R19 ;  /* 0x00000010120a7819 */ /* 0x000fc40000001213 */
[----:B------:R-:W-:Y:S02]  /*0620*/  CS2R R36, SRZ ;  /* 0x0000000000247805 */ /* 0x000fe4000001ff00 */
[----:B------:R-:W-:Y:S02]  /*0630*/  SHF.R.U64 R8, R8, 0x10, R9 ;  /* 0x0000001008087819 */ /* 0x000fe40000001209 */
[----:B------:R-:W-:Y:S02]  /*0640*/  CS2R R38, SRZ ;  /* 0x0000000000267805 */ /* 0x000fe4000001ff00 */
[----:B------:R-:W-:Y:S02]  /*0650*/  MOV R159, R9 ;  /* 0x00000009009f7202 */ /* 0x000fe40000000f00 */
[----:B------:R-:W-:Y:S02]  /*0660*/  CS2R R88, SRZ ;  /* 0x0000000000587805 */ /* 0x000fe4000001ff00 */
[----:B------:R-:W-:-:S02]  /*0670*/  SHF.R.U64 R6, R6, 0x10, R7 ;  /* 0x0000001006067819 */ /* 0x000fc40000001207 */
[----:B------:R-:W-:Y:S02]  /*0680*/  CS2R R90, SRZ ;  /* 0x00000000005a7805 */ /* 0x000fe4000001ff00 */
[----:B------:R-:W-:Y:S02]  /*0690*/  MOV R161, R7 ;  /* 0x0000000700a17202 */ /* 0x000fe40000000f00 */
[----:B------:R-:W-:Y:S02]  /*06a0*/  CS2R R44, SRZ ;  /* 0x00000000002c7805 */ /* 0x000fe4000001ff00 */
[----:B------:R-:W-:Y:S02]  /*06b0*/  SHF.R.U64 R4, R4, 0x10, R5 ;  /* 0x0000001004047819 */ /* 0x000fe40000001205 */
[----:B------:R-:W-:Y:S02]  /*06c0*/  CS2R R46, SRZ ;  /* 0x00000000002e7805 */ /* 0x000fe4000001ff00 */
[----:B------:R-:W-:-:S02]  /*06d0*/  MOV R163, R5 ;  /* 0x0000000500a37202 */ /* 0x000fc40000000f00 */
[----:B------:R-:W-:Y:S02]  /*06e0*/  CS2R R48, SRZ ;  /* 0x0000000000307805 */ /* 0x000fe4000001ff00 */
[----:B------:R-:W-:Y:S02]  /*06f0*/  SHF.R.U64 R2, R2, 0x10, R3 ;  /* 0x0000001002027819 */ /* 0x000fe40000001203 */
[----:B------:R-:W-:Y:S02]  /*0700*/  CS2R R50, SRZ ;  /* 0x0000000000327805 */ /* 0x000fe4000001ff00 */
[----:B------:R-:W-:Y:S02]  /*0710*/  MOV R165, R3 ;  /* 0x0000000300a57202 */ /* 0x000fe40000000f00 */
[----:B------:R-:W-:Y:S02]  /*0720*/  CS2R R52, SRZ ;  /* 0x0000000000347805 */ /* 0x000fe4000001ff00 */
[----:B------:R-:W-:-:S02]  /*0730*/  MOV R153, R19 ;  /* 0x0000001300997202 */ /* 0x000fc40000000f00 */
[----:B------:R-:W-:Y:S02]  /*0740*/  CS2R R54, SRZ ;  /* 0x0000000000367805 */ /* 0x000fe4000001ff00 */
[----:B------:R-:W-:Y:S02]  /*0750*/  SHF.R.U32.HI R14, RZ, 0x10, R19 ;  /* 0x00000010ff0e7819 */ /* 0x000fe40000011613 */
[----:B------:R-:W-:Y:S02]  /*0760*/  CS2R R72, SRZ ;  /* 0x0000000000487805 */ /* 0x000fe4000001ff00 */
[----:B------:R-:W-:Y:S02]  /*0770*/  MOV R154, R56 ;  /* 0x00000038009a7202 */ /* 0x000fe40000000f00 */
[----:B------:R-:W-:Y:S02]  /*0780*/  CS2R R74, SRZ ;  /* 0x00000000004a7805 */ /* 0x000fe4000001ff00 */
[----:B------:R-:W-:-:S02]  /*0790*/  SHF.R.U64 R15, R56, 0x10, R57 ;  /* 0x00000010380f7819 */ /* 0x000fc40000001239 */
[----:B------:R-:W-:Y:S02]  /*07a0*/  CS2R R60, SRZ ;  /* 0x00000000003c7805 */ /* 0x000fe4000001ff00 */
[----:B------:R-:W-:Y:S02]  /*07b0*/  MOV R155, R57 ;  /* 0x00000039009b7202 */ /* 0x000fe40000000f00 */
[----:B------:R-:W-:Y:S02]  /*07c0*/  CS2R R62, SRZ ;  /* 0x00000000003e7805 */ /* 0x000fe4000001ff00 */
[----:B------:R-:W-:Y:S02]  /*07d0*/  SHF.R.U32.HI R17, RZ, 0x10, R57 ;  /* 0x00000010ff117819 */ /* 0x000fe40000011639 */
[----:B------:R-:W-:Y:S02]  /*07e0*/  CS2R R64, SRZ ;  /* 0x0000000000407805 */ /* 0x000fe4000001ff00 */
[----:B------:R-:W-:-:S02]  /*07f0*/  MOV R156, R58 ;  /* 0x0000003a009c7202 */ /* 0x000fc40000000f00 */
[----:B------:R-:W-:Y:S02]  /*0800*/  CS2R R66, SRZ ;  /* 0x0000000000427805 */ /* 0x000fe4000001ff00 */
[--C-:B------:R-:W-:Y:S02]  /*0810*/  SHF.R.U64 R16, R58, 0x10, R59.reuse ;  /* 0x000000103a107819 */ /* 0x100fe4000000123b */
[----:B------:R-:W-:Y:S02]  /*0820*/  CS2R R68, SRZ ;  /* 0x0000000000447805 */ /* 0x000fe4000001ff00 */
[----:B------:R-:W-:Y:S02]  /*0830*/  MOV R157, R59 ;  /* 0x0000003b009d7202 */ /* 0x000fe40000000f00 */
[----:B------:R-:W-:Y:S02]  /*0840*/  CS2R R70, SRZ ;  /* 0x0000000000467805 */ /* 0x000fe4000001ff00 */
[----:B------:R-:W-:-:S02]  /*0850*/  SHF.R.U32.HI R18, RZ, 0x10, R59 ;  /* 0x00000010ff127819 */ /* 0x000fc4000001163b */
[----:B------:R-:W-:Y:S02]  /*0860*/  CS2R R24, SRZ ;  /* 0x0000000000187805 */ /* 0x000fe4000001ff00 */
[----:B------:R-:W-:Y:S02]  /*0870*/  SHF.R.U32.HI R9, RZ, 0x10, R9 ;  /* 0x00000010ff097819 */ /* 0x000fe40000011609 */
[----:B------:R-:W-:Y:S02]  /*0880*/  CS2R R26, SRZ ;  /* 0x00000000001a7805 */ /* 0x000fe4000001ff00 */
[----:B------:R-:W-:Y:S02]  /*0890*/  SHF.R.U32.HI R7, RZ, 0x10, R7 ;  /* 0x00000010ff077819 */ /* 0x000fe40000011607 */
[----:B------:R-:W-:Y:S02]  /*08a0*/  CS2R R76, SRZ ;  /* 0x00000000004c7805 */ /* 0x000fe4000001ff00 */
[----:B------:R-:W-:-:S02]  /*08b0*/  SHF.R.U32.HI R5, RZ, 0x10, R5 ;  /* 0x00000010ff057819 */ /* 0x000fc40000011605 */
[----:B------:R-:W-:Y:S02]  /*08c0*/  CS2R R78, SRZ ;  /* 0x00000000004e7805 */ /* 0x000fe4000001ff00 */
[----:B------:R-:W-:Y:S02]  /*08d0*/  SHF.R.U32.HI R3, RZ, 0x10, R3 ;  /* 0x00000010ff037819 */ /* 0x000fe40000011603 */
[----:B------:R-:W-:Y:S02]  /*08e0*/  CS2R R80, SRZ ;  /* 0x0000000000507805 */ /* 0x000fe4000001ff00 */
[----:B------:R-:W-:Y:S02]  /*08f0*/  PLOP3.LUT P1, PT, PT, PT, UP0, 0x80, 0x8 ;  /* 0x000000000008781c */ /* 0x000fe40003f2f008 */
[----:B------:R-:W-:Y:S02]  /*0900*/  CS2R R82, SRZ ;  /* 0x0000000000527805 */ /* 0x000fe4000001ff00 */
[----:B------:R-:W-:Y:S01]  /*0910*/  PRMT R150, R150, 0x5410, R0 ;  /* 0x0000541096967816 */ /* 0x000fe20000000000 */
[----:B------:R-:W-:Y:S01]  /*0920*/  UPLOP3.LUT UP1, UPT, UPT, UPT, UPT, 0x40, 0x4 ;  /* 0x000000000004789c */ /* 0x000fe20003f2e870 */
[----:B------:R-:W-:Y:S01]  /*0930*/  PRMT R151, R151, 0x5410, R13 ;  /* 0x0000541097977816 */ /* 0x000fe2000000000d */
[----:B------:R-:W0:Y:S01]  /*0940*/  LDCU UR13, c[0x0][0x408] ;  /* 0x00008100ff0d77ac */ /* 0x000e220008000800 */
[----:B------:R-:W-:-:S02]  /*0950*/  PRMT R152, R152, 0x5410, R10 ;  /* 0x0000541098987816 */ /* 0x000fc4000000000a */
[----:B------:R-:W-:Y:S01]  /*0960*/  PRMT R153, R153, 0x5410, R14 ;  /* 0x0000541099997816 */ /* 0x000fe2000000000e */
[----:B------:R-:W1:Y:S01]  /*0970*/  LDCU UR12, c[0x0][0x400] ;  /* 0x00008000ff0c77ac */ /* 0x000e620008000800 */
[----:B------:R-:W-:Y:S02]  /*0980*/  PRMT R154, R154, 0x5410, R15 ;  /* 0x000054109a9a7816 */ /* 0x000fe4000000000f */
[----:B------:R-:W-:Y:S01]  /*0990*/  PRMT R155, R155, 0x5410, R17 ;  /* 0x000054109b9b7816 */ /* 0x000fe20000000011 */
[----:B------:R-:W2:Y:S01]  /*09a0*/  LDCU.64 UR6, c[0x0][0x478] ;  /* 0x00008f00ff0677ac */ /* 0x000ea20008000a00 */
[----:B------:R-:W-:Y:S02]  /*09b0*/  PRMT R156, R156, 0x5410, R16 ;  /* 0x000054109c9c7816 */ /* 0x000fe40000000010 */
[----:B------:R-:W-:Y:S01]  /*09c0*/  PRMT R157, R157, 0x5410, R18 ;  /* 0x000054109d9d7816 */ /* 0x000fe20000000012 */
[----:B------:R-:W3:Y:S01]  /*09d0*/  LDCU.64 UR14, c[0x0][0x438] ;  /* 0x00008700ff0e77ac */ /* 0x000ee20008000a00 */
[----:B------:R-:W-:-:S02]  /*09e0*/  PRMT R158, R158, 0x5410, R8 ;  /* 0x000054109e9e7816 */ /* 0x000fc40000000008 */
[----:B------:R-:W-:Y:S01]  /*09f0*/  PRMT R159, R159, 0x5410, R9 ;  /* 0x000054109f9f7816 */ /* 0x000fe20000000009 */
[----:B------:R-:W4:Y:S01]  /*0a00*/  LDCU.64 UR10, c[0x0][0x470] ;  /* 0x00008e00ff0a77ac */ /* 0x000f220008000a00 */
[----:B------:R-:W-:Y:S02]  /*0a10*/  PRMT R160, R160, 0x5410, R6 ;  /* 0x00005410a0a07816 */ /* 0x000fe40000000006 */
[----:B------:R-:W-:Y:S02]  /*0a20*/  PRMT R161, R161, 0x5410, R7 ;  /* 0x00005410a1a17816 */ /* 0x000fe40000000007 */
[----:B------:R-:W-:Y:S02]  /*0a30*/  PRMT R162, R162, 0x5410, R4 ;  /* 0x00005410a2a27816 */ /* 0x000fe40000000004 */
[----:B------:R-:W-:Y:S02]  /*0a40*/  PRMT R163, R163, 0x5410, R5 ;  /* 0x00005410a3a37816 */ /* 0x000fe40000000005 */
[----:B------:R-:W-:-:S02]  /*0a50*/  PRMT R164, R164, 0x5410, R2 ;  /* 0x00005410a4a47816 */ /* 0x000fc40000000002 */
[----:B------:R-:W-:Y:S02]  /*0a60*/  PRMT R165, R165, 0x5410, R3 ;  /* 0x00005410a5a57816 */ /* 0x000fe40000000003 */
[----:B012---:R-:W-:-:S07]  /*0a70*/  P2R R111, PR, RZ, 0x2 ;  /* 0x00000002ff6f7803 */ /* 0x007fce0000000000 */
.L_x_2165:
[----:B-1234-:R-:W0:Y:S01]  /*0a80*/  LDC.64 R104, c[0x0][0x3c0] ;  /* 0x0000f000ff687b82 */ /* 0x01ee220000000a00 */
[----:B------:R-:W-:-:S07]  /*0a90*/  ISETP.NE.AND P4, PT, R111, RZ, PT ;  /* 0x000000ff6f00720c */ /* 0x000fce0003f85270 */
[----:B------:R-:W1:Y:S01]  /*0aa0*/  LDC R13, c[0x0][0x388] ;  /* 0x0000e200ff0d7b82 */ /* 0x000e620000000800 */
[----:B0-----:R-:W-:-:S05]  /*0ab0*/  IMAD.WIDE R104, R11, 0x4, R104 ;  /* 0x000000040b687825 */ /* 0x001fca00078e0268 */
[----:B------:R0:W2:Y:S01]  /*0ac0*/  LDG.E R146, desc[UR8][R104.64] ;  /* 0x0000000868927981 */ /* 0x0000a2000c1e1900 */
[C---:B------:R-:W-:Y:S01]  /*0ad0*/  ISETP.GE.U32.AND P1, PT, R12.reuse, 0x100, PT ;  /* 0x000001000c00780c */ /* 0x040fe20003f26070 */
[----:B-1----:R-:W-:Y:S01]  /*0ae0*/  IMAD R10, R11, R13, RZ ;  /* 0x0000000d0b0a7224 */ /* 0x002fe200078e02ff */
[C---:B------:R-:W-:Y:S02]  /*0af0*/  ISETP.GE.U32.AND P2, PT, R12.reuse, 0x180, PT ;  /* 0x000001800c00780c */ /* 0x040fe40003f46070 */
[----:B------:R-:W-:Y:S02]  /*0b00*/  ISETP.GE.U32.AND P3, PT, R12, 0x200, PT ;  /* 0x000002000c00780c */ /* 0x000fe40003f66070 */
[----:B-----5:R-:W-:Y:S01]  /*0b10*/  SHF.R.S32.HI R9, RZ, 0x1f, R10 ;  /* 0x0000001fff097819 */ /* 0x020fe2000001140a */
[----:B0-----:R-:W0:Y:S03]  /*0b20*/  LDC.64 R104, c[0x0][0x3c8] ;  /* 0x0000f200ff687b82 */ /* 0x001e260000000a00 */
[----:B------:R-:W-:-:S04]  /*0b30*/  LEA.HI R9, R9, R10, RZ, 0x2 ;  /* 0x0000000a09097211 */ /* 0x000fc800078f10ff */
[----:B------:R-:W-:Y:S01]  /*0b40*/  LEA.HI.SX32 R10, R9, R114, 0x1e ;  /* 0x00000072090a7211 */ /* 0x000fe200078ff2ff */
[----:B0-----:R-:W-:-:S05]  /*0b50*/  IMAD.WIDE R104, R11, 0x4, R104 ;  /* 0x000000040b687825 */ /* 0x001fca00078e0268 */
[----:B------:R0:W5:Y:S01]  /*0b60*/  LDG.E R9, desc[UR8][R104.64] ;  /* 0x0000000868097981 */ /* 0x000162000c1e1900 */
[----:B------:R-:W-:Y:S01]  /*0b70*/  BSSY.RECONVERGENT B0, `(.L_x_2115) ;  /* 0x000004c000007945 */ /* 0x000fe20003800200 */
[----:B------:R-:W-:Y:S02]  /*0b80*/  CS2R R148, SRZ ;  /* 0x0000000000947805 */ /* 0x000fe4000001ff00 */
[----:B------:R-:W-:Y:S02]  /*0b90*/  MOV R147, R10 ;  /* 0x0000000a00937202 */ /* 0x000fe40000000f00 */
[----:B--2---:R-:W-:Y:S01]  /*0ba0*/  FSEL R146, R146, RZ, !P4 ;  /* 0x000000ff92927208 */ /* 0x004fe20006000000 */
[----:B0-----:R-:W-:Y:S06]  /*0bb0*/  @!P0 BRA `(.L_x_2116) ;  /* 0x00000004001c8947 */ /* 0x001fec0003800000 */
[----:B------:R-:W0:Y:S08]  /*0bc0*/  LDC.64 R104, c[0x0][0x3a8] ;  /* 0x0000ea00ff687b82 */ /* 0x000e300000000a00 */
[----:B------:R-:W1:Y:S08]  /*0bd0*/  LDC.64 R108, c[0x0][0x430] ;  /* 0x00010c00ff6c7b82 */ /* 0x000e700000000a00 */
[----:B------:R-:W2:Y:S01]  /*0be0*/  LDC.64 R112, c[0x0][0x428] ;  /* 0x00010a00ff707b82 */ /* 0x000ea20000000a00 */
[----:B0-----:R-:W-:Y:S01]  /*0bf0*/  IMAD.WIDE.U32 R104, R10, 0x10, R104 ;  /* 0x000000100a687825 */ /* 0x001fe200078e0068 */
[----:B----4-:R-:W-:-:S06]  /*0c00*/  ISETP.NE.U32.AND P4, PT, RZ, UR10, PT ;  /* 0x0000000aff007c0c */ /* 0x010fcc000bf85070 */
[----:B------:R-:W0:Y:S01]  /*0c10*/  LDC.64 R126, c[0x0][0x3b0] ;  /* 0x0000ec00ff7e7b82 */ /* 0x000e220000000a00 */
[----:B------:R-:W4:Y:S01]  /*0c20*/  LDG.E.128 R104, desc[UR8][R104.64] ;  /* 0x0000000868687981 */ /* 0x000f22000c1e1d00 */
[----:B-1----:R-:W-:-:S06]  /*0c30*/  IMAD.WIDE.U32 R108, R10, 0x10, R108 ;  /* 0x000000100a6c7825 */ /* 0x002fcc00078e006c */
[----:B------:R-:W4:Y:S01]  /*0c40*/  LDG.E.128 R108, desc[UR8][R108.64] ;  /* 0x000000086c6c7981 */ /* 0x000f22000c1e1d00 */
[----:B--2---:R-:W-:-:S06]  /*0c50*/  IMAD.WIDE.U32 R112, R10, 0x10, R112 ;  /* 0x000000100a707825 */ /* 0x004fcc00078e0070 */
[----:B------:R-:W2:Y:S01]  /*0c60*/  LDG.E.128 R112, desc[UR8][R112.64] ;  /* 0x0000000870707981 */ /* 0x000ea2000c1e1d00 */
[----:B------:R-:W-:Y:S02]  /*0c70*/  ISETP.NE.AND.EX P4, PT, RZ, UR11, PT, P4 ;  /* 0x0000000bff007c0c */ /* 0x000fe4000bf85340 */
[----:B---3--:R-:W-:-:S04]  /*0c80*/  ISETP.NE.U32.AND P0, PT, RZ, UR14, PT ;  /* 0x0000000eff007c0c */ /* 0x008fc8000bf05070 */
[----:B------:R-:W-:-:S07]  /*0c90*/  ISETP.NE.AND.EX P0, PT, RZ, UR15, PT, P0 ;  /* 0x0000000fff007c0c */ /* 0x000fce000bf05300 */
[----:B------:R-:W1:Y:S08]  /*0ca0*/  @P4 LDC.64 R118, c[0x0][0x3b8] ;  /* 0x0000ee00ff764b82 */ /* 0x000e700000000a00 */
[----:B------:R-:W3:Y:S01]  /*0cb0*/  @P0 LDC.64 R134, c[0x0][0x438] ;  /* 0x00010e00ff860b82 */ /* 0x000ee20000000a00 */
[----:B0-----:R-:W-:-:S05]  /*0cc0*/  IMAD.WIDE.U32 R126, R10, 0x4, R126 ;  /* 0x000000040a7e7825 */ /* 0x001fca00078e007e */
[----:B------:R0:W5:Y:S01]  /*0cd0*/  LDG.E R7, desc[UR8][R126.64] ;  /* 0x000000087e077981 */ /* 0x000162000c1e1900 */
[----:B-1----:R-:W-:-:S05]  /*0ce0*/  @P4 IMAD.WIDE.U32 R118, R10, 0x4, R118 ;  /* 0x000000040a764825 */ /* 0x002fca00078e0076 */
[----:B------:R1:W5:Y:S01]  /*0cf0*/  @P4 LDG.E R8, desc[UR8][R118.64] ;  /* 0x0000000876084981 */ /* 0x000362000c1e1900 */
[----:B0-----:R-:W-:Y:S02]  /*0d00*/  HADD2.F32 R126, -RZ, R152.H1_H1 ;  /* 0x30000098ff7e7230 */ /* 0x001fe40000004100 */
[----:B---3--:R-:W-:-:S05]  /*0d10*/  @P0 IMAD.WIDE.U32 R134, R10, 0x10, R134 ;  /* 0x000000100a860825 */ /* 0x008fca00078e0086 */
[----:B------:R0:W5:Y:S01]  /*0d20*/  @P0 LDG.E.128 R84, desc[UR8][R134.64] ;  /* 0x0000000886540981 */ /* 0x000162000c1e1d00 */
[----:B-1----:R-:W-:Y:S02]  /*0d30*/  HADD2.F32 R118, -RZ, R152.H0_H0 ;  /* 0x20000098ff767230 */ /* 0x002fe40000004100 */
[--C-:B------:R-:W-:Y:S02]  /*0d40*/  HADD2.F32 R144, -RZ, R153.reuse.H1_H1 ;  /* 0x30000099ff907230 */ /* 0x100fe40000004100 */
[----:B0-----:R-:W-:Y:S01]  /*0d50*/  HADD2.F32 R134, -RZ, R153.H0_H0 ;  /* 0x20000099ff867230 */ /* 0x001fe20000004100 */
[----:B------:R-:W-:Y:S01]  /*0d60*/  IADD3 R147, PT, PT, R10, 0x80, RZ ;  /* 0x000000800a937810 */ /* 0x000fe20007ffe0ff */
[----:B----4-:R-:W-:Y:S01]  /*0d70*/  FADD.FTZ R119, -R146, R104 ;  /* 0x0000006892777221 */ /* 0x010fe20000010100 */
[----:B------:R-:W-:Y:S02]  /*0d80*/  HADD2.F32 R104, -RZ, R150.H0_H0 ;  /* 0x20000096ff687230 */ /* 0x000fe40000004100 */
[----:B------:R-:W-:Y:S01]  /*0d90*/  FMUL.FTZ R118, R108, R118 ;  /* 0x000000766c767220 */ /* 0x000fe20000410000 */
[----:B------:R-:W-:Y:S01]  /*0da0*/  FMUL.FTZ R126, R109, R126 ;  /* 0x0000007e6d7e7220 */ /* 0x000fe20000410000 */
[----:B-----5:R-:W-:-:S02]  /*0db0*/  FMUL.FTZ R119, R9, R119 ;  /* 0x0000007709777220 */ /* 0x020fc40000410000 */
[----:B--2---:R-:W-:Y:S01]  /*0dc0*/  FFMA.FTZ R118, R112, R104, R118 ;  /* 0x0000006870767223 */ /* 0x004fe20000010076 */
[----:B------:R-:W-:Y:S02]  /*0dd0*/  HADD2.F32 R104, -RZ, R150.H1_H1 ;  /* 0x30000096ff687230 */ /* 0x000fe40000004100 */
[----:B------:R-:W-:Y:S01]  /*0de0*/  FADD.FTZ R105, -R146, R105 ;  /* 0x0000006992697221 */ /* 0x000fe20000010100 */
[----:B------:R-:W-:Y:S02]  /*0df0*/  FMUL.FTZ R134, R110, R134 ;  /* 0x000000866e867220 */ /* 0x000fe40000410000 */
[----:B------:R-:W-:Y:S01]  /*0e00*/  FFMA.FTZ R126, R113, R104, R126 ;  /* 0x00000068717e7223 */ /* 0x000fe2000001007e */
[--C-:B------:R-:W-:Y:S02]  /*0e10*/  HADD2.F32 R104, -RZ, R151.reuse.H0_H0 ;  /* 0x20000097ff687230 */ /* 0x100fe40000004100 */
[----:B------:R-:W-:Y:S01]  /*0e20*/  FMUL.FTZ R127, R9, R105 ;  /* 0x00000069097f7220 */ /* 0x000fe20000410000 */
[----:B------:R-:W-:Y:S01]  /*0e30*/  FADD.FTZ R106, -R146, R106 ;  /* 0x0000006a926a7221 */ /* 0x000fe20000010100 */
[----:B------:R-:W-:Y:S01]  /*0e40*/  FADD.FTZ R149, RZ, R118 ;  /* 0x00000076ff957221 */ /* 0x000fe20000010000 */
[----:B------:R-:W-:Y:S01]  /*0e50*/  FFMA.FTZ R148, R119, R118, RZ ;  /* 0x0000007677947223 */ /* 0x000fe200000100ff */
[----:B------:R-:W-:Y:S01]  /*0e60*/  FFMA.FTZ R134, R114, R104, R134 ;  /* 0x0000006872867223 */ /* 0x000fe20000010086 */
[----:B------:R-:W-:-:S02]  /*0e70*/  HADD2.F32 R104, -RZ, R151.H1_H1 ;  /* 0x30000097ff687230 */ /* 0x000fc40000004100 */
[----:B------:R-:W-:Y:S01]  /*0e80*/  FMUL.FTZ R135, R9, R106 ;  /* 0x0000006a09877220 */ /* 0x000fe20000410000 */
[----:B------:R-:W-:Y:S01]  /*0e90*/  FADD.FTZ R107, -R146, R107 ;  /* 0x0000006b926b7221 */ /* 0x000fe20000010100 */
        /* <DEDUP_REMOVED lines=24> */
[----:B------:R-:W-:-:S07]  /*1020*/  FFMA.FTZ R148, R145, R144, R148 ;  /* 0x0000009091947223 */ /* 0x000fce0000010094 */
.L_x_2116:
[----:B---34-:R-:W-:Y:S05]  /*1030*/  BSYNC.RECONVERGENT B0 ;  /* 0x0000000000007941 */ /* 0x018fea0003800200 */
.L_x_2115:
[----:B------:R-:W-:Y:S04]  /*1040*/  BSSY.RECONVERGENT B0, `(.L_x_2117) ;  /* 0x0000049000007945 */ /* 0x000fe80003800200 */
[----:B------:R-:W-:Y:S05]  /*1050*/  @!P1 BRA `(.L_x_2118) ;  /* 0x00000004001c9947 */ /* 0x000fea0003800000 */
[----:B------:R-:W0:Y:S01]  /*1060*/  LDC.64 R104, c[0x0][0x3a8] ;  /* 0x0000ea00ff687b82 */ /* 0x000e220000000a00 */
[----:B------:R-:W-:-:S04]  /*1070*/  ISETP.NE.U32.AND P0, PT, RZ, UR10, PT ;  /* 0x0000000aff007c0c */ /* 0x000fc8000bf05070 */
[----:B------:R-:W-:-:S03]  /*1080*/  ISETP.NE.AND.EX P4, PT, RZ, UR11, PT, P0 ;  /* 0x0000000bff007c0c */ /* 0x000fc6000bf85300 */
[----:B------:R-:W1:Y:S08]  /*1090*/  LDC.64 R108, c[0x0][0x430] ;  /* 0x00010c00ff6c7b82 */ /* 0x000e700000000a00 */
[----:B------:R-:W2:Y:S01]  /*10a0*/  LDC.64 R112, c[0x0][0x428] ;  /* 0x00010a00ff707b82 */ /* 0x000ea20000000a00 */
[----:B0-----:R-:W-:-:S07]  /*10b0*/  IMAD.WIDE.U32 R104, R147, 0x10, R104 ;  /* 0x0000001093687825 */ /* 0x001fce00078e0068 */
[----:B------:R-:W0:Y:S01]  /*10c0*/  @P4 LDC.64 R116, c[0x0][0x3b8] ;  /* 0x0000ee00ff744b82 */ /* 0x000e220000000a00 */
[----:B------:R-:W3:Y:S01]  /*10d0*/  LDG.E.128 R104, desc[UR8][R104.64] ;  /* 0x0000000868687981 */ /* 0x000ee2000c1e1d00 */
[----:B-1----:R-:W-:-:S06]  /*10e0*/  IMAD.WIDE.U32 R108, R147, 0x10, R108 ;  /* 0x00000010936c7825 */ /* 0x002fcc00078e006c */
[----:B------:R-:W4:Y:S01]  /*10f0*/  LDG.E.128 R108, desc[UR8][R108.64] ;  /* 0x000000086c6c7981 */ /* 0x000f22000c1e1d00 */
[----:B--2---:R-:W-:-:S06]  /*1100*/  IMAD.WIDE.U32 R112, R147, 0x10, R112 ;  /* 0x0000001093707825 */ /* 0x004fcc00078e0070 */
[----:B------:R-:W2:Y:S01]  /*1110*/  LDG.E.128 R112, desc[UR8][R112.64] ;  /* 0x0000000870707981 */ /* 0x000ea2000c1e1d00 */
[----:B------:R-:W-:Y:S01]  /*1120*/  ISETP.NE.U32.AND P0, PT, RZ, UR14, PT ;  /* 0x0000000eff007c0c */ /* 0x000fe2000bf05070 */
[----:B0-----:R-:W-:-:S03]  /*1130*/  @P4 IMAD.WIDE.U32 R116, R147, 0x4, R116 ;  /* 0x0000000493744825 */ /* 0x001fc600078e0074 */
[----:B------:R-:W-:Y:S02]  /*1140*/  ISETP.NE.AND.EX P0, PT, RZ, UR15, PT, P0 ;  /* 0x0000000fff007c0c */ /* 0x000fe4000bf05300 */
[----:B------:R0:W5:Y:S02]  /*1150*/  @P4 LDG.E R6, desc[UR8][R116.64] ;  /* 0x0000000874064981 */ /* 0x000164000c1e1900 */
[----:B0-----:R-:W0:Y:S09]  /*1160*/  LDC.64 R116, c[0x0][0x3b0] ;  /* 0x0000ec00ff747b82 */ /* 0x001e320000000a00 */
[----:B------:R-:W1:Y:S01]  /*1170*/  @P0 LDC.64 R124, c[0x0][0x438] ;  /* 0x00010e00ff7c0b82 */ /* 0x000e620000000a00 */
[----:B0-----:R-:W-:-:S05]  /*1180*/  IMAD.WIDE.U32 R116, R147, 0x4, R116 ;  /* 0x0000000493747825 */ /* 0x001fca00078e0074 */
[----:B------:R0:W5:Y:S01]  /*1190*/  LDG.E R5, desc[UR8][R116.64] ;  /* 0x0000000874057981 */ /* 0x000162000c1e1900 */
[----:B-1----:R-:W-:-:S05]  /*11a0*/  @P0 IMAD.WIDE.U32 R124, R147, 0x10, R124 ;  /* 0x00000010937c0825 */ /* 0x002fca00078e007c */
[----:B------:R1:W5:Y:S01]  /*11b0*/  @P0 LDG.E.128 R16, desc[UR8][R124.64] ;  /* 0x000000087c100981 */ /* 0x000362000c1e1d00 */
[--C-:B0-----:R-:W-:Y:S02]  /*11c0*/  HADD2.F32 R116, -RZ, R156.reuse.H0_H0 ;  /* 0x2000009cff747230 */ /* 0x101fe40000004100 */
[--C-:B------:R-:W-:Y:S02]  /*11d0*/  HADD2.F32 R132, -RZ, R157.reuse.H0_H0 ;  /* 0x2000009dff847230 */ /* 0x100fe40000004100 */
[----:B-1----:R-:W-:Y:S02]  /*11e0*/  HADD2.F32 R124, -RZ, R156.H1_H1 ;  /* 0x3000009cff7c7230 */ /* 0x002fe40000004100 */
[----:B------:R-:W-:Y:S01]  /*11f0*/  HADD2.F32 R142, -RZ, R157.H1_H1 ;  /* 0x3000009dff8e7230 */ /* 0x000fe20000004100 */
[----:B------:R-:W-:Y:S01]  /*1200*/  IADD3 R147, PT, PT, R147, 0x80, RZ ;  /* 0x0000008093937810 */ /* 0x000fe20007ffe0ff */
[----:B---3--:R-:W-:Y:S01]  /*1210*/  FADD.FTZ R117, -R146, R104 ;  /* 0x0000006892757221 */ /* 0x008fe20000010100 */
[----:B------:R-:W-:-:S02]  /*1220*/  HADD2.F32 R104, -RZ, R154.H0_H0 ;  /* 0x2000009aff687230 */ /* 0x000fc40000004100 */
[----:B----4-:R-:W-:Y:S01]  /*1230*/  FMUL.FTZ R116, R108, R116 ;  /* 0x000000746c747220 */ /* 0x010fe20000410000 */
[----:B------:R-:W-:Y:S01]  /*1240*/  FMUL.FTZ R124, R109, R124 ;  /* 0x0000007c6d7c7220 */ /* 0x000fe20000410000 */
[----:B-----5:R-:W-:Y:S02]  /*1250*/  FMUL.FTZ R117, R9, R117 ;  /* 0x0000007509757220 */ /* 0x020fe40000410000 */
[----:B--2---:R-:W-:Y:S01]  /*1260*/  FFMA.FTZ R116, R112, R104, R116 ;  /* 0x0000006870747223 */ /* 0x004fe20000010074 */
[----:B------:R-:W-:Y:S02]  /*1270*/  HADD2.F32 R104, -RZ, R154.H1_H1 ;  /* 0x3000009aff687230 */ /* 0x000fe40000004100 */
[----:B------:R-:W-:Y:S01]  /*1280*/  FADD.FTZ R105, -R146, R105 ;  /* 0x0000006992697221 */ /* 0x000fe20000010100 */
[----:B------:R-:W-:Y:S02]  /*1290*/  FMUL.FTZ R132, R110, R132 ;  /* 0x000000846e847220 */ /* 0x000fe40000410000 */
[----:B------:R-:W-:Y:S01]  /*12a0*/  FFMA.FTZ R124, R113, R104, R124 ;  /* 0x00000068717c7223 */ /* 0x000fe2000001007c */
[----:B------:R-:W-:-:S02]  /*12b0*/  HADD2.F32 R104, -RZ, R155.H0_H0 ;  /* 0x2000009bff687230 */ /* 0x000fc40000004100 */
[----:B------:R-:W-:Y:S01]  /*12c0*/  FMUL.FTZ R125, R9, R105 ;  /* 0x00000069097d7220 */ /* 0x000fe20000410000 */
[----:B------:R-:W-:Y:S01]  /*12d0*/  FADD.FTZ R106, -R146, R106 ;  /* 0x0000006a926a7221 */ /* 0x000fe20000010100 */
[----:B------:R-:W-:Y:S01]  /*12e0*/  FADD.FTZ R149, R149, R116 ;  /* 0x0000007495957221 */ /* 0x000fe20000010000 */
[----:B------:R-:W-:Y:S01]  /*12f0*/  FFMA.FTZ R148, R117, R116, R148 ;  /* 0x0000007475947223 */ /* 0x000fe20000010094 */
[----:B------:R-:W-:Y:S01]  /*1300*/  FFMA.FTZ R132, R114, R104, R132 ;  /* 0x0000006872847223 */ /* 0x000fe20000010084 */
[----:B------:R-:W-:Y:S02]  /*1310*/  HADD2.F32 R104, -RZ, R155.H1_H1 ;  /* 0x3000009bff687230 */ /* 0x000fe40000004100 */
        /* <DEDUP_REMOVED lines=27> */
.L_x_2118:
[----:B------:R-:W-:Y:S05]  /*14d0*/  BSYNC.RECONVERGENT B0 ;  /* 0x0000000000007941 */ /* 0x000fea0003800200 */
.L_x_2117:
        /* <DEDUP_REMOVED lines=73> */
.L_x_2120:
[----:B------:R-:W-:Y:S05]  /*1970*/  BSYNC.RECONVERGENT B0 ;  /* 0x0000000000007941 */ /* 0x000fea0003800200 */
.L_x_2119:
        /* <DEDUP_REMOVED lines=11> */
[----:B--2---:R-:W-:-:S06]  /*1a30*/  IMAD.WIDE.U32 R112, R147, 0x10, R112 ;  /* 0x0000001093707825 */ /* 0x004fcc00078e0070 */
[----:B------:R-:W2:Y:S01]  /*1a40*/  LDG.E.128 R112, desc[UR8][R112.64] ;  /* 0x0000000870707981 */ /* 0x000ea2000c1e1d00 */
[----:B------:R-:W-:-:S13]  /*1a50*/  ISETP.NE.AND.EX P0, PT, RZ, UR15, PT, P0 ;  /* 0x0000000fff007c0c */ /* 0x000fda000bf05300 */
[----:B------:R-:W1:Y:S01]  /*1a60*/  @P0 LDC.64 R120, c[0x0][0x438] ;  /* 0x00010e00ff780b82 */ /* 0x000e620000000a00 */
[----:B------:R-:W-:-:S04]  /*1a70*/  ISETP.NE.U32.AND P4, PT, RZ, UR10, PT ;  /* 0x0000000aff007c0c */ /* 0x000fc8000bf85070 */
[----:B------:R-:W-:Y:S01]  /*1a80*/  ISETP.NE.AND.EX P4, PT, RZ, UR11, PT, P4 ;  /* 0x0000000bff007c0c */ /* 0x000fe2000bf85340 */
[----:B-1----:R-:W-:-:S05]  /*1a90*/  @P0 IMAD.WIDE.U32 R120, R147, 0x10, R120 ;  /* 0x0000001093780825 */ /* 0x002fca00078e0078 */
[----:B------:R1:W5:Y:S07]  /*1aa0*/  @P0 LDG.E.128 R96, desc[UR8][R120.64] ;  /* 0x0000000878600981 */ /* 0x00036e000c1e1d00 */
[----:B-1----:R-:W1:Y:S01]  /*1ab0*/  @P4 LDC.64 R120, c[0x0][0x3b8] ;  /* 0x0000ee00ff784b82 */ /* 0x002e620000000a00 */
[----:B0-----:R-:W-:-:S05]  /*1ac0*/  IMAD.WIDE.U32 R128, R147, 0x4, R128 ;  /* 0x0000000493807825 */ /* 0x001fca00078e0080 */
[----:B------:R0:W5:Y:S01]  /*1ad0*/  LDG.E R0, desc[UR8][R128.64] ;  /* 0x0000000880007981 */ /* 0x000162000c1e1900 */
[----:B-1----:R-:W-:-:S05]  /*1ae0*/  @P4 IMAD.WIDE.U32 R120, R147, 0x4, R120 ;  /* 0x0000000493784825 */ /* 0x002fca00078e0078 */
[----:B------:R1:W5:Y:S01]  /*1af0*/  @P4 LDG.E R2, desc[UR8][R120.64] ;  /* 0x0000000878024981 */ /* 0x000362000c1e1900 */
[----:B0-----:R-:W-:Y:S02]  /*1b00*/  HADD2.F32 R128, -RZ, R162.H0_H0 ;  /* 0x200000a2ff807230 */ /* 0x001fe40000004100 */
[----:B-1----:R-:W-:Y:S02]  /*1b10*/  HADD2.F32 R120, -RZ, R164.H0_H0 ;  /* 0x200000a4ff787230 */ /* 0x002fe40000004100 */
[--C-:B------:R-:W-:Y:S02]  /*1b20*/  HADD2.F32 R136, -RZ, R165.reuse.H0_H0 ;  /* 0x200000a5ff887230 */ /* 0x100fe40000004100 */
[----:B------:R-:W-:Y:S02]  /*1b30*/  HADD2.F32 R138, -RZ, R165.H1_H1 ;  /* 0x300000a5ff8a7230 */ /* 0x000fe40000004100 */
[----:B---3--:R-:W-:Y:S01]  /*1b40*/  FMUL.FTZ R120, R108, R120 ;  /* 0x000000786c787220 */ /* 0x008fe20000410000 */
[----:B----4-:R-:W-:-:S04]  /*1b50*/  FADD.FTZ R104, -R146, R104 ;  /* 0x0000006892687221 */ /* 0x010fc80000010100 */
[----:B-----5:R-:W-:Y:S01]  /*1b60*/  FMUL.FTZ R121, R9, R104 ;  /* 0x0000006809797220 */ /* 0x020fe20000410000 */
[----:B--2---:R-:W-:Y:S01]  /*1b70*/  FFMA.FTZ R120, R112, R128, R120 ;  /* 0x0000008070787223 */ /* 0x004fe20000010078 */
[----:B------:R-:W-:Y:S02]  /*1b80*/  HADD2.F32 R128, -RZ, R164.H1_H1 ;  /* 0x300000a4ff807230 */ /* 0x000fe40000004100 */
[----:B------:R-:W-:-:S03]  /*1b90*/  HADD2.F32 R104, -RZ, R162.H1_H1 ;  /* 0x300000a2ff687230 */ /* 0x000fc60000004100 */
[----:B------:R-:W-:Y:S01]  /*1ba0*/  FMUL.FTZ R128, R109, R128 ;  /* 0x000000806d807220 */ /* 0x000fe20000410000 */
[----:B------:R-:W-:Y:S01]  /*1bb0*/  FADD.FTZ R105, -R146, R105 ;  /* 0x0000006992697221 */ /* 0x000fe20000010100 */
[----:B------:R-:W-:Y:S02]  /*1bc0*/  FMUL.FTZ R136, R110, R136 ;  /* 0x000000886e887220 */ /* 0x000fe40000410000 */
[----:B------:R-:W-:Y:S01]  /*1bd0*/  FFMA.FTZ R128, R113, R104, R128 ;  /* 0x0000006871807223 */ /* 0x000fe20000010080 */
[--C-:B------:R-:W-:Y:S02]  /*1be0*/  HADD2.F32 R104, -RZ, R163.reuse.H0_H0 ;  /* 0x200000a3ff687230 */ /* 0x100fe40000004100 */
[----:B------:R-:W-:Y:S01]  /*1bf0*/  FADD.FTZ R106, -R146, R106 ;  /* 0x0000006a926a7221 */ /* 0x000fe20000010100 */
[----:B------:R-:W-:Y:S01]  /*1c00*/  FMUL.FTZ R129, R9, R105 ;  /* 0x0000006909817220 */ /* 0x000fe20000410000 */
[----:B------:R-:W-:Y:S01]  /*1c10*/  FADD.FTZ R149, R149, R120 ;  /* 0x0000007895957221 */ /* 0x000fe20000010000 */
[----:B------:R-:W-:Y:S01]  /*1c20*/  FFMA.FTZ R148, R121, R120, R148 ;  /* 0x0000007879947223 */ /* 0x000fe20000010094 */
[----:B------:R-:W-:Y:S01]  /*1c30*/  FFMA.FTZ R136, R114, R104, R136 ;  /* 0x0000006872887223 */ /* 0x000fe20000010088 */
[----:B------:R-:W-:-:S02]  /*1c40*/  HADD2.F32 R104, -RZ, R163.H1_H1 ;  /* 0x300000a3ff687230 */ /* 0x000fc40000004100 */
[----:B------:R-:W-:Y:S01]  /*1c50*/  FADD.FTZ R107, -R146, R107 ;  /* 0x0000006b926b7221 */ /* 0x000fe20000010100 */
[----:B------:R-:W-:Y:S01]  /*1c60*/  FMUL.FTZ R137, R9, R106 ;  /* 0x0000006a09897220 */ /* 0x000fe20000410000 */
        /* <DEDUP_REMOVED lines=25> */
.L_x_2122:
[----:B------:R-:W-:Y:S05]  /*1e00*/  BSYNC.RECONVERGENT B0 ;  /* 0x0000000000007941 */ /* 0x000fea0003800200 */
.L_x_2121:
        /* <DEDUP_REMOVED lines=32> */
.L_x_2124:
[----:B------:R-:W-:Y:S05]  /*2010*/  BSYNC.RECONVERGENT B0 ;  /* 0x0000000000007941 */ /* 0x000fea0003800200 */
.L_x_2123:
[----:B------:R-:W1:Y:S08]  /*2020*/  S2UR UR5, SR_CgaCtaId ;  /* 0x00000000000579c3 */ /* 0x000e700000008800 */
[----:B------:R-:W-:Y:S06]  /*2030*/  BAR.SYNC.DEFER_BLOCKING 0x0 ;  /* 0x0000000000007b1d */ /* 0x000fec0000010000 */
[----:B------:R-:W-:-:S02]  /*2040*/  UMOV UR4, 0x400 ;  /* 0x0000040000047882 */ /* 0x000fc40000000000 */
[----:B------:R-:W2:Y:S01]  /*2050*/  LDC.64 R112, c[0x0][0x380] ;  /* 0x0000e000ff707b82 */ /* 0x000ea20000000a00 */
[----:B------:R-:W-:Y:S01]  /*2060*/  BSSY.RECONVERGENT B0, `(.L_x_2125) ;  /* 0x000012d000007945 */ /* 0x000fe20003800200 */
[----:B-1----:R-:W-:-:S04]  /*2070*/  ULEA UR4, UR5, UR4, 0x18 ;  /* 0x0000000405047291 */ /* 0x002fc8000f8ec0ff */
[----:B------:R-:W-:Y:S02]  /*2080*/  UIADD3 UR5, UPT, UPT, UR4, 0x2020, URZ ;  /* 0x0000202004057890 */ /* 0x000fe4000fffe0ff */
[----:B------:R-:W-:Y:S01]  /*2090*/  @!UP1 UIADD3 UR5, UPT, UPT, UR4, 0x2000, URZ ;  /* 0x0000200004059890 */ /* 0x000fe2000fffe0ff */
[----:B--2---:R-:W-:-:S04]  /*20a0*/  IADD3 R11, PT, PT, R11, R112, RZ ;  /* 0x000000700b0b7210 */ /* 0x004fc80007ffe0ff */
[----:B------:R-:W-:-:S04]  /*20b0*/  ISETP.GE.AND P0, PT, R11, R113, PT ;  /* 0x000000710b00720c */ /* 0x000fc80003f06270 */
[----:B0-----:R-:W0:Y:S01]  /*20c0*/  LDS.128 R104, [UR5] ;  /* 0x00000005ff687984 */ /* 0x001e220008000c00 */
[----:B------:R-:W-:Y:S02]  /*20d0*/  UIADD3 UR5, UPT, UPT, UR4, 0x2030, URZ ;  /* 0x0000203004057890 */ /* 0x000fe4000fffe0ff */
[----:B------:R-:W-:-:S09]  /*20e0*/  @!UP1 UIADD3 UR5, UPT, UPT, UR4, 0x2010, URZ ;  /* 0x0000201004059890 */ /* 0x000fd2000fffe0ff */
[----:B------:R-:W1:Y:S01]  /*20f0*/  LDS.128 R108, [UR5] ;  /* 0x00000005ff6c7984 */ /* 0x000e620008000c00 */
[----:B0-----:R-:W-:Y:S01]  /*2100*/  FADD.FTZ R104, RZ, R104 ;  /* 0x00000068ff687221 */ /* 0x001fe20000010000 */
[----:B------:R-:W-:-:S03]  /*2110*/  FADD.FTZ R105, RZ, R105 ;  /* 0x00000069ff697221 */ /* 0x000fc60000010000 */
[----:B------:R-:W-:Y:S01]  /*2120*/  FADD.FTZ R106, R106, R104 ;  /* 0x000000686a6a7221 */ /* 0x000fe20000010000 */
[----:B------:R-:W-:Y:S01]  /*2130*/  FADD.FTZ R105, R107, R105 ;  /* 0x000000696b697221 */ /* 0x000fe20000010000 */
[----:B------:R-:W0:Y:S02]  /*2140*/  LDC.U8 R104, c[0x0][0x410] ;  /* 0x00010400ff687b82 */ /* 0x000e240000000000 */
[----:B-1----:R-:W-:Y:S01]  /*2150*/  FADD.FTZ R106, R106, R108 ;  /* 0x0000006c6a6a7221 */ /* 0x002fe20000010000 */
[----:B------:R-:W-:-:S03]  /*2160*/  FADD.FTZ R105, R105, R109 ;  /* 0x0000006d69697221 */ /* 0x000fc60000010000 */
[----:B------:R-:W-:Y:S01]  /*2170*/  FADD.FTZ R106, R110, R106 ;  /* 0x0000006a6e6a7221 */ /* 0x000fe20000010000 */
[----:B------:R-:W-:Y:S01]  /*2180*/  P2R R110, PR, RZ, 0x1 ;  /* 0x00000001ff6e7803 */ /* 0x000fe20000000000 */
[----:B------:R-:W-:Y:S01]  /*2190*/  FADD.FTZ R105, R111, R105 ;  /* 0x000000696f697221 */ /* 0x000fe20000010000 */
[----:B------:R-:W-:Y:S01]  /*21a0*/  ISETP.GE.U32.AND P0, PT, R12, 0x80, PT ;  /* 0x000000800c00780c */ /* 0x000fe20003f06070 */
[----:B------:R-:W-:Y:S02]  /*21b0*/  FMUL.FTZ R106, R106, UR12 ;  /* 0x0000000c6a6a7c20 */ /* 0x000fe40008410000 */
[----:B------:R-:W-:Y:S01]  /*21c0*/  FMUL.FTZ R109, R105, UR12 ;  /* 0x0000000c696d7c20 */ /* 0x000fe20008410000 */
[----:B0-----:R-:W-:-:S04]  /*21d0*/  ISETP.NE.AND P4, PT, R104, RZ, PT ;  /* 0x000000ff6800720c */ /* 0x001fc80003f85270 */
[----:B------:R-:W-:Y:S02]  /*21e0*/  P2R R111, PR, RZ, 0x10 ;  /* 0x00000010ff6f7803 */ /* 0x000fe40000000000 */
[----:B------:R-:W-:-:S03]  /*21f0*/  FSEL R108, R106, RZ, !P4 ;  /* 0x000000ff6a6c7208 */ /* 0x000fc60006000000 */
[----:B------:R-:W-:Y:S05]  /*2200*/  @!P0 BRA `(.L_x_2126) ;  /* 0x0000001000488947 */ /* 0x000fea0003800000 */
        /* <DEDUP_REMOVED lines=21> */
[----:B------:R-:W-:Y:S01]  /*2360*/  FMUL.FTZ R106, R9, R106 ;  /* 0x0000006a096a7220 */ /* 0x000fe20000410000 */
[----:B------:R-:W-:Y:S01]  /*2370*/  FADD.FTZ R107, R144, -R107 ;  /* 0x8000006b906b7221 */ /* 0x000fe20000010000 */
[----:B------:R-:W-:Y:S01]  /*2380*/  FMUL.FTZ R104, R104, UR13 ;  /* 0x0000000d68687c20 */ /* 0x000fe20008410000 */
[----:B------:R-:W-:Y:S01]  /*2390*/  FMUL.FTZ R105, R105, UR13 ;  /* 0x0000000d69697c20 */ /* 0x000fe20008410000 */
[----:B------:R-:W-:Y:S01]  /*23a0*/  FMUL.FTZ R106, R106, UR13 ;  /* 0x0000000d6a6a7c20 */ /* 0x000fe20008410000 */
[----:B------:R-:W-:-:S02]  /*23b0*/  FMUL.FTZ R107, R9, R107 ;  /* 0x0000006b096b7220 */ /* 0x000fc40000410000 */
[----:B------:R-:W-:Y:S02]  /*23c0*/  SEL R104, R104, RZ, P4 ;  /* 0x000000ff68687207 */ /* 0x000fe40002000000 */
[----:B------:R-:W-:Y:S01]  /*23d0*/  LOP3.LUT P4, RZ, R7, 0xff00, RZ, 0xc0, !PT ;  /* 0x0000ff0007ff7812 */ /* 0x000fe2000788c0ff */
[----:B------:R-:W-:-:S03]  /*23e0*/  FMUL.FTZ R107, R107, UR13 ;  /* 0x0000000d6b6b7c20 */ /* 0x000fc60008410000 */
[----:B------:R-:W-:Y:S02]  /*23f0*/  SEL R105, R105, RZ, P4 ;  /* 0x000000ff69697207 */ /* 0x000fe40002000000 */
[----:B------:R-:W-:-:S04]  /*2400*/  LOP3.LUT P4, RZ, R7, 0xff0000, RZ, 0xc0, !PT ;  /* 0x00ff000007ff7812 */ /* 0x000fc8000788c0ff */
[----:B------:R-:W-:Y:S02]  /*2410*/  SEL R106, R106, RZ, P4 ;  /* 0x000000ff6a6a7207 */ /* 0x000fe40002000000 */
[----:B------:R-:W-:-:S04]  /*2420*/  ISETP.GE.U32.AND P4, PT, R7, 0x1000000, PT ;  /* 0x010000000700780c */ /* 0x000fc80003f86070 */
[----:B------:R-:W-:Y:S01]  /*2430*/  SEL R107, R107, RZ, P4 ;  /* 0x000000ff6b6b7207 */ /* 0x000fe20002000000 */
[----:B------:R-:W-:Y:S08]  /*2440*/  BRA `(.L_x_2130) ;  /* 0x0000000c00807947 */ /* 0x000ff00003800000 */
.L_x_2129:
        /* <DEDUP_REMOVED lines=25> */
.L_x_2128:
        /* <DEDUP_REMOVED lines=13> */
[C---:B-----5:R-:W-:Y:S01]  /*26b0*/  FFMA.FTZ R104, R9.reuse, R104, R84 ;  /* 0x0000006809687223 */ /* 0x060fe20000010054 */
[C---:B------:R-:W-:Y:S01]  /*26c0*/  FFMA.FTZ R105, R9.reuse, R105, R85 ;  /* 0x0000006909697223 */ /* 0x040fe20000010055 */
[----:B------:R-:W-:Y:S01]  /*26d0*/  FFMA.FTZ R106, R9, R106, R86 ;  /* 0x0000006a096a7223 */ /* 0x000fe20000010056 */
[----:B------:R-:W-:Y:S01]  /*26e0*/  FADD.FTZ R107, R144, -R107 ;  /* 0x8000006b906b7221 */ /* 0x000fe20000010000 */
[----:B------:R-:W-:Y:S01]  /*26f0*/  FMUL.FTZ R104, R104, UR13 ;  /* 0x0000000d68687c20 */ /* 0x000fe20008410000 */
[----:B------:R-:W-:Y:S01]  /*2700*/  FMUL.FTZ R105, R105, UR13 ;  /* 0x0000000d69697c20 */ /* 0x000fe20008410000 */
[----:B------:R-:W-:Y:S01]  /*2710*/  FMUL.FTZ R106, R106, UR13 ;  /* 0x0000000d6a6a7c20 */ /* 0x000fe20008410000 */
[----:B------:R-:W-:-:S02]  /*2720*/  FFMA.FTZ R107, R9, R107, R87 ;  /* 0x0000006b096b7223 */ /* 0x000fc40000010057 */
        /* <DEDUP_REMOVED lines=9> */
.L_x_2131:
        /* <DEDUP_REMOVED lines=25> */
.L_x_2127:
        /* <DEDUP_REMOVED lines=17> */
[C---:B------:R-:W-:Y:S01]  /*2a60*/  FMUL.FTZ R57, R9.reuse, R57 ;  /* 0x0000003909397220 */ /* 0x040fe20000410000 */
[----:B------:R-:W-:Y:S01]  /*2a70*/  FADD.FTZ R59, R144, -R59 ;  /* 0x8000003b903b7221 */ /* 0x000fe20000010000 */
[----:B------:R-:W-:Y:S01]  /*2a80*/  FMUL.FTZ R58, R9, R58 ;  /* 0x0000003a093a7220 */ /* 0x000fe20000410000 */
[----:B------:R-:W-:Y:S01]  /*2a90*/  FMUL.FTZ R56, R56, UR13 ;  /* 0x0000000d38387c20 */ /* 0x000fe20008410000 */
[----:B------:R-:W-:Y:S01]  /*2aa0*/  FMUL.FTZ R57, R57, UR13 ;  /* 0x0000000d39397c20 */ /* 0x000fe20008410000 */
[----:B------:R-:W-:Y:S01]  /*2ab0*/  FMUL.FTZ R59, R9, R59 ;  /* 0x0000003b093b7220 */ /* 0x000fe20000410000 */
[----:B------:R-:W-:-:S02]  /*2ac0*/  FMUL.FTZ R58, R58, UR13 ;  /* 0x0000000d3a3a7c20 */ /* 0x000fc40008410000 */
[----:B------:R-:W-:Y:S01]  /*2ad0*/  SEL R104, R56, RZ, P4 ;  /* 0x000000ff38687207 */ /* 0x000fe20002000000 */
[----:B------:R-:W-:Y:S01]  /*2ae0*/  FMUL.FTZ R59, R59, UR13 ;  /* 0x0000000d3b3b7c20 */ /* 0x000fe20008410000 */
[----:B------:R-:W-:-:S04]  /*2af0*/  LOP3.LUT P4, RZ, R8, 0xff, RZ, 0xc0, !PT ;  /* 0x000000ff08ff7812 */ /* 0x000fc8000788c0ff */
[----:B------:R-:W-:Y:S02]  /*2b00*/  SEL R56, R56, RZ, P4 ;  /* 0x000000ff38387207 */ /* 0x000fe40002000000 */
        /* <DEDUP_REMOVED lines=8> */
[----:B------:R-:W-:-:S04]  /*2b90*/  ISETP.GE.U32.AND P4, PT, R7, 0x1000000, PT ;  /* 0x010000000700780c */ /* 0x000fc80003f86070 */
[----:B------:R-:W-:Y:S02]  /*2ba0*/  SEL R107, R59, RZ, P4 ;  /* 0x000000ff3b6b7207 */ /* 0x000fe40002000000 */
[----:B------:R-:W-:-:S04]  /*2bb0*/  ISETP.GE.U32.AND P4, PT, R8, 0x1000000, PT ;  /* 0x010000000800780c */ /* 0x000fc80003f86070 */
[----:B------:R-:W-:Y:S01]  /*2bc0*/  SEL R59, R59, RZ, P4 ;  /* 0x000000ff3b3b7207 */ /* 0x000fe20002000000 */
[----:B------:R-:W-:Y:S08]  /*2bd0*/  BRA `(.L_x_2130) ;  /* 0x00000004009c7947 */ /* 0x000ff00003800000 */
.L_x_2133:
[-CC-:B------:R-:W-:Y:S01]  /*2be0*/  FFMA.FTZ R57, R119, R109.reuse, R108.reuse ;  /* 0x0000006d77397223 */ /* 0x180fe2000001006c */
[-CC-:B------:R-:W-:Y:S01]  /*2bf0*/  FFMA.FTZ R101, R127, R109.reuse, R108.reuse ;  /* 0x0000006d7f657223 */ /* 0x180fe2000001006c */
[----:B------:R-:W-:Y:S01]  /*2c00*/  LOP3.LUT P4, RZ, R7, 0xff, RZ, 0xc0, !PT ;  /* 0x000000ff07ff7812 */ /* 0x000fe2000788c0ff */
[-CC-:B------:R-:W-:Y:S01]  /*2c10*/  FFMA.FTZ R102, R135, R109.reuse, R108.reuse ;  /* 0x0000006d87667223 */ /* 0x180fe2000001006c */
        /* <DEDUP_REMOVED lines=29> */
.L_x_2132:
        /* <DEDUP_REMOVED lines=14> */
[C---:B------:R-:W-:Y:S01]  /*2ed0*/  FFMA.FTZ R57, R9.reuse, R57, R85 ;  /* 0x0000003909397223 */ /* 0x040fe20000010055 */
[----:B------:R-:W-:Y:S01]  /*2ee0*/  FADD.FTZ R59, R144, -R59 ;  /* 0x8000003b903b7221 */ /* 0x000fe20000010000 */
[----:B------:R-:W-:Y:S01]  /*2ef0*/  FFMA.FTZ R58, R9, R58, R86 ;  /* 0x0000003a093a7223 */ /* 0x000fe20000010056 */
[----:B------:R-:W-:Y:S01]  /*2f00*/  FMUL.FTZ R56, R56, UR13 ;  /* 0x0000000d38387c20 */ /* 0x000fe20008410000 */
[----:B------:R-:W-:Y:S01]  /*2f10*/  FMUL.FTZ R57, R57, UR13 ;  /* 0x0000000d39397c20 */ /* 0x000fe20008410000 */
[----:B------:R-:W-:Y:S01]  /*2f20*/  FFMA.FTZ R59, R9, R59, R87 ;  /* 0x0000003b093b7223 */ /* 0x000fe20000010057 */
        /* <DEDUP_REMOVED lines=18> */
.L_x_2134:
        /* <DEDUP_REMOVED lines=31> */
[----:B------:R-:W-:-:S09]  /*3240*/  SEL R59, R59, RZ, P4 ;  /* 0x000000ff3b3b7207 */ /* 0x000fd20002000000 */
.L_x_2130:
[----:B------:R-:W-:Y:S01]  /*3250*/  ISETP.NE.U32.AND P4, PT, RZ, UR4, PT ;  /* 0x00000004ff007c0c */ /* 0x000fe2000bf85070 */
[----:B------:R-:W0:Y:S03]  /*3260*/  LDC.64 R146, c[0x0][0x468] ;  /* 0x00011a00ff927b82 */ /* 0x000e260000000a00 */
[----:B------:R-:W-:-:S13]  /*3270*/  ISETP.NE.AND.EX P4, PT, RZ, UR5, PT, P4 ;  /* 0x00000005ff007c0c */ /* 0x000fda000bf85340 */
[----:B------:R-:W1:Y:S01]  /*3280*/  @P4 LDC.64 R112, c[0x0][0x478] ;  /* 0x00011e00ff704b82 */ /* 0x000e620000000a00 */
[----:B0-----:R-:W-:-:S04]  /*3290*/  IMAD.WIDE.U32 R146, R10, 0x10, R146 ;  /* 0x000000100a927825 */ /* 0x001fc800078e0092 */
[----:B-1----:R-:W-:-:S05]  /*32a0*/  @P4 IMAD.WIDE.U32 R112, R10, 0x10, R112 ;  /* 0x000000100a704825 */ /* 0x002fca00078e0070 */
[----:B------:R0:W-:Y:S01]  /*32b0*/  @P4 STG.E.128 desc[UR8][R112.64], R100 ;  /* 0x0000006470004986 */ /* 0x0001e2000c101d08 */
[----:B------:R-:W-:-:S03]  /*32c0*/  ISETP.NE.U32.AND P4, PT, RZ, UR10, PT ;  /* 0x0000000aff007c0c */ /* 0x000fc6000bf85070 */
[----:B------:R1:W-:Y:S01]  /*32d0*/  STG.E.128 desc[UR8][R146.64], R104 ;  /* 0x0000006892007986 */ /* 0x0003e2000c101d08 */
[----:B------:R-:W-:-:S13]  /*32e0*/  ISETP.NE.AND.EX P4, PT, RZ, UR11, PT, P4 ;  /* 0x0000000bff007c0c */ /* 0x000fda000bf85340 */
[----:B0-----:R-:W0:Y:S02]  /*32f0*/  @P4 LDC.64 R112, c[0x0][0x470] ;  /* 0x00011c00ff704b82 */ /* 0x001e240000000a00 */
[C---:B0-----:R-:W-:Y:S01]  /*3300*/  @P4 IMAD.WIDE.U32 R112, R10.reuse, 0x10, R112 ;  /* 0x000000100a704825 */ /* 0x041fe200078e0070 */
[----:B------:R-:W-:-:S04]  /*3310*/  IADD3 R10, PT, PT, R10, 0x80, RZ ;  /* 0x000000800a0a7810 */ /* 0x000fc80007ffe0ff */
[----:B------:R1:W-:Y:S03]  /*3320*/  @P4 STG.E.128 desc[UR8][R112.64], R56 ;  /* 0x0000003870004986 */ /* 0x0003e6000c101d08 */
.L_x_2126:
[----:B------:R-:W-:Y:S05]  /*3330*/  BSYNC.RECONVERGENT B0 ;  /* 0x0000000000007941 */ /* 0x000fea0003800200 */
.L_x_2125:
        /* <DEDUP_REMOVED lines=12> */
[-CC-:B-1----:R-:W-:Y:S01]  /*3400*/  FFMA.FTZ R57, R117, R109.reuse, R108.reuse ;  /* 0x0000006d75397223 */ /* 0x182fe2000001006c */
        /* <DEDUP_REMOVED lines=32> */
.L_x_2139:
[-CC-:B-1----:R-:W-:Y:S01]  /*3610*/  FFMA.FTZ R56, R117, R109.reuse, R108.reuse ;  /* 0x0000006d75387223 */ /* 0x182fe2000001006c */
        /* <DEDUP_REMOVED lines=32> */
.L_x_2138:
[----:B-1----:R-:W0:Y:S02]  /*3820*/  LDC.64 R56, c[0x0][0x478] ;  /* 0x00011e00ff387b82 */ /* 0x002e240000000a00 */
[----:B0-----:R-:W-:-:S04]  /*3830*/  ISETP.NE.U32.AND P5, PT, R56, RZ, PT ;  /* 0x000000ff3800720c */ /* 0x001fc80003fa5070 */
[----:B------:R-:W-:-:S13]  /*3840*/  ISETP.NE.AND.EX P5, PT, R57, RZ, PT, P5 ;  /* 0x000000ff3900720c */ /* 0x000fda0003fa5350 */
[----:B------:R-:W-:Y:S05]  /*3850*/  @!P5 BRA `(.L_x_2141) ;  /* 0x000000000084d947 */ /* 0x000fea0003800000 */
        /* <DEDUP_REMOVED lines=33> */
.L_x_2141:
        /* <DEDUP_REMOVED lines=33> */
.L_x_2137:
[----:B------:R-:W-:-:S04]  /*3c80*/  UISETP.NE.U32.AND UP0, UPT, UR14, URZ, UPT ;  /* 0x000000ff0e00728c */ /* 0x000fc8000bf05070 */
[----:B------:R-:W-:-:S09]  /*3c90*/  UISETP.NE.AND.EX UP0, UPT, UR15, URZ, UPT, UP0 ;  /* 0x000000ff0f00728c */ /* 0x000fd2000bf05300 */
[----:B------:R-:W-:Y:S05]  /*3ca0*/  BRA.U !UP0, `(.L_x_2142) ;  /* 0x0000000108d87547 */ /* 0x000fea000b800000 */
[----:B-1----:R-:W0:Y:S02]  /*3cb0*/  LDC.64 R104, c[0x0][0x478] ;  /* 0x00011e00ff687b82 */ /* 0x002e240000000a00 */
[----:B0-----:R-:W-:-:S04]  /*3cc0*/  ISETP.NE.U32.AND P5, PT, R104, RZ, PT ;  /* 0x000000ff6800720c */ /* 0x001fc80003fa5070 */
[----:B------:R-:W-:-:S13]  /*3cd0*/  ISETP.NE.AND.EX P5, PT, R105, RZ, PT, P5 ;  /* 0x000000ff6900720c */ /* 0x000fda0003fa5350 */
[----:B------:R-:W-:Y:S05]  /*3ce0*/  @!P5 BRA `(.L_x_2143) ;  /* 0x000000000064d947 */ /* 0x000fea0003800000 */
        /* <DEDUP_REMOVED lines=25> */
.L_x_2143:
        /* <DEDUP_REMOVED lines=25> */
.L_x_2142:
        /* <DEDUP_REMOVED lines=29> */
.L_x_2144:
        /* <DEDUP_REMOVED lines=23> */
[----:B------:R-:W-:-:S09]  /*4350*/  SEL R107, R107, RZ, P6 ;  /* 0x000000ff6b6b7207 */ /* 0x000fd20003000000 */
.L_x_2140:
[----:B------:R-:W0:Y:S08]  /*4360*/  @P5 LDC.64 R112, c[0x0][0x478] ;  /* 0x00011e00ff705b82 */ /* 0x000e300000000a00 */
[----:B------:R-:W1:Y:S01]  /*4370*/  LDC.64 R146, c[0x0][0x468] ;  /* 0x00011a00ff927b82 */ /* 0x000e620000000a00 */
[----:B0-----:R-:W-:-:S05]  /*4380*/  @P5 IMAD.WIDE.U32 R112, R10, 0x10, R112 ;  /* 0x000000100a705825 */ /* 0x001fca00078e0070 */
[----:B------:R0:W-:Y:S01]  /*4390*/  @P5 STG.E.128 desc[UR8][R112.64], R100 ;  /* 0x0000006470005986 */ /* 0x0001e2000c101d08 */
[----:B-1----:R-:W-:-:S05]  /*43a0*/  IMAD.WIDE.U32 R146, R10, 0x10, R146 ;  /* 0x000000100a927825 */ /* 0x002fca00078e0092 */
[----:B------:R2:W-:Y:S01]  /*43b0*/  STG.E.128 desc[UR8][R146.64], R104 ;  /* 0x0000006892007986 */ /* 0x0005e2000c101d08 */
[----:B0-----:R-:W0:Y:S02]  /*43c0*/  @P4 LDC.64 R112, c[0x0][0x470] ;  /* 0x00011c00ff704b82 */ /* 0x001e240000000a00 */
[C---:B0-----:R-:W-:Y:S01]  /*43d0*/  @P4 IMAD.WIDE.U32 R112, R10.reuse, 0x10, R112 ;  /* 0x000000100a704825 */ /* 0x041fe200078e0070 */
[----:B------:R-:W-:-:S04]  /*43e0*/  IADD3 R10, PT, PT, R10, 0x80, RZ ;  /* 0x000000800a0a7810 */ /* 0x000fc80007ffe0ff */
[----:B------:R2:W-:Y:S03]  /*43f0*/  @P4 STG.E.128 desc[UR8][R112.64], R56 ;  /* 0x0000003870004986 */ /* 0x0005e6000c101d08 */
.L_x_2136:
[----:B------:R-:W-:Y:S05]  /*4400*/  BSYNC.RECONVERGENT B0 ;  /* 0x0000000000007941 */ /* 0x000fea0003800200 */
.L_x_2135:
        /* <DEDUP_REMOVED lines=12> */
[-CC-:B-12---:R-:W-:Y:S01]  /*44d0*/  FFMA.FTZ R57, R15, R109.reuse, R108.reuse ;  /* 0x0000006d0f397223 */ /* 0x186fe2000001006c */
        /* <DEDUP_REMOVED lines=32> */
.L_x_2149:
[-CC-:B-12---:R-:W-:Y:S01]  /*46e0*/  FFMA.FTZ R56, R15, R109.reuse, R108.reuse ;  /* 0x0000006d0f387223 */ /* 0x186fe2000001006c */
        /* <DEDUP_REMOVED lines=32> */
.L_x_2148:
[----:B-12---:R-:W0:Y:S02]  /*48f0*/  LDC.64 R56, c[0x0][0x478] ;  /* 0x00011e00ff387b82 */ /* 0x006e240000000a00 */
        /* <DEDUP_REMOVED lines=36> */
.L_x_2151:
        /* <DEDUP_REMOVED lines=33> */
.L_x_2147:
[----:B------:R-:W-:-:S04]  /*4d50*/  UISETP.NE.U32.AND UP0, UPT, UR14, URZ, UPT ;  /* 0x000000ff0e00728c */ /* 0x000fc8000bf05070 */
[----:B------:R-:W-:-:S09]  /*4d60*/  UISETP.NE.AND.EX UP0, UPT, UR15, URZ, UPT, UP0 ;  /* 0x000000ff0f00728c */ /* 0x000fd2000bf05300 */
[----:B------:R-:W-:Y:S05]  /*4d70*/  BRA.U !UP0, `(.L_x_2152) ;  /* 0x0000000108d87547 */ /* 0x000fea000b800000 */
[----:B-12---:R-:W0:Y:S02]  /*4d80*/  LDC.64 R104, c[0x0][0x478] ;  /* 0x00011e00ff687b82 */ /* 0x006e240000000a00 */
        /* <DEDUP_REMOVED lines=28> */
.L_x_2153:
        /* <DEDUP_REMOVED lines=25> */
.L_x_2152:
        /* <DEDUP_REMOVED lines=29> */
.L_x_2154:
        /* <DEDUP_REMOVED lines=24> */
.L_x_2150:
        /* <DEDUP_REMOVED lines=10> */
.L_x_2146:
[----:B------:R-:W-:Y:S05]  /*54d0*/  BSYNC.RECONVERGENT B0 ;  /* 0x0000000000007941 */ /* 0x000fea0003800200 */
.L_x_2145:
        /* <DEDUP_REMOVED lines=12> */
[-CC-:B-123--:R-:W-:Y:S01]  /*55a0*/  FFMA.FTZ R57, R121, R109.reuse, R108.reuse ;  /* 0x0000006d79397223 */ /* 0x18efe2000001006c */
        /* <DEDUP_REMOVED lines=32> */
.L_x_2159:
[-CC-:B-123--:R-:W-:Y:S01]  /*57b0*/  FFMA.FTZ R56, R121, R109.reuse, R108.reuse ;  /* 0x0000006d79387223 */ /* 0x18efe2000001006c */
        /* <DEDUP_REMOVED lines=32> */
.L_x_2158:
[----:B-123--:R-:W0:Y:S02]  /*59c0*/  LDC.64 R56, c[0x0][0x478] ;  /* 0x00011e00ff387b82 */ /* 0x00ee240000000a00 */
        /* <DEDUP_REMOVED lines=36> */
.L_x_2161:
        /* <DEDUP_REMOVED lines=33> */
.L_x_2157:
[----:B------:R-:W-:-:S04]  /*5e20*/  UISETP.NE.U32.AND UP0, UPT, UR14, URZ, UPT ;  /* 0x000000ff0e00728c */ /* 0x000fc8000bf05070 */
[----:B------:R-:W-:-:S09]  /*5e30*/  UISETP.NE.AND.EX UP0, UPT, UR15, URZ, UPT, UP0 ;  /* 0x000000ff0f00728c */ /* 0x000fd2000bf05300 */
[----:B------:R-:W-:Y:S05]  /*5e40*/  BRA.U !UP0, `(.L_x_2162) ;  /* 0x0000000108d87547 */ /* 0x000fea000b800000 */
[----:B-123--:R-:W0:Y:S02]  /*5e50*/  LDC.64 R104, c[0x0][0x478] ;  /* 0x00011e00ff687b82 */ /* 0x00ee240000000a00 */
        /* <DEDUP_REMOVED lines=28> */
.L_x_2163:
[-CC-:B------:R-:W-:Y:S01]  /*6020*/  FFMA.FTZ R107, R139, R109.reuse, R108.reuse ;  /* 0x0000006d8b6b7223 */ /* 0x180fe2000001006c */
[-CC-:B------:R-:W-:Y:S01]  /*6030*/  FFMA.FTZ R104, R121, R109.reuse, R108.reuse ;  /* 0x0000006d79687223 */ /* 0x180fe2000001006c */
[-C--:B------:R-:W-:Y:S01]  /*6040*/  FFMA.FTZ R105, R129, R109.reuse, R108 ;  /* 0x0000006d81697223 */ /* 0x080fe2000001006c */
[----:B------:R-:W-:Y:S01]  /*6050*/  ISETP.GE.U32.AND P6, PT, R0, 0x1000000, PT ;  /* 0x010000000000780c */ /* 0x000fe20003fc6070 */
        /* <DEDUP_REMOVED lines=18> */
[----:B------:R-:W-:-:S04]  /*6180*/  LOP3.LUT P6, RZ, R0, 0xff0000, RZ, 0xc0, !PT ;  /* 0x00ff000000ff7812 */ /* 0x000fc800078cc0ff */
[----:B------:R-:W-:Y:S01]  /*6190*/  SEL R106, R106, RZ, P6 ;  /* 0x000000ff6a6a7207 */ /* 0x000fe20003000000 */
[----:B------:R-:W-:Y:S08]  /*61a0*/  BRA `(.L_x_2160) ;  /* 0x0000000000d47947 */ /* 0x000ff00003800000 */
.L_x_2162:
        /* <DEDUP_REMOVED lines=29> */
.L_x_2164:
        /* <DEDUP_REMOVED lines=22> */
[----:B------:R-:W-:-:S04]  /*64e0*/  LOP3.LUT P6, RZ, R0, 0xff0000, RZ, 0xc0, !PT ;  /* 0x00ff000000ff7812 */ /* 0x000fc800078cc0ff */
[----:B------:R-:W-:-:S09]  /*64f0*/  SEL R106, R106, RZ, P6 ;  /* 0x000000ff6a6a7207 */ /* 0x000fd20003000000 */
.L_x_2160:
[----:B------:R-:W0:Y:S08]  /*6500*/  @P5 LDC.64 R108, c[0x0][0x478] ;  /* 0x00011e00ff6c5b82 */ /* 0x000e300000000a00 */
[----:B------:R-:W1:Y:S01]  /*6510*/  LDC.64 R112, c[0x0][0x468] ;  /* 0x00011a00ff707b82 */ /* 0x000e620000000a00 */
[----:B0-----:R-:W-:-:S05]  /*6520*/  @P5 IMAD.WIDE.U32 R108, R10, 0x10, R108 ;  /* 0x000000100a6c5825 */ /* 0x001fca00078e006c */
[----:B------:R0:W-:Y:S01]  /*6530*/  @P5 STG.E.128 desc[UR8][R108.64], R100 ;  /* 0x000000646c005986 */ /* 0x0001e2000c101d08 */
[----:B-1----:R-:W-:-:S05]  /*6540*/  IMAD.WIDE.U32 R112, R10, 0x10, R112 ;  /* 0x000000100a707825 */ /* 0x002fca00078e0070 */
[----:B------:R4:W-:Y:S01]  /*6550*/  STG.E.128 desc[UR8][R112.64], R104 ;  /* 0x0000006870007986 */ /* 0x0009e2000c101d08 */
[----:B0-----:R-:W0:Y:S02]  /*6560*/  @P4 LDC.64 R108, c[0x0][0x470] ;  /* 0x00011c00ff6c4b82 */ /* 0x001e240000000a00 */
[----:B0-----:R-:W-:-:S05]  /*6570*/  @P4 IMAD.WIDE.U32 R108, R10, 0x10, R108 ;  /* 0x000000100a6c4825 */ /* 0x001fca00078e006c */
[----:B------:R4:W-:Y:S02]  /*6580*/  @P4 STG.E.128 desc[UR8][R108.64], R56 ;  /* 0x000000386c004986 */ /* 0x0009e4000c101d08 */
.L_x_2156:
[----:B------:R-:W-:Y:S05]  /*6590*/  BSYNC.RECONVERGENT B0 ;  /* 0x0000000000007941 */ /* 0x000fea0003800200 */
.L_x_2155:
[----:B------:R-:W-:Y:S01]  /*65a0*/  ISETP.NE.AND P4, PT, R110, RZ, PT ;  /* 0x000000ff6e00720c */ /* 0x000fe20003f85270 */
[----:B------:R-:W-:-:S12]  /*65b0*/  UPLOP3.LUT UP1, UPT, UPT, UPT, UP1, 0x40, 0x4 ;  /* 0x000000000004789c */ /* 0x000fd80003f2e810 */
[----:B------:R-:W-:Y:S05]  /*65c0*/  @!P4 BRA `(.L_x_2165) ;  /* 0xffffffa4002cc947 */ /* 0x000fea000383ffff */
.L_x_2114:
[----:B------:R-:W0:Y:S01]  /*65d0*/  S2UR UR4, SR_CTAID.X ;  /* 0x00000000000479c3 */ /* 0x000e220000002500 */
[----:B------:R-:W-:Y:S01]  /*65e0*/  BSSY.RECONVERGENT B0, `(.L_x_2166) ;  /* 0x0000011000007945 */ /* 0x000fe20003800200 */
[----:B0-----:R-:W-:-:S05]  /*65f0*/  IMAD R13, R13, UR4, RZ ;  /* 0x000000040d0d7c24 */ /* 0x001fca000f8e02ff */
[----:B------:R-:W-:Y:S01]  /*6600*/  LEA.HI R13, R13, R114, RZ, 0x1e ;  /* 0x000000720d0d7211 */ /* 0x000fe200078ff0ff */
[----:B------:R-:W-:Y:S06]  /*6610*/  @!P0 BRA `(.L_x_2167) ;  /* 0x0000000000348947 */ /* 0x000fec0003800000 */
[----:B-----5:R-:W0:Y:S08]  /*6620*/  LDC.64 R2, c[0x0][0x440] ;  /* 0x00011000ff027b82 */ /* 0x020e300000000a00 */
[----:B------:R-:W1:Y:S08]  /*6630*/  LDC.64 R4, c[0x0][0x448] ;  /* 0x00011200ff047b82 */ /* 0x000e700000000a00 */
[----:B------:R-:W2:Y:S08]  /*6640*/  LDC.64 R6, c[0x0][0x450] ;  /* 0x00011400ff067b82 */ /* 0x000eb00000000a00 */
[----:B------:R-:W3:Y:S01]  /*6650*/  LDC.64 R8, c[0x0][0x458] ;  /* 0x00011600ff087b82 */ /* 0x000ee20000000a00 */
[----:B0-----:R-:W-:-:S05]  /*6660*/  IMAD.WIDE.U32 R2, R13, 0x10, R2 ;  /* 0x000000100d027825 */ /* 0x001fca00078e0002 */
[----:B------:R0:W-:Y:S01]  /*6670*/  STG.E.128 desc[UR8][R2.64], R36 ;  /* 0x0000002402007986 */ /* 0x0001e2000c101d08 */
[----:B-1----:R-:W-:-:S05]  /*6680*/  IMAD.WIDE.U32 R4, R13, 0x10, R4 ;  /* 0x000000100d047825 */ /* 0x002fca00078e0004 */
[----:B------:R0:W-:Y:S01]  /*6690*/  STG.E.128 desc[UR8][R4.64], R20 ;  /* 0x0000001404007986 */ /* 0x0001e2000c101d08 */
[----:B--2---:R-:W-:-:S05]  /*66a0*/  IMAD.WIDE.U32 R6, R13, 0x10, R6 ;  /* 0x000000100d067825 */ /* 0x004fca00078e0006 */
[----:B------:R0:W-:Y:S01]  /*66b0*/  STG.E.128 desc[UR8][R6.64], R68 ;  /* 0x0000004406007986 */ /* 0x0001e2000c101d08 */
[C---:B---3--:R-:W-:Y:S01]  /*66c0*/  IMAD.WIDE.U32 R8, R13.reuse, 0x10, R8 ;  /* 0x000000100d087825 */ /* 0x048fe200078e0008 */
[----:B------:R-:W-:-:S04]  /*66d0*/  IADD3 R13, PT, PT, R13, 0x80, RZ ;  /* 0x000000800d0d7810 */ /* 0x000fc80007ffe0ff */
[----:B------:R0:W-:Y:S03]  /*66e0*/  STG.E.128 desc[UR8][R8.64], R52 ;  /* 0x0000003408007986 */ /* 0x0001e6000c101d08 */
.L_x_2167:
[----:B------:R-:W-:Y:S05]  /*66f0*/  BSYNC.RECONVERGENT B0 ;  /* 0x0000000000007941 */ /* 0x000fea0003800200 */
.L_x_2166:
[----:B------:R-:W-:Y:S04]  /*6700*/  BSSY.RECONVERGENT B0, `(.L_x_2168) ;  /* 0x000000f000007945 */ /* 0x000fe80003800200 */
[----:B------:R-:W-:Y:S05]  /*6710*/  @!P1 BRA `(.L_x_2169) ;  /* 0x0000000000349947 */ /* 0x000fea0003800000 */
[----:B0----5:R-:W0:Y:S08]  /*6720*/  LDC.64 R2, c[0x0][0x440] ;  /* 0x00011000ff027b82 */ /* 0x021e300000000a00 */
        /* <DEDUP_REMOVED lines=12> */
.L_x_2169:
[----:B------:R-:W-:Y:S05]  /*67f0*/  BSYNC.RECONVERGENT B0 ;  /* 0x0000000000007941 */ /* 0x000fea0003800200 */
.L_x_2168:
        /* <DEDUP_REMOVED lines=15> */
.L_x_2171:
[----:B------:R-:W-:Y:S05]  /*68f0*/  BSYNC.RECONVERGENT B0 ;  /* 0x0000000000007941 */ /* 0x000fea0003800200 */
.L_x_2170:
[----:B------:R-:W-:Y:S05]  /*6900*/  @!P3 EXIT ;  /* 0x000000000000b94d */ /* 0x000fea0003800000 */
[----:B0----5:R-:W0:Y:S08]  /*6910*/  LDC.64 R2, c[0x0][0x440] ;  /* 0x00011000ff027b82 */ /* 0x021e300000000a00 */
[----:B------:R-:W1:Y:S08]  /*6920*/  LDC.64 R4, c[0x0][0x448] ;  /* 0x00011200ff047b82 */ /* 0x000e700000000a00 */
[----:B------:R-:W2:Y:S08]  /*6930*/  LDC.64 R6, c[0x0][0x450] ;  /* 0x00011400ff067b82 */ /* 0x000eb00000000a00 */
[----:B------:R-:W3:Y:S01]  /*6940*/  LDC.64 R8, c[0x0][0x458] ;  /* 0x00011600ff087b82 */ /* 0x000ee20000000a00 */
[----:B0-----:R-:W-:-:S05]  /*6950*/  IMAD.WIDE.U32 R2, R13, 0x10, R2 ;  /* 0x000000100d027825 */ /* 0x001fca00078e0002 */
[----:B------:R-:W-:Y:S01]  /*6960*/  STG.E.128 desc[UR8][R2.64], R48 ;  /* 0x0000003002007986 */ /* 0x000fe2000c101d08 */
[----:B-1----:R-:W-:-:S05]  /*6970*/  IMAD.WIDE.U32 R4, R13, 0x10, R4 ;  /* 0x000000100d047825 */ /* 0x002fca00078e0004 */
[----:B------:R-:W-:Y:S01]  /*6980*/  STG.E.128 desc[UR8][R4.64], R32 ;  /* 0x0000002004007986 */ /* 0x000fe2000c101d08 */
[----:B--2---:R-:W-:-:S05]  /*6990*/  IMAD.WIDE.U32 R6, R13, 0x10, R6 ;  /* 0x000000100d067825 */ /* 0x004fca00078e0006 */
[----:B------:R-:W-:Y:S01]  /*69a0*/  STG.E.128 desc[UR8][R6.64], R80 ;  /* 0x0000005006007986 */ /* 0x000fe2000c101d08 */
[----:B---3--:R-:W-:-:S05]  /*69b0*/  IMAD.WIDE.U32 R8, R13, 0x10, R8 ;  /* 0x000000100d087825 */ /* 0x008fca00078e0008 */
[----:B------:R-:W-:Y:S01]  /*69c0*/  STG.E.128 desc[UR8][R8.64], R64 ;  /* 0x0000004008007986 */ /* 0x000fe2000c101d08 */
[----:B------:R-:W-:Y:S05]  /*69d0*/  EXIT ;  /* 0x000000000000794d */ /* 0x000fea0003800000 */
.L_x_2172:
        /* <DEDUP_REMOVED lines=10> */
.L_x_2856:


//--------------------- .text._ZN10layer_norm31ln_parallel_residual_bwd_kernelINS_13Kernel_traitsI6__halfffffjLj2048ELj1ELj1ELj4ELj16ENS_18Kernel_traits_baseILj2048ES2_ffffjLj128EEEEELb1ELb0ELb1EEEvNS_9BwdParamsE --------------------------
	.section	.text._ZN10layer_norm31ln_parallel_residual_bwd_kernelINS_13Kernel_traitsI6__halfffffjLj2048ELj1ELj1ELj4ELj16ENS_18Kernel_traits_baseILj2048ES2_ffffjLj128EEEEELb1ELb0ELb1EEEvNS_9BwdParamsE,"ax",@progbits
	.align	128
        .global         _ZN10layer_norm31ln_parallel_residual_bwd_kernelINS_13Kernel_traitsI6__halfffffjLj2048ELj1ELj1ELj4ELj16ENS_18Kernel_traits_baseILj2048ES2_ffffjLj128EEEEELb1ELb0ELb1EEEvNS_9BwdParamsE
        .type           _ZN10layer_norm31ln_parallel_residual_bwd_kernelINS_13Kernel_traitsI6__halfffffjLj2048ELj1ELj1ELj4ELj16ENS_18Kernel_traits_baseILj2048ES2_ffffjLj128EEEEELb1ELb0ELb1EEEvNS_9BwdParamsE,@function
        .size           _ZN10layer_norm31ln_parallel_residual_bwd_kernelINS_13Kernel_traitsI6__halfffffjLj2048ELj1ELj1ELj4ELj16ENS_18Kernel_traits_baseILj2048ES2_ffffjLj128EEEEELb1ELb0ELb1EEEvNS_9BwdParamsE,(.L_x_2857 - _ZN10layer_norm31ln_parallel_residual_bwd_kernelINS_13Kernel_traitsI6__halfffffjLj2048ELj1ELj1ELj4ELj16ENS_18Kernel_traits_baseILj2048ES2_ffffjLj128EEEEELb1ELb0ELb1EEEvNS_9BwdParamsE)
        .other          _ZN10layer_norm31ln_parallel_residual_bwd_kernelINS_13Kernel_traitsI6__halfffffjLj2048ELj1ELj1ELj4ELj16ENS_18Kernel_traits_baseILj2048ES2_ffffjLj128EEEEELb1ELb0ELb1EEEvNS_9BwdParamsE,@"STO_CUDA_ENTRY STV_DEFAULT"
_ZN10layer_norm31ln_parallel_residual_bwd_kernelINS_13Kernel_traitsI6__halfffffjLj2048ELj1ELj1ELj4ELj16ENS_18Kernel_traits_baseILj2048ES2_ffffjLj128EEEEELb1ELb0ELb1EEEvNS_9BwdParamsE:
.text._ZN10layer_norm31ln_parallel_residual_bwd_kernelINS_13Kernel_traitsI6__halfffffjLj2048ELj1ELj1ELj4ELj16ENS_18Kernel_traits_baseILj2048ES2_ffffjLj128EEEEELb1ELb0ELb1EEEvNS_9BwdParamsE:
        /* <DEDUP_REMOVED lines=67> */
[----:B------:R-:W-:Y:S02]  /*0430*/  CS2R R46, SRZ ;  /* 0x00000000002e7805 */ /* 0x000fe4000001ff00 */
[----:B------:R-:W-:Y:S01]  /*0440*/  MOV R137, RZ ;  /* 0x000000ff00897202 */ /* 0x000fe20000000f00 */
[----:B------:R-:W4:Y:S01]  /*0450*/  LDG.E.64 R14, desc[UR10][R4.64+0x400] ;  /* 0x0004000a040e7981 */ /* 0x000f22000c1e1b00 */
[----:B------:R-:W-:Y:S01]  /*0460*/  UPLOP3.LUT UP1, UPT, UPT, UPT, UPT, 0x40, 0x4 ;  /* 0x000000000004789c */ /* 0x000fe20003f2e870 */
[----:B------:R-:W0:Y:S02]  /*0470*/  LDCU UR6, c[0x0][0x408] ;  /* 0x00008100ff0677ac */ /* 0x000e240008000800 */
[----:B------:R1:W5:Y:S01]  /*0480*/  LDG.E.64 R18, desc[UR10][R4.64] ;  /* 0x0000000a04127981 */ /* 0x000362000c1e1b00 */
[----:B------:R-:W0:Y:S03]  /*0490*/  LDCU UR13, c[0x0][0x388] ;  /* 0x00007100ff0d77ac */ /* 0x000e260008000800 */
[----:B------:R-:W5:Y:S01]  /*04a0*/  LDG.E.64 R8, desc[UR10][R2.64+0xc00] ;  /* 0x000c000a02087981 */ /* 0x000f62000c1e1b00 */
[----:B------:R-:W0:Y:S03]  /*04b0*/  LDCU.U8 UR12, c[0x0][0x410] ;  /* 0x00008200ff0c77ac */ /* 0x000e260008000000 */
[----:B------:R-:W5:Y:S01]  /*04c0*/  LDG.E.64 R12, desc[UR10][R2.64+0x800] ;  /* 0x0008000a020c7981 */ /* 0x000f62000c1e1b00 */
[----:B------:R-:W0:Y:S03]  /*04d0*/  LDCU UR18, c[0x0][0x400] ;  /* 0x00008000ff1277ac */ /* 0x000e260008000800 */
[----:B------:R-:W5:Y:S01]  /*04e0*/  LDG.E.64 R16, desc[UR10][R2.64+0x400] ;  /* 0x0004000a02107981 */ /* 0x000f62000c1e1b00 */
[----:B------:R-:W0:Y:S03]  /*04f0*/  LDCU.64 UR8, c[0x0][0x478] ;  /* 0x00008f00ff0877ac */ /* 0x000e260008000a00 */
[----:B------:R0:W5:Y:S01]  /*0500*/  LDG.E.64 R20, desc[UR10][R2.64] ;  /* 0x0000000a02147981 */ /* 0x000162000c1e1b00 */
[----:B-1----:R-:W-:Y:S01]  /*0510*/  CS2R R4, SRZ ;  /* 0x0000000000047805 */ /* 0x002fe2000001ff00 */
[----:B------:R-:W1:Y:S01]  /*0520*/  LDCU.64 UR14, c[0x0][0x438] ;  /* 0x00008700ff0e77ac */ /* 0x000e620008000a00 */
[----:B------:R-:W1:Y:S01]  /*0530*/  LDCU.64 UR16, c[0x0][0x470] ;  /* 0x00008e00ff1077ac */ /* 0x000e620008000a00 */
[----:B0-----:R-:W-:-:S02]  /*0540*/  CS2R R2, SRZ ;  /* 0x0000000000027805 */ /* 0x001fc4000001ff00 */
        /* <DEDUP_REMOVED lines=55> */
[----:B-1----:R-:W-:-:S07]  /*08c0*/  HADD2.F32 R138, -RZ, R138.H0_H0 ;  /* 0x2000008aff8a7230 */ /* 0x002fce0000004100 */
.L_x_2208:
[----:B01----:R-:W0:Y:S01]  /*08d0*/  LDC.64 R48, c[0x0][0x3c0] ;  /* 0x0000f000ff307b82 */ /* 0x003e220000000a00 */
        /* <DEDUP_REMOVED lines=9> */
[C---:B------:R-:W-:Y:S01]  /*0970*/  IADD3 R203, PT, PT, R205.reuse, 0x80, RZ ;  /* 0x00000080cdcb7810 */ /* 0x040fe20007ffe0ff */
[----:B------:R2:W4:Y:S01]  /*0980*/  LDG.E R200, desc[UR10][R48.64] ;  /* 0x0000000a30c87981 */ /* 0x000522000c1e1900 */
[C---:B-1----:R-:W-:Y:S01]  /*0990*/  IMAD.WIDE.U32 R104, R205.reuse, 0x10, R116 ;  /* 0x00000010cd687825 */ /* 0x042fe200078e0074 */
[----:B------:R-:W-:-:S03]  /*09a0*/  IADD3 R201, PT, PT, R205, 0x100, RZ ;  /* 0x00000100cdc97810 */ /* 0x000fc60007ffe0ff */
[--C-:B------:R-:W-:Y:S01]  /*09b0*/  IMAD.WIDE.U32 R108, R203, 0x10, R116.reuse ;  /* 0x00000010cb6c7825 */ /* 0x100fe200078e0074 */
[----:B------:R-:W-:Y:S01]  /*09c0*/  IADD3 R136, PT, PT, R205, 0x180, RZ ;  /* 0x00000180cd887810 */ /* 0x000fe20007ffe0ff */
[----:B------:R-:W4:Y:S01]  /*09d0*/  LDG.E.128 R104, desc[UR10][R104.64] ;  /* 0x0000000a68687981 */ /* 0x000f22000c1e1d00 */
[----:B------:R-:W-:Y:S01]  /*09e0*/  ISETP.NE.U32.AND P0, PT, RZ, UR16, PT ;  /* 0x00000010ff007c0c */ /* 0x000fe2000bf05070 */
[----:B------:R-:W-:Y:S01]  /*09f0*/  IMAD.WIDE.U32 R112, R201, 0x10, R116 ;  /* 0x00000010c9707825 */ /* 0x000fe200078e0074 */
[----:B------:R-:W-:Y:S01]  /*0a00*/  ISETP.NE.U32.AND P1, PT, RZ, UR14, PT ;  /* 0x0000000eff007c0c */ /* 0x000fe2000bf25070 */
[----:B------:R-:W4:Y:S01]  /*0a10*/  LDG.E.128 R108, desc[UR10][R108.64] ;  /* 0x0000000a6c6c7981 */ /* 0x000f22000c1e1d00 */
[----:B------:R-:W1:Y:S01]  /*0a20*/  LDC.64 R186, c[0x0][0x3b0] ;  /* 0x0000ec00ffba7b82 */ /* 0x000e620000000a00 */
[C---:B--2---:R-:W-:Y:S02]  /*0a30*/  IMAD.WIDE.U32 R48, R205.reuse, 0x10, R64 ;  /* 0x00000010cd307825 */ /* 0x044fe400078e0040 */
[----:B------:R-:W2:Y:S02]  /*0a40*/  LDG.E.128 R112, desc[UR10][R112.64] ;  /* 0x0000000a70707981 */ /* 0x000ea4000c1e1d00 */
[----:B---3--:R-:W-:-:S02]  /*0a50*/  IMAD.WIDE.U32 R52, R205, 0x10, R76 ;  /* 0x00000010cd347825 */ /* 0x008fc400078e004c */
[----:B------:R-:W3:Y:S02]  /*0a60*/  LDG.E.128 R48, desc[UR10][R48.64] ;  /* 0x0000000a30307981 */ /* 0x000ee4000c1e1d00 */
[----:B------:R-:W-:Y:S02]  /*0a70*/  IMAD.WIDE.U32 R116, R136, 0x10, R116 ;  /* 0x0000001088747825 */ /* 0x000fe400078e0074 */
[----:B------:R-:W2:Y:S02]  /*0a80*/  LDG.E.128 R52, desc[UR10][R52.64] ;  /* 0x0000000a34347981 */ /* 0x000ea4000c1e1d00 */
[----:B0-----:R-:W-:Y:S02]  /*0a90*/  IMAD.WIDE R74, R139, 0x4, R74 ;  /* 0x000000048b4a7825 */ /* 0x001fe400078e024a */
[----:B------:R-:W2:Y:S04]  /*0aa0*/  LDG.E.128 R116, desc[UR10][R116.64] ;  /* 0x0000000a74747981 */ /* 0x000ea8000c1e1d00 */
[----:B------:R-:W2:Y:S01]  /*0ab0*/  LDG.E R199, desc[UR10][R74.64] ;  /* 0x0000000a4ac77981 */ /* 0x000ea2000c1e1900 */
[----:B------:R-:W-:-:S04]  /*0ac0*/  IMAD.WIDE.U32 R56, R203, 0x10, R64 ;  /* 0x00000010cb387825 */ /* 0x000fc800078e0040 */
[----:B------:R-:W-:Y:S02]  /*0ad0*/  IMAD.WIDE.U32 R68, R203, 0x10, R76 ;  /* 0x00000010cb447825 */ /* 0x000fe400078e004c */
[----:B------:R-:W2:Y:S04]  /*0ae0*/  LDG.E.128 R56, desc[UR10][R56.64] ;  /* 0x0000000a38387981 */ /* 0x000ea8000c1e1d00 */
[----:B------:R-:W2:Y:S01]  /*0af0*/  LDG.E.128 R68, desc[UR10][R68.64] ;  /* 0x0000000a44447981 */ /* 0x000ea2000c1e1d00 */
        /* <DEDUP_REMOVED lines=8> */
[----:B------:R-:W-:Y:S02]  /*0b80*/  ISETP.NE.AND.EX P0, PT, RZ, UR17, PT, P0 ;  /* 0x00000011ff007c0c */ /* 0x000fe4000bf05300 */
[----:B------:R-:W-:-:S11]  /*0b90*/  ISETP.NE.AND.EX P1, PT, RZ, UR15, PT, P1 ;  /* 0x0000000fff007c0c */ /* 0x000fd6000bf25310 */
[----:B------:R-:W0:Y:S08]  /*0ba0*/  @P0 LDC.64 R168, c[0x0][0x3b8] ;  /* 0x0000ee00ffa80b82 */ /* 0x000e300000000a00 */
[----:B------:R-:W1:Y:S08]  /*0bb0*/  @P0 LDC.64 R170, c[0x0][0x3b8] ;  /* 0x0000ee00ffaa0b82 */ /* 0x000e700000000a00 */
[----:B------:R-:W1:Y:S08]  /*0bc0*/  @P0 LDC.64 R190, c[0x0][0x3b8] ;  /* 0x0000ee00ffbe0b82 */ /* 0x000e700000000a00 */
[----:B------:R-:W1:Y:S08]  /*0bd0*/  @P1 LDC.64 R178, c[0x0][0x438] ;  /* 0x00010e00ffb21b82 */ /* 0x000e700000000a00 */
[----:B------:R-:W1:Y:S01]  /*0be0*/  @P1 LDC.64 R174, c[0x0][0x438] ;  /* 0x00010e00ffae1b82 */ /* 0x000e620000000a00 */
[----:B0-----:R-:W-:-:S07]  /*0bf0*/  @P0 IMAD.WIDE.U32 R168, R201, 0x4, R168 ;  /* 0x00000004c9a80825 */ /* 0x001fce00078e00a8 */
[----:B------:R-:W0:Y:S01]  /*0c00*/  @P0 LDC.64 R180, c[0x0][0x3b8] ;  /* 0x0000ee00ffb40b82 */ /* 0x000e220000000a00 */
[----:B------:R-:W-:Y:S01]  /*0c10*/  ISETP.NE.AND P4, PT, RZ, UR12, PT ;  /* 0x0000000cff007c0c */ /* 0x000fe2000bf85270 */
[----:B------:R4:W5:Y:S06]  /*0c20*/  @P0 LDG.E R197, desc[UR10][R168.64] ;  /* 0x0000000aa8c50981 */ /* 0x00096c000c1e1900 */
[----:B------:R-:W0:Y:S01]  /*0c30*/  @P1 LDC.64 R176, c[0x0][0x438] ;  /* 0x00010e00ffb01b82 */ /* 0x000e220000000a00 */
[----:B-1----:R-:W-:-:S07]  /*0c40*/  @P0 IMAD.WIDE.U32 R170, R136, 0x4, R170 ;  /* 0x0000000488aa0825 */ /* 0x002fce00078e00aa */
[----:B------:R-:W1:Y:S01]  /*0c50*/  @P1 LDC.64 R172, c[0x0][0x438] ;  /* 0x00010e00ffac1b82 */ /* 0x000e620000000a00 */
[----:B------:R-:W-:Y:S01]  /*0c60*/  @P0 IMAD.WIDE.U32 R190, R205, 0x4, R190 ;  /* 0x00000004cdbe0825 */ /* 0x000fe200078e00be */
[----:B------:R4:W5:Y:S03]  /*0c70*/  @P0 LDG.E R198, desc[UR10][R170.64] ;  /* 0x0000000aaac60981 */ /* 0x000966000c1e1900 */
[----:B------:R-:W-:Y:S01]  /*0c80*/  @P1 IMAD.WIDE.U32 R178, R136, 0x10, R178 ;  /* 0x0000001088b21825 */ /* 0x000fe200078e00b2 */
[----:B------:R4:W5:Y:S03]  /*0c90*/  @P0 LDG.E R194, desc[UR10][R190.64] ;  /* 0x0000000abec20981 */ /* 0x000966000c1e1900 */
[C---:B------:R-:W-:Y:S01]  /*0ca0*/  @P1 IMAD.WIDE.U32 R174, R203.reuse, 0x10, R174 ;  /* 0x00000010cbae1825 */ /* 0x040fe200078e00ae */
[----:B------:R2:W5:Y:S03]  /*0cb0*/  @P1 LDG.E.128 R92, desc[UR10][R178.64] ;  /* 0x0000000ab25c1981 */ /* 0x000566000c1e1d00 */
[C---:B0-----:R-:W-:Y:S01]  /*0cc0*/  @P0 IMAD.WIDE.U32 R192, R203.reuse, 0x4, R180 ;  /* 0x00000004cbc00825 */ /* 0x041fe200078e00b4 */
[----:B------:R0:W5:Y:S03]  /*0cd0*/  @P1 LDG.E.128 R84, desc[UR10][R174.64] ;  /* 0x0000000aae541981 */ /* 0x000166000c1e1d00 */
[----:B------:R-:W-:Y:S01]  /*0ce0*/  IMAD.WIDE.U32 R182, R203, 0x4, R186 ;  /* 0x00000004cbb67825 */ /* 0x000fe200078e00ba */
[----:B------:R0:W5:Y:S03]  /*0cf0*/  @P0 LDG.E R196, desc[UR10][R192.64] ;  /* 0x0000000ac0c40981 */ /* 0x000166000c1e1900 */
[----:B------:R-:W-:-:S02]  /*0d00*/  @P1 IMAD.WIDE.U32 R176, R201, 0x10, R176 ;  /* 0x00000010c9b01825 */ /* 0x000fc400078e00b0 */
[----:B------:R0:W5:Y:S02]  /*0d10*/  LDG.E R182, desc[UR10][R182.64] ;  /* 0x0000000ab6b67981 */ /* 0x000164000c1e1900 */
[C---:B-1----:R-:W-:Y:S02]  /*0d20*/  @P1 IMAD.WIDE.U32 R172, R205.reuse, 0x10, R172 ;  /* 0x00000010cdac1825 */ /* 0x042fe400078e00ac */
[----:B------:R1:W5:Y:S04]  /*0d30*/  @P1 LDG.E.128 R88, desc[UR10][R176.64] ;  /* 0x0000000ab0581981 */ /* 0x000368000c1e1d00 */
[----:B------:R1:W5:Y:S01]  /*0d40*/  @P1 LDG.E.128 R80, desc[UR10][R172.64] ;  /* 0x0000000aac501981 */ /* 0x000362000c1e1d00 */
[----:B------:R-:W-:-:S04]  /*0d50*/  IMAD.WIDE.U32 R180, R205, 0x4, R186 ;  /* 0x00000004cdb47825 */ /* 0x000fc800078e00ba */
[--C-:B------:R-:W-:Y:S02]  /*0d60*/  IMAD.WIDE.U32 R184, R201, 0x4, R186.reuse ;  /* 0x00000004c9b87825 */ /* 0x100fe400078e00ba */
[----:B------:R1:W5:Y:S04]  /*0d70*/  LDG.E R180, desc[UR10][R180.64] ;  /* 0x0000000ab4b47981 */ /* 0x000368000c1e1900 */
[----:B------:R1:W5:Y:S01]  /*0d80*/  LDG.E R184, desc[UR10][R184.64] ;  /* 0x0000000ab8b87981 */ /* 0x000362000c1e1900 */
[----:B------:R-:W-:-:S06]  /*0d90*/  IMAD.WIDE.U32 R186, R136, 0x4, R186 ;  /* 0x0000000488ba7825 */ /* 0x000fcc00078e00ba */
[----:B------:R1:W5:Y:S01]  /*0da0*/  LDG.E R186, desc[UR10][R186.64] ;  /* 0x0000000ababa7981 */ /* 0x000362000c1e1900 */
[----:B----4-:R-:W-:-:S05]  /*0db0*/  FSEL R169, R200, RZ, !P4 ;  /* 0x000000ffc8a97208 */ /* 0x010fca0006000000 */
[C---:B------:R-:W-:Y:S01]  /*0dc0*/  FADD.FTZ R104, -R169.reuse, R104 ;  /* 0x00000068a9687221 */ /* 0x040fe20000010100 */
[C---:B------:R-:W-:Y:S01]  /*0dd0*/  FADD.FTZ R170, -R169.reuse, R108 ;  /* 0x0000006ca9aa7221 */ /* 0x040fe20000010100 */
[C---:B------:R-:W-:Y:S01]  /*0de0*/  FADD.FTZ R168, -R169.reuse, R105 ;  /* 0x00000069a9a87221 */ /* 0x040fe20000010100 */
[----:B------:R-:W-:Y:S01]  /*0df0*/  FADD.FTZ R190, -R169, R106 ;  /* 0x0000006aa9be7221 */ /* 0x000fe20000010100 */
[----:B---3--:R-:W-:Y:S01]  /*0e00*/  FMUL.FTZ R108, R159, R48 ;  /* 0x000000309f6c7220 */ /* 0x008fe20000410000 */
[----:B------:R-:W-:-:S03]  /*0e10*/  FMUL.FTZ R105, R156, R49 ;  /* 0x000000319c697220 */ /* 0x000fc60000410000 */
[----:B--2---:R-:W-:Y:S01]  /*0e20*/  FFMA.FTZ R179, R143, R52, R108 ;  /* 0x000000348fb37223 */ /* 0x004fe2000001006c */
[C---:B0-----:R-:W-:Y:S01]  /*0e30*/  FADD.FTZ R174, -R169.reuse, R110 ;  /* 0x0000006ea9ae7221 */ /* 0x041fe20000010100 */
[C---:B------:R-:W-:Y:S01]  /*0e40*/  FADD.FTZ R200, -R169.reuse, R111 ;  /* 0x0000006fa9c87221 */ /* 0x040fe20000010100 */
[C---:B------:R-:W-:Y:S01]  /*0e50*/  FADD.FTZ R202, -R169.reuse, R112 ;  /* 0x00000070a9ca7221 */ /* 0x040fe20000010100 */
[----:B------:R-:W-:Y:S01]  /*0e60*/  FADD.FTZ R112, -R169, R118 ;  /* 0x00000076a9707221 */ /* 0x000fe20000010100 */
[----:B------:R-:W-:Y:S01]  /*0e70*/  FMUL.FTZ R110, R157, R50 ;  /* 0x000000329d6e7220 */ /* 0x000fe20000410000 */
[C---:B------:R-:W-:Y:S01]  /*0e80*/  FMUL.FTZ R106, R199.reuse, R104 ;  /* 0x00000068c76a7220 */ /* 0x040fe20000410000 */
[----:B------:R-:W-:Y:S01]  /*0e90*/  FFMA.FTZ R178, R140, R53, R105 ;  /* 0x000000358cb27223 */ /* 0x000fe20000010069 */
[----:B------:R-:W-:Y:S01]  /*0ea0*/  FADD.FTZ R111, RZ, R179 ;  /* 0x000000b3ff6f7221 */ /* 0x000fe20000010000 */
[----:B------:R-:W-:Y:S01]  /*0eb0*/  FMUL.FTZ R175, R199, R168 ;  /* 0x000000a8c7af7220 */ /* 0x000fe20000410000 */
[----:B------:R-:W-:Y:S01]  /*0ec0*/  FFMA.FTZ R118, R106, R179, RZ ;  /* 0x000000b36a767223 */ /* 0x000fe200000100ff */
[C---:B------:R-:W-:Y:S01]  /*0ed0*/  FADD.FTZ R192, -R169.reuse, R107 ;  /* 0x0000006ba9c07221 */ /* 0x040fe20000010100 */
[C---:B------:R-:W-:Y:S01]  /*0ee0*/  FADD.FTZ R212, -R169.reuse, R116 ;  /* 0x00000074a9d47221 */ /* 0x040fe20000010100 */
[----:B------:R-:W-:Y:S01]  /*0ef0*/  FADD.FTZ R204, -R169, R113 ;  /* 0x00000071a9cc7221 */ /* 0x000fe20000010100 */
[----:B------:R-:W-:Y:S01]  /*0f00*/  FMUL.FTZ R107, R154, R51 ;  /* 0x000000339a6b7220 */ /* 0x000fe20000410000 */
[----:B------:R-:W-:Y:S01]  /*0f10*/  FFMA.FTZ R183, R141, R54, R110 ;  /* 0x000000368db77223 */ /* 0x000fe2000001006e */
[----:B------:R-:W-:Y:S01]  /*0f20*/  FADD.FTZ R116, R178, R111 ;  /* 0x0000006fb2747221 */ /* 0x000fe20000010000 */
[----:B-1----:R-:W-:Y:S01]  /*0f30*/  FMUL.FTZ R176, R199, R190 ;  /* 0x000000bec7b07220 */ /* 0x002fe20000410000 */
[----:B------:R-:W-:Y:S01]  /*0f40*/  FFMA.FTZ R113, R175, R178, R118 ;  /* 0x000000b2af717223 */ /* 0x000fe20000010076 */
[----:B------:R-:W-:Y:S01]  /*0f50*/  FMUL.FTZ R104, R163, R56 ;  /* 0x00000038a3687220 */ /* 0x000fe20000410000 */
[----:B------:R-:W-:Y:S01]  /*0f60*/  FFMA.FTZ R190, R138, R55, R107 ;  /* 0x000000378abe7223 */ /* 0x000fe2000001006b */
[----:B------:R-:W-:Y:S01]  /*0f70*/  FADD.FTZ R111, R183, R116 ;  /* 0x00000074b76f7221 */ /* 0x000fe20000010000 */
[----:B------:R-:W-:Y:S01]  /*0f80*/  FADD.FTZ R206, -R169, R114 ;  /* 0x00000072a9ce7221 */ /* 0x000fe20000010100 */
[----:B------:R-:W-:Y:S01]  /*0f90*/  FMUL.FTZ R177, R199, R192 ;  /* 0x000000c0c7b17220 */ /* 0x000fe20000410000 */
[----:B------:R-:W-:Y:S01]  /*0fa0*/  FFMA.FTZ R116, R176, R183, R113 ;  /* 0x000000b7b0747223 */ /* 0x000fe20000010071 */
[C---:B------:R-:W-:Y:S01]  /*0fb0*/  FADD.FTZ R172, -R169.reuse, R109 ;  /* 0x0000006da9ac7221 */ /* 0x040fe20000010100 */
[C---:B------:R-:W-:Y:S01]  /*0fc0*/  FADD.FTZ R210, -R169.reuse, R115 ;  /* 0x00000073a9d27221 */ /* 0x040fe20000010100 */
[C---:B------:R-:W-:Y:S01]  /*0fd0*/  FADD.FTZ R216, -R169.reuse, R117 ;  /* 0x00000075a9d87221 */ /* 0x040fe20000010100 */
[----:B------:R-:W-:Y:S01]  /*0fe0*/  FADD.FTZ R114, -R169, R119 ;  /* 0x00000077a9727221 */ /* 0x000fe20000010100 */
        /* <DEDUP_REMOVED lines=36> */
[----:B------:R-:W-:Y:S01]  /*1230*/  FADD.FTZ R105, R173, R104 ;  /* 0x00000068ad697221 */ /* 0x000fe20000010000 */
[----:B------:R-:W-:Y:S01]  /*1240*/  FMUL.FTZ R214, R195, R64 ;  /* 0x00000040c3d67220 */ /* 0x000fe20000410000 */
[C---:B------:R-:W-:Y:S01]  /*1250*/  FMUL.FTZ R187, R199.reuse, R210 ;  /* 0x000000d2c7bb7220 */ /* 0x040fe20000410000 */
[----:B------:R-:W-:Y:S01]  /*1260*/  FFMA.FTZ R110, R172, R173, R107 ;  /* 0x000000adac6e7223 */ /* 0x000fe2000001006b */
[----:B------:R-:W-:Y:S01]  /*1270*/  FADD.FTZ R104, R200, R105 ;  /* 0x00000069c8687221 */ /* 0x000fe20000010000 */
[----:B------:R-:W-:Y:S01]  /*1280*/  FMUL.FTZ R115, R188, R65 ;  /* 0x00000041bc737220 */ /* 0x000fe20000410000 */
[----:B------:R-:W-:Y:S01]  /*1290*/  FMUL.FTZ R108, R199, R212 ;  /* 0x000000d4c76c7220 */ /* 0x000fe20000410000 */
[----:B------:R-:W-:Y:S01]  /*12a0*/  FFMA.FTZ R109, R155, R76, R214 ;  /* 0x0000004c9b6d7223 */ /* 0x000fe200000100d6 */
[----:B------:R-:W-:Y:S01]  /*12b0*/  FFMA.FTZ R105, R187, R200, R110 ;  /* 0x000000c8bb697223 */ /* 0x000fe2000001006e */
[----:B------:R-:W-:Y:S01]  /*12c0*/  FMUL.FTZ R218, R189, R66 ;  /* 0x00000042bdda7220 */ /* 0x000fe20000410000 */
        /* <DEDUP_REMOVED lines=47> */
.L_x_2175:
[----:B------:R-:W-:Y:S05]  /*15c0*/  BSYNC.RECONVERGENT B0 ;  /* 0x0000000000007941 */ /* 0x000fea0003800200 */
.L_x_2174:
[----:B------:R-:W1:Y:S08]  /*15d0*/  S2UR UR5, SR_CgaCtaId ;  /* 0x00000000000579c3 */ /* 0x000e700000008800 */
[----:B------:R-:W-:Y:S01]  /*15e0*/  BAR.SYNC.DEFER_BLOCKING 0x0 ;  /* 0x0000000000007b1d */ /* 0x000fe20000010000 */
[C---:B------:R-:W-:Y:S01]  /*15f0*/  FADD.FTZ R131, R48.reuse, R131 ;  /* 0x0000008330837221 */ /* 0x040fe20000010000 */
[----:B------:R-:W-:Y:S01]  /*1600*/  FFMA.FTZ R133, R48, R106, R133 ;  /* 0x0000006a30857223 */ /* 0x000fe20000010085 */
[C---:B------:R-:W-:Y:S01]  /*1610*/  FADD.FTZ R128, R49.reuse, R128 ;  /* 0x0000008031807221 */ /* 0x040fe20000010000 */
[----:B------:R-:W-:Y:S01]  /*1620*/  FFMA.FTZ R130, R49, R175, R130 ;  /* 0x000000af31827223 */ /* 0x000fe20000010082 */
[C---:B------:R-:W-:Y:S01]  /*1630*/  FADD.FTZ R123, R50.reuse, R123 ;  /* 0x0000007b327b7221 */ /* 0x040fe20000010000 */
[----:B------:R-:W-:Y:S01]  /*1640*/  UMOV UR4, 0x400 ;  /* 0x0000040000047882 */ /* 0x000fe20000000000 */
        /* <DEDUP_REMOVED lines=17> */
[----:B------:R-:W1:Y:S01]  /*1760*/  LDC.64 R56, c[0x0][0x380] ;  /* 0x0000e000ff387b82 */ /* 0x000e620000000a00 */
[----:B------:R-:W-:Y:S01]  /*1770*/  FFMA.FTZ R20, R59, R185, R20 ;  /* 0x000000b93b147223 */ /* 0x000fe20000010014 */
[----:B------:R-:W-:Y:S01]  /*1780*/  UISETP.NE.U32.AND UP0, UPT, UR16, URZ, UPT ;  /* 0x000000ff1000728c */ /* 0x000fe2000bf05070 */
[C---:B------:R-:W-:Y:S01]  /*1790*/  FADD.FTZ R8, R61.reuse, R8 ;  /* 0x000000083d087221 */ /* 0x040fe20000010000 */
[----:B------:R-:W-:Y:S01]  /*17a0*/  UIADD3 UR5, UPT, UPT, UR4, 0x2020, URZ ;  /* 0x0000202004057890 */ /* 0x000fe2000fffe0ff */
[----:B------:R-:W-:Y:S01]  /*17b0*/  FFMA.FTZ R18, R61, R119, R18 ;  /* 0x000000773d127223 */ /* 0x000fe20000010012 */
[----:B------:R-:W-:Y:S01]  /*17c0*/  @!UP1 UIADD3 UR5, UPT, UPT, UR4, 0x2000, URZ ;  /* 0x0000200004059890 */ /* 0x000fe2000fffe0ff */
[C---:B------:R-:W-:Y:S01]  /*17d0*/  FADD.FTZ R10, R63.reuse, R10 ;  /* 0x0000000a3f0a7221 */ /* 0x040fe20000010000 */
[----:B------:R-:W-:Y:S01]  /*17e0*/  UIADD3 UR7, UPT, UPT, UR4, 0x2030, URZ ;  /* 0x0000203004077890 */ /* 0x000fe2000fffe0ff */
[----:B------:R-:W-:Y:S01]  /*17f0*/  FFMA.FTZ R16, R63, R187, R16 ;  /* 0x000000bb3f107223 */ /* 0x000fe20000010010 */
[----:B------:R-:W-:Y:S01]  /*1800*/  @!UP1 UIADD3 UR7, UPT, UPT, UR4, 0x2010, URZ ;  /* 0x0000201004079890 */ /* 0x000fe2000fffe0ff */
[C---:B------:R-:W-:Y:S01]  /*1810*/  FADD.FTZ R37, R68.reuse, R37 ;  /* 0x0000002544257221 */ /* 0x040fe20000010000 */
[----:B------:R-:W-:Y:S01]  /*1820*/  UISETP.NE.AND.EX UP0, UPT, UR17, URZ, UPT, UP0 ;  /* 0x000000ff1100728c */ /* 0x000fe2000bf05300 */
[----:B------:R-:W-:Y:S01]  /*1830*/  FFMA.FTZ R121, R68, R118, R121 ;  /* 0x0000007644797223 */ /* 0x000fe20000010079 */
[C---:B------:R-:W-:Y:S01]  /*1840*/  FADD.FTZ R34, R69.reuse, R34 ;  /* 0x0000002245227221 */ /* 0x040fe20000010000 */
[----:B------:R-:W2:Y:S01]  /*1850*/  LDS.128 R48, [UR5] ;  /* 0x00000005ff307984 */ /* 0x000ea20008000c00 */
[----:B------:R-:W-:Y:S01]  /*1860*/  FFMA.FTZ R46, R69, R170, R46 ;  /* 0x000000aa452e7223 */ /* 0x000fe2000001002e */
[C---:B------:R-:W-:Y:S01]  /*1870*/  FADD.FTZ R35, R70.reuse, R35 ;  /* 0x0000002346237221 */ /* 0x040fe20000010000 */
[-C--:B------:R-:W-:Y:S01]  /*1880*/  FFMA.FTZ R47, R70, R174.reuse, R47 ;  /* 0x000000ae462f7223 */ /* 0x080fe2000001002f */
[----:B------:R-:W3:Y:S01]  /*1890*/  LDS.128 R52, [UR7] ;  /* 0x00000007ff347984 */ /* 0x000ee20008000c00 */
[C---:B------:R-:W-:Y:S01]  /*18a0*/  FADD.FTZ R32, R71.reuse, R32 ;  /* 0x0000002047207221 */ /* 0x040fe20000010000 */
[----:B------:R-:W-:Y:S01]  /*18b0*/  FFMA.FTZ R44, R71, R185, R44 ;  /* 0x000000b9472c7223 */ /* 0x000fe2000001002c */
[C---:B------:R-:W-:Y:S01]  /*18c0*/  FADD.FTZ R9, R58.reuse, R9 ;  /* 0x000000093a097221 */ /* 0x040fe20000010000 */
[----:B------:R-:W-:Y:S01]  /*18d0*/  FFMA.FTZ R23, R58, R174, R23 ;  /* 0x000000ae3a177223 */ /* 0x000fe20000010017 */
[----:B-1----:R-:W-:Y:S01]  /*18e0*/  IADD3 R139, PT, PT, R139, R56, RZ ;  /* 0x000000388b8b7210 */ /* 0x002fe20007ffe0ff */
        /* <DEDUP_REMOVED lines=26> */
[----:B------:R-:W-:Y:S01]  /*1a90*/  ISETP.GE.AND P3, PT, R139, R57, PT ;  /* 0x000000398b00720c */ /* 0x000fe20003f66270 */
[C---:B------:R-:W-:Y:S01]  /*1aa0*/  FADD.FTZ R14, R67.reuse, R14 ;  /* 0x0000000e430e7221 */ /* 0x040fe20000010000 */
[----:B------:R-:W-:Y:S01]  /*1ab0*/  FFMA.FTZ R2, R67, R114, R2 ;  /* 0x0000007243027223 */ /* 0x000fe20000010002 */
[----:B--2---:R-:W-:Y:S01]  /*1ac0*/  FADD.FTZ R59, RZ, R48 ;  /* 0x00000030ff3b7221 */ /* 0x004fe20000010000 */
        /* <DEDUP_REMOVED lines=27> */
[C---:B------:R-:W-:Y:S01]  /*1c80*/  FMUL.FTZ R106, R199.reuse, R106 ;  /* 0x0000006ac76a7220 */ /* 0x040fe20000410000 */
[C---:B------:R-:W-:Y:S01]  /*1c90*/  FMUL.FTZ R178, R199.reuse, R178 ;  /* 0x000000b2c7b27220 */ /* 0x040fe20000410000 */
[C---:B------:R-:W-:Y:S01]  /*1ca0*/  FMUL.FTZ R176, R199.reuse, R176 ;  /* 0x000000b0c7b07220 */ /* 0x040fe20000410000 */
[----:B------:R-:W-:Y:S01]  /*1cb0*/  FMUL.FTZ R190, R199, R190 ;  /* 0x000000bec7be7220 */ /* 0x000fe20000410000 */
[----:B------:R-:W-:Y:S01]  /*1cc0*/  FMUL.FTZ R106, R106, UR6 ;  /* 0x000000066a6a7c20 */ /* 0x000fe20008410000 */
[----:B------:R-:W-:Y:S01]  /*1cd0*/  FMUL.FTZ R178, R178, UR6 ;  /* 0x00000006b2b27c20 */ /* 0x000fe20008410000 */
[----:B------:R-:W-:Y:S01]  /*1ce0*/  FMUL.FTZ R176, R176, UR6 ;  /* 0x00000006b0b07c20 */ /* 0x000fe20008410000 */
[----:B------:R-:W-:Y:S01]  /*1cf0*/  FMUL.FTZ R190, R190, UR6 ;  /* 0x00000006bebe7c20 */ /* 0x000fe20008410000 */
[----:B-----5:R-:W-:-:S02]  /*1d00*/  LOP3.LUT P2, RZ, R180, 0xff, RZ, 0xc0, !PT ;  /* 0x000000ffb4ff7812 */ /* 0x020fc4000784c0ff */
[C---:B------:R-:W-:Y:S02]  /*1d10*/  LOP3.LUT P4, RZ, R180.reuse, 0xff00, RZ, 0xc0, !PT ;  /* 0x0000ff00b4ff7812 */ /* 0x040fe4000788c0ff */
[C---:B------:R-:W-:Y:S02]  /*1d20*/  LOP3.LUT P5, RZ, R180.reuse, 0xff0000, RZ, 0xc0, !PT ;  /* 0x00ff0000b4ff7812 */ /* 0x040fe400078ac0ff */
[----:B------:R-:W-:Y:S02]  /*1d30*/  ISETP.GE.U32.AND P6, PT, R180, 0x1000000, PT ;  /* 0x01000000b400780c */ /* 0x000fe40003fc6070 */
[----:B------:R-:W-:Y:S02]  /*1d40*/  SEL R48, R106, RZ, P2 ;  /* 0x000000ff6a307207 */ /* 0x000fe40001000000 */
[----:B------:R-:W-:Y:S02]  /*1d50*/  SEL R49, R178, RZ, P4 ;  /* 0x000000ffb2317207 */ /* 0x000fe40002000000 */
[----:B------:R-:W-:-:S02]  /*1d60*/  SEL R50, R176, RZ, P5 ;  /* 0x000000ffb0327207 */ /* 0x000fc40002800000 */
[----:B------:R-:W-:Y:S01]  /*1d70*/  SEL R51, R190, RZ, P6 ;  /* 0x000000ffbe337207 */ /* 0x000fe20003000000 */
[----:B------:R-:W-:Y:S06]  /*1d80*/  BRA `(.L_x_2179) ;  /* 0x0000000c00807947 */ /* 0x000fec0003800000 */
.L_x_2178:
        /* <DEDUP_REMOVED lines=25> */
.L_x_2177:
        /* <DEDUP_REMOVED lines=13> */
[C---:B-----5:R-:W-:Y:S01]  /*1ff0*/  FFMA.FTZ R48, R199.reuse, R48, R80 ;  /* 0x00000030c7307223 */ /* 0x060fe20000010050 */
[C---:B------:R-:W-:Y:S01]  /*2000*/  FFMA.FTZ R49, R199.reuse, R178, R81 ;  /* 0x000000b2c7317223 */ /* 0x040fe20000010051 */
[C---:B------:R-:W-:Y:S01]  /*2010*/  FFMA.FTZ R50, R199.reuse, R183, R82 ;  /* 0x000000b7c7327223 */ /* 0x040fe20000010052 */
[----:B------:R-:W-:Y:S01]  /*2020*/  FFMA.FTZ R51, R199, R190, R83 ;  /* 0x000000bec7337223 */ /* 0x000fe20000010053 */
[----:B------:R-:W-:Y:S01]  /*2030*/  FMUL.FTZ R48, R48, UR6 ;  /* 0x0000000630307c20 */ /* 0x000fe20008410000 */
[----:B------:R-:W-:Y:S01]  /*2040*/  FMUL.FTZ R49, R49, UR6 ;  /* 0x0000000631317c20 */ /* 0x000fe20008410000 */
[----:B------:R-:W-:Y:S01]  /*2050*/  FMUL.FTZ R50, R50, UR6 ;  /* 0x0000000632327c20 */ /* 0x000fe20008410000 */
[----:B------:R-:W-:Y:S01]  /*2060*/  FMUL.FTZ R51, R51, UR6 ;  /* 0x0000000633337c20 */ /* 0x000fe20008410000 */
[----:B------:R-:W-:-:S02]  /*2070*/  LOP3.LUT P2, RZ, R180, 0xff, RZ, 0xc0, !PT ;  /* 0x000000ffb4ff7812 */ /* 0x000fc4000784c0ff */
        /* <DEDUP_REMOVED lines=8> */
.L_x_2180:
        /* <DEDUP_REMOVED lines=25> */
.L_x_2176:
        /* <DEDUP_REMOVED lines=10> */
[----:B-----5:R-:W-:Y:S01]  /*2330*/  LOP3.LUT P5, RZ, R180, 0xff, RZ, 0xc0, !PT ;  /* 0x000000ffb4ff7812 */ /* 0x020fe200078ac0ff */
[-C--:B------:R-:W-:Y:S01]  /*2340*/  FFMA.FTZ R176, R176, R61.reuse, R63 ;  /* 0x0000003db0b07223 */ /* 0x080fe2000001003f */
[----:B------:R-:W-:Y:S01]  /*2350*/  FADD.FTZ R106, R179, -R106 ;  /* 0x8000006ab36a7221 */ /* 0x000fe20000010000 */
[----:B------:R-:W-:Y:S01]  /*2360*/  FADD.FTZ R178, R178, -R175 ;  /* 0x800000afb2b27221 */ /* 0x000fe20000010000 */
[----:B------:R-:W-:Y:S01]  /*2370*/  FFMA.FTZ R177, R177, R61, R63 ;  /* 0x0000003db1b17223 */ /* 0x000fe2000001003f */
[----:B------:R-:W-:Y:S01]  /*2380*/  FADD.FTZ R176, R183, -R176 ;  /* 0x800000b0b7b07221 */ /* 0x000fe20000010000 */
[C---:B------:R-:W-:Y:S01]  /*2390*/  FMUL.FTZ R106, R199.reuse, R106 ;  /* 0x0000006ac76a7220 */ /* 0x040fe20000410000 */
[C---:B------:R-:W-:Y:S01]  /*23a0*/  FMUL.FTZ R178, R199.reuse, R178 ;  /* 0x000000b2c7b27220 */ /* 0x040fe20000410000 */
[----:B------:R-:W-:Y:S01]  /*23b0*/  FADD.FTZ R190, R190, -R177 ;  /* 0x800000b1bebe7221 */ /* 0x000fe20000010000 */
[----:B------:R-:W-:Y:S01]  /*23c0*/  LOP3.LUT P6, RZ, R180, 0xff00, RZ, 0xc0, !PT ;  /* 0x0000ff00b4ff7812 */ /* 0x000fe200078cc0ff */
[----:B------:R-:W-:Y:S01]  /*23d0*/  FMUL.FTZ R106, R106, UR6 ;  /* 0x000000066a6a7c20 */ /* 0x000fe20008410000 */
[----:B------:R-:W-:Y:S01]  /*23e0*/  FMUL.FTZ R178, R178, UR6 ;  /* 0x00000006b2b27c20 */ /* 0x000fe20008410000 */
[C---:B------:R-:W-:Y:S01]  /*23f0*/  FMUL.FTZ R176, R199.reuse, R176 ;  /* 0x000000b0c7b07220 */ /* 0x040fe20000410000 */
[----:B------:R-:W-:Y:S01]  /*2400*/  FMUL.FTZ R190, R199, R190 ;  /* 0x000000bec7be7220 */ /* 0x000fe20000410000 */
[----:B------:R-:W-:-:S02]  /*2410*/  LOP3.LUT P2, RZ, R180, 0xff0000, RZ, 0xc0, !PT ;  /* 0x00ff0000b4ff7812 */ /* 0x000fc4000784c0ff */
[----:B------:R-:W-:Y:S01]  /*2420*/  SEL R48, R106, RZ, P5 ;  /* 0x000000ff6a307207 */ /* 0x000fe20002800000 */
[----:B------:R-:W-:Y:S01]  /*2430*/  FMUL.FTZ R176, R176, UR6 ;  /* 0x00000006b0b07c20 */ /* 0x000fe20008410000 */
[----:B------:R-:W-:Y:S01]  /*2440*/  LOP3.LUT P5, RZ, R194, 0xff, RZ, 0xc0, !PT ;  /* 0x000000ffc2ff7812 */ /* 0x000fe200078ac0ff */
[----:B------:R-:W-:Y:S01]  /*2450*/  FMUL.FTZ R190, R190, UR6 ;  /* 0x00000006bebe7c20 */ /* 0x000fe20008410000 */
[----:B------:R-:W-:Y:S02]  /*2460*/  SEL R49, R178, RZ, P6 ;  /* 0x000000ffb2317207 */ /* 0x000fe40003000000 */
[----:B------:R-:W-:Y:S02]  /*2470*/  SEL R100, R106, RZ, P5 ;  /* 0x000000ff6a647207 */ /* 0x000fe40002800000 */
[----:B------:R-:W-:Y:S02]  /*2480*/  LOP3.LUT P5, RZ, R194, 0xff00, RZ, 0xc0, !PT ;  /* 0x0000ff00c2ff7812 */ /* 0x000fe400078ac0ff */
[----:B------:R-:W-:-:S02]  /*2490*/  ISETP.GE.U32.AND P4, PT, R180, 0x1000000, PT ;  /* 0x01000000b400780c */ /* 0x000fc40003f86070 */
[----:B------:R-:W-:Y:S02]  /*24a0*/  SEL R101, R178, RZ, P5 ;  /* 0x000000ffb2657207 */ /* 0x000fe40002800000 */
[C---:B------:R-:W-:Y:S02]  /*24b0*/  LOP3.LUT P6, RZ, R194.reuse, 0xff0000, RZ, 0xc0, !PT ;  /* 0x00ff0000c2ff7812 */ /* 0x040fe400078cc0ff */
[----:B------:R-:W-:Y:S02]  /*24c0*/  ISETP.GE.U32.AND P5, PT, R194, 0x1000000, PT ;  /* 0x01000000c200780c */ /* 0x000fe40003fa6070 */
[C---:B------:R-:W-:Y:S02]  /*24d0*/  SEL R50, R176.reuse, RZ, P2 ;  /* 0x000000ffb0327207 */ /* 0x040fe40001000000 */
[----:B------:R-:W-:Y:S02]  /*24e0*/  SEL R102, R176, RZ, P6 ;  /* 0x000000ffb0667207 */ /* 0x000fe40003000000 */
[----:B------:R-:W-:-:S02]  /*24f0*/  SEL R51, R190, RZ, P4 ;  /* 0x000000ffbe337207 */ /* 0x000fc40002000000 */
[----:B------:R-:W-:Y:S01]  /*2500*/  SEL R103, R190, RZ, P5 ;  /* 0x000000ffbe677207 */ /* 0x000fe20002800000 */
[----:B------:R-:W-:Y:S06]  /*2510*/  BRA `(.L_x_2179) ;  /* 0x00000004009c7947 */ /* 0x000fec0003800000 */
.L_x_2182:
        /* <DEDUP_REMOVED lines=9> */
[----:B------:R-:W-:Y:S01]  /*25b0*/  FMUL.FTZ R97, R199, R178 ;  /* 0x000000b2c7617220 */ /* 0x000fe20000410000 */
        /* <DEDUP_REMOVED lines=23> */
.L_x_2181:
        /* <DEDUP_REMOVED lines=13> */
[C---:B------:R-:W-:Y:S01]  /*2800*/  FFMA.FTZ R106, R199.reuse, R106, R80 ;  /* 0x0000006ac76a7223 */ /* 0x040fe20000010050 */
[C---:B------:R-:W-:Y:S01]  /*2810*/  FFMA.FTZ R178, R199.reuse, R178, R81 ;  /* 0x000000b2c7b27223 */ /* 0x040fe20000010051 */
[----:B------:R-:W-:Y:S01]  /*2820*/  FADD.FTZ R190, R190, -R177 ;  /* 0x800000b1bebe7221 */ /* 0x000fe20000010000 */
[----:B------:R-:W-:Y:S01]  /*2830*/  LOP3.LUT P6, RZ, R180, 0xff00, RZ, 0xc0, !PT ;  /* 0x0000ff00b4ff7812 */ /* 0x000fe200078cc0ff */
[----:B------:R-:W-:Y:S01]  /*2840*/  FMUL.FTZ R106, R106, UR6 ;  /* 0x000000066a6a7c20 */ /* 0x000fe20008410000 */
[----:B------:R-:W-:Y:S01]  /*2850*/  FMUL.FTZ R178, R178, UR6 ;  /* 0x00000006b2b27c20 */ /* 0x000fe20008410000 */
[C---:B------:R-:W-:Y:S01]  /*2860*/  FFMA.FTZ R176, R199.reuse, R176, R82 ;  /* 0x000000b0c7b07223 */ /* 0x040fe20000010052 */
[----:B------:R-:W-:Y:S01]  /*2870*/  FFMA.FTZ R190, R199, R190, R83 ;  /* 0x000000bec7be7223 */ /* 0x000fe20000010053 */
        /* <DEDUP_REMOVED lines=17> */
.L_x_2183:
        /* <DEDUP_REMOVED lines=9> */
[----:B------:R-:W-:Y:S01]  /*2a20*/  FFMA.FTZ R97, R199, R178, R81 ;  /* 0x000000b2c7617223 */ /* 0x000fe20000010051 */
        /* <DEDUP_REMOVED lines=21> */
[----:B------:R-:W-:-:S07]  /*2b80*/  SEL R103, R103, RZ, P5 ;  /* 0x000000ff67677207 */ /* 0x000fce0002800000 */
.L_x_2179:
[----:B------:R-:W-:Y:S01]  /*2b90*/  ISETP.NE.U32.AND P2, PT, RZ, UR4, PT ;  /* 0x00000004ff007c0c */ /* 0x000fe2000bf45070 */
[----:B------:R-:W1:Y:S03]  /*2ba0*/  LDC.64 R52, c[0x0][0x468] ;  /* 0x00011a00ff347b82 */ /* 0x000e660000000a00 */
[----:B------:R-:W-:-:S05]  /*2bb0*/  ISETP.NE.AND.EX P2, PT, RZ, UR5, PT, P2 ;  /* 0x00000005ff007c0c */ /* 0x000fca000bf45320 */
[----:B------:R-:W2:Y:S08]  /*2bc0*/  @P0 LDC.64 R54, c[0x0][0x470] ;  /* 0x00011c00ff360b82 */ /* 0x000eb00000000a00 */
[----:B------:R-:W3:Y:S01]  /*2bd0*/  @P2 LDC.64 R58, c[0x0][0x478] ;  /* 0x00011e00ff3a2b82 */ /* 0x000ee20000000a00 */
[----:B-1----:R-:W-:-:S04]  /*2be0*/  IMAD.WIDE.U32 R56, R205, 0x10, R52 ;  /* 0x00000010cd387825 */ /* 0x002fc800078e0034 */
[----:B--2---:R-:W-:-:S04]  /*2bf0*/  @P0 IMAD.WIDE.U32 R54, R205, 0x10, R54 ;  /* 0x00000010cd360825 */ /* 0x004fc800078e0036 */
[----:B---3--:R-:W-:-:S05]  /*2c00*/  @P2 IMAD.WIDE.U32 R58, R205, 0x10, R58 ;  /* 0x00000010cd3a2825 */ /* 0x008fca00078e003a */
        /* <DEDUP_REMOVED lines=9> */
[----:B------:R-:W-:Y:S01]  /*2ca0*/  FFMA.FTZ R185, R185, R61, R63 ;  /* 0x0000003db9b97223 */ /* 0x000fe2000001003f */
[----:B------:R-:W-:Y:S01]  /*2cb0*/  FADD.FTZ R118, R169, -R118 ;  /* 0x80000076a9767221 */ /* 0x000fe20000010000 */
[----:B------:R-:W-:Y:S01]  /*2cc0*/  FADD.FTZ R170, R171, -R170 ;  /* 0x800000aaabaa7221 */ /* 0x000fe20000010000 */
[----:B------:R-:W-:Y:S01]  /*2cd0*/  FADD.FTZ R174, R181, -R174 ;  /* 0x800000aeb5ae7221 */ /* 0x000fe20000010000 */
[----:B------:R-:W-:Y:S01]  /*2ce0*/  LOP3.LUT P5, RZ, R182, 0xff, RZ, 0xc0, !PT ;  /* 0x000000ffb6ff7812 */ /* 0x000fe200078ac0ff */
[C---:B-1----:R-:W-:Y:S01]  /*2cf0*/  FFMA.FTZ R96, R199.reuse, R118, R84 ;  /* 0x00000076c7607223 */ /* 0x042fe20000010054 */
[C---:B------:R-:W-:Y:S01]  /*2d00*/  FFMA.FTZ R97, R199.reuse, R170, R85 ;  /* 0x000000aac7617223 */ /* 0x040fe20000010055 */
[----:B------:R-:W-:Y:S01]  /*2d10*/  FADD.FTZ R192, R192, -R185 ;  /* 0x800000b9c0c07221 */ /* 0x000fe20000010000 */
[----:B------:R-:W-:Y:S01]  /*2d20*/  LOP3.LUT P4, RZ, R196, 0xff, RZ, 0xc0, !PT ;  /* 0x000000ffc4ff7812 */ /* 0x000fe2000788c0ff */
[----:B------:R-:W-:Y:S01]  /*2d30*/  FMUL.FTZ R100, R96, UR6 ;  /* 0x0000000660647c20 */ /* 0x000fe20008410000 */
[----:B------:R-:W-:Y:S01]  /*2d40*/  FFMA.FTZ R98, R199, R174, R86 ;  /* 0x000000aec7627223 */ /* 0x000fe20000010056 */
[----:B------:R-:W-:Y:S01]  /*2d50*/  FMUL.FTZ R101, R97, UR6 ;  /* 0x0000000661657c20 */ /* 0x000fe20008410000 */
[----:B------:R-:W-:Y:S01]  /*2d60*/  LOP3.LUT P6, RZ, R182, 0xff00, RZ, 0xc0, !PT ;  /* 0x0000ff00b6ff7812 */ /* 0x000fe200078cc0ff */
[----:B------:R-:W-:Y:S01]  /*2d70*/  FFMA.FTZ R99, R199, R192, R87 ;  /* 0x000000c0c7637223 */ /* 0x000fe20000010057 */
[----:B------:R-:W-:Y:S01]  /*2d80*/  SEL R48, R100, RZ, P5 ;  /* 0x000000ff64307207 */ /* 0x000fe20002800000 */
[----:B------:R-:W-:Y:S01]  /*2d90*/  FMUL.FTZ R102, R98, UR6 ;  /* 0x0000000662667c20 */ /* 0x000fe20008410000 */
[----:B------:R-:W-:Y:S01]  /*2da0*/  SEL R100, R100, RZ, P4 ;  /* 0x000000ff64647207 */ /* 0x000fe20002000000 */
[----:B------:R-:W-:Y:S01]  /*2db0*/  FMUL.FTZ R103, R99, UR6 ;  /* 0x0000000663677c20 */ /* 0x000fe20008410000 */
[----:B------:R-:W-:-:S02]  /*2dc0*/  LOP3.LUT P5, RZ, R196, 0xff00, RZ, 0xc0, !PT ;  /* 0x0000ff00c4ff7812 */ /* 0x000fc400078ac0ff */
[C---:B------:R-:W-:Y:S02]  /*2dd0*/  LOP3.LUT P4, RZ, R182.reuse, 0xff0000, RZ, 0xc0, !PT ;  /* 0x00ff0000b6ff7812 */ /* 0x040fe4000788c0ff */
[C---:B------:R-:W-:Y:S02]  /*2de0*/  SEL R49, R101.reuse, RZ, P6 ;  /* 0x000000ff65317207 */ /* 0x040fe40003000000 */
[----:B------:R-:W-:Y:S02]  /*2df0*/  ISETP.GE.U32.AND P6, PT, R182, 0x1000000, PT ;  /* 0x01000000b600780c */ /* 0x000fe40003fc6070 */
[----:B------:R-:W-:Y:S02]  /*2e00*/  SEL R101, R101, RZ, P5 ;  /* 0x000000ff65657207 */ /* 0x000fe40002800000 */
[----:B------:R-:W-:Y:S02]  /*2e10*/  SEL R50, R102, RZ, P4 ;  /* 0x000000ff66327207 */ /* 0x000fe40002000000 */
[----:B------:R-:W-:-:S02]  /*2e20*/  LOP3.LUT P5, RZ, R196, 0xff0000, RZ, 0xc0, !PT ;  /* 0x00ff0000c4ff7812 */ /* 0x000fc400078ac0ff */
[----:B------:R-:W-:Y:S02]  /*2e30*/  ISETP.GE.U32.AND P4, PT, R196, 0x1000000, PT ;  /* 0x01000000c400780c */ /* 0x000fe40003f86070 */
[C---:B------:R-:W-:Y:S02]  /*2e40*/  SEL R51, R103.reuse, RZ, P6 ;  /* 0x000000ff67337207 */ /* 0x040fe40003000000 */
[----:B------:R-:W-:Y:S02]  /*2e50*/  SEL R102, R102, RZ, P5 ;  /* 0x000000ff66667207 */ /* 0x000fe40002800000 */
[----:B------:R-:W-:Y:S01]  /*2e60*/  SEL R103, R103, RZ, P4 ;  /* 0x000000ff67677207 */ /* 0x000fe20002000000 */
[----:B------:R-:W-:Y:S06]  /*2e70*/  BRA `(.L_x_2187) ;  /* 0x0000000c00287947 */ /* 0x000fec0003800000 */
.L_x_2186:
        /* <DEDUP_REMOVED lines=8> */
[C---:B------:R-:W-:Y:S01]  /*2f00*/  FFMA.FTZ R118, R199.reuse, R118, R84 ;  /* 0x00000076c7767223 */ /* 0x040fe20000010054 */
[C---:B------:R-:W-:Y:S01]  /*2f10*/  FFMA.FTZ R170, R199.reuse, R170, R85 ;  /* 0x000000aac7aa7223 */ /* 0x040fe20000010055 */
[----:B------:R-:W-:Y:S01]  /*2f20*/  LOP3.LUT P4, RZ, R196, 0xff, RZ, 0xc0, !PT ;  /* 0x000000ffc4ff7812 */ /* 0x000fe2000788c0ff */
[C---:B------:R-:W-:Y:S01]  /*2f30*/  FFMA.FTZ R174, R199.reuse, R174, R86 ;  /* 0x000000aec7ae7223 */ /* 0x040fe20000010056 */
[----:B------:R-:W-:Y:S01]  /*2f40*/  FMUL.FTZ R118, R118, UR6 ;  /* 0x0000000676767c20 */ /* 0x000fe20008410000 */
[----:B------:R-:W-:Y:S01]  /*2f50*/  FADD.FTZ R192, R192, -R185 ;  /* 0x800000b9c0c07221 */ /* 0x000fe20000010000 */
[----:B------:R-:W-:Y:S01]  /*2f60*/  FMUL.FTZ R170, R170, UR6 ;  /* 0x00000006aaaa7c20 */ /* 0x000fe20008410000 */
[----:B------:R-:W-:Y:S01]  /*2f70*/  FMUL.FTZ R174, R174, UR6 ;  /* 0x00000006aeae7c20 */ /* 0x000fe20008410000 */
[----:B------:R-:W-:Y:S01]  /*2f80*/  LOP3.LUT P6, RZ, R182, 0xff00, RZ, 0xc0, !PT ;  /* 0x0000ff00b6ff7812 */ /* 0x000fe200078cc0ff */
[----:B------:R-:W-:Y:S01]  /*2f90*/  FFMA.FTZ R192, R199, R192, R87 ;  /* 0x000000c0c7c07223 */ /* 0x000fe20000010057 */
[----:B-1----:R-:W-:-:S02]  /*2fa0*/  SEL R48, R118, RZ, P5 ;  /* 0x000000ff76307207 */ /* 0x002fc40002800000 */
[----:B------:R-:W-:Y:S01]  /*2fb0*/  SEL R100, R118, RZ, P4 ;  /* 0x000000ff76647207 */ /* 0x000fe20002000000 */
[----:B------:R-:W-:Y:S01]  /*2fc0*/  FMUL.FTZ R192, R192, UR6 ;  /* 0x00000006c0c07c20 */ /* 0x000fe20008410000 */
[----:B------:R-:W-:Y:S02]  /*2fd0*/  LOP3.LUT P5, RZ, R196, 0xff00, RZ, 0xc0, !PT ;  /* 0x0000ff00c4ff7812 */ /* 0x000fe400078ac0ff */
[----:B------:R-:W-:Y:S02]  /*2fe0*/  LOP3.LUT P4, RZ, R182, 0xff0000, RZ, 0xc0, !PT ;  /* 0x00ff0000b6ff7812 */ /* 0x000fe4000788c0ff */
[C---:B------:R-:W-:Y:S02]  /*2ff0*/  SEL R49, R170.reuse, RZ, P6 ;  /* 0x000000ffaa317207 */ /* 0x040fe40003000000 */
[----:B------:R-:W-:Y:S02]  /*3000*/  SEL R101, R170, RZ, P5 ;  /* 0x000000ffaa657207 */ /* 0x000fe40002800000 */
[----:B------:R-:W-:-:S02]  /*3010*/  SEL R50, R174, RZ, P4 ;  /* 0x000000ffae327207 */ /* 0x000fc40002000000 */
[----:B------:R-:W-:Y:S02]  /*3020*/  ISETP.GE.U32.AND P6, PT, R182, 0x1000000, PT ;  /* 0x01000000b600780c */ /* 0x000fe40003fc6070 */
[C---:B------:R-:W-:Y:S02]  /*3030*/  LOP3.LUT P5, RZ, R196.reuse, 0xff0000, RZ, 0xc0, !PT ;  /* 0x00ff0000c4ff7812 */ /* 0x040fe400078ac0ff */
[----:B------:R-:W-:Y:S02]  /*3040*/  ISETP.GE.U32.AND P4, PT, R196, 0x1000000, PT ;  /* 0x01000000c400780c */ /* 0x000fe40003f86070 */
[----:B------:R-:W-:Y:S02]  /*3050*/  SEL R102, R174, RZ, P5 ;  /* 0x000000ffae667207 */ /* 0x000fe40002800000 */
[C---:B------:R-:W-:Y:S02]  /*3060*/  SEL R51, R192.reuse, RZ, P6 ;  /* 0x000000ffc0337207 */ /* 0x040fe40003000000 */
[----:B------:R-:W-:Y:S01]  /*3070*/  SEL R103, R192, RZ, P4 ;  /* 0x000000ffc0677207 */ /* 0x000fe20002000000 */
[----:B------:R-:W-:Y:S06]  /*3080*/  BRA `(.L_x_2187) ;  /* 0x0000000800a47947 */ /* 0x000fec0003800000 */
.L_x_2185:
        /* <DEDUP_REMOVED lines=9> */
[C---:B-1----:R-:W-:Y:S01]  /*3120*/  FMUL.FTZ R96, R199.reuse, R118 ;  /* 0x00000076c7607220 */ /* 0x042fe20000410000 */
[C---:B------:R-:W-:Y:S01]  /*3130*/  FMUL.FTZ R97, R199.reuse, R170 ;  /* 0x000000aac7617220 */ /* 0x040fe20000410000 */
[----:B------:R-:W-:Y:S01]  /*3140*/  FADD.FTZ R192, R192, -R185 ;  /* 0x800000b9c0c07221 */ /* 0x000fe20000010000 */
[----:B------:R-:W-:Y:S01]  /*3150*/  LOP3.LUT P4, RZ, R196, 0xff, RZ, 0xc0, !PT ;  /* 0x000000ffc4ff7812 */ /* 0x000fe2000788c0ff */
[----:B------:R-:W-:Y:S01]  /*3160*/  FMUL.FTZ R100, R96, UR6 ;  /* 0x0000000660647c20 */ /* 0x000fe20008410000 */
[----:B------:R-:W-:Y:S01]  /*3170*/  FMUL.FTZ R98, R199, R174 ;  /* 0x000000aec7627220 */ /* 0x000fe20000410000 */
[----:B------:R-:W-:Y:S01]  /*3180*/  FMUL.FTZ R101, R97, UR6 ;  /* 0x0000000661657c20 */ /* 0x000fe20008410000 */
[----:B------:R-:W-:Y:S01]  /*3190*/  LOP3.LUT P6, RZ, R182, 0xff00, RZ, 0xc0, !PT ;  /* 0x0000ff00b6ff7812 */ /* 0x000fe200078cc0ff */
[----:B------:R-:W-:Y:S01]  /*31a0*/  FMUL.FTZ R99, R199, R192 ;  /* 0x000000c0c7637220 */ /* 0x000fe20000410000 */
        /* <DEDUP_REMOVED lines=16> */
.L_x_2188:
        /* <DEDUP_REMOVED lines=8> */
[C---:B------:R-:W-:Y:S01]  /*3330*/  FMUL.FTZ R118, R199.reuse, R118 ;  /* 0x00000076c7767220 */ /* 0x040fe20000410000 */
[C---:B------:R-:W-:Y:S01]  /*3340*/  FMUL.FTZ R170, R199.reuse, R170 ;  /* 0x000000aac7aa7220 */ /* 0x040fe20000410000 */
[----:B------:R-:W-:Y:S01]  /*3350*/  LOP3.LUT P4, RZ, R196, 0xff, RZ, 0xc0, !PT ;  /* 0x000000ffc4ff7812 */ /* 0x000fe2000788c0ff */
[C---:B------:R-:W-:Y:S01]  /*3360*/  FMUL.FTZ R174, R199.reuse, R174 ;  /* 0x000000aec7ae7220 */ /* 0x040fe20000410000 */
[----:B------:R-:W-:Y:S01]  /*3370*/  FMUL.FTZ R118, R118, UR6 ;  /* 0x0000000676767c20 */ /* 0x000fe20008410000 */
[----:B------:R-:W-:Y:S01]  /*3380*/  FADD.FTZ R192, R192, -R185 ;  /* 0x800000b9c0c07221 */ /* 0x000fe20000010000 */
[----:B------:R-:W-:Y:S01]  /*3390*/  FMUL.FTZ R170, R170, UR6 ;  /* 0x00000006aaaa7c20 */ /* 0x000fe20008410000 */
[----:B------:R-:W-:Y:S01]  /*33a0*/  FMUL.FTZ R174, R174, UR6 ;  /* 0x00000006aeae7c20 */ /* 0x000fe20008410000 */
[----:B------:R-:W-:Y:S01]  /*33b0*/  LOP3.LUT P6, RZ, R182, 0xff00, RZ, 0xc0, !PT ;  /* 0x0000ff00b6ff7812 */ /* 0x000fe200078cc0ff */
[----:B------:R-:W-:Y:S01]  /*33c0*/  FMUL.FTZ R192, R199, R192 ;  /* 0x000000c0c7c07220 */ /* 0x000fe20000410000 */
        /* <DEDUP_REMOVED lines=15> */
.L_x_2184:
        /* <DEDUP_REMOVED lines=10> */
[C---:B-1----:R-:W-:Y:S01]  /*3560*/  FFMA.FTZ R96, R199.reuse, R118, R84 ;  /* 0x00000076c7607223 */ /* 0x042fe20000010054 */
[----:B------:R-:W-:Y:S01]  /*3570*/  LOP3.LUT P6, RZ, R182, 0xff, RZ, 0xc0, !PT ;  /* 0x000000ffb6ff7812 */ /* 0x000fe200078cc0ff */
[C---:B------:R-:W-:Y:S01]  /*3580*/  FFMA.FTZ R97, R199.reuse, R170, R85 ;  /* 0x000000aac7617223 */ /* 0x040fe20000010055 */
[C---:B------:R-:W-:Y:S01]  /*3590*/  FFMA.FTZ R98, R199.reuse, R181, R86 ;  /* 0x000000b5c7627223 */ /* 0x040fe20000010056 */
[----:B------:R-:W-:Y:S01]  /*35a0*/  FMUL.FTZ R48, R96, UR6 ;  /* 0x0000000660307c20 */ /* 0x000fe20008410000 */
[----:B------:R-:W-:Y:S01]  /*35b0*/  FFMA.FTZ R99, R199, R192, R87 ;  /* 0x000000c0c7637223 */ /* 0x000fe20000010057 */
[----:B------:R-:W-:Y:S01]  /*35c0*/  FMUL.FTZ R49, R97, UR6 ;  /* 0x0000000661317c20 */ /* 0x000fe20008410000 */
[----:B------:R-:W-:Y:S01]  /*35d0*/  FMUL.FTZ R50, R98, UR6 ;  /* 0x0000000662327c20 */ /* 0x000fe20008410000 */
[----:B------:R-:W-:Y:S01]  /*35e0*/  LOP3.LUT P5, RZ, R182, 0xff00, RZ, 0xc0, !PT ;  /* 0x0000ff00b6ff7812 */ /* 0x000fe200078ac0ff */
[----:B------:R-:W-:Y:S01]  /*35f0*/  FMUL.FTZ R51, R99, UR6 ;  /* 0x0000000663337c20 */ /* 0x000fe20008410000 */
[----:B------:R-:W-:-:S02]  /*3600*/  SEL R48, R48, RZ, P6 ;  /* 0x000000ff30307207 */ /* 0x000fc40003000000 */
[C---:B------:R-:W-:Y:S02]  /*3610*/  LOP3.LUT P4, RZ, R182.reuse, 0xff0000, RZ, 0xc0, !PT ;  /* 0x00ff0000b6ff7812 */ /* 0x040fe4000788c0ff */
[----:B------:R-:W-:Y:S02]  /*3620*/  ISETP.GE.U32.AND P6, PT, R182, 0x1000000, PT ;  /* 0x01000000b600780c */ /* 0x000fe40003fc6070 */
[----:B------:R-:W-:Y:S02]  /*3630*/  SEL R49, R49, RZ, P5 ;  /* 0x000000ff31317207 */ /* 0x000fe40002800000 */
[----:B------:R-:W-:Y:S02]  /*3640*/  SEL R50, R50, RZ, P4 ;  /* 0x000000ff32327207 */ /* 0x000fe40002000000 */
[----:B------:R-:W-:Y:S01]  /*3650*/  SEL R51, R51, RZ, P6 ;  /* 0x000000ff33337207 */ /* 0x000fe20003000000 */
[----:B------:R-:W-:Y:S06]  /*3660*/  BRA `(.L_x_2187) ;  /* 0x00000004002c7947 */ /* 0x000fec0003800000 */
.L_x_2190:
        /* <DEDUP_REMOVED lines=8> */
[C---:B------:R-:W-:Y:S01]  /*36f0*/  FFMA.FTZ R118, R199.reuse, R118, R84 ;  /* 0x00000076c7767223 */ /* 0x040fe20000010054 */
        /* <DEDUP_REMOVED lines=9> */
[----:B-1----:R-:W-:-:S02]  /*3790*/  SEL R48, R118, RZ, P6 ;  /* 0x000000ff76307207 */ /* 0x002fc40003000000 */
[C---:B------:R-:W-:Y:S02]  /*37a0*/  LOP3.LUT P4, RZ, R182.reuse, 0xff0000, RZ, 0xc0, !PT ;  /* 0x00ff0000b6ff7812 */ /* 0x040fe4000788c0ff */
[----:B------:R-:W-:Y:S02]  /*37b0*/  ISETP.GE.U32.AND P6, PT, R182, 0x1000000, PT ;  /* 0x01000000b600780c */ /* 0x000fe40003fc6070 */
[----:B------:R-:W-:Y:S02]  /*37c0*/  SEL R49, R170, RZ, P5 ;  /* 0x000000ffaa317207 */ /* 0x000fe40002800000 */
[----:B------:R-:W-:Y:S02]  /*37d0*/  SEL R50, R181, RZ, P4 ;  /* 0x000000ffb5327207 */ /* 0x000fe40002000000 */
[----:B------:R-:W-:Y:S01]  /*37e0*/  SEL R51, R192, RZ, P6 ;  /* 0x000000ffc0337207 */ /* 0x000fe20003000000 */
[----:B------:R-:W-:Y:S06]  /*37f0*/  BRA `(.L_x_2187) ;  /* 0x0000000000c87947 */ /* 0x000fec0003800000 */
.L_x_2189:
        /* <DEDUP_REMOVED lines=9> */
[C---:B-1----:R-:W-:Y:S01]  /*3890*/  FMUL.FTZ R96, R199.reuse, R118 ;  /* 0x00000076c7607220 */ /* 0x042fe20000410000 */
[----:B------:R-:W-:Y:S01]  /*38a0*/  LOP3.LUT P6, RZ, R182, 0xff, RZ, 0xc0, !PT ;  /* 0x000000ffb6ff7812 */ /* 0x000fe200078cc0ff */
[C---:B------:R-:W-:Y:S01]  /*38b0*/  FMUL.FTZ R97, R199.reuse, R170 ;  /* 0x000000aac7617220 */ /* 0x040fe20000410000 */
[C---:B------:R-:W-:Y:S01]  /*38c0*/  FMUL.FTZ R98, R199.reuse, R174 ;  /* 0x000000aec7627220 */ /* 0x040fe20000410000 */
[----:B------:R-:W-:Y:S01]  /*38d0*/  FMUL.FTZ R48, R96, UR6 ;  /* 0x0000000660307c20 */ /* 0x000fe20008410000 */
[----:B------:R-:W-:Y:S01]  /*38e0*/  FMUL.FTZ R99, R199, R192 ;  /* 0x000000c0c7637220 */ /* 0x000fe20000410000 */
        /* <DEDUP_REMOVED lines=11> */
.L_x_2191:
        /* <DEDUP_REMOVED lines=23> */
[----:B------:R-:W-:-:S07]  /*3b10*/  SEL R51, R192, RZ, P6 ;  /* 0x000000ffc0337207 */ /* 0x000fce0003000000 */
.L_x_2187:
[----:B------:R-:W1:Y:S01]  /*3b20*/  @P2 LDC.64 R58, c[0x0][0x478] ;  /* 0x00011e00ff3a2b82 */ /* 0x000e620000000a00 */
[----:B------:R-:W-:-:S07]  /*3b30*/  IMAD.WIDE.U32 R56, R203, 0x10, R52 ;  /* 0x00000010cb387825 */ /* 0x000fce00078e0034 */
[----:B------:R-:W2:Y:S01]  /*3b40*/  @P0 LDC.64 R54, c[0x0][0x470] ;  /* 0x00011c00ff360b82 */ /* 0x000ea20000000a00 */
        /* <DEDUP_REMOVED lines=17> */
[----:B------:R-:W-:Y:S01]  /*3c60*/  FFMA.FTZ R97, R199, R168, R89 ;  /* 0x000000a8c7617223 */ /* 0x000fe20000010059 */
        /* <DEDUP_REMOVED lines=23> */
.L_x_2194:
        /* <DEDUP_REMOVED lines=9> */
[----:B------:R-:W-:Y:S01]  /*3e70*/  FFMA.FTZ R168, R199, R168, R89 ;  /* 0x000000a8c7a87223 */ /* 0x000fe20000010059 */
        /* <DEDUP_REMOVED lines=23> */
.L_x_2193:
        /* <DEDUP_REMOVED lines=10> */
[----:B------:R-:W-:Y:S01]  /*4090*/  FMUL.FTZ R97, R199, R168 ;  /* 0x000000a8c7617220 */ /* 0x000fe20000410000 */
        /* <DEDUP_REMOVED lines=23> */
.L_x_2196:
        /* <DEDUP_REMOVED lines=9> */
[----:B------:R-:W-:Y:S01]  /*42a0*/  FMUL.FTZ R168, R199, R168 ;  /* 0x000000a8c7a87220 */ /* 0x000fe20000410000 */
        /* <DEDUP_REMOVED lines=23> */
.L_x_2192:
        /* <DEDUP_REMOVED lines=27> */
.L_x_2198:
        /* <DEDUP_REMOVED lines=25> */
.L_x_2197:
        /* <DEDUP_REMOVED lines=26> */
.L_x_2199:
        /* <DEDUP_REMOVED lines=24> */
.L_x_2195:
        /* <DEDUP_REMOVED lines=19> */
[C---:B-1----:R-:W-:Y:S01]  /*4bb0*/  FFMA.FTZ R96, R199.reuse, R108, R92 ;  /* 0x0000006cc7607223 */ /* 0x042fe2000001005c */
        /* <DEDUP_REMOVED lines=24> */
.L_x_2202:
        /* <DEDUP_REMOVED lines=17> */
[----:B-1----:R-:W-:Y:S01]  /*4e50*/  SEL R48, R108, RZ, P5 ;  /* 0x000000ff6c307207 */ /* 0x002fe20002800000 */
        /* <DEDUP_REMOVED lines=15> */
.L_x_2201:
        /* <DEDUP_REMOVED lines=9> */
[C---:B-1----:R-:W-:Y:S01]  /*4fe0*/  FMUL.FTZ R96, R199.reuse, R108 ;  /* 0x0000006cc7607220 */ /* 0x042fe20000410000 */
        /* <DEDUP_REMOVED lines=24> */
.L_x_2204:
        /* <DEDUP_REMOVED lines=33> */
.L_x_2200:
        /* <DEDUP_REMOVED lines=27> */
.L_x_2206:
        /* <DEDUP_REMOVED lines=20> */
[----:B-1----:R-:W-:Y:S02]  /*5670*/  SEL R48, R108, RZ, P1 ;  /* 0x000000ff6c307207 */ /* 0x002fe40000800000 */
[----:B------:R-:W-:Y:S02]  /*5680*/  SEL R49, R110, RZ, P4 ;  /* 0x000000ff6e317207 */ /* 0x000fe40002000000 */
[----:B------:R-:W-:-:S02]  /*5690*/  SEL R50, R113, RZ, P5 ;  /* 0x000000ff71327207 */ /* 0x000fc40002800000 */
[----:B------:R-:W-:Y:S01]  /*56a0*/  SEL R51, R114, RZ, P6 ;  /* 0x000000ff72337207 */ /* 0x000fe20003000000 */
[----:B------:R-:W-:Y:S06]  /*56b0*/  BRA `(.L_x_2203) ;  /* 0x0000000000c87947 */ /* 0x000fec0003800000 */
.L_x_2205:
        /* <DEDUP_REMOVED lines=10> */
[C---:B------:R-:W-:Y:S01]  /*5760*/  FMUL.FTZ R97, R199.reuse, R110 ;  /* 0x0000006ec7617220 */ /* 0x040fe20000410000 */
[C---:B------:R-:W-:Y:S01]  /*5770*/  FMUL.FTZ R98, R199.reuse, R112 ;  /* 0x00000070c7627220 */ /* 0x040fe20000410000 */
[----:B------:R-:W-:Y:S01]  /*5780*/  FMUL.FTZ R99, R199, R114 ;  /* 0x00000072c7637220 */ /* 0x000fe20000410000 */
        /* <DEDUP_REMOVED lines=13> */
.L_x_2207:
        /* <DEDUP_REMOVED lines=23> */
[----:B------:R-:W-:-:S07]  /*59d0*/  SEL R51, R114, RZ, P6 ;  /* 0x000000ff72337207 */ /* 0x000fce0003000000 */
.L_x_2203:
[----:B------:R-:W1:Y:S01]  /*59e0*/  @P2 LDC.64 R54, c[0x0][0x478] ;  /* 0x00011e00ff362b82 */ /* 0x000e620000000a00 */
[----:B------:R-:W-:Y:S01]  /*59f0*/  IMAD.WIDE.U32 R52, R136, 0x10, R52 ;  /* 0x0000001088347825 */ /* 0x000fe200078e0034 */
[----:B------:R-:W-:-:S06]  /*5a00*/  UPLOP3.LUT UP1, UPT, UPT, UPT, UP1, 0x40, 0x4 ;  /* 0x000000000004789c */ /* 0x000fcc0003f2e810 */
[----:B------:R-:W2:Y:S01]  /*5a10*/  @P0 LDC.64 R56, c[0x0][0x470] ;  /* 0x00011c00ff380b82 */ /* 0x000ea20000000a00 */
[----:B-1----:R-:W-:-:S05]  /*5a20*/  @P2 IMAD.WIDE.U32 R54, R136, 0x10, R54 ;  /* 0x0000001088362825 */ /* 0x002fca00078e0036 */
[----:B------:R1:W-:Y:S01]  /*5a30*/  @P2 STG.E.128 desc[UR10][R54.64], R96 ;  /* 0x0000006036002986 */ /* 0x0003e2000c101d0a */
[----:B--2---:R-:W-:-:S03]  /*5a40*/  @P0 IMAD.WIDE.U32 R56, R136, 0x10, R56 ;  /* 0x0000001088380825 */ /* 0x004fc600078e0038 */
        /* <DEDUP_REMOVED lines=23> */
[----:B-1----:R-:W-:Y:S02]  /*5bc0*/  MOV R48, R137 ;  /* 0x0000008900307202 */ /* 0x002fe40000000f00 */
        /* <DEDUP_REMOVED lines=43> */
.L_x_2173:
        /* <DEDUP_REMOVED lines=29> */
.L_x_2209:
        /* <DEDUP_REMOVED lines=11> */
.L_x_2857:


//--------------------- .text._ZN10layer_norm22ln_bwd_finalize_kernelINS_22Kernel_traits_finalizeILj2048E6__halfffffjLb0ELj1024ELj4ENS_18Kernel_traits_baseILj2048ES2_ffffjLj1024EEEEELb0ELb0EEEvNS_9BwdParamsE --------------------------
	.section	.text._ZN10layer_norm22ln_bwd_finalize_kernelINS_22Kernel_traits_finalizeILj2048E6__halfffffjLb0ELj1024ELj4ENS_18Kernel_traits_baseILj2048ES2_ffffjLj1024EEEEELb0ELb0EEEvNS_9BwdParamsE,"ax",@progbits
	.align	128
        .global         _ZN10layer_norm22ln_bwd_finalize_kernelINS_22Kernel_traits_finalizeILj2048E6__halfffffjLb0ELj1024ELj4ENS_18Kernel_traits_baseILj2048ES2_ffffjLj1024EEEEELb0ELb0EEEvNS_9BwdParamsE
        .type           _ZN10layer_norm22ln_bwd_finalize_kernelINS_22Kernel_traits_finalizeILj2048E6__halfffffjLb0ELj1024ELj4ENS_18Kernel_traits_baseILj2048ES2_ffffjLj1024EEEEELb0ELb0EEEvNS_9BwdParamsE,@function
        .size           _ZN10layer_norm22ln_bwd_finalize_kernelINS_22Kernel_traits_finalizeILj2048E6__halfffffjLb0ELj1024ELj4ENS_18Kernel_traits_baseILj2048ES2_ffffjLj1024EEEEELb0ELb0EEEvNS_9BwdParamsE,(.L_x_2858 - _ZN10layer_norm22ln_bwd_finalize_kernelINS_22Kernel_traits_finalizeILj2048E6__halfffffjLb0ELj1024ELj4ENS_18Kernel_traits_baseILj2048ES2_ffffjLj1024EEEEELb0ELb0EEEvNS_9BwdParamsE)
        .other          _ZN10layer_norm22ln_bwd_finalize_kernelINS_22Kernel_traits_finalizeILj2048E6__halfffffjLb0ELj1024ELj4ENS_18Kernel_traits_baseILj2048ES2_ffffjLj1024EEEEELb0ELb0EEEvNS_9BwdParamsE,@"STO_CUDA_ENTRY STV_DEFAULT"
_ZN10layer_norm22ln_bwd_finalize_kernelINS_22Kernel_traits_finalizeILj2048E6__halfffffjLb0ELj1024ELj4ENS_18Kernel_traits_baseILj2048ES2_ffffjLj1024EEEEELb0ELb0EEEvNS_9BwdParamsE:
.text._ZN10layer_norm22ln_bwd_finalize_kernelINS_22Kernel_traits_finalizeILj2048E6__halfffffjLb0ELj1024ELj4ENS_18Kernel_traits_baseILj2048ES2_ffffjLj1024EEEEELb0ELb0EEEvNS_9BwdParamsE:
        /* <DEDUP_REMOVED lines=82> */
.L_x_2214:
        /* <DEDUP_REMOVED lines=118> */
.L_x_2213:
[----:B------:R-:W-:Y:S05]  /*0c80*/  BSYNC.RECONVERGENT B1 ;  /* 0x0000000000017941 */ /* 0x000fea0003800200 */
.L_x_2212:
        /* <DEDUP_REMOVED lines=75> */
.L_x_2216:
[----:B------:R-:W-:Y:S05]  /*1140*/  BSYNC.RECONVERGENT B1 ;  /* 0x0000000000017941 */ /* 0x000fea0003800200 */
.L_x_2215:
        /* <DEDUP_REMOVED lines=37> */
.L_x_2218:
[----:B------:R-:W-:Y:S05]  /*13a0*/  BSYNC.RECONVERGENT B1 ;  /* 0x0000000000017941 */ /* 0x000fea0003800200 */
.L_x_2217:
[----:B------:R-:W-:Y:S05]  /*13b0*/  @!P1 BRA `(.L_x_2211) ;  /* 0x0000000000409947 */ /* 0x000fea0003800000 */
[----:B------:R-:W0:Y:S01]  /*13c0*/  LDC.64 R10, c[0x0][0x440] ;  /* 0x00011000ff0a7b82 */ /* 0x000e220000000a00 */
[----:B------:R-:W-:Y:S01]  /*13d0*/  IMAD R59, R0, R56, R59 ;  /* 0x00000038003b7224 */ /* 0x000fe200078e023b */
[----:B------:R-:W-:Y:S02]  /*13e0*/  LOP3.LUT R8, R8, 0x1f, RZ, 0xc0, !PT ;  /* 0x0000001f08087812 */ /* 0x000fe400078ec0ff */
[----:B------:R-:W-:Y:S02]  /*13f0*/  IADD3 R9, PT, PT, -R9, RZ, RZ ;  /* 0x000000ff09097210 */ /* 0x000fe40007ffe1ff */
[----:B------:R-:W-:Y:S02]  /*1400*/  IADD3 R59, PT, PT, R8, R59, RZ ;  /* 0x0000003b083b7210 */ /* 0x000fe40007ffe0ff */
[----:B------:R-:W1:Y:S05]  /*1410*/  LDC.64 R12, c[0x0][0x448] ;  /* 0x00011200ff0c7b82 */ /* 0x000e6a0000000a00 */
.L_x_2219:
        /* <DEDUP_REMOVED lines=10> */
.L_x_2211:
[----:B------:R-:W-:Y:S05]  /*14c0*/  BSYNC.RECONVERGENT B0 ;  /* 0x0000000000007941 */ /* 0x000fea0003800200 */
.L_x_2210:
        /* <DEDUP_REMOVED lines=59> */
.L_x_2220:
        /* <DEDUP_REMOVED lines=16> */
.L_x_2858:


//--------------------- .text._ZN10layer_norm40ln_parallel_residual_bwd_finalize_kernelINS_22Kernel_traits_finalizeILj2048E6__halfffffjLb0ELj1024ELj4ENS_18Kernel_traits_baseILj2048ES2_ffffjLj1024EEEEELb0EEEvNS_9BwdParamsE --------------------------
	.section	.text._ZN10layer_norm40ln_parallel_residual_bwd_finalize_kernelINS_22Kernel_traits_finalizeILj2048E6__halfffffjLb0ELj1024ELj4ENS_18Kernel_traits_baseILj2048ES2_ffffjLj1024EEEEELb0EEEvNS_9BwdParamsE,"ax",@progbits
	.align	128
        .global         _ZN10layer_norm40ln_parallel_residual_bwd_finalize_kernelINS_22Kernel_traits_finalizeILj2048E6__halfffffjLb0ELj1024ELj4ENS_18Kernel_traits_baseILj2048ES2_ffffjLj1024EEEEELb0EEEvNS_9BwdParamsE
        .type           _ZN10layer_norm40ln_parallel_residual_bwd_finalize_kernelINS_22Kernel_traits_finalizeILj2048E6__halfffffjLb0ELj1024ELj4ENS_18Kernel_traits_baseILj2048ES2_ffffjLj1024EEEEELb0EEEvNS_9BwdParamsE,@function
        .size           _ZN10layer_norm40ln_parallel_residual_bwd_finalize_kernelINS_22Kernel_traits_finalizeILj2048E6__halfffffjLb0ELj1024ELj4ENS_18Kernel_traits_baseILj2048ES2_ffffjLj1024EEEEELb0EEEvNS_9BwdParamsE,(.L_x_2859 - _ZN10layer_norm40ln_parallel_residual_bwd_finalize_kernelINS_22Kernel_traits_finalizeILj2048E6__halfffffjLb0ELj1024ELj4ENS_18Kernel_traits_baseILj2048ES2_ffffjLj1024EEEEELb0EEEvNS_9BwdParamsE)
        .other          _ZN10layer_norm40ln_parallel_residual_bwd_finalize_kernelINS_22Kernel_traits_finalizeILj2048E6__halfffffjLb0ELj1024ELj4ENS_18Kernel_traits_baseILj2048ES2_ffffjLj1024EEEEELb0EEEvNS_9BwdParamsE,@"STO_CUDA_ENTRY STV_DEFAULT"
_ZN10layer_norm40ln_parallel_residual_bwd_finalize_kernelINS_22Kernel_traits_finalizeILj2048E6__halfffffjLb0ELj1024ELj4ENS_18Kernel_traits_baseILj2048ES2_ffffjLj1024EEEEELb0EEEvNS_9BwdParamsE:
.text._ZN10layer_norm40ln_parallel_residual_bwd_finalize_kernelINS_22Kernel_traits_finalizeILj2048E6__halfffffjLb0ELj1024ELj4ENS_18Kernel_traits_baseILj2048ES2_ffffjLj1024EEEEELb0EEEvNS_9BwdParamsE:
        /* <DEDUP_REMOVED lines=60> */
.L_x_2225:
        /* <DEDUP_REMOVED lines=112> */
.L_x_2224:
[----:B------:R-:W-:Y:S05]  /*0ac0*/  BSYNC.RECONVERGENT B1 ;  /* 0x0000000000017941 */ /* 0x000fea0003800200 */
.L_x_2223:
        /* <DEDUP_REMOVED lines=65> */
.L_x_2227:
[----:B------:R-:W-:Y:S05]  /*0ee0*/  BSYNC.RECONVERGENT B1 ;  /* 0x0000000000017941 */ /* 0x000fea0003800200 */
.L_x_2226:
        /* <DEDUP_REMOVED lines=36> */
.L_x_2229:
[----:B------:R-:W-:Y:S05]  /*1130*/  BSYNC.RECONVERGENT B1 ;  /* 0x0000000000017941 */ /* 0x000fea0003800200 */
.L_x_2228:
        /* <DEDUP_REMOVED lines=18> */
.L_x_2222:
[----:B------:R-:W-:Y:S05]  /*1260*/  BSYNC.RECONVERGENT B0 ;  /* 0x0000000000007941 */ /* 0x000fea0003800200 */
.L_x_2221:
        /* <DEDUP_REMOVED lines=94> */
.L_x_2230:
        /* <DEDUP_REMOVED lines=11> */
.L_x_2859:


//--------------------- .text._ZN10layer_norm31ln_parallel_residual_bwd_kernelINS_13Kernel_traitsI6__halfffffjLj2048ELj1ELj1ELj4ELj16ENS_18Kernel_traits_baseILj2048ES2_ffffjLj128EEEEELb1ELb1ELb0EEEvNS_9BwdParamsE --------------------------
	.section	.text._ZN10layer_norm31ln_parallel_residual_bwd_kernelINS_13Kernel_traitsI6__halfffffjLj2048ELj1ELj1ELj4ELj16ENS_18Kernel_traits_baseILj2048ES2_ffffjLj128EEEEELb1ELb1ELb0EEEvNS_9BwdParamsE,"ax",@progbits
	.align	128
        .global         _ZN10layer_norm31ln_parallel_residual_bwd_kernelINS_13Kernel_traitsI6__halfffffjLj2048ELj1ELj1ELj4ELj16ENS_18Kernel_traits_baseILj2048ES2_ffffjLj128EEEEELb1ELb1ELb0EEEvNS_9BwdParamsE
        .type           _ZN10layer_norm31ln_parallel_residual_bwd_kernelINS_13Kernel_traitsI6__halfffffjLj2048ELj1ELj1ELj4ELj16ENS_18Kernel_traits_baseILj2048ES2_ffffjLj128EEEEELb1ELb1ELb0EEEvNS_9BwdParamsE,@function
        .size           _ZN10layer_norm31ln_parallel_residual_bwd_kernelINS_13Kernel_traitsI6__halfffffjLj2048ELj1ELj1ELj4ELj16ENS_18Kernel_traits_baseILj2048ES2_ffffjLj128EEEEELb1ELb1ELb0EEEvNS_9BwdParamsE,(.L_x_2860 - _ZN10layer_norm31ln_parallel_residual_bwd_kernelINS_13Kernel_traitsI6__halfffffjLj2048ELj1ELj1ELj4ELj16ENS_18Kernel_traits_baseILj2048ES2_ffffjLj128EEEEELb1ELb1ELb0EEEvNS_9BwdParamsE)
        .other          _ZN10layer_norm31ln_parallel_residual_bwd_kernelINS_13Kernel_traitsI6__halfffffjLj2048ELj1ELj1ELj4ELj16ENS_18Kernel_traits_baseILj2048ES2_ffffjLj128EEEEELb1ELb1ELb0EEEvNS_9BwdParamsE,@"STO_CUDA_ENTRY STV_DEFAULT"
_ZN10layer_norm31ln_parallel_residual_bwd_kernelINS_13Kernel_traitsI6__halfffffjLj2048ELj1ELj1ELj4ELj16ENS_18Kernel_traits_baseILj2048ES2_ffffjLj128EEEEELb1ELb1ELb0EEEvNS_9BwdParamsE:
.text._ZN10layer_norm31ln_parallel_residual_bwd_kernelINS_13Kernel_traitsI6__halfffffjLj2048ELj1ELj1ELj4ELj16ENS_18Kernel_traits_baseILj2048ES2_ffffjLj128EEEEELb1ELb1ELb0EEEvNS_9BwdParamsE:
        /* <DEDUP_REMOVED lines=16> */
[----:B------:R-:W1:Y:S08]  /*0100*/  @P4 LDC.64 R4, c[0x0][0x3d0] ;  /* 0x0000f400ff044b82 */ /* 0x000e700000000a00 */
[----:B------:R-:W3:Y:S08]  /*0110*/  @P1 LDC.64 R12, c[0x0][0x3d0] ;  /* 0x0000f400ff0c1b82 */ /* 0x000ef00000000a00 */
[----:B------:R-:W4:Y:S08]  /*0120*/  @P2 LDC.64 R16, c[0x0][0x3d0] ;  /* 0x0000f400ff102b82 */ /* 0x000f300000000a00 */
[----:B------:R-:W4:Y:S01]  /*0130*/  @P3 LDC.64 R18, c[0x0][0x3d0] ;  /* 0x0000f400ff123b82 */ /* 0x000f220000000a00 */
[C---:B-1----:R-:W-:Y:S01]  /*0140*/  @P4 IMAD.WIDE.U32 R4, R21.reuse, 0x8, R4 ;  /* 0x0000000815044825 */ /* 0x042fe200078e0004 */
[----:B------:R-:W-:-:S04]  /*0150*/  @P4 LOP3.LUT R21, R21, 0x80, RZ, 0xfc, !PT ;  /* 0x0000008015154812 */ /* 0x000fc800078efcff */
[----:B--2---:R-:W5:Y:S01]  /*0160*/  @P4 LDG.E.64 R6, desc[UR10][R4.64] ;  /* 0x0000000a04064981 */ /* 0x004f62000c1e1b00 */
[C---:B---3--:R-:W-:Y:S01]  /*0170*/  @P1 IMAD.WIDE.U32 R22, R21.reuse, 0x8, R12 ;  /* 0x0000000815161825 */ /* 0x048fe200078e000c */
[----:B------:R-:W-:Y:S01]  /*0180*/  @P1 IADD3 R21, PT, PT, R21, 0x80, RZ ;  /* 0x0000008015151810 */ /* 0x000fe20007ffe0ff */
[----:B0-----:R-:W-:Y:S01]  /*0190*/  UISETP.GE.AND UP0, UPT, UR7, UR4, UPT ;  /* 0x000000040700728c */ /* 0x001fe2000bf06270 */
[----:B------:R-:W-:Y:S02]  /*01a0*/  CS2R R26, SRZ ;  /* 0x00000000001a7805 */ /* 0x000fe4000001ff00 */
[----:B------:R-:W-:Y:S01]  /*01b0*/  CS2R R28, SRZ ;  /* 0x00000000001c7805 */ /* 0x000fe2000001ff00 */
[----:B------:R0:W5:Y:S01]  /*01c0*/  @P1 LDG.E.64 R8, desc[UR10][R22.64] ;  /* 0x0000000a16081981 */ /* 0x000162000c1e1b00 */
[C---:B----4-:R-:W-:Y:S01]  /*01d0*/  @P2 IMAD.WIDE.U32 R24, R21.reuse, 0x8, R16 ;  /* 0x0000000815182825 */ /* 0x050fe200078e0010 */
[----:B------:R-:W-:Y:S02]  /*01e0*/  @P2 IADD3 R21, PT, PT, R21, 0x80, RZ ;  /* 0x0000008015152810 */ /* 0x000fe40007ffe0ff */
[----:B------:R-:W-:-:S02]  /*01f0*/  CS2R R16, SRZ ;  /* 0x0000000000107805 */ /* 0x000fc4000001ff00 */
[----:B------:R-:W-:Y:S02]  /*0200*/  CS2R R30, SRZ ;  /* 0x00000000001e7805 */ /* 0x000fe4000001ff00 */
[----:B------:R-:W-:Y:S01]  /*0210*/  CS2R R32, SRZ ;  /* 0x0000000000207805 */ /* 0x000fe2000001ff00 */
[----:B------:R1:W5:Y:S01]  /*0220*/  @P2 LDG.E.64 R10, desc[UR10][R24.64] ;  /* 0x0000000a180a2981 */ /* 0x000362000c1e1b00 */
[----:B------:R-:W-:-:S05]  /*0230*/  @P3 IMAD.WIDE.U32 R12, R21, 0x8, R18 ;  /* 0x00000008150c3825 */ /* 0x000fca00078e0012 */
[----:B------:R2:W5:Y:S01]  /*0240*/  @P3 LDG.E.64 R14, desc[UR10][R12.64] ;  /* 0x0000000a0c0e3981 */ /* 0x000562000c1e1b00 */
[----:B------:R-:W-:Y:S02]  /*0250*/  CS2R R18, SRZ ;  /* 0x0000000000127805 */ /* 0x000fe4000001ff00 */
[----:B------:R-:W-:Y:S02]  /*0260*/  CS2R R20, SRZ ;  /* 0x0000000000147805 */ /* 0x000fe4000001ff00 */
[----:B0-----:R-:W-:Y:S02]  /*0270*/  CS2R R22, SRZ ;  /* 0x0000000000167805 */ /* 0x001fe4000001ff00 */
[----:B-1----:R-:W-:Y:S02]  /*0280*/  CS2R R24, SRZ ;  /* 0x0000000000187805 */ /* 0x002fe4000001ff00 */
[----:B------:R-:W-:Y:S02]  /*0290*/  CS2R R34, SRZ ;  /* 0x0000000000227805 */ /* 0x000fe4000001ff00 */
[----:B------:R-:W-:-:S02]  /*02a0*/  CS2R R36, SRZ ;  /* 0x0000000000247805 */ /* 0x000fc4000001ff00 */
[----:B------:R-:W-:Y:S02]  /*02b0*/  CS2R R38, SRZ ;  /* 0x0000000000267805 */ /* 0x000fe4000001ff00 */
[----:B------:R-:W-:Y:S02]  /*02c0*/  CS2R R40, SRZ ;  /* 0x0000000000287805 */ /* 0x000fe4000001ff00 */
[----:B------:R-:W-:Y:S02]  /*02d0*/  CS2R R42, SRZ ;  /* 0x00000000002a7805 */ /* 0x000fe4000001ff00 */
[----:B------:R-:W-:Y:S02]  /*02e0*/  CS2R R44, SRZ ;  /* 0x00000000002c7805 */ /* 0x000fe4000001ff00 */
[----:B------:R-:W-:Y:S01]  /*02f0*/  CS2R R46, SRZ ;  /* 0x00000000002e7805 */ /* 0x000fe2000001ff00 */
[----:B--2---:R-:W-:Y:S06]  /*0300*/  BRA.U UP0, `(.L_x_2231) ;  /* 0x00000059006c7547 */ /* 0x004fec000b800000 */
        /* <DEDUP_REMOVED lines=33> */
[----:B------:R-:W-:Y:S01]  /*0520*/  PRMT R118, R118, 0x5410, R0 ;  /* 0x0000541076767816 */ /* 0x000fe20000000000 */
[----:B------:R-:W-:Y:S01]  /*0530*/  UPLOP3.LUT UP1, UPT, UPT, UPT, UPT, 0x40, 0x4 ;  /* 0x000000000004789c */ /* 0x000fe20003f2e870 */
[----:B------:R-:W-:Y:S01]  /*0540*/  PRMT R119, R119, 0x5410, R2 ;  /* 0x0000541077777816 */ /* 0x000fe20000000002 */
[----:B------:R-:W1:Y:S01]  /*0550*/  LDCU UR23, c[0x0][0x408] ;  /* 0x00008100ff1777ac */ /* 0x000e620008000800 */
[----:B------:R-:W-:Y:S02]  /*0560*/  PRMT R120, R120, 0x5410, R4 ;  /* 0x0000541078787816 */ /* 0x000fe40000000004 */
[----:B------:R-:W-:Y:S01]  /*0570*/  PRMT R121, R121, 0x5410, R5 ;  /* 0x0000541079797816 */ /* 0x000fe20000000005 */
[----:B------:R-:W2:Y:S01]  /*0580*/  LDCU UR6, c[0x0][0x388] ;  /* 0x00007100ff0677ac */ /* 0x000ea20008000800 */
[----:B------:R-:W-:-:S02]  /*0590*/  PRMT R122, R122, 0x5410, R6 ;  /* 0x000054107a7a7816 */ /* 0x000fc40000000006 */
[----:B------:R-:W-:Y:S01]  /*05a0*/  PRMT R123, R123, 0x5410, R7 ;  /* 0x000054107b7b7816 */ /* 0x000fe20000000007 */
[----:B------:R-:W3:Y:S01]  /*05b0*/  LDCU.U8 UR24, c[0x0][0x410] ;  /* 0x00008200ff1877ac */ /* 0x000ee20008000000 */
[----:B------:R-:W-:Y:S02]  /*05c0*/  PRMT R124, R124, 0x5410, R8 ;  /* 0x000054107c7c7816 */ /* 0x000fe40000000008 */
[----:B------:R-:W-:Y:S01]  /*05d0*/  PRMT R125, R125, 0x5410, R9 ;  /* 0x000054107d7d7816 */ /* 0x000fe20000000009 */
[----:B------:R-:W4:Y:S01]  /*05e0*/  LDCU UR22, c[0x0][0x400] ;  /* 0x00008000ff1677ac */ /* 0x000f220008000800 */
[----:B------:R-:W1:Y:S01]  /*05f0*/  LDCU.64 UR8, c[0x0][0x478] ;  /* 0x00008f00ff0877ac */ /* 0x000e620008000a00 */
[----:B------:R-:W1:Y:S01]  /*0600*/  LDCU.64 UR26, c[0x0][0x438] ;  /* 0x00008700ff1a77ac */ /* 0x000e620008000a00 */
[----:B------:R-:W1:Y:S01]  /*0610*/  LDCU.64 UR20, c[0x0][0x470] ;  /* 0x00008e00ff1477ac */ /* 0x000e620008000a00 */
[----:B------:R-:W1:Y:S01]  /*0620*/  LDCU.128 UR12, c[0x0][0x3c0] ;  /* 0x00007800ff0c77ac */ /* 0x000e620008000c00 */
[----:B------:R-:W1:Y:S01]  /*0630*/  LDCU.64 UR18, c[0x0][0x380] ;  /* 0x00007000ff1277ac */ /* 0x000e620008000a00 */
[----:B0-----:R-:W-:-:S11]  /*0640*/  UISETP.NE.AND UP2, UPT, UR4, URZ, UPT ;  /* 0x000000ff0400728c */ /* 0x001fd6000bf45270 */
.L_x_2282:
[----:B-1----:R-:W-:Y:S02]  /*0650*/  UIMAD.WIDE UR16, UR7, 0x4, UR14 ;  /* 0x00000004071078a5 */ /* 0x002fe4000f8e020e */
[----:B------:R-:W-:-:S04]  /*0660*/  UIMAD.WIDE UR4, UR7, 0x4, UR12 ;  /* 0x00000004070478a5 */ /* 0x000fc8000f8e020c */
[----:B0--34-:R-:W-:Y:S02]  /*0670*/  MOV R72, UR16 ;  /* 0x0000001000487c02 */ /* 0x019fe40008000f00 */
[----:B------:R-:W-:Y:S02]  /*0680*/  MOV R73, UR17 ;  /* 0x0000001100497c02 */ /* 0x000fe40008000f00 */
[----:B------:R-:W-:Y:S02]  /*0690*/  MOV R74, UR4 ;  /* 0x00000004004a7c02 */ /* 0x000fe40008000f00 */
[----:B------:R-:W-:Y:S01]  /*06a0*/  MOV R75, UR5 ;  /* 0x00000005004b7c02 */ /* 0x000fe20008000f00 */
[----:B-----5:R-:W5:Y:S04]  /*06b0*/  LDG.E R72, desc[UR10][R72.64] ;  /* 0x0000000a48487981 */ /* 0x020f68000c1e1900 */
[----:B------:R-:W3:Y:S01]  /*06c0*/  LDG.E R74, desc[UR10][R74.64] ;  /* 0x0000000a4a4a7981 */ /* 0x000ee2000c1e1900 */
[----:B--2---:R-:W-:Y:S01]  /*06d0*/  UIMAD UR4, UR7, UR6, URZ ;  /* 0x00000006070472a4 */ /* 0x004fe2000f8e02ff */
        /* <DEDUP_REMOVED lines=13> */
[----:B---3--:R-:W-:Y:S01]  /*07b0*/  FSEL R107, R74, RZ, P0 ;  /* 0x000000ff4a6b7208 */ /* 0x008fe20000000000 */
[----:B------:R-:W-:-:S12]  /*07c0*/  @!P4 BRA `(.L_x_2233) ;  /* 0x0000000000d0c947 */ /* 0x000fd80003800000 */
[----:B------:R-:W0:Y:S01]  /*07d0*/  LDC.64 R74, c[0x0][0x3a8] ;  /* 0x0000ea00ff4a7b82 */ /* 0x000e220000000a00 */
[----:B------:R-:W-:Y:S02]  /*07e0*/  ISETP.NE.U32.AND P4, PT, RZ, UR20, PT ;  /* 0x00000014ff007c0c */ /* 0x000fe4000bf85070 */
[----:B------:R-:W-:Y:S02]  /*07f0*/  ISETP.NE.U32.AND P0, PT, RZ, UR26, PT ;  /* 0x0000001aff007c0c */ /* 0x000fe4000bf05070 */
[----:B------:R-:W-:Y:S02]  /*0800*/  ISETP.NE.AND.EX P4, PT, RZ, UR21, PT, P4 ;  /* 0x00000015ff007c0c */ /* 0x000fe4000bf85340 */
[----:B------:R-:W-:Y:S01]  /*0810*/  ISETP.NE.AND.EX P0, PT, RZ, UR27, PT, P0 ;  /* 0x0000001bff007c0c */ /* 0x000fe2000bf05300 */
[----:B------:R-:W1:Y:S08]  /*0820*/  LDC.64 R72, c[0x0][0x428] ;  /* 0x00010a00ff487b82 */ /* 0x000e700000000a00 */
[----:B------:R-:W2:Y:S01]  /*0830*/  LDC.64 R112, c[0x0][0x3b0] ;  /* 0x0000ec00ff707b82 */ /* 0x000ea20000000a00 */
[----:B0-----:R-:W-:-:S07]  /*0840*/  IMAD.WIDE.U32 R76, R4, 0x10, R74 ;  /* 0x00000010044c7825 */ /* 0x001fce00078e004a */
[----:B------:R-:W0:Y:S01]  /*0850*/  @P4 LDC.64 R110, c[0x0][0x3b8] ;  /* 0x0000ee00ff6e4b82 */ /* 0x000e220000000a00 */
[----:B------:R-:W3:Y:S01]  /*0860*/  LDG.E.128 R76, desc[UR10][R76.64] ;  /* 0x0000000a4c4c7981 */ /* 0x000ee2000c1e1d00 */
[----:B-1----:R-:W-:-:S06]  /*0870*/  IMAD.WIDE.U32 R72, R4, 0x10, R72 ;  /* 0x0000001004487825 */ /* 0x002fcc00078e0048 */
[----:B------:R-:W1:Y:S01]  /*0880*/  @P0 LDC.64 R108, c[0x0][0x438] ;  /* 0x00010e00ff6c0b82 */ /* 0x000e620000000a00 */
[----:B------:R-:W4:Y:S01]  /*0890*/  LDG.E.128 R72, desc[UR10][R72.64] ;  /* 0x0000000a48487981 */ /* 0x000f22000c1e1d00 */
[----:B--2---:R-:W-:-:S05]  /*08a0*/  IMAD.WIDE.U32 R112, R4, 0x4, R112 ;  /* 0x0000000404707825 */ /* 0x004fca00078e0070 */
[----:B------:R-:W5:Y:S01]  /*08b0*/  LDG.E R6, desc[UR10][R112.64] ;  /* 0x0000000a70067981 */ /* 0x000f62000c1e1900 */
[----:B------:R-:W-:Y:S02]  /*08c0*/  HADD2.F32 R11, -RZ, R118.H0_H0 ;  /* 0x20000076ff0b7230 */ /* 0x000fe40000004100 */
[----:B0-----:R-:W-:-:S05]  /*08d0*/  @P4 IMAD.WIDE.U32 R110, R4, 0x4, R110 ;  /* 0x00000004046e4825 */ /* 0x001fca00078e006e */
[----:B------:R-:W5:Y:S01]  /*08e0*/  @P4 LDG.E R5, desc[UR10][R110.64] ;  /* 0x0000000a6e054981 */ /* 0x000f62000c1e1900 */
[----:B-1----:R-:W-:-:S05]  /*08f0*/  @P0 IMAD.WIDE.U32 R108, R4, 0x10, R108 ;  /* 0x00000010046c0825 */ /* 0x002fca00078e006c */
[----:B------:R0:W5:Y:S02]  /*0900*/  @P0 LDG.E.128 R48, desc[UR10][R108.64] ;  /* 0x0000000a6c300981 */ /* 0x000164000c1e1d00 */
[----:B0-----:R-:W-:Y:S01]  /*0910*/  IADD3 R109, PT, PT, R4, 0x80, RZ ;  /* 0x00000080046d7810 */ /* 0x001fe20007ffe0ff */
[C---:B---3--:R-:W-:Y:S01]  /*0920*/  FADD.FTZ R76, -R107.reuse, R76 ;  /* 0x0000004c6b4c7221 */ /* 0x048fe20000010100 */
[----:B------:R-:W-:-:S03]  /*0930*/  FADD.FTZ R77, -R107, R77 ;  /* 0x0000004d6b4d7221 */ /* 0x000fc60000010100 */
[----:B------:R-:W-:Y:S01]  /*0940*/  FMUL.FTZ R83, R76, UR17 ;  /* 0x000000114c537c20 */ /* 0x000fe20008410000 */
[----:B------:R-:W-:Y:S02]  /*0950*/  HADD2.F32 R76, -RZ, R118.H1_H1 ;  /* 0x30000076ff4c7230 */ /* 0x000fe40000004100 */
[----:B------:R-:W-:Y:S01]  /*0960*/  FMUL.FTZ R90, R77, UR17 ;  /* 0x000000114d5a7c20 */ /* 0x000fe20008410000 */
[----:B----4-:R-:W-:Y:S01]  /*0970*/  FMUL.FTZ R11, R72, R11 ;  /* 0x0000000b480b7220 */ /* 0x010fe20000410000 */
[--C-:B------:R-:W-:Y:S02]  /*0980*/  HADD2.F32 R77, -RZ, R119.reuse.H0_H0 ;  /* 0x20000077ff4d7230 */ /* 0x100fe40000004100 */
[----:B------:R-:W-:Y:S01]  /*0990*/  FADD.FTZ R32, R32, R72 ;  /* 0x0000004820207221 */ /* 0x000fe20000010000 */
[----:B------:R-:W-:Y:S01]  /*09a0*/  FFMA.FTZ R16, R72, R83, R16 ;  /* 0x0000005348107223 */ /* 0x000fe20000010010 */
[----:B------:R-:W-:Y:S01]  /*09b0*/  FADD.FTZ R78, -R107, R78 ;  /* 0x0000004e6b4e7221 */ /* 0x000fe20000010100 */
[----:B------:R-:W-:Y:S01]  /*09c0*/  FMUL.FTZ R89, R73, R76 ;  /* 0x0000004c49597220 */ /* 0x000fe20000410000 */
[----:B------:R-:W-:Y:S01]  /*09d0*/  FADD.FTZ R33, R33, R73 ;  /* 0x0000004921217221 */ /* 0x000fe20000010000 */
[----:B------:R-:W-:Y:S01]  /*09e0*/  FFMA.FTZ R17, R73, R90, R17 ;  /* 0x0000005a49117223 */ /* 0x000fe20000010011 */
[----:B------:R-:W-:Y:S01]  /*09f0*/  FADD.FTZ R72, RZ, R11 ;  /* 0x0000000bff487221 */ /* 0x000fe20000010000 */
[----:B------:R-:W-:Y:S01]  /*0a00*/  FFMA.FTZ R73, R83, R11, RZ ;  /* 0x0000000b53497223 */ /* 0x000fe200000100ff */
[----:B------:R-:W-:Y:S01]  /*0a10*/  FMUL.FTZ R96, R74, R77 ;  /* 0x0000004d4a607220 */ /* 0x000fe20000410000 */
[----:B------:R-:W-:-:S02]  /*0a20*/  HADD2.F32 R76, -RZ, R119.H1_H1 ;  /* 0x30000077ff4c7230 */ /* 0x000fc40000004100 */
[----:B------:R-:W-:Y:S01]  /*0a30*/  FMUL.FTZ R99, R78, UR17 ;  /* 0x000000114e637c20 */ /* 0x000fe20008410000 */
[----:B------:R-:W-:Y:S01]  /*0a40*/  FADD.FTZ R77, R72, R89 ;  /* 0x00000059484d7221 */ /* 0x000fe20000010000 */
[----:B------:R-:W-:Y:S01]  /*0a50*/  FADD.FTZ R79, -R107, R79 ;  /* 0x0000004f6b4f7221 */ /* 0x000fe20000010100 */
        /* <DEDUP_REMOVED lines=11> */
.L_x_2233:
[----:B----4-:R-:W-:Y:S05]  /*0b10*/  BSYNC.RECONVERGENT B0 ;  /* 0x0000000000007941 */ /* 0x010fea0003800200 */
.L_x_2232:
[----:B------:R-:W-:Y:S04]  /*0b20*/  BSSY.RECONVERGENT B0, `(.L_x_2234) ;  /* 0x0000036000007945 */ /* 0x000fe80003800200 */
[----:B------:R-:W-:Y:S05]  /*0b30*/  @!P1 BRA `(.L_x_2235) ;  /* 0x0000000000d09947 */ /* 0x000fea0003800000 */
[----:B------:R-:W0:Y:S01]  /*0b40*/  LDC.64 R12, c[0x0][0x3a8] ;  /* 0x0000ea00ff0c7b82 */ /* 0x000e220000000a00 */
[----:B------:R-:W-:-:S04]  /*0b50*/  ISETP.NE.U32.AND P0, PT, RZ, UR20, PT ;  /* 0x00000014ff007c0c */ /* 0x000fc8000bf05070 */
[----:B------:R-:W-:Y:S02]  /*0b60*/  ISETP.NE.AND.EX P4, PT, RZ, UR21, PT, P0 ;  /* 0x00000015ff007c0c */ /* 0x000fe4000bf85300 */
[----:B------:R-:W-:Y:S01]  /*0b70*/  ISETP.NE.U32.AND P0, PT, RZ, UR26, PT ;  /* 0x0000001aff007c0c */ /* 0x000fe2000bf05070 */
[----:B------:R-:W1:Y:S03]  /*0b80*/  LDC.64 R72, c[0x0][0x428] ;  /* 0x00010a00ff487b82 */ /* 0x000e660000000a00 */
[----:B------:R-:W-:-:S05]  /*0b90*/  ISETP.NE.AND.EX P0, PT, RZ, UR27, PT, P0 ;  /* 0x0000001bff007c0c */ /* 0x000fca000bf05300 */
        /* <DEDUP_REMOVED lines=8> */
[----:B------:R2:W5:Y:S01]  /*0c20*/  LDG.E R8, desc[UR10][R112.64] ;  /* 0x0000000a70087981 */ /* 0x000562000c1e1900 */
[----:B0-----:R-:W-:-:S05]  /*0c30*/  @P0 IMAD.WIDE.U32 R114, R109, 0x10, R114 ;  /* 0x000000106d720825 */ /* 0x001fca00078e0072 */
[----:B------:R2:W5:Y:S01]  /*0c40*/  @P0 LDG.E.128 R52, desc[UR10][R114.64] ;  /* 0x0000000a72340981 */ /* 0x000562000c1e1d00 */
[----:B-1----:R-:W-:-:S05]  /*0c50*/  @P4 IMAD.WIDE.U32 R116, R109, 0x4, R12 ;  /* 0x000000046d744825 */ /* 0x002fca00078e000c */
[----:B------:R2:W5:Y:S01]  /*0c60*/  @P4 LDG.E R7, desc[UR10][R116.64] ;  /* 0x0000000a74074981 */ /* 0x000562000c1e1900 */
[--C-:B------:R-:W-:Y:S01]  /*0c70*/  HADD2.F32 R87, -RZ, R120.reuse.H0_H0 ;  /* 0x20000078ff577230 */ /* 0x100fe20000004100 */
[----:B------:R-:W-:Y:S01]  /*0c80*/  IADD3 R109, PT, PT, R109, 0x80, RZ ;  /* 0x000000806d6d7810 */ /* 0x000fe20007ffe0ff */
[C---:B---3--:R-:W-:Y:S01]  /*0c90*/  FADD.FTZ R13, -R107.reuse, R76 ;  /* 0x0000004c6b0d7221 */ /* 0x048fe20000010100 */
[----:B------:R-:W-:Y:S01]  /*0ca0*/  FADD.FTZ R77, -R107, R77 ;  /* 0x0000004d6b4d7221 */ /* 0x000fe20000010100 */
[----:B------:R-:W-:Y:S02]  /*0cb0*/  HADD2.F32 R76, -RZ, R120.H1_H1 ;  /* 0x30000078ff4c7230 */ /* 0x000fe40000004100 */
[----:B------:R-:W-:Y:S01]  /*0cc0*/  FMUL.FTZ R13, R13, UR17 ;  /* 0x000000110d0d7c20 */ /* 0x000fe20008410000 */
[----:B------:R-:W-:Y:S01]  /*0cd0*/  FMUL.FTZ R88, R77, UR17 ;  /* 0x000000114d587c20 */ /* 0x000fe20008410000 */
[--C-:B------:R-:W-:Y:S02]  /*0ce0*/  HADD2.F32 R77, -RZ, R121.reuse.H0_H0 ;  /* 0x20000079ff4d7230 */ /* 0x100fe40000004100 */
[----:B----4-:R-:W-:Y:S01]  /*0cf0*/  FMUL.FTZ R12, R72, R87 ;  /* 0x00000057480c7220 */ /* 0x010fe20000410000 */
[----:B------:R-:W-:Y:S01]  /*0d00*/  FADD.FTZ R36, R36, R72 ;  /* 0x0000004824247221 */ /* 0x000fe20000010000 */
[----:B------:R-:W-:Y:S01]  /*0d10*/  FFMA.FTZ R20, R72, R13, R20 ;  /* 0x0000000d48147223 */ /* 0x000fe20000010014 */
[----:B------:R-:W-:Y:S01]  /*0d20*/  FADD.FTZ R78, -R107, R78 ;  /* 0x0000004e6b4e7221 */ /* 0x000fe20000010100 */
        /* <DEDUP_REMOVED lines=20> */
[----:B--2---:R-:W-:-:S07]  /*0e70*/  FFMA.FTZ R108, R104, R103, R73 ;  /* 0x00000067686c7223 */ /* 0x004fce0000010049 */
.L_x_2235:
[----:B------:R-:W-:Y:S05]  /*0e80*/  BSYNC.RECONVERGENT B0 ;  /* 0x0000000000007941 */ /* 0x000fea0003800200 */
.L_x_2234:
        /* <DEDUP_REMOVED lines=18> */
[----:B------:R2:W5:Y:S01]  /*0fb0*/  @P4 LDG.E R2, desc[UR10][R112.64] ;  /* 0x0000000a70024981 */ /* 0x000562000c1e1900 */
[----:B-1----:R-:W-:-:S05]  /*0fc0*/  @P0 IMAD.WIDE.U32 R114, R109, 0x10, R114 ;  /* 0x000000106d720825 */ /* 0x002fca00078e0072 */
[----:B------:R2:W5:Y:S01]  /*0fd0*/  @P0 LDG.E.128 R56, desc[UR10][R114.64] ;  /* 0x0000000a72380981 */ /* 0x000562000c1e1d00 */
        /* <DEDUP_REMOVED lines=33> */
.L_x_2237:
[----:B------:R-:W-:Y:S05]  /*11f0*/  BSYNC.RECONVERGENT B0 ;  /* 0x0000000000007941 */ /* 0x000fea0003800200 */
.L_x_2236:
[----:B------:R-:W-:Y:S04]  /*1200*/  BSSY.RECONVERGENT B0, `(.L_x_2238) ;  /* 0x0000035000007945 */ /* 0x000fe80003800200 */
[----:B------:R-:W-:Y:S05]  /*1210*/  @!P3 BRA `(.L_x_2239) ;  /* 0x0000000000ccb947 */ /* 0x000fea0003800000 */
        /* <DEDUP_REMOVED lines=19> */
[--C-:B------:R-:W-:Y:S02]  /*1350*/  HADD2.F32 R91, -RZ, R124.reuse.H0_H0 ;  /* 0x2000007cff5b7230 */ /* 0x100fe40000004100 */
[----:B------:R-:W-:Y:S02]  /*1360*/  HADD2.F32 R82, -RZ, R124.H1_H1 ;  /* 0x3000007cff527230 */ /* 0x000fe40000004100 */
[----:B------:R-:W-:Y:S02]  /*1370*/  HADD2.F32 R98, -RZ, R125.H1_H1 ;  /* 0x3000007dff627230 */ /* 0x000fe40000004100 */
[C---:B---3--:R-:W-:Y:S01]  /*1380*/  FADD.FTZ R72, -R107.reuse, R72 ;  /* 0x000000486b487221 */ /* 0x048fe20000010100 */
[----:B------:R-:W-:-:S03]  /*1390*/  FADD.FTZ R73, -R107, R73 ;  /* 0x000000496b497221 */ /* 0x000fc60000010100 */
[----:B------:R-:W-:Y:S01]  /*13a0*/  FMUL.FTZ R81, R72, UR17 ;  /* 0x0000001148517c20 */ /* 0x000fe20008410000 */
[----:B------:R-:W-:Y:S01]  /*13b0*/  FADD.FTZ R74, -R107, R74 ;  /* 0x0000004a6b4a7221 */ /* 0x000fe20000010100 */
[----:B----4-:R-:W-:Y:S01]  /*13c0*/  FMUL.FTZ R80, R76, R91 ;  /* 0x0000005b4c507220 */ /* 0x010fe20000410000 */
[----:B------:R-:W-:Y:S01]  /*13d0*/  FMUL.FTZ R84, R73, UR17 ;  /* 0x0000001149547c20 */ /* 0x000fe20008410000 */
[----:B------:R-:W-:Y:S02]  /*13e0*/  HADD2.F32 R91, -RZ, R125.H0_H0 ;  /* 0x2000007dff5b7230 */ /* 0x000fe40000004100 */
[----:B------:R-:W-:Y:S01]  /*13f0*/  FMUL.FTZ R82, R77, R82 ;  /* 0x000000524d527220 */ /* 0x000fe20000410000 */
[----:B------:R-:W-:Y:S01]  /*1400*/  FADD.FTZ R111, R111, R80 ;  /* 0x000000506f6f7221 */ /* 0x000fe20000010000 */
[----:B------:R-:W-:Y:S01]  /*1410*/  FFMA.FTZ R73, R81, R80, R108 ;  /* 0x0000005051497223 */ /* 0x000fe2000001006c */
[----:B------:R-:W-:Y:S01]  /*1420*/  FMUL.FTZ R93, R74, UR17 ;  /* 0x000000114a5d7c20 */ /* 0x000fe20008410000 */
[----:B------:R-:W-:Y:S01]  /*1430*/  FADD.FTZ R75, -R107, R75 ;  /* 0x0000004b6b4b7221 */ /* 0x000fe20000010100 */
        /* <DEDUP_REMOVED lines=16> */
[----:B--2---:R-:W-:-:S07]  /*1540*/  FFMA.FTZ R108, R100, R98, R73 ;  /* 0x00000062646c7223 */ /* 0x004fce0000010049 */
.L_x_2239:
[----:B------:R-:W-:Y:S05]  /*1550*/  BSYNC.RECONVERGENT B0 ;  /* 0x0000000000007941 */ /* 0x000fea0003800200 */
.L_x_2238:
        /* <DEDUP_REMOVED lines=32> */
.L_x_2241:
[----:B------:R-:W-:Y:S05]  /*1760*/  BSYNC.RECONVERGENT B0 ;  /* 0x0000000000007941 */ /* 0x000fea0003800200 */
.L_x_2240:
        /* <DEDUP_REMOVED lines=51> */
[----:B-----5:R-:W-:Y:S01]  /*1aa0*/  LOP3.LUT P6, RZ, R6, 0xff, RZ, 0xc0, !PT ;  /* 0x000000ff06ff7812 */ /* 0x020fe200078cc0ff */
[----:B------:R-:W-:Y:S01]  /*1ab0*/  FMUL.FTZ R72, R72, UR23 ;  /* 0x0000001748487c20 */ /* 0x000fe20008410000 */
[----:B------:R-:W-:Y:S01]  /*1ac0*/  FMUL.FTZ R76, R76, UR17 ;  /* 0x000000114c4c7c20 */ /* 0x000fe20008410000 */
[----:B------:R-:W-:Y:S01]  /*1ad0*/  FMUL.FTZ R74, R74, UR23 ;  /* 0x000000174a4a7c20 */ /* 0x000fe20008410000 */
[C---:B------:R-:W-:Y:S01]  /*1ae0*/  LOP3.LUT P5, RZ, R6.reuse, 0xff00, RZ, 0xc0, !PT ;  /* 0x0000ff0006ff7812 */ /* 0x040fe200078ac0ff */
[----:B------:R-:W-:Y:S01]  /*1af0*/  FMUL.FTZ R75, R73, UR23 ;  /* 0x00000017494b7c20 */ /* 0x000fe20008410000 */
[----:B------:R-:W-:Y:S01]  /*1b00*/  LOP3.LUT P0, RZ, R6, 0xff0000, RZ, 0xc0, !PT ;  /* 0x00ff000006ff7812 */ /* 0x000fe2000780c0ff */
[----:B------:R-:W-:Y:S01]  /*1b10*/  FMUL.FTZ R76, R76, UR23 ;  /* 0x000000174c4c7c20 */ /* 0x000fe20008410000 */
[----:B------:R-:W-:-:S02]  /*1b20*/  SEL R72, R72, RZ, P6 ;  /* 0x000000ff48487207 */ /* 0x000fc40003000000 */
[----:B------:R-:W-:Y:S02]  /*1b30*/  ISETP.GE.U32.AND P6, PT, R6, 0x1000000, PT ;  /* 0x010000000600780c */ /* 0x000fe40003fc6070 */
[----:B------:R-:W-:Y:S02]  /*1b40*/  SEL R73, R74, RZ, P5 ;  /* 0x000000ff4a497207 */ /* 0x000fe40002800000 */
[----:B------:R-:W-:Y:S02]  /*1b50*/  SEL R74, R75, RZ, P0 ;  /* 0x000000ff4b4a7207 */ /* 0x000fe40000000000 */
[----:B------:R-:W-:Y:S01]  /*1b60*/  SEL R75, R76, RZ, P6 ;  /* 0x000000ff4c4b7207 */ /* 0x000fe20003000000 */
[----:B------:R-:W-:Y:S06]  /*1b70*/  BRA `(.L_x_2247) ;  /* 0x0000000c00807947 */ /* 0x000fec0003800000 */
.L_x_2246:
        /* <DEDUP_REMOVED lines=25> */
.L_x_2245:
        /* <DEDUP_REMOVED lines=16> */
[----:B------:R-:W-:Y:S01]  /*1e10*/  LOP3.LUT P6, RZ, R6, 0xff, RZ, 0xc0, !PT ;  /* 0x000000ff06ff7812 */ /* 0x000fe200078cc0ff */
[----:B------:R-:W-:Y:S01]  /*1e20*/  FMUL.FTZ R72, R72, UR23 ;  /* 0x0000001748487c20 */ /* 0x000fe20008410000 */
[----:B------:R-:W-:Y:S01]  /*1e30*/  FFMA.FTZ R75, R76, UR17, R51 ;  /* 0x000000114c4b7c23 */ /* 0x000fe20008010033 */
        /* <DEDUP_REMOVED lines=11> */
.L_x_2248:
        /* <DEDUP_REMOVED lines=25> */
.L_x_2244:
        /* <DEDUP_REMOVED lines=15> */
[----:B-----5:R-:W-:Y:S01]  /*2170*/  LOP3.LUT P0, RZ, R6, 0xff, RZ, 0xc0, !PT ;  /* 0x000000ff06ff7812 */ /* 0x020fe2000780c0ff */
[----:B------:R-:W-:Y:S01]  /*2180*/  FMUL.FTZ R68, R68, UR17 ;  /* 0x0000001144447c20 */ /* 0x000fe20008410000 */
[----:B------:R-:W-:Y:S01]  /*2190*/  FMUL.FTZ R70, R70, UR17 ;  /* 0x0000001146467c20 */ /* 0x000fe20008410000 */
[----:B------:R-:W-:Y:S01]  /*21a0*/  LOP3.LUT P5, RZ, R5, 0xff, RZ, 0xc0, !PT ;  /* 0x000000ff05ff7812 */ /* 0x000fe200078ac0ff */
[----:B------:R-:W-:Y:S01]  /*21b0*/  FMUL.FTZ R69, R69, UR17 ;  /* 0x0000001145457c20 */ /* 0x000fe20008410000 */
[----:B------:R-:W-:Y:S01]  /*21c0*/  FMUL.FTZ R68, R68, UR23 ;  /* 0x0000001744447c20 */ /* 0x000fe20008410000 */
[----:B------:R-:W-:Y:S01]  /*21d0*/  FADD.FTZ R74, R105, -R74 ;  /* 0x8000004a694a7221 */ /* 0x000fe20000010000 */
[----:B------:R-:W-:Y:S01]  /*21e0*/  FMUL.FTZ R70, R70, UR23 ;  /* 0x0000001746467c20 */ /* 0x000fe20008410000 */
[----:B------:R-:W-:Y:S01]  /*21f0*/  LOP3.LUT P6, RZ, R6, 0xff00, RZ, 0xc0, !PT ;  /* 0x0000ff0006ff7812 */ /* 0x000fe200078cc0ff */
[----:B------:R-:W-:Y:S01]  /*2200*/  FMUL.FTZ R71, R69, UR23 ;  /* 0x0000001745477c20 */ /* 0x000fe20008410000 */
[----:B------:R-:W-:Y:S01]  /*2210*/  SEL R72, R68, RZ, P0 ;  /* 0x000000ff44487207 */ /* 0x000fe20000000000 */
[----:B------:R-:W-:Y:S01]  /*2220*/  FMUL.FTZ R75, R74, UR17 ;  /* 0x000000114a4b7c20 */ /* 0x000fe20008410000 */
[----:B------:R-:W-:-:S02]  /*2230*/  SEL R68, R68, RZ, P5 ;  /* 0x000000ff44447207 */ /* 0x000fc40002800000 */
[----:B------:R-:W-:Y:S01]  /*2240*/  LOP3.LUT P0, RZ, R5, 0xff00, RZ, 0xc0, !PT ;  /* 0x0000ff0005ff7812 */ /* 0x000fe2000780c0ff */
[----:B------:R-:W-:Y:S01]  /*2250*/  FMUL.FTZ R76, R75, UR23 ;  /* 0x000000174b4c7c20 */ /* 0x000fe20008410000 */
[----:B------:R-:W-:Y:S02]  /*2260*/  LOP3.LUT P5, RZ, R6, 0xff0000, RZ, 0xc0, !PT ;  /* 0x00ff000006ff7812 */ /* 0x000fe400078ac0ff */
[C---:B------:R-:W-:Y:S02]  /*2270*/  SEL R73, R70.reuse, RZ, P6 ;  /* 0x000000ff46497207 */ /* 0x040fe40003000000 */
[----:B------:R-:W-:Y:S02]  /*2280*/  LOP3.LUT P6, RZ, R5, 0xff0000, RZ, 0xc0, !PT ;  /* 0x00ff000005ff7812 */ /* 0x000fe400078cc0ff */
[----:B------:R-:W-:Y:S02]  /*2290*/  SEL R69, R70, RZ, P0 ;  /* 0x000000ff46457207 */ /* 0x000fe40000000000 */
[----:B------:R-:W-:-:S02]  /*22a0*/  SEL R74, R71, RZ, P5 ;  /* 0x000000ff474a7207 */ /* 0x000fc40002800000 */
[----:B------:R-:W-:Y:S02]  /*22b0*/  ISETP.GE.U32.AND P0, PT, R6, 0x1000000, PT ;  /* 0x010000000600780c */ /* 0x000fe40003f06070 */
[----:B------:R-:W-:Y:S02]  /*22c0*/  ISETP.GE.U32.AND P5, PT, R5, 0x1000000, PT ;  /* 0x010000000500780c */ /* 0x000fe40003fa6070 */
[----:B------:R-:W-:Y:S02]  /*22d0*/  SEL R70, R71, RZ, P6 ;  /* 0x000000ff47467207 */ /* 0x000fe40003000000 */
[C---:B------:R-:W-:Y:S02]  /*22e0*/  SEL R75, R76.reuse, RZ, P0 ;  /* 0x000000ff4c4b7207 */ /* 0x040fe40000000000 */
[----:B------:R-:W-:Y:S01]  /*22f0*/  SEL R71, R76, RZ, P5 ;  /* 0x000000ff4c477207 */ /* 0x000fe20002800000 */
[----:B------:R-:W-:Y:S06]  /*2300*/  BRA `(.L_x_2247) ;  /* 0x00000004009c7947 */ /* 0x000fec0003800000 */
.L_x_2250:
        /* <DEDUP_REMOVED lines=10> */
[----:B------:R-:W-:Y:S01]  /*23b0*/  FMUL.FTZ R66, R67, UR17 ;  /* 0x0000001143427c20 */ /* 0x000fe20008410000 */
[----:B------:R-:W-:Y:S01]  /*23c0*/  LOP3.LUT P0, RZ, R5, 0xff, RZ, 0xc0, !PT ;  /* 0x000000ff05ff7812 */ /* 0x000fe2000780c0ff */
[----:B------:R-:W-:Y:S01]  /*23d0*/  FMUL.FTZ R68, R64, UR23 ;  /* 0x0000001740447c20 */ /* 0x000fe20008410000 */
[----:B------:R-:W-:Y:S01]  /*23e0*/  FADD.FTZ R67, R105, -R70 ;  /* 0x8000004669437221 */ /* 0x000fe20000010000 */
[----:B------:R-:W-:Y:S01]  /*23f0*/  FMUL.FTZ R69, R65, UR23 ;  /* 0x0000001741457c20 */ /* 0x000fe20008410000 */
[----:B------:R-:W-:Y:S01]  /*2400*/  LOP3.LUT P6, RZ, R6, 0xff00, RZ, 0xc0, !PT ;  /* 0x0000ff0006ff7812 */ /* 0x000fe200078cc0ff */
[----:B------:R-:W-:Y:S01]  /*2410*/  FMUL.FTZ R70, R66, UR23 ;  /* 0x0000001742467c20 */ /* 0x000fe20008410000 */
[----:B------:R-:W-:Y:S01]  /*2420*/  SEL R72, R68, RZ, P5 ;  /* 0x000000ff44487207 */ /* 0x000fe20002800000 */
[----:B------:R-:W-:Y:S01]  /*2430*/  FMUL.FTZ R67, R67, UR17 ;  /* 0x0000001143437c20 */ /* 0x000fe20008410000 */
[----:B------:R-:W-:-:S02]  /*2440*/  LOP3.LUT P5, RZ, R5, 0xff00, RZ, 0xc0, !PT ;  /* 0x0000ff0005ff7812 */ /* 0x000fc400078ac0ff */
[----:B------:R-:W-:Y:S01]  /*2450*/  SEL R68, R68, RZ, P0 ;  /* 0x000000ff44447207 */ /* 0x000fe20000000000 */
[----:B------:R-:W-:Y:S01]  /*2460*/  FMUL.FTZ R71, R67, UR23 ;  /* 0x0000001743477c20 */ /* 0x000fe20008410000 */
[C---:B------:R-:W-:Y:S02]  /*2470*/  LOP3.LUT P0, RZ, R6.reuse, 0xff0000, RZ, 0xc0, !PT ;  /* 0x00ff000006ff7812 */ /* 0x040fe4000780c0ff */
[C---:B------:R-:W-:Y:S02]  /*2480*/  SEL R73, R69.reuse, RZ, P6 ;  /* 0x000000ff45497207 */ /* 0x040fe40003000000 */
[----:B------:R-:W-:Y:S02]  /*2490*/  SEL R69, R69, RZ, P5 ;  /* 0x000000ff45457207 */ /* 0x000fe40002800000 */
[----:B------:R-:W-:Y:S02]  /*24a0*/  ISETP.GE.U32.AND P5, PT, R6, 0x1000000, PT ;  /* 0x010000000600780c */ /* 0x000fe40003fa6070 */
[----:B------:R-:W-:-:S02]  /*24b0*/  SEL R74, R70, RZ, P0 ;  /* 0x000000ff464a7207 */ /* 0x000fc40000000000 */
[C---:B------:R-:W-:Y:S02]  /*24c0*/  LOP3.LUT P6, RZ, R5.reuse, 0xff0000, RZ, 0xc0, !PT ;  /* 0x00ff000005ff7812 */ /* 0x040fe400078cc0ff */
[----:B------:R-:W-:Y:S02]  /*24d0*/  ISETP.GE.U32.AND P0, PT, R5, 0x1000000, PT ;  /* 0x010000000500780c */ /* 0x000fe40003f06070 */
[C---:B------:R-:W-:Y:S02]  /*24e0*/  SEL R75, R71.reuse, RZ, P5 ;  /* 0x000000ff474b7207 */ /* 0x040fe40002800000 */
[----:B------:R-:W-:Y:S02]  /*24f0*/  SEL R70, R70, RZ, P6 ;  /* 0x000000ff46467207 */ /* 0x000fe40003000000 */
[----:B------:R-:W-:Y:S01]  /*2500*/  SEL R71, R71, RZ, P0 ;  /* 0x000000ff47477207 */ /* 0x000fe20000000000 */
[----:B------:R-:W-:Y:S06]  /*2510*/  BRA `(.L_x_2247) ;  /* 0x0000000400187947 */ /* 0x000fec0003800000 */
.L_x_2249:
        /* <DEDUP_REMOVED lines=8> */
[----:B-----5:R-:W-:Y:S01]  /*25a0*/  LOP3.LUT P5, RZ, R6, 0xff, RZ, 0xc0, !PT ;  /* 0x000000ff06ff7812 */ /* 0x020fe200078ac0ff */
[----:B------:R-:W-:Y:S01]  /*25b0*/  FADD.FTZ R69, R11, -R68 ;  /* 0x800000440b457221 */ /* 0x000fe20000010000 */
[----:B------:R-:W-:Y:S01]  /*25c0*/  FFMA.FTZ R68, R90, UR16, R110 ;  /* 0x000000105a447c23 */ /* 0x000fe2000801006e */
[----:B------:R-:W-:Y:S01]  /*25d0*/  FADD.FTZ R71, R96, -R71 ;  /* 0x8000004760477221 */ /* 0x000fe20000010000 */
[----:B------:R-:W-:Y:S01]  /*25e0*/  LOP3.LUT P0, RZ, R5, 0xff, RZ, 0xc0, !PT ;  /* 0x000000ff05ff7812 */ /* 0x000fe2000780c0ff */
[----:B------:R-:W-:Y:S01]  /*25f0*/  FFMA.FTZ R69, R69, UR17, R48 ;  /* 0x0000001145457c23 */ /* 0x000fe20008010030 */
[----:B------:R-:W-:Y:S01]  /*2600*/  FADD.FTZ R68, R89, -R68 ;  /* 0x8000004459447221 */ /* 0x000fe20000010000 */
[----:B------:R-:W-:Y:S01]  /*2610*/  FFMA.FTZ R71, R71, UR17, R50 ;  /* 0x0000001147477c23 */ /* 0x000fe20008010032 */
[----:B------:R-:W-:Y:S01]  /*2620*/  FADD.FTZ R74, R105, -R74 ;  /* 0x8000004a694a7221 */ /* 0x000fe20000010000 */
[----:B------:R-:W-:Y:S01]  /*2630*/  FMUL.FTZ R69, R69, UR23 ;  /* 0x0000001745457c20 */ /* 0x000fe20008410000 */
[----:B------:R-:W-:Y:S01]  /*2640*/  FFMA.FTZ R68, R68, UR17, R49 ;  /* 0x0000001144447c23 */ /* 0x000fe20008010031 */
[----:B------:R-:W-:Y:S01]  /*2650*/  LOP3.LUT P6, RZ, R6, 0xff00, RZ, 0xc0, !PT ;  /* 0x0000ff0006ff7812 */ /* 0x000fe200078cc0ff */
[----:B------:R-:W-:Y:S01]  /*2660*/  FMUL.FTZ R71, R71, UR23 ;  /* 0x0000001747477c20 */ /* 0x000fe20008410000 */
[----:B------:R-:W-:Y:S01]  /*2670*/  FFMA.FTZ R75, R74, UR17, R51 ;  /* 0x000000114a4b7c23 */ /* 0x000fe20008010033 */
[----:B------:R-:W-:Y:S01]  /*2680*/  FMUL.FTZ R70, R68, UR23 ;  /* 0x0000001744467c20 */ /* 0x000fe20008410000 */
[----:B------:R-:W-:-:S02]  /*2690*/  SEL R72, R69, RZ, P5 ;  /* 0x000000ff45487207 */ /* 0x000fc40002800000 */
[----:B------:R-:W-:Y:S01]  /*26a0*/  SEL R68, R69, RZ, P0 ;  /* 0x000000ff45447207 */ /* 0x000fe20000000000 */
[----:B------:R-:W-:Y:S01]  /*26b0*/  FMUL.FTZ R76, R75, UR23 ;  /* 0x000000174b4c7c20 */ /* 0x000fe20008410000 */
[C---:B------:R-:W-:Y:S02]  /*26c0*/  LOP3.LUT P5, RZ, R5.reuse, 0xff00, RZ, 0xc0, !PT ;  /* 0x0000ff0005ff7812 */ /* 0x040fe400078ac0ff */
[----:B------:R-:W-:Y:S02]  /*26d0*/  LOP3.LUT P0, RZ, R6, 0xff0000, RZ, 0xc0, !PT ;  /* 0x00ff000006ff7812 */ /* 0x000fe4000780c0ff */
[C---:B------:R-:W-:Y:S02]  /*26e0*/  SEL R73, R70.reuse, RZ, P6 ;  /* 0x000000ff46497207 */ /* 0x040fe40003000000 */
[----:B------:R-:W-:Y:S02]  /*26f0*/  LOP3.LUT P6, RZ, R5, 0xff0000, RZ, 0xc0, !PT ;  /* 0x00ff000005ff7812 */ /* 0x000fe400078cc0ff */
[----:B------:R-:W-:-:S02]  /*2700*/  SEL R69, R70, RZ, P5 ;  /* 0x000000ff46457207 */ /* 0x000fc40002800000 */
[----:B------:R-:W-:Y:S02]  /*2710*/  SEL R74, R71, RZ, P0 ;  /* 0x000000ff474a7207 */ /* 0x000fe40000000000 */
[----:B------:R-:W-:Y:S02]  /*2720*/  ISETP.GE.U32.AND P5, PT, R6, 0x1000000, PT ;  /* 0x010000000600780c */ /* 0x000fe40003fa6070 */
[----:B------:R-:W-:Y:S02]  /*2730*/  ISETP.GE.U32.AND P0, PT, R5, 0x1000000, PT ;  /* 0x010000000500780c */ /* 0x000fe40003f06070 */
[----:B------:R-:W-:Y:S02]  /*2740*/  SEL R70, R71, RZ, P6 ;  /* 0x000000ff47467207 */ /* 0x000fe40003000000 */
[C---:B------:R-:W-:Y:S02]  /*2750*/  SEL R75, R76.reuse, RZ, P5 ;  /* 0x000000ff4c4b7207 */ /* 0x040fe40002800000 */
[----:B------:R-:W-:Y:S01]  /*2760*/  SEL R71, R76, RZ, P0 ;  /* 0x000000ff4c477207 */ /* 0x000fe20000000000 */
[----:B------:R-:W-:Y:S06]  /*2770*/  BRA `(.L_x_2247) ;  /* 0x0000000000807947 */ /* 0x000fec0003800000 */
.L_x_2251:
[--C-:B------:R-:W-:Y:S01]  /*2780*/  FFMA.FTZ R64, R83, UR16, R110.reuse ;  /* 0x0000001053407c23 */ /* 0x100fe2000801006e */
[--C-:B------:R-:W-:Y:S01]  /*2790*/  FFMA.FTZ R66, R90, UR16, R110.reuse ;  /* 0x000000105a427c23 */ /* 0x100fe2000801006e */
[----:B------:R-:W-:Y:S01]  /*27a0*/  FFMA.FTZ R70, R106, UR16, R110 ;  /* 0x000000106a467c23 */ /* 0x000fe2000801006e */
[C---:B-----5:R-:W-:Y:S01]  /*27b0*/  LOP3.LUT P5, RZ, R6.reuse, 0xff, RZ, 0xc0, !PT ;  /* 0x000000ff06ff7812 */ /* 0x060fe200078ac0ff */
[----:B------:R-:W-:Y:S01]  /*27c0*/  FADD.FTZ R65, R11, -R64 ;  /* 0x800000400b417221 */ /* 0x000fe20000010000 */
[----:B------:R-:W-:Y:S01]  /*27d0*/  FADD.FTZ R66, R89, -R66 ;  /* 0x8000004259427221 */ /* 0x000fe20000010000 */
[----:B------:R-:W-:Y:S01]  /*27e0*/  LOP3.LUT P0, RZ, R5, 0xff, RZ, 0xc0, !PT ;  /* 0x000000ff05ff7812 */ /* 0x000fe2000780c0ff */
[----:B------:R-:W-:Y:S01]  /*27f0*/  FADD.FTZ R74, R105, -R70 ;  /* 0x80000046694a7221 */ /* 0x000fe20000010000 */
[----:B------:R-:W-:Y:S01]  /*2800*/  FFMA.FTZ R64, R65, UR17, R48 ;  /* 0x0000001141407c23 */ /* 0x000fe20008010030 */
[----:B------:R-:W-:Y:S01]  /*2810*/  FFMA.FTZ R65, R99, UR16, R110 ;  /* 0x0000001063417c23 */ /* 0x000fe2000801006e */
[----:B------:R-:W-:-:S02]  /*2820*/  LOP3.LUT P6, RZ, R6, 0xff00, RZ, 0xc0, !PT ;  /* 0x0000ff0006ff7812 */ /* 0x000fc400078cc0ff */
[----:B------:R-:W-:Y:S01]  /*2830*/  FMUL.FTZ R68, R64, UR23 ;  /* 0x0000001740447c20 */ /* 0x000fe20008410000 */
[----:B------:R-:W-:Y:S01]  /*2840*/  FADD.FTZ R67, R96, -R65 ;  /* 0x8000004160437221 */ /* 0x000fe20000010000 */
[----:B------:R-:W-:-:S03]  /*2850*/  FFMA.FTZ R65, R66, UR17, R49 ;  /* 0x0000001142417c23 */ /* 0x000fc60008010031 */
[----:B------:R-:W-:Y:S01]  /*2860*/  FFMA.FTZ R66, R67, UR17, R50 ;  /* 0x0000001143427c23 */ /* 0x000fe20008010032 */
[----:B------:R-:W-:Y:S01]  /*2870*/  FMUL.FTZ R69, R65, UR23 ;  /* 0x0000001741457c20 */ /* 0x000fe20008410000 */
[----:B------:R-:W-:Y:S01]  /*2880*/  SEL R72, R68, RZ, P5 ;  /* 0x000000ff44487207 */ /* 0x000fe20002800000 */
[----:B------:R-:W-:Y:S01]  /*2890*/  FFMA.FTZ R67, R74, UR17, R51 ;  /* 0x000000114a437c23 */ /* 0x000fe20008010033 */
[----:B------:R-:W-:Y:S01]  /*28a0*/  LOP3.LUT P5, RZ, R5, 0xff00, RZ, 0xc0, !PT ;  /* 0x0000ff0005ff7812 */ /* 0x000fe200078ac0ff */
[----:B------:R-:W-:Y:S01]  /*28b0*/  FMUL.FTZ R70, R66, UR23 ;  /* 0x0000001742467c20 */ /* 0x000fe20008410000 */
[----:B------:R-:W-:Y:S01]  /*28c0*/  SEL R68, R68, RZ, P0 ;  /* 0x000000ff44447207 */ /* 0x000fe20000000000 */
[----:B------:R-:W-:Y:S01]  /*28d0*/  FMUL.FTZ R71, R67, UR23 ;  /* 0x0000001743477c20 */ /* 0x000fe20008410000 */
[----:B------:R-:W-:Y:S02]  /*28e0*/  LOP3.LUT P0, RZ, R6, 0xff0000, RZ, 0xc0, !PT ;  /* 0x00ff000006ff7812 */ /* 0x000fe4000780c0ff */
[----:B------:R-:W-:-:S02]  /*28f0*/  SEL R73, R69, RZ, P6 ;  /* 0x000000ff45497207 */ /* 0x000fc40003000000 */
[----:B------:R-:W-:Y:S02]  /*2900*/  SEL R69, R69, RZ, P5 ;  /* 0x000000ff45457207 */ /* 0x000fe40002800000 */
[----:B------:R-:W-:Y:S02]  /*2910*/  ISETP.GE.U32.AND P5, PT, R6, 0x1000000, PT ;  /* 0x010000000600780c */ /* 0x000fe40003fa6070 */
[----:B------:R-:W-:Y:S02]  /*2920*/  SEL R74, R70, RZ, P0 ;  /* 0x000000ff464a7207 */ /* 0x000fe40000000000 */
[C---:B------:R-:W-:Y:S02]  /*2930*/  LOP3.LUT P6, RZ, R5.reuse, 0xff0000, RZ, 0xc0, !PT ;  /* 0x00ff000005ff7812 */ /* 0x040fe400078cc0ff */
[----:B------:R-:W-:Y:S02]  /*2940*/  ISETP.GE.U32.AND P0, PT, R5, 0x1000000, PT ;  /* 0x010000000500780c */ /* 0x000fe40003f06070 */
[----:B------:R-:W-:-:S02]  /*2950*/  SEL R75, R71, RZ, P5 ;  /* 0x000000ff474b7207 */ /* 0x000fc40002800000 */
[----:B------:R-:W-:Y:S02]  /*2960*/  SEL R70, R70, RZ, P6 ;  /* 0x000000ff46467207 */ /* 0x000fe40003000000 */
[----:B------:R-:W-:-:S07]  /*2970*/  SEL R71, R71, RZ, P0 ;  /* 0x000000ff47477207 */ /* 0x000fce0000000000 */
.L_x_2247:
        /* <DEDUP_REMOVED lines=14> */
.L_x_2243:
[----:B------:R-:W-:Y:S05]  /*2a60*/  BSYNC.RECONVERGENT B0 ;  /* 0x0000000000007941 */ /* 0x000fea0003800200 */
.L_x_2242:
        /* <DEDUP_REMOVED lines=13> */
[----:B-----5:R-:W-:Y:S01]  /*2b40*/  LOP3.LUT P6, RZ, R8, 0xff, RZ, 0xc0, !PT ;  /* 0x000000ff08ff7812 */ /* 0x020fe200078cc0ff */
[----:B------:R-:W-:Y:S01]  /*2b50*/  FFMA.FTZ R70, R104, UR16, R110 ;  /* 0x0000001068467c23 */ /* 0x000fe2000801006e */
[----:B------:R-:W-:Y:S01]  /*2b60*/  FADD.FTZ R65, R12, -R65 ;  /* 0x800000410c417221 */ /* 0x000fe20000010000 */
[----:B------:R-:W-:Y:S01]  /*2b70*/  FADD.FTZ R66, R87, -R66 ;  /* 0x8000004257427221 */ /* 0x000fe20000010000 */
[----:B------:R-:W-:Y:S01]  /*2b80*/  LOP3.LUT P5, RZ, R7, 0xff, RZ, 0xc0, !PT ;  /* 0x000000ff07ff7812 */ /* 0x000fe200078ac0ff */
[----:B------:R-:W-:Y:S01]  /*2b90*/  FADD.FTZ R74, R103, -R70 ;  /* 0x80000046674a7221 */ /* 0x000fe20000010000 */
[----:B------:R-:W-:Y:S01]  /*2ba0*/  FFMA.FTZ R64, R65, UR17, R52 ;  /* 0x0000001141407c23 */ /* 0x000fe20008010034 */
[----:B------:R-:W-:-:S03]  /*2bb0*/  FFMA.FTZ R65, R97, UR16, R110 ;  /* 0x0000001061417c23 */ /* 0x000fc6000801006e */
[----:B------:R-:W-:Y:S01]  /*2bc0*/  FMUL.FTZ R68, R64, UR23 ;  /* 0x0000001740447c20 */ /* 0x000fe20008410000 */
[----:B------:R-:W-:Y:S01]  /*2bd0*/  FADD.FTZ R67, R94, -R65 ;  /* 0x800000415e437221 */ /* 0x000fe20000010000 */
[----:B------:R-:W-:-:S03]  /*2be0*/  FFMA.FTZ R65, R66, UR17, R53 ;  /* 0x0000001142417c23 */ /* 0x000fc60008010035 */
[----:B------:R-:W-:Y:S01]  /*2bf0*/  SEL R72, R68, RZ, P6 ;  /* 0x000000ff44487207 */ /* 0x000fe20003000000 */
[----:B------:R-:W-:Y:S01]  /*2c00*/  FMUL.FTZ R69, R65, UR23 ;  /* 0x0000001741457c20 */ /* 0x000fe20008410000 */
[----:B------:R-:W-:Y:S01]  /*2c10*/  LOP3.LUT P6, RZ, R8, 0xff00, RZ, 0xc0, !PT ;  /* 0x0000ff0008ff7812 */ /* 0x000fe200078cc0ff */
[----:B------:R-:W-:Y:S01]  /*2c20*/  FFMA.FTZ R66, R67, UR17, R54 ;  /* 0x0000001143427c23 */ /* 0x000fe20008010036 */
[----:B------:R-:W-:Y:S01]  /*2c30*/  SEL R68, R68, RZ, P5 ;  /* 0x000000ff44447207 */ /* 0x000fe20002800000 */
[----:B------:R-:W-:Y:S01]  /*2c40*/  FFMA.FTZ R67, R74, UR17, R55 ;  /* 0x000000114a437c23 */ /* 0x000fe20008010037 */
[----:B------:R-:W-:Y:S01]  /*2c50*/  LOP3.LUT P5, RZ, R7, 0xff00, RZ, 0xc0, !PT ;  /* 0x0000ff0007ff7812 */ /* 0x000fe200078ac0ff */
[----:B------:R-:W-:Y:S01]  /*2c60*/  FMUL.FTZ R70, R66, UR23 ;  /* 0x0000001742467c20 */ /* 0x000fe20008410000 */
[----:B------:R-:W-:Y:S01]  /*2c70*/  SEL R73, R69, RZ, P6 ;  /* 0x000000ff45497207 */ /* 0x000fe20003000000 */
[----:B------:R-:W-:Y:S01]  /*2c80*/  FMUL.FTZ R71, R67, UR23 ;  /* 0x0000001743477c20 */ /* 0x000fe20008410000 */
[----:B------:R-:W-:-:S02]  /*2c90*/  LOP3.LUT P6, RZ, R8, 0xff0000, RZ, 0xc0, !PT ;  /* 0x00ff000008ff7812 */ /* 0x000fc400078cc0ff */
[----:B------:R-:W-:Y:S02]  /*2ca0*/  SEL R69, R69, RZ, P5 ;  /* 0x000000ff45457207 */ /* 0x000fe40002800000 */
[C---:B------:R-:W-:Y:S02]  /*2cb0*/  LOP3.LUT P5, RZ, R7.reuse, 0xff0000, RZ, 0xc0, !PT ;  /* 0x00ff000007ff7812 */ /* 0x040fe400078ac0ff */
[----:B------:R-:W-:Y:S02]  /*2cc0*/  SEL R74, R70, RZ, P6 ;  /* 0x000000ff464a7207 */ /* 0x000fe40003000000 */
[----:B------:R-:W-:Y:S02]  /*2cd0*/  ISETP.GE.U32.AND P6, PT, R8, 0x1000000, PT ;  /* 0x010000000800780c */ /* 0x000fe40003fc6070 */
[----:B------:R-:W-:Y:S02]  /*2ce0*/  SEL R70, R70, RZ, P5 ;  /* 0x000000ff46467207 */ /* 0x000fe40002800000 */
[----:B------:R-:W-:-:S02]  /*2cf0*/  ISETP.GE.U32.AND P5, PT, R7, 0x1000000, PT ;  /* 0x010000000700780c */ /* 0x000fc40003fa6070 */
[C---:B------:R-:W-:Y:S02]  /*2d00*/  SEL R75, R71.reuse, RZ, P6 ;  /* 0x000000ff474b7207 */ /* 0x040fe40003000000 */
[----:B------:R-:W-:Y:S01]  /*2d10*/  SEL R71, R71, RZ, P5 ;  /* 0x000000ff47477207 */ /* 0x000fe20002800000 */
[----:B------:R-:W-:Y:S08]  /*2d20*/  BRA `(.L_x_2257) ;  /* 0x0000000c00487947 */ /* 0x000ff00003800000 */
.L_x_2256:
[--C-:B0-----:R-:W-:Y:S01]  /*2d30*/  FFMA.FTZ R69, R13, UR16, R110.reuse ;  /* 0x000000100d457c23 */ /* 0x101fe2000801006e */
[--C-:B------:R-:W-:Y:S01]  /*2d40*/  FFMA.FTZ R68, R88, UR16, R110.reuse ;  /* 0x0000001058447c23 */ /* 0x100fe2000801006e */
[----:B------:R-:W-:Y:S01]  /*2d50*/  FFMA.FTZ R71, R97, UR16, R110 ;  /* 0x0000001061477c23 */ /* 0x000fe2000801006e */
[----:B-----5:R-:W-:Y:S01]  /*2d60*/  LOP3.LUT P6, RZ, R8, 0xff, RZ, 0xc0, !PT ;  /* 0x000000ff08ff7812 */ /* 0x020fe200078cc0ff */
[----:B------:R-:W-:Y:S01]  /*2d70*/  FADD.FTZ R69, R12, -R69 ;  /* 0x800000450c457221 */ /* 0x000fe20000010000 */
[----:B------:R-:W-:Y:S01]  /*2d80*/  FADD.FTZ R68, R87, -R68 ;  /* 0x8000004457447221 */ /* 0x000fe20000010000 */
[----:B------:R-:W-:Y:S01]  /*2d90*/  LOP3.LUT P5, RZ, R7, 0xff, RZ, 0xc0, !PT ;  /* 0x000000ff07ff7812 */ /* 0x000fe200078ac0ff */
[----:B------:R-:W-:Y:S01]  /*2da0*/  FADD.FTZ R71, R94, -R71 ;  /* 0x800000475e477221 */ /* 0x000fe20000010000 */
[----:B------:R-:W-:Y:S01]  /*2db0*/  FFMA.FTZ R69, R69, UR17, R52 ;  /* 0x0000001145457c23 */ /* 0x000fe20008010034 */
[----:B------:R-:W-:Y:S01]  /*2dc0*/  FFMA.FTZ R68, R68, UR17, R53 ;  /* 0x0000001144447c23 */ /* 0x000fe20008010035 */
[----:B------:R-:W-:Y:S01]  /*2dd0*/  FFMA.FTZ R74, R104, UR16, R110 ;  /* 0x00000010684a7c23 */ /* 0x000fe2000801006e */
[----:B------:R-:W-:Y:S01]  /*2de0*/  FFMA.FTZ R71, R71, UR17, R54 ;  /* 0x0000001147477c23 */ /* 0x000fe20008010036 */
[----:B------:R-:W-:Y:S01]  /*2df0*/  FMUL.FTZ R69, R69, UR23 ;  /* 0x0000001745457c20 */ /* 0x000fe20008410000 */
[----:B------:R-:W-:Y:S01]  /*2e00*/  FMUL.FTZ R70, R68, UR23 ;  /* 0x0000001744467c20 */ /* 0x000fe20008410000 */
[----:B------:R-:W-:Y:S01]  /*2e10*/  FADD.FTZ R74, R103, -R74 ;  /* 0x8000004a674a7221 */ /* 0x000fe20000010000 */
[----:B------:R-:W-:-:S02]  /*2e20*/  FMUL.FTZ R71, R71, UR23 ;  /* 0x0000001747477c20 */ /* 0x000fc40008410000 */
[C---:B------:R-:W-:Y:S01]  /*2e30*/  SEL R72, R69.reuse, RZ, P6 ;  /* 0x000000ff45487207 */ /* 0x040fe20003000000 */
[----:B------:R-:W-:Y:S01]  /*2e40*/  FFMA.FTZ R75, R74, UR17, R55 ;  /* 0x000000114a4b7c23 */ /* 0x000fe20008010037 */
[----:B------:R-:W-:Y:S02]  /*2e50*/  SEL R68, R69, RZ, P5 ;  /* 0x000000ff45447207 */ /* 0x000fe40002800000 */
[----:B------:R-:W-:Y:S02]  /*2e60*/  LOP3.LUT P6, RZ, R8, 0xff00, RZ, 0xc0, !PT ;  /* 0x0000ff0008ff7812 */ /* 0x000fe400078cc0ff */
[----:B------:R-:W-:Y:S02]  /*2e70*/  LOP3.LUT P5, RZ, R7, 0xff00, RZ, 0xc0, !PT ;  /* 0x0000ff0007ff7812 */ /* 0x000fe400078ac0ff */
[C---:B------:R-:W-:Y:S02]  /*2e80*/  SEL R73, R70.reuse, RZ, P6 ;  /* 0x000000ff46497207 */ /* 0x040fe40003000000 */
[----:B------:R-:W-:-:S02]  /*2e90*/  SEL R69, R70, RZ, P5 ;  /* 0x000000ff46457207 */ /* 0x000fc40002800000 */
[C---:B------:R-:W-:Y:S02]  /*2ea0*/  LOP3.LUT P6, RZ, R8.reuse, 0xff0000, RZ, 0xc0, !PT ;  /* 0x00ff000008ff7812 */ /* 0x040fe400078cc0ff */
[----:B------:R-:W-:Y:S02]  /*2eb0*/  LOP3.LUT P5, RZ, R7, 0xff0000, RZ, 0xc0, !PT ;  /* 0x00ff000007ff7812 */ /* 0x000fe400078ac0ff */
[C---:B------:R-:W-:Y:S02]  /*2ec0*/  SEL R74, R71.reuse, RZ, P6 ;  /* 0x000000ff474a7207 */ /* 0x040fe40003000000 */
[----:B------:R-:W-:Y:S01]  /*2ed0*/  SEL R70, R71, RZ, P5 ;  /* 0x000000ff47467207 */ /* 0x000fe20002800000 */
[----:B------:R-:W-:Y:S01]  /*2ee0*/  FMUL.FTZ R71, R75, UR23 ;  /* 0x000000174b477c20 */ /* 0x000fe20008410000 */
[----:B------:R-:W-:Y:S02]  /*2ef0*/  ISETP.GE.U32.AND P6, PT, R8, 0x1000000, PT ;  /* 0x010000000800780c */ /* 0x000fe40003fc6070 */
[----:B------:R-:W-:-:S02]  /*2f00*/  ISETP.GE.U32.AND P5, PT, R7, 0x1000000, PT ;  /* 0x010000000700780c */ /* 0x000fc40003fa6070 */
[C---:B------:R-:W-:Y:S02]  /*2f10*/  SEL R75, R71.reuse, RZ, P6 ;  /* 0x000000ff474b7207 */ /* 0x040fe40003000000 */
[----:B------:R-:W-:Y:S01]  /*2f20*/  SEL R71, R71, RZ, P5 ;  /* 0x000000ff47477207 */ /* 0x000fe20002800000 */
[----:B------:R-:W-:Y:S08]  /*2f30*/  BRA `(.L_x_2257) ;  /* 0x0000000800c47947 */ /* 0x000ff00003800000 */
.L_x_2255:
        /* <DEDUP_REMOVED lines=9> */
[----:B------:R-:W-:Y:S02]  /*2fd0*/  LOP3.LUT P5, RZ, R7, 0xff, RZ, 0xc0, !PT ;  /* 0x000000ff07ff7812 */ /* 0x000fe400078ac0ff */
[----:B------:R-:W-:Y:S01]  /*2fe0*/  FMUL.FTZ R64, R65, UR17 ;  /* 0x0000001141407c20 */ /* 0x000fe20008410000 */
[----:B------:R-:W-:-:S03]  /*2ff0*/  FFMA.FTZ R65, R97, UR16, R110 ;  /* 0x0000001061417c23 */ /* 0x000fc6000801006e */
[----:B------:R-:W-:Y:S01]  /*3000*/  FMUL.FTZ R68, R64, UR23 ;  /* 0x0000001740447c20 */ /* 0x000fe20008410000 */
[----:B------:R-:W-:Y:S01]  /*3010*/  FADD.FTZ R67, R94, -R65 ;  /* 0x800000415e437221 */ /* 0x000fe20000010000 */
[----:B------:R-:W-:-:S03]  /*3020*/  FMUL.FTZ R65, R66, UR17 ;  /* 0x0000001142417c20 */ /* 0x000fc60008410000 */
[----:B------:R-:W-:Y:S01]  /*3030*/  SEL R72, R68, RZ, P6 ;  /* 0x000000ff44487207 */ /* 0x000fe20003000000 */
[----:B------:R-:W-:Y:S01]  /*3040*/  FMUL.FTZ R69, R65, UR23 ;  /* 0x0000001741457c20 */ /* 0x000fe20008410000 */
[----:B------:R-:W-:Y:S01]  /*3050*/  LOP3.LUT P6, RZ, R8, 0xff00, RZ, 0xc0, !PT ;  /* 0x0000ff0008ff7812 */ /* 0x000fe200078cc0ff */
[----:B------:R-:W-:Y:S01]  /*3060*/  FMUL.FTZ R66, R67, UR17 ;  /* 0x0000001143427c20 */ /* 0x000fe20008410000 */
[----:B------:R-:W-:Y:S01]  /*3070*/  SEL R68, R68, RZ, P5 ;  /* 0x000000ff44447207 */ /* 0x000fe20002800000 */
[----:B------:R-:W-:Y:S01]  /*3080*/  FADD.FTZ R67, R103, -R70 ;  /* 0x8000004667437221 */ /* 0x000fe20000010000 */
        /* <DEDUP_REMOVED lines=15> */
.L_x_2258:
        /* <DEDUP_REMOVED lines=8> */
[----:B------:R-:W-:Y:S01]  /*3200*/  FMUL.FTZ R69, R69, UR17 ;  /* 0x0000001145457c20 */ /* 0x000fe20008410000 */
[----:B------:R-:W-:Y:S01]  /*3210*/  FMUL.FTZ R68, R68, UR17 ;  /* 0x0000001144447c20 */ /* 0x000fe20008410000 */
[----:B------:R-:W-:Y:S01]  /*3220*/  FFMA.FTZ R74, R104, UR16, R110 ;  /* 0x00000010684a7c23 */ /* 0x000fe2000801006e */
[----:B------:R-:W-:Y:S01]  /*3230*/  FMUL.FTZ R71, R71, UR17 ;  /* 0x0000001147477c20 */ /* 0x000fe20008410000 */
[----:B------:R-:W-:Y:S01]  /*3240*/  FMUL.FTZ R69, R69, UR23 ;  /* 0x0000001745457c20 */ /* 0x000fe20008410000 */
[----:B------:R-:W-:Y:S01]  /*3250*/  FMUL.FTZ R70, R68, UR23 ;  /* 0x0000001744467c20 */ /* 0x000fe20008410000 */
[----:B------:R-:W-:Y:S01]  /*3260*/  FADD.FTZ R74, R103, -R74 ;  /* 0x8000004a674a7221 */ /* 0x000fe20000010000 */
[----:B------:R-:W-:-:S02]  /*3270*/  FMUL.FTZ R71, R71, UR23 ;  /* 0x0000001747477c20 */ /* 0x000fc40008410000 */
[C---:B------:R-:W-:Y:S01]  /*3280*/  SEL R72, R69.reuse, RZ, P6 ;  /* 0x000000ff45487207 */ /* 0x040fe20003000000 */
[----:B------:R-:W-:Y:S01]  /*3290*/  FMUL.FTZ R75, R74, UR17 ;  /* 0x000000114a4b7c20 */ /* 0x000fe20008410000 */
        /* <DEDUP_REMOVED lines=15> */
.L_x_2254:
        /* <DEDUP_REMOVED lines=19> */
[----:B------:R-:W-:Y:S01]  /*34c0*/  FMUL.FTZ R73, R65, UR23 ;  /* 0x0000001741497c20 */ /* 0x000fe20008410000 */
[----:B------:R-:W-:Y:S01]  /*34d0*/  LOP3.LUT P5, RZ, R8, 0xff00, RZ, 0xc0, !PT ;  /* 0x0000ff0008ff7812 */ /* 0x000fe200078ac0ff */
[----:B------:R-:W-:Y:S01]  /*34e0*/  FFMA.FTZ R67, R74, UR17, R55 ;  /* 0x000000114a437c23 */ /* 0x000fe20008010037 */
[----:B------:R-:W-:Y:S01]  /*34f0*/  FMUL.FTZ R74, R66, UR23 ;  /* 0x00000017424a7c20 */ /* 0x000fe20008410000 */
[----:B------:R-:W-:-:S02]  /*3500*/  SEL R72, R72, RZ, P6 ;  /* 0x000000ff48487207 */ /* 0x000fc40003000000 */
[----:B------:R-:W-:Y:S01]  /*3510*/  SEL R73, R73, RZ, P5 ;  /* 0x000000ff49497207 */ /* 0x000fe20002800000 */
[----:B------:R-:W-:Y:S01]  /*3520*/  FMUL.FTZ R75, R67, UR23 ;  /* 0x00000017434b7c20 */ /* 0x000fe20008410000 */
[C---:B------:R-:W-:Y:S02]  /*3530*/  LOP3.LUT P6, RZ, R8.reuse, 0xff0000, RZ, 0xc0, !PT ;  /* 0x00ff000008ff7812 */ /* 0x040fe400078cc0ff */
[----:B------:R-:W-:Y:S02]  /*3540*/  ISETP.GE.U32.AND P5, PT, R8, 0x1000000, PT ;  /* 0x010000000800780c */ /* 0x000fe40003fa6070 */
[----:B------:R-:W-:Y:S02]  /*3550*/  SEL R74, R74, RZ, P6 ;  /* 0x000000ff4a4a7207 */ /* 0x000fe40003000000 */
[----:B------:R-:W-:Y:S01]  /*3560*/  SEL R75, R75, RZ, P5 ;  /* 0x000000ff4b4b7207 */ /* 0x000fe20002800000 */
[----:B------:R-:W-:Y:S08]  /*3570*/  BRA `(.L_x_2257) ;  /* 0x0000000400347947 */ /* 0x000ff00003800000 */
.L_x_2260:
        /* <DEDUP_REMOVED lines=10> */
[----:B------:R-:W-:Y:S01]  /*3620*/  LOP3.LUT P6, RZ, R8, 0xff, RZ, 0xc0, !PT ;  /* 0x000000ff08ff7812 */ /* 0x000fe200078cc0ff */
[----:B------:R-:W-:Y:S01]  /*3630*/  FFMA.FTZ R75, R75, UR17, R54 ;  /* 0x000000114b4b7c23 */ /* 0x000fe20008010036 */
[----:B------:R-:W-:Y:S01]  /*3640*/  FMUL.FTZ R73, R73, UR23 ;  /* 0x0000001749497c20 */ /* 0x000fe20008410000 */
[----:B------:R-:W-:Y:S01]  /*3650*/  FMUL.FTZ R74, R72, UR23 ;  /* 0x00000017484a7c20 */ /* 0x000fe20008410000 */
[----:B------:R-:W-:Y:S01]  /*3660*/  LOP3.LUT P5, RZ, R8, 0xff00, RZ, 0xc0, !PT ;  /* 0x0000ff0008ff7812 */ /* 0x000fe200078ac0ff */
[----:B------:R-:W-:Y:S01]  /*3670*/  FFMA.FTZ R76, R76, UR17, R55 ;  /* 0x000000114c4c7c23 */ /* 0x000fe20008010037 */
[----:B------:R-:W-:Y:S01]  /*3680*/  FMUL.FTZ R75, R75, UR23 ;  /* 0x000000174b4b7c20 */ /* 0x000fe20008410000 */
[----:B------:R-:W-:-:S02]  /*3690*/  SEL R72, R73, RZ, P6 ;  /* 0x000000ff49487207 */ /* 0x000fc40003000000 */
[----:B------:R-:W-:Y:S01]  /*36a0*/  LOP3.LUT P6, RZ, R8, 0xff0000, RZ, 0xc0, !PT ;  /* 0x00ff000008ff7812 */ /* 0x000fe200078cc0ff */
[----:B------:R-:W-:Y:S01]  /*36b0*/  FMUL.FTZ R76, R76, UR23 ;  /* 0x000000174c4c7c20 */ /* 0x000fe20008410000 */
[----:B------:R-:W-:Y:S02]  /*36c0*/  SEL R73, R74, RZ, P5 ;  /* 0x000000ff4a497207 */ /* 0x000fe40002800000 */
[----:B------:R-:W-:Y:S02]  /*36d0*/  ISETP.GE.U32.AND P5, PT, R8, 0x1000000, PT ;  /* 0x010000000800780c */ /* 0x000fe40003fa6070 */
[----:B------:R-:W-:Y:S02]  /*36e0*/  SEL R74, R75, RZ, P6 ;  /* 0x000000ff4b4a7207 */ /* 0x000fe40003000000 */
[----:B------:R-:W-:Y:S01]  /*36f0*/  SEL R75, R76, RZ, P5 ;  /* 0x000000ff4c4b7207 */ /* 0x000fe20002800000 */
[----:B------:R-:W-:Y:S08]  /*3700*/  BRA `(.L_x_2257) ;  /* 0x0000000000d07947 */ /* 0x000ff00003800000 */
.L_x_2259:
        /* <DEDUP_REMOVED lines=17> */
[----:B------:R-:W-:Y:S01]  /*3820*/  LOP3.LUT P5, RZ, R8, 0xff00, RZ, 0xc0, !PT ;  /* 0x0000ff0008ff7812 */ /* 0x000fe200078ac0ff */
[----:B------:R-:W-:Y:S01]  /*3830*/  FMUL.FTZ R67, R74, UR17 ;  /* 0x000000114a437c20 */ /* 0x000fe20008410000 */
        /* <DEDUP_REMOVED lines=9> */
.L_x_2261:
        /* <DEDUP_REMOVED lines=10> */
[----:B-----5:R-:W-:Y:S01]  /*3970*/  LOP3.LUT P6, RZ, R8, 0xff, RZ, 0xc0, !PT ;  /* 0x000000ff08ff7812 */ /* 0x020fe200078cc0ff */
[----:B------:R-:W-:Y:S01]  /*3980*/  FMUL.FTZ R75, R75, UR17 ;  /* 0x000000114b4b7c20 */ /* 0x000fe20008410000 */
[----:B------:R-:W-:Y:S01]  /*3990*/  FMUL.FTZ R73, R73, UR23 ;  /* 0x0000001749497c20 */ /* 0x000fe20008410000 */
[----:B------:R-:W-:Y:S01]  /*39a0*/  FMUL.FTZ R74, R72, UR23 ;  /* 0x00000017484a7c20 */ /* 0x000fe20008410000 */
[----:B------:R-:W-:Y:S01]  /*39b0*/  LOP3.LUT P5, RZ, R8, 0xff00, RZ, 0xc0, !PT ;  /* 0x0000ff0008ff7812 */ /* 0x000fe200078ac0ff */
[----:B------:R-:W-:Y:S01]  /*39c0*/  FMUL.FTZ R76, R76, UR17 ;  /* 0x000000114c4c7c20 */ /* 0x000fe20008410000 */
[----:B------:R-:W-:Y:S01]  /*39d0*/  FMUL.FTZ R75, R75, UR23 ;  /* 0x000000174b4b7c20 */ /* 0x000fe20008410000 */
[----:B------:R-:W-:-:S02]  /*39e0*/  SEL R72, R73, RZ, P6 ;  /* 0x000000ff49487207 */ /* 0x000fc40003000000 */
[----:B------:R-:W-:Y:S01]  /*39f0*/  LOP3.LUT P6, RZ, R8, 0xff0000, RZ, 0xc0, !PT ;  /* 0x00ff000008ff7812 */ /* 0x000fe200078cc0ff */
[----:B------:R-:W-:Y:S01]  /*3a00*/  FMUL.FTZ R76, R76, UR23 ;  /* 0x000000174c4c7c20 */ /* 0x000fe20008410000 */
[----:B------:R-:W-:Y:S02]  /*3a10*/  SEL R73, R74, RZ, P5 ;  /* 0x000000ff4a497207 */ /* 0x000fe40002800000 */
[----:B------:R-:W-:Y:S02]  /*3a20*/  ISETP.GE.U32.AND P5, PT, R8, 0x1000000, PT ;  /* 0x010000000800780c */ /* 0x000fe40003fa6070 */
[----:B------:R-:W-:Y:S02]  /*3a30*/  SEL R74, R75, RZ, P6 ;  /* 0x000000ff4b4a7207 */ /* 0x000fe40003000000 */
[----:B------:R-:W-:-:S09]  /*3a40*/  SEL R75, R76, RZ, P5 ;  /* 0x000000ff4c4b7207 */ /* 0x000fd20002800000 */
.L_x_2257:
[----:B------:R-:W0:Y:S01]  /*3a50*/  LDC.64 R78, c[0x0][0x468] ;  /* 0x00011a00ff4e7b82 */ /* 0x000e220000000a00 */
[----:B------:R-:W1:Y:S01]  /*3a60*/  @UP0 LDCU.64 UR4, c[0x0][0x478] ;  /* 0x00008f00ff0407ac */ /* 0x000e620008000a00 */
[----:B------:R-:W-:Y:S01]  /*3a70*/  PLOP3.LUT P5, PT, PT, PT, UP0, 0x80, 0x8 ;  /* 0x000000000008781c */ /* 0x000fe20003faf008 */
[----:B------:R-:W-:Y:S01]  /*3a80*/  HFMA2 R109, -RZ, RZ, 0, 9.5367431640625e-07 ;  /* 0x00000010ff6d7431 */ /* 0x000fe200000001ff */
[----:B------:R-:W-:-:S04]  /*3a90*/  PLOP3.LUT P6, PT, PT, PT, UP0, 0x80, 0x8 ;  /* 0x000000000008781c */ /* 0x000fc80003fcf008 */
[----:B------:R-:W2:Y:S07]  /*3aa0*/  @P0 LDC.64 R76, c[0x0][0x470] ;  /* 0x00011c00ff4c0b82 */ /* 0x000eae0000000a00 */
[----:B-1----:R-:W-:-:S04]  /*3ab0*/  @P5 IMAD.WIDE.U32 R108, R4, R109, UR4 ;  /* 0x00000004046c5e25 */ /* 0x002fc8000f8e006d */
[C---:B0-----:R-:W-:Y:S01]  /*3ac0*/  IMAD.WIDE.U32 R78, R4.reuse, 0x10, R78 ;  /* 0x00000010044e7825 */ /* 0x041fe200078e004e */
[----:B------:R1:W-:Y:S04]  /*3ad0*/  @P6 STG.E.128 desc[UR10][R108.64], R64 ;  /* 0x000000406c006986 */ /* 0x0003e8000c101d0a */
[----:B------:R1:W-:Y:S01]  /*3ae0*/  STG.E.128 desc[UR10][R78.64], R72 ;  /* 0x000000484e007986 */ /* 0x0003e2000c101d0a */
[C---:B--2---:R-:W-:Y:S01]  /*3af0*/  @P0 IMAD.WIDE.U32 R76, R4.reuse, 0x10, R76 ;  /* 0x00000010044c0825 */ /* 0x044fe200078e004c */
[----:B------:R-:W-:-:S04]  /*3b00*/  IADD3 R4, PT, PT, R4, 0x80, RZ ;  /* 0x0000008004047810 */ /* 0x000fc80007ffe0ff */
[----:B------:R1:W-:Y:S03]  /*3b10*/  @P0 STG.E.128 desc[UR10][R76.64], R68 ;  /* 0x000000444c000986 */ /* 0x0003e6000c101d0a */
.L_x_2253:
[----:B------:R-:W-:Y:S05]  /*3b20*/  BSYNC.RECONVERGENT B0 ;  /* 0x0000000000007941 */ /* 0x000fea0003800200 */
.L_x_2252:
        /* <DEDUP_REMOVED lines=11> */
[--C-:B01----:R-:W-:Y:S01]  /*3be0*/  FFMA.FTZ R65, R15, UR16, R110.reuse ;  /* 0x000000100f417c23 */ /* 0x103fe2000801006e */
        /* <DEDUP_REMOVED lines=24> */
[----:B------:R-:W-:Y:S02]  /*3d70*/  LOP3.LUT P5, RZ, R2, 0xff0000, RZ, 0xc0, !PT ;  /* 0x00ff000002ff7812 */ /* 0x000fe400078ac0ff */
[----:B------:R-:W-:Y:S02]  /*3d80*/  SEL R74, R70, RZ, P6 ;  /* 0x000000ff464a7207 */ /* 0x000fe40003000000 */
[----:B------:R-:W-:Y:S02]  /*3d90*/  ISETP.GE.U32.AND P6, PT, R0, 0x1000000, PT ;  /* 0x010000000000780c */ /* 0x000fe40003fc6070 */
[----:B------:R-:W-:Y:S02]  /*3da0*/  SEL R70, R70, RZ, P5 ;  /* 0x000000ff46467207 */ /* 0x000fe40002800000 */
[----:B------:R-:W-:-:S02]  /*3db0*/  ISETP.GE.U32.AND P5, PT, R2, 0x1000000, PT ;  /* 0x010000000200780c */ /* 0x000fc40003fa6070 */
[C---:B------:R-:W-:Y:S02]  /*3dc0*/  SEL R75, R71.reuse, RZ, P6 ;  /* 0x000000ff474b7207 */ /* 0x040fe40003000000 */
[----:B------:R-:W-:Y:S01]  /*3dd0*/  SEL R71, R71, RZ, P5 ;  /* 0x000000ff47477207 */ /* 0x000fe20002800000 */
[----:B------:R-:W-:Y:S08]  /*3de0*/  BRA `(.L_x_2267) ;  /* 0x0000000c00487947 */ /* 0x000ff00003800000 */
.L_x_2266:
[--C-:B01----:R-:W-:Y:S01]  /*3df0*/  FFMA.FTZ R69, R15, UR16, R110.reuse ;  /* 0x000000100f457c23 */ /* 0x103fe2000801006e */
        /* <DEDUP_REMOVED lines=22> */
[----:B------:R-:W-:Y:S02]  /*3f60*/  LOP3.LUT P6, RZ, R0, 0xff0000, RZ, 0xc0, !PT ;  /* 0x00ff000000ff7812 */ /* 0x000fe400078cc0ff */
        /* <DEDUP_REMOVED lines=9> */
.L_x_2265:
        /* <DEDUP_REMOVED lines=36> */
.L_x_2268:
        /* <DEDUP_REMOVED lines=33> */
.L_x_2264:
        /* <DEDUP_REMOVED lines=31> */
.L_x_2270:
        /* <DEDUP_REMOVED lines=25> */
.L_x_2269:
        /* <DEDUP_REMOVED lines=28> */
.L_x_2271:
        /* <DEDUP_REMOVED lines=24> */
.L_x_2267:
[----:B------:R-:W0:Y:S01]  /*4b10*/  LDC.64 R78, c[0x0][0x468] ;  /* 0x00011a00ff4e7b82 */ /* 0x000e220000000a00 */
[----:B------:R-:W1:Y:S01]  /*4b20*/  @UP0 LDCU.64 UR4, c[0x0][0x478] ;  /* 0x00008f00ff0407ac */ /* 0x000e620008000a00 */
[----:B------:R-:W-:Y:S02]  /*4b30*/  PLOP3.LUT P5, PT, PT, PT, UP0, 0x80, 0x8 ;  /* 0x000000000008781c */ /* 0x000fe40003faf008 */
[----:B------:R-:W-:Y:S02]  /*4b40*/  PLOP3.LUT P6, PT, PT, PT, UP0, 0x80, 0x8 ;  /* 0x000000000008781c */ /* 0x000fe40003fcf008 */
[----:B------:R-:W-:Y:S02]  /*4b50*/  MOV R109, 0x10 ;  /* 0x00000010006d7802 */ /* 0x000fe40000000f00 */
        /* <DEDUP_REMOVED lines=8> */
.L_x_2263:
[----:B------:R-:W-:Y:S05]  /*4be0*/  BSYNC.RECONVERGENT B0 ;  /* 0x0000000000007941 */ /* 0x000fea0003800200 */
.L_x_2262:
        /* <DEDUP_REMOVED lines=17> */
[----:B-----5:R-:W-:Y:S01]  /*4d00*/  LOP3.LUT P6, RZ, R9, 0xff, RZ, 0xc0, !PT ;  /* 0x000000ff09ff7812 */ /* 0x020fe200078cc0ff */
[----:B------:R-:W-:Y:S01]  /*4d10*/  FADD.FTZ R67, R91, -R110 ;  /* 0x8000006e5b437221 */ /* 0x000fe20000010000 */
[----:B------:R-:W-:Y:S01]  /*4d20*/  FFMA.FTZ R64, R65, UR17, R60 ;  /* 0x0000001141407c23 */ /* 0x000fe2000801003c */
[----:B------:R-:W-:Y:S01]  /*4d30*/  FFMA.FTZ R65, R66, UR17, R61 ;  /* 0x0000001142417c23 */ /* 0x000fe2000801003d */
[----:B------:R-:W-:Y:S01]  /*4d40*/  LOP3.LUT P5, RZ, R10, 0xff, RZ, 0xc0, !PT ;  /* 0x000000ff0aff7812 */ /* 0x000fe200078ac0ff */
[----:B------:R-:W-:Y:S01]  /*4d50*/  FFMA.FTZ R66, R67, UR17, R62 ;  /* 0x0000001143427c23 */ /* 0x000fe2000801003e */
[----:B------:R-:W-:Y:S01]  /*4d60*/  FMUL.FTZ R68, R64, UR23 ;  /* 0x0000001740447c20 */ /* 0x000fe20008410000 */
[----:B------:R-:W-:Y:S01]  /*4d70*/  FMUL.FTZ R69, R65, UR23 ;  /* 0x0000001741457c20 */ /* 0x000fe20008410000 */
[----:B------:R-:W-:Y:S01]  /*4d80*/  FADD.FTZ R74, R98, -R71 ;  /* 0x80000047624a7221 */ /* 0x000fe20000010000 */
[----:B------:R-:W-:-:S02]  /*4d90*/  FMUL.FTZ R70, R66, UR23 ;  /* 0x0000001742467c20 */ /* 0x000fc40008410000 */
[----:B------:R-:W-:Y:S01]  /*4da0*/  SEL R72, R68, RZ, P6 ;  /* 0x000000ff44487207 */ /* 0x000fe20003000000 */
[----:B------:R-:W-:Y:S01]  /*4db0*/  FFMA.FTZ R67, R74, UR17, R63 ;  /* 0x000000114a437c23 */ /* 0x000fe2000801003f */
[----:B------:R-:W-:Y:S02]  /*4dc0*/  LOP3.LUT P6, RZ, R9, 0xff00, RZ, 0xc0, !PT ;  /* 0x0000ff0009ff7812 */ /* 0x000fe400078cc0ff */
[----:B------:R-:W-:Y:S01]  /*4dd0*/  SEL R68, R68, RZ, P5 ;  /* 0x000000ff44447207 */ /* 0x000fe20002800000 */
[----:B------:R-:W-:Y:S01]  /*4de0*/  FMUL.FTZ R71, R67, UR23 ;  /* 0x0000001743477c20 */ /* 0x000fe20008410000 */
[----:B------:R-:W-:Y:S02]  /*4df0*/  LOP3.LUT P5, RZ, R10, 0xff00, RZ, 0xc0, !PT ;  /* 0x0000ff000aff7812 */ /* 0x000fe400078ac0ff */
[----:B------:R-:W-:Y:S02]  /*4e00*/  SEL R73, R69, RZ, P6 ;  /* 0x000000ff45497207 */ /* 0x000fe40003000000 */
[----:B------:R-:W-:-:S02]  /*4e10*/  LOP3.LUT P6, RZ, R9, 0xff0000, RZ, 0xc0, !PT ;  /* 0x00ff000009ff7812 */ /* 0x000fc400078cc0ff */
[----:B------:R-:W-:Y:S02]  /*4e20*/  SEL R69, R69, RZ, P5 ;  /* 0x000000ff45457207 */ /* 0x000fe40002800000 */
[----:B------:R-:W-:Y:S02]  /*4e30*/  LOP3.LUT P5, RZ, R10, 0xff0000, RZ, 0xc0, !PT ;  /* 0x00ff00000aff7812 */ /* 0x000fe400078ac0ff */
[C---:B------:R-:W-:Y:S02]  /*4e40*/  SEL R74, R70.reuse, RZ, P6 ;  /* 0x000000ff464a7207 */ /* 0x040fe40003000000 */
[----:B------:R-:W-:Y:S02]  /*4e50*/  ISETP.GE.U32.AND P6, PT, R9, 0x1000000, PT ;  /* 0x010000000900780c */ /* 0x000fe40003fc6070 */
[----:B------:R-:W-:Y:S02]  /*4e60*/  SEL R70, R70, RZ, P5 ;  /* 0x000000ff46467207 */ /* 0x000fe40002800000 */
[----:B------:R-:W-:-:S02]  /*4e70*/  ISETP.GE.U32.AND P5, PT, R10, 0x1000000, PT ;  /* 0x010000000a00780c */ /* 0x000fc40003fa6070 */
[C---:B------:R-:W-:Y:S02]  /*4e80*/  SEL R75, R71.reuse, RZ, P6 ;  /* 0x000000ff474b7207 */ /* 0x040fe40003000000 */
[----:B------:R-:W-:Y:S01]  /*4e90*/  SEL R71, R71, RZ, P5 ;  /* 0x000000ff47477207 */ /* 0x000fe20002800000 */
[----:B------:R-:W-:Y:S08]  /*4ea0*/  BRA `(.L_x_2277) ;  /* 0x0000000c00487947 */ /* 0x000ff00003800000 */
.L_x_2276:
        /* <DEDUP_REMOVED lines=24> */
[C---:B------:R-:W-:Y:S02]  /*5030*/  LOP3.LUT P5, RZ, R10.reuse, 0xff0000, RZ, 0xc0, !PT ;  /* 0x00ff00000aff7812 */ /* 0x040fe400078ac0ff */
        /* <DEDUP_REMOVED lines=8> */
.L_x_2275:
        /* <DEDUP_REMOVED lines=12> */
[----:B------:R-:W-:Y:S01]  /*5180*/  FMUL.FTZ R65, R67, UR17 ;  /* 0x0000001143417c20 */ /* 0x000fe20008410000 */
[----:B------:R-:W-:Y:S01]  /*5190*/  LOP3.LUT P5, RZ, R10, 0xff, RZ, 0xc0, !PT ;  /* 0x000000ff0aff7812 */ /* 0x000fe200078ac0ff */
[----:B------:R-:W-:Y:S01]  /*51a0*/  FMUL.FTZ R66, R110, UR17 ;  /* 0x000000116e427c20 */ /* 0x000fe20008410000 */
[----:B------:R-:W-:Y:S01]  /*51b0*/  FMUL.FTZ R68, R64, UR23 ;  /* 0x0000001740447c20 */ /* 0x000fe20008410000 */
[----:B------:R-:W-:Y:S01]  /*51c0*/  FMUL.FTZ R69, R65, UR23 ;  /* 0x0000001741457c20 */ /* 0x000fe20008410000 */
[----:B------:R-:W-:Y:S01]  /*51d0*/  FADD.FTZ R71, R98, -R71 ;  /* 0x8000004762477221 */ /* 0x000fe20000010000 */
[----:B------:R-:W-:-:S02]  /*51e0*/  FMUL.FTZ R70, R66, UR23 ;  /* 0x0000001742467c20 */ /* 0x000fc40008410000 */
[C---:B------:R-:W-:Y:S01]  /*51f0*/  SEL R72, R68.reuse, RZ, P6 ;  /* 0x000000ff44487207 */ /* 0x040fe20003000000 */
[----:B------:R-:W-:Y:S01]  /*5200*/  FMUL.FTZ R67, R71, UR17 ;  /* 0x0000001147437c20 */ /* 0x000fe20008410000 */
        /* <DEDUP_REMOVED lines=15> */
.L_x_2278:
        /* <DEDUP_REMOVED lines=11> */
[----:B------:R-:W-:Y:S01]  /*53b0*/  FMUL.FTZ R110, R110, UR17 ;  /* 0x000000116e6e7c20 */ /* 0x000fe20008410000 */
[----:B------:R-:W-:Y:S01]  /*53c0*/  FMUL.FTZ R69, R69, UR23 ;  /* 0x0000001745457c20 */ /* 0x000fe20008410000 */
[----:B------:R-:W-:Y:S01]  /*53d0*/  FADD.FTZ R70, R98, -R73 ;  /* 0x8000004962467221 */ /* 0x000fe20000010000 */
[----:B------:R-:W-:Y:S01]  /*53e0*/  FMUL.FTZ R71, R71, UR23 ;  /* 0x0000001747477c20 */ /* 0x000fe20008410000 */
[----:B------:R-:W-:-:S02]  /*53f0*/  FMUL.FTZ R110, R110, UR23 ;  /* 0x000000176e6e7c20 */ /* 0x000fc40008410000 */
[C---:B------:R-:W-:Y:S02]  /*5400*/  SEL R72, R69.reuse, RZ, P6 ;  /* 0x000000ff45487207 */ /* 0x040fe40003000000 */
[----:B------:R-:W-:Y:S02]  /*5410*/  SEL R68, R69, RZ, P5 ;  /* 0x000000ff45447207 */ /* 0x000fe40002800000 */
[----:B------:R-:W-:Y:S02]  /*5420*/  LOP3.LUT P6, RZ, R9, 0xff00, RZ, 0xc0, !PT ;  /* 0x0000ff0009ff7812 */ /* 0x000fe400078cc0ff */
[----:B------:R-:W-:Y:S02]  /*5430*/  LOP3.LUT P5, RZ, R10, 0xff00, RZ, 0xc0, !PT ;  /* 0x0000ff000aff7812 */ /* 0x000fe400078ac0ff */
[C---:B------:R-:W-:Y:S02]  /*5440*/  SEL R73, R71.reuse, RZ, P6 ;  /* 0x000000ff47497207 */ /* 0x040fe40003000000 */
[----:B------:R-:W-:Y:S01]  /*5450*/  SEL R69, R71, RZ, P5 ;  /* 0x000000ff47457207 */ /* 0x000fe20002800000 */
[----:B------:R-:W-:Y:S01]  /*5460*/  FMUL.FTZ R71, R70, UR17 ;  /* 0x0000001146477c20 */ /* 0x000fe20008410000 */
[----:B------:R-:W-:-:S02]  /*5470*/  LOP3.LUT P6, RZ, R9, 0xff0000, RZ, 0xc0, !PT ;  /* 0x00ff000009ff7812 */ /* 0x000fc400078cc0ff */
[----:B------:R-:W-:Y:S01]  /*5480*/  LOP3.LUT P5, RZ, R10, 0xff0000, RZ, 0xc0, !PT ;  /* 0x00ff00000aff7812 */ /* 0x000fe200078ac0ff */
[----:B------:R-:W-:Y:S01]  /*5490*/  FMUL.FTZ R71, R71, UR23 ;  /* 0x0000001747477c20 */ /* 0x000fe20008410000 */
[C---:B------:R-:W-:Y:S02]  /*54a0*/  SEL R74, R110.reuse, RZ, P6 ;  /* 0x000000ff6e4a7207 */ /* 0x040fe40003000000 */
[----:B------:R-:W-:Y:S02]  /*54b0*/  ISETP.GE.U32.AND P6, PT, R9, 0x1000000, PT ;  /* 0x010000000900780c */ /* 0x000fe40003fc6070 */
[----:B------:R-:W-:Y:S02]  /*54c0*/  SEL R70, R110, RZ, P5 ;  /* 0x000000ff6e467207 */ /* 0x000fe40002800000 */
[----:B------:R-:W-:Y:S02]  /*54d0*/  ISETP.GE.U32.AND P5, PT, R10, 0x1000000, PT ;  /* 0x010000000a00780c */ /* 0x000fe40003fa6070 */
[----:B------:R-:W-:-:S02]  /*54e0*/  SEL R75, R71, RZ, P6 ;  /* 0x000000ff474b7207 */ /* 0x000fc40003000000 */
[----:B------:R-:W-:Y:S01]  /*54f0*/  SEL R71, R71, RZ, P5 ;  /* 0x000000ff47477207 */ /* 0x000fe20002800000 */
[----:B------:R-:W-:Y:S08]  /*5500*/  BRA `(.L_x_2277) ;  /* 0x0000000400b07947 */ /* 0x000ff00003800000 */
.L_x_2274:
        /* <DEDUP_REMOVED lines=8> */
[----:B-----5:R-:W-:Y:S02]  /*5590*/  LOP3.LUT P6, RZ, R9, 0xff, RZ, 0xc0, !PT ;  /* 0x000000ff09ff7812 */ /* 0x020fe400078cc0ff */
[----:B------:R-:W-:Y:S01]  /*55a0*/  FADD.FTZ R66, R82, -R67 ;  /* 0x8000004352427221 */ /* 0x000fe20000010000 */
[----:B------:R-:W-:Y:S01]  /*55b0*/  FADD.FTZ R65, R80, -R65 ;  /* 0x8000004150417221 */ /* 0x000fe20000010000 */
[--C-:B------:R-:W-:Y:S01]  /*55c0*/  FFMA.FTZ R67, R100, UR16, R110.reuse ;  /* 0x0000001064437c23 */ /* 0x100fe2000801006e */
[----:B------:R-:W-:Y:S01]  /*55d0*/  FFMA.FTZ R110, R93, UR16, R110 ;  /* 0x000000105d6e7c23 */ /* 0x000fe2000801006e */
[----:B------:R-:W-:Y:S01]  /*55e0*/  LOP3.LUT P5, RZ, R9, 0xff00, RZ, 0xc0, !PT ;  /* 0x0000ff0009ff7812 */ /* 0x000fe200078ac0ff */
[----:B------:R-:W-:Y:S01]  /*55f0*/  FFMA.FTZ R64, R65, UR17, R60 ;  /* 0x0000001141407c23 */ /* 0x000fe2000801003c */
[----:B------:R-:W-:Y:S01]  /*5600*/  FADD.FTZ R74, R98, -R67 ;  /* 0x80000043624a7221 */ /* 0x000fe20000010000 */
[----:B------:R-:W-:Y:S01]  /*5610*/  FFMA.FTZ R65, R66, UR17, R61 ;  /* 0x0000001142417c23 */ /* 0x000fe2000801003d */
[----:B------:R-:W-:Y:S01]  /*5620*/  FADD.FTZ R67, R91, -R110 ;  /* 0x8000006e5b437221 */ /* 0x000fe20000010000 */
[----:B------:R-:W-:-:S02]  /*5630*/  FMUL.FTZ R72, R64, UR23 ;  /* 0x0000001740487c20 */ /* 0x000fc40008410000 */
[----:B------:R-:W-:Y:S01]  /*5640*/  FMUL.FTZ R73, R65, UR23 ;  /* 0x0000001741497c20 */ /* 0x000fe20008410000 */
[----:B------:R-:W-:Y:S01]  /*5650*/  FFMA.FTZ R66, R67, UR17, R62 ;  /* 0x0000001143427c23 */ /* 0x000fe2000801003e */
[----:B------:R-:W-:Y:S01]  /*5660*/  FFMA.FTZ R67, R74, UR17, R63 ;  /* 0x000000114a437c23 */ /* 0x000fe2000801003f */
[----:B------:R-:W-:Y:S02]  /*5670*/  SEL R72, R72, RZ, P6 ;  /* 0x000000ff48487207 */ /* 0x000fe40003000000 */
[----:B------:R-:W-:Y:S01]  /*5680*/  SEL R73, R73, RZ, P5 ;  /* 0x000000ff49497207 */ /* 0x000fe20002800000 */
[----:B------:R-:W-:Y:S01]  /*5690*/  FMUL.FTZ R74, R66, UR23 ;  /* 0x00000017424a7c20 */ /* 0x000fe20008410000 */
[----:B------:R-:W-:Y:S01]  /*56a0*/  FMUL.FTZ R75, R67, UR23 ;  /* 0x00000017434b7c20 */ /* 0x000fe20008410000 */
[C---:B------:R-:W-:Y:S02]  /*56b0*/  LOP3.LUT P6, RZ, R9.reuse, 0xff0000, RZ, 0xc0, !PT ;  /* 0x00ff000009ff7812 */ /* 0x040fe400078cc0ff */
[----:B------:R-:W-:-:S02]  /*56c0*/  ISETP.GE.U32.AND P5, PT, R9, 0x1000000, PT ;  /* 0x010000000900780c */ /* 0x000fc40003fa6070 */
[----:B------:R-:W-:Y:S02]  /*56d0*/  SEL R74, R74, RZ, P6 ;  /* 0x000000ff4a4a7207 */ /* 0x000fe40003000000 */
[----:B------:R-:W-:Y:S01]  /*56e0*/  SEL R75, R75, RZ, P5 ;  /* 0x000000ff4b4b7207 */ /* 0x000fe20002800000 */
[----:B------:R-:W-:Y:S08]  /*56f0*/  BRA `(.L_x_2277) ;  /* 0x0000000400347947 */ /* 0x000ff00003800000 */
.L_x_2280:
[--C-:B01-3--:R-:W-:Y:S01]  /*5700*/  FFMA.FTZ R75, R100, UR16, R110.reuse ;  /* 0x00000010644b7c23 */ /* 0x10bfe2000801006e */
[--C-:B------:R-:W-:Y:S01]  /*5710*/  FFMA.FTZ R73, R81, UR16, R110.reuse ;  /* 0x0000001051497c23 */ /* 0x100fe2000801006e */
[----:B-----5:R-:W-:Y:S02]  /*5720*/  ISETP.GE.U32.AND P5, PT, R9, 0x1000000, PT ;  /* 0x010000000900780c */ /* 0x020fe40003fa6070 */
[----:B------:R-:W-:Y:S01]  /*5730*/  FADD.FTZ R72, R98, -R75 ;  /* 0x8000004b62487221 */ /* 0x000fe20000010000 */
[----:B------:R-:W-:Y:S01]  /*5740*/  FADD.FTZ R73, R80, -R73 ;  /* 0x8000004950497221 */ /* 0x000fe20000010000 */
[--C-:B------:R-:W-:Y:S01]  /*5750*/  FFMA.FTZ R75, R84, UR16, R110.reuse ;  /* 0x00000010544b7c23 */ /* 0x100fe2000801006e */
[----:B------:R-:W-:Y:S01]  /*5760*/  FFMA.FTZ R110, R93, UR16, R110 ;  /* 0x000000105d6e7c23 */ /* 0x000fe2000801006e */
[----:B------:R-:W-:Y:S01]  /*5770*/  FFMA.FTZ R72, R72, UR17, R63 ;  /* 0x0000001148487c23 */ /* 0x000fe2000801003f */
[----:B------:R-:W-:Y:S01]  /*5780*/  FFMA.FTZ R73, R73, UR17, R60 ;  /* 0x0000001149497c23 */ /* 0x000fe2000801003c */
[----:B------:R-:W-:Y:S01]  /*5790*/  LOP3.LUT P6, RZ, R9, 0xff, RZ, 0xc0, !PT ;  /* 0x000000ff09ff7812 */ /* 0x000fe200078cc0ff */
[----:B------:R-:W-:Y:S01]  /*57a0*/  FADD.FTZ R77, R91, -R110 ;  /* 0x8000006e5b4d7221 */ /* 0x000fe20000010000 */
[----:B------:R-:W-:Y:S01]  /*57b0*/  FMUL.FTZ R74, R72, UR23 ;  /* 0x00000017484a7c20 */ /* 0x000fe20008410000 */
[----:B------:R-:W-:Y:S01]  /*57c0*/  FADD.FTZ R72, R82, -R75 ;  /* 0x8000004b52487221 */ /* 0x000fe20000010000 */
[----:B------:R-:W-:Y:S01]  /*57d0*/  FMUL.FTZ R73, R73, UR23 ;  /* 0x0000001749497c20 */ /* 0x000fe20008410000 */
[----:B------:R-:W-:-:S02]  /*57e0*/  FFMA.FTZ R77, R77, UR17, R62 ;  /* 0x000000114d4d7c23 */ /* 0x000fc4000801003e */
[----:B------:R-:W-:Y:S01]  /*57f0*/  SEL R75, R74, RZ, P5 ;  /* 0x000000ff4a4b7207 */ /* 0x000fe20002800000 */
[----:B------:R-:W-:Y:S01]  /*5800*/  FFMA.FTZ R74, R72, UR17, R61 ;  /* 0x00000011484a7c23 */ /* 0x000fe2000801003d */
[----:B------:R-:W-:Y:S01]  /*5810*/  LOP3.LUT P5, RZ, R9, 0xff00, RZ, 0xc0, !PT ;  /* 0x0000ff0009ff7812 */ /* 0x000fe200078ac0ff */
[----:B------:R-:W-:Y:S01]  /*5820*/  FMUL.FTZ R77, R77, UR23 ;  /* 0x000000174d4d7c20 */ /* 0x000fe20008410000 */
[----:B------:R-:W-:Y:S01]  /*5830*/  SEL R72, R73, RZ, P6 ;  /* 0x000000ff49487207 */ /* 0x000fe20003000000 */
[----:B------:R-:W-:Y:S01]  /*5840*/  FMUL.FTZ R74, R74, UR23 ;  /* 0x000000174a4a7c20 */ /* 0x000fe20008410000 */
[----:B------:R-:W-:-:S04]  /*5850*/  LOP3.LUT P6, RZ, R9, 0xff0000, RZ, 0xc0, !PT ;  /* 0x00ff000009ff7812 */ /* 0x000fc800078cc0ff */
[----:B------:R-:W-:Y:S02]  /*5860*/  SEL R73, R74, RZ, P5 ;  /* 0x000000ff4a497207 */ /* 0x000fe40002800000 */
[----:B------:R-:W-:Y:S01]  /*5870*/  SEL R74, R77, RZ, P6 ;  /* 0x000000ff4d4a7207 */ /* 0x000fe20003000000 */
[----:B------:R-:W-:Y:S06]  /*5880*/  BRA `(.L_x_2277) ;  /* 0x0000000000d07947 */ /* 0x000fec0003800000 */
.L_x_2279:
        /* <DEDUP_REMOVED lines=13> */
[----:B------:R-:W-:Y:S01]  /*5960*/  FADD.FTZ R67, R98, -R73 ;  /* 0x8000004962437221 */ /* 0x000fe20000010000 */
[----:B------:R-:W-:Y:S01]  /*5970*/  LOP3.LUT P5, RZ, R9, 0xff00, RZ, 0xc0, !PT ;  /* 0x0000ff0009ff7812 */ /* 0x000fe200078ac0ff */
[----:B------:R-:W-:Y:S01]  /*5980*/  FMUL.FTZ R72, R64, UR23 ;  /* 0x0000001740487c20 */ /* 0x000fe20008410000 */
[----:B------:R-:W-:Y:S01]  /*5990*/  FMUL.FTZ R73, R65, UR23 ;  /* 0x0000001741497c20 */ /* 0x000fe20008410000 */
[----:B------:R-:W-:Y:S01]  /*59a0*/  FMUL.FTZ R66, R110, UR17 ;  /* 0x000000116e427c20 */ /* 0x000fe20008410000 */
[----:B------:R-:W-:-:S02]  /*59b0*/  FMUL.FTZ R67, R67, UR17 ;  /* 0x0000001143437c20 */ /* 0x000fc40008410000 */
[----:B------:R-:W-:Y:S01]  /*59c0*/  SEL R72, R72, RZ, P6 ;  /* 0x000000ff48487207 */ /* 0x000fe20003000000 */
[----:B------:R-:W-:Y:S01]  /*59d0*/  FMUL.FTZ R74, R66, UR23 ;  /* 0x00000017424a7c20 */ /* 0x000fe20008410000 */
[----:B------:R-:W-:Y:S01]  /*59e0*/  SEL R73, R73, RZ, P5 ;  /* 0x000000ff49497207 */ /* 0x000fe20002800000 */
[----:B------:R-:W-:Y:S01]  /*59f0*/  FMUL.FTZ R75, R67, UR23 ;  /* 0x00000017434b7c20 */ /* 0x000fe20008410000 */
[C---:B------:R-:W-:Y:S02]  /*5a00*/  LOP3.LUT P6, RZ, R9.reuse, 0xff0000, RZ, 0xc0, !PT ;  /* 0x00ff000009ff7812 */ /* 0x040fe400078cc0ff */
[----:B------:R-:W-:Y:S02]  /*5a10*/  ISETP.GE.U32.AND P5, PT, R9, 0x1000000, PT ;  /* 0x010000000900780c */ /* 0x000fe40003fa6070 */
[----:B------:R-:W-:Y:S02]  /*5a20*/  SEL R74, R74, RZ, P6 ;  /* 0x000000ff4a4a7207 */ /* 0x000fe40003000000 */
[----:B------:R-:W-:Y:S01]  /*5a30*/  SEL R75, R75, RZ, P5 ;  /* 0x000000ff4b4b7207 */ /* 0x000fe20002800000 */
[----:B------:R-:W-:Y:S08]  /*5a40*/  BRA `(.L_x_2277) ;  /* 0x0000000000607947 */ /* 0x000ff00003800000 */
.L_x_2281:
[--C-:B01-3--:R-:W-:Y:S01]  /*5a50*/  FFMA.FTZ R75, R100, UR16, R110.reuse ;  /* 0x00000010644b7c23 */ /* 0x10bfe2000801006e */
[--C-:B------:R-:W-:Y:S01]  /*5a60*/  FFMA.FTZ R73, R81, UR16, R110.reuse ;  /* 0x0000001051497c23 */ /* 0x100fe2000801006e */
[C---:B-----5:R-:W-:Y:S02]  /*5a70*/  ISETP.GE.U32.AND P5, PT, R9.reuse, 0x1000000, PT ;  /* 0x010000000900780c */ /* 0x060fe40003fa6070 */
[----:B------:R-:W-:Y:S01]  /*5a80*/  FADD.FTZ R75, R98, -R75 ;  /* 0x8000004b624b7221 */ /* 0x000fe20000010000 */
[----:B------:R-:W-:Y:S01]  /*5a90*/  FADD.FTZ R73, R80, -R73 ;  /* 0x8000004950497221 */ /* 0x000fe20000010000 */
[----:B------:R-:W-:Y:S02]  /*5aa0*/  LOP3.LUT P6, RZ, R9, 0xff, RZ, 0xc0, !PT ;  /* 0x000000ff09ff7812 */ /* 0x000fe400078cc0ff */
[----:B------:R-:W-:Y:S01]  /*5ab0*/  FMUL.FTZ R72, R75, UR17 ;  /* 0x000000114b487c20 */ /* 0x000fe20008410000 */
[--C-:B------:R-:W-:Y:S01]  /*5ac0*/  FFMA.FTZ R75, R84, UR16, R110.reuse ;  /* 0x00000010544b7c23 */ /* 0x100fe2000801006e */
[----:B------:R-:W-:Y:S01]  /*5ad0*/  FFMA.FTZ R110, R93, UR16, R110 ;  /* 0x000000105d6e7c23 */ /* 0x000fe2000801006e */
[----:B------:R-:W-:Y:S01]  /*5ae0*/  FMUL.FTZ R73, R73, UR17 ;  /* 0x0000001149497c20 */ /* 0x000fe20008410000 */
[----:B------:R-:W-:Y:S01]  /*5af0*/  FMUL.FTZ R74, R72, UR23 ;  /* 0x00000017484a7c20 */ /* 0x000fe20008410000 */
[----:B------:R-:W-:Y:S01]  /*5b00*/  FADD.FTZ R72, R82, -R75 ;  /* 0x8000004b52487221 */ /* 0x000fe20000010000 */
[----:B------:R-:W-:Y:S01]  /*5b10*/  FADD.FTZ R110, R91, -R110 ;  /* 0x8000006e5b6e7221 */ /* 0x000fe20000010000 */
[----:B------:R-:W-:-:S02]  /*5b20*/  FMUL.FTZ R73, R73, UR23 ;  /* 0x0000001749497c20 */ /* 0x000fc40008410000 */
[----:B------:R-:W-:Y:S01]  /*5b30*/  SEL R75, R74, RZ, P5 ;  /* 0x000000ff4a4b7207 */ /* 0x000fe20002800000 */
[----:B------:R-:W-:Y:S01]  /*5b40*/  FMUL.FTZ R74, R72, UR17 ;  /* 0x00000011484a7c20 */ /* 0x000fe20008410000 */
[----:B------:R-:W-:Y:S01]  /*5b50*/  FMUL.FTZ R110, R110, UR17 ;  /* 0x000000116e6e7c20 */ /* 0x000fe20008410000 */
[----:B------:R-:W-:Y:S02]  /*5b60*/  LOP3.LUT P5, RZ, R9, 0xff00, RZ, 0xc0, !PT ;  /* 0x0000ff0009ff7812 */ /* 0x000fe400078ac0ff */
[----:B------:R-:W-:Y:S01]  /*5b70*/  FMUL.FTZ R74, R74, UR23 ;  /* 0x000000174a4a7c20 */ /* 0x000fe20008410000 */
[----:B------:R-:W-:Y:S01]  /*5b80*/  SEL R72, R73, RZ, P6 ;  /* 0x000000ff49487207 */ /* 0x000fe20003000000 */
[----:B------:R-:W-:Y:S01]  /*5b90*/  FMUL.FTZ R110, R110, UR23 ;  /* 0x000000176e6e7c20 */ /* 0x000fe20008410000 */
[----:B------:R-:W-:Y:S02]  /*5ba0*/  LOP3.LUT P6, RZ, R9, 0xff0000, RZ, 0xc0, !PT ;  /* 0x00ff000009ff7812 */ /* 0x000fe400078cc0ff */
[----:B------:R-:W-:-:S02]  /*5bb0*/  SEL R73, R74, RZ, P5 ;  /* 0x000000ff4a497207 */ /* 0x000fc40002800000 */
[----:B------:R-:W-:-:S09]  /*5bc0*/  SEL R74, R110, RZ, P6 ;  /* 0x000000ff6e4a7207 */ /* 0x000fd20003000000 */
.L_x_2277:
        /* <DEDUP_REMOVED lines=10> */
[----:B--2---:R-:W-:-:S05]  /*5c70*/  @P0 IMAD.WIDE.U32 R76, R4, 0x10, R76 ;  /* 0x00000010044c0825 */ /* 0x004fca00078e004c */
[----:B------:R4:W-:Y:S02]  /*5c80*/  @P0 STG.E.128 desc[UR10][R76.64], R68 ;  /* 0x000000444c000986 */ /* 0x0009e4000c101d0a */
.L_x_2273:
[----:B------:R-:W-:Y:S05]  /*5c90*/  BSYNC.RECONVERGENT B0 ;  /* 0x0000000000007941 */ /* 0x000fea0003800200 */
.L_x_2272:
[----:B------:R-:W-:Y:S01]  /*5ca0*/  UPLOP3.LUT UP1, UPT, UPT, UPT, UP1, 0x40, 0x4 ;  /* 0x000000000004789c */ /* 0x000fe20003f2e810 */
[----:B------:R-:W-:Y:S10]  /*5cb0*/  BRA.U !UP3, `(.L_x_2282) ;  /* 0xffffffa90b647547 */ /* 0x000ff4000b83ffff */
.L_x_2231:
[----:B------:R-:W2:Y:S08]  /*5cc0*/  S2UR UR4, SR_CTAID.X ;  /* 0x00000000000479c3 */ /* 0x000eb00000002500 */
[----:B-----5:R-:W0:Y:S08]  /*5cd0*/  LDC.64 R2, c[0x0][0x440] ;  /* 0x00011000ff027b82 */ /* 0x020e300000000a00 */
[----:B------:R-:W1:Y:S08]  /*5ce0*/  LDC.64 R4, c[0x0][0x448] ;  /* 0x00011200ff047b82 */ /* 0x000e700000000a00 */
[----:B------:R-:W3:Y:S01]  /*5cf0*/  LDC.64 R6, c[0x0][0x440] ;  /* 0x00011000ff067b82 */ /* 0x000ee20000000a00 */
        /* <DEDUP_REMOVED lines=29> */
.L_x_2283:
        /* <DEDUP_REMOVED lines=11> */
.L_x_2860:


//--------------------- .text._ZN10layer_norm22ln_bwd_finalize_kernelINS_22Kernel_traits_finalizeILj2048E6__halfffffjLb0ELj1024ELj4ENS_18Kernel_traits_baseILj2048ES2_ffffjLj1024EEEEELb0ELb1EEEvNS_9BwdParamsE --------------------------
	.section	.text._ZN10layer_norm22ln_bwd_finalize_kernelINS_22Kernel_traits_finalizeILj2048E6__halfffffjLb0ELj1024ELj4ENS_18Kernel_traits_baseILj2048ES2_ffffjLj1024EEEEELb0ELb1EEEvNS_9BwdParamsE,"ax",@progbits
	.align	128
        .global         _ZN10layer_norm22ln_bwd_finalize_kernelINS_22Kernel_traits_finalizeILj2048E6__halfffffjLb0ELj1024ELj4ENS_18Kernel_traits_baseILj2048ES2_ffffjLj1024EEEEELb0ELb1EEEvNS_9BwdParamsE
        .type           _ZN10layer_norm22ln_bwd_finalize_kernelINS_22Kernel_traits_finalizeILj2048E6__halfffffjLb0ELj1024ELj4ENS_18Kernel_traits_baseILj2048ES2_ffffjLj1024EEEEELb0ELb1EEEvNS_9BwdParamsE,@function
        .size           _ZN10layer_norm22ln_bwd_finalize_kernelINS_22Kernel_traits_finalizeILj2048E6__halfffffjLb0ELj1024ELj4ENS_18Kernel_traits_baseILj2048ES2_ffffjLj1024EEEEELb0ELb1EEEvNS_9BwdParamsE,(.L_x_2861 - _ZN10layer_norm22ln_bwd_finalize_kernelINS_22Kernel_traits_finalizeILj2048E6__halfffffjLb0ELj1024ELj4ENS_18Kernel_traits_baseILj2048ES2_ffffjLj1024EEEEELb0ELb1EEEvNS_9BwdParamsE)
        .other          _ZN10layer_norm22ln_bwd_finalize_kernelINS_22Kernel_traits_finalizeILj2048E6__halfffffjLb0ELj1024ELj4ENS_18Kernel_traits_baseILj2048ES2_ffffjLj1024EEEEELb0ELb1EEEvNS_9BwdParamsE,@"STO_CUDA_ENTRY STV_DEFAULT"
_ZN10layer_norm22ln_bwd_finalize_kernelINS_22Kernel_traits_finalizeILj2048E6__halfffffjLb0ELj1024ELj4ENS_18Kernel_traits_baseILj2048ES2_ffffjLj1024EEEEELb0ELb1EEEvNS_9BwdParamsE:
.text._ZN10layer_norm22ln_bwd_finalize_kernelINS_22Kernel_traits_finalizeILj2048E6__halfffffjLb0ELj1024ELj4ENS_18Kernel_traits_baseILj2048ES2_ffffjLj1024EEEEELb0ELb1EEEvNS_9BwdParamsE:
        /* <DEDUP_REMOVED lines=81> */
.L_x_2288:
        /* <DEDUP_REMOVED lines=118> */
.L_x_2287:
[----:B------:R-:W-:Y:S05]  /*0c70*/  BSYNC.RECONVERGENT B1 ;  /* 0x0000000000017941 */ /* 0x000fea0003800200 */
.L_x_2286:
        /* <DEDUP_REMOVED lines=77> */
.L_x_2290:
[----:B------:R-:W-:Y:S05]  /*1150*/  BSYNC.RECONVERGENT B1 ;  /* 0x0000000000017941 */ /* 0x000fea0003800200 */
.L_x_2289:
        /* <DEDUP_REMOVED lines=38> */
.L_x_2292:
[----:B------:R-:W-:Y:S05]  /*13c0*/  BSYNC.RECONVERGENT B1 ;  /* 0x0000000000017941 */ /* 0x000fea0003800200 */
.L_x_2291:
        /* <DEDUP_REMOVED lines=8> */
.L_x_2293:
        /* <DEDUP_REMOVED lines=10> */
.L_x_2285:
[----:B------:R-:W-:Y:S05]  /*14f0*/  BSYNC.RECONVERGENT B0 ;  /* 0x0000000000007941 */ /* 0x000fea0003800200 */
.L_x_2284:
        /* <DEDUP_REMOVED lines=57> */
.L_x_2294:
        /* <DEDUP_REMOVED lines=15> */
.L_x_2861:


//--------------------- .text._ZN10layer_norm40ln_parallel_residual_bwd_finalize_kernelINS_22Kernel_traits_finalizeILj2048E6__halfffffjLb0ELj1024ELj4ENS_18Kernel_traits_baseILj2048ES2_ffffjLj1024EEEEELb1EEEvNS_9BwdParamsE --------------------------
	.section	.text._ZN10layer_norm40ln_parallel_residual_bwd_finalize_kernelINS_22Kernel_traits_finalizeILj2048E6__halfffffjLb0ELj1024ELj4ENS_18Kernel_traits_baseILj2048ES2_ffffjLj1024EEEEELb1EEEvNS_9BwdParamsE,"ax",@progbits
	.align	128
        .global         _ZN10layer_norm40ln_parallel_residual_bwd_finalize_kernelINS_22Kernel_traits_finalizeILj2048E6__halfffffjLb0ELj1024ELj4ENS_18Kernel_traits_baseILj2048ES2_ffffjLj1024EEEEELb1EEEvNS_9BwdParamsE
        .type           _ZN10layer_norm40ln_parallel_residual_bwd_finalize_kernelINS_22Kernel_traits_finalizeILj2048E6__halfffffjLb0ELj1024ELj4ENS_18Kernel_traits_baseILj2048ES2_ffffjLj1024EEEEELb1EEEvNS_9BwdParamsE,@function
        .size           _ZN10layer_norm40ln_parallel_residual_bwd_finalize_kernelINS_22Kernel_traits_finalizeILj2048E6__halfffffjLb0ELj1024ELj4ENS_18Kernel_traits_baseILj2048ES2_ffffjLj1024EEEEELb1EEEvNS_9BwdParamsE,(.L_x_2862 - _ZN10layer_norm40ln_parallel_residual_bwd_finalize_kernelINS_22Kernel_traits_finalizeILj2048E6__halfffffjLb0ELj1024ELj4ENS_18Kernel_traits_baseILj2048ES2_ffffjLj1024EEEEELb1EEEvNS_9BwdParamsE)
        .other          _ZN10layer_norm40ln_parallel_residual_bwd_finalize_kernelINS_22Kernel_traits_finalizeILj2048E6__halfffffjLb0ELj1024ELj4ENS_18Kernel_traits_baseILj2048ES2_ffffjLj1024EEEEELb1EEEvNS_9BwdParamsE,@"STO_CUDA_ENTRY STV_DEFAULT"
_ZN10layer_norm40ln_parallel_residual_bwd_finalize_kernelINS_22Kernel_traits_finalizeILj2048E6__halfffffjLb0ELj1024ELj4ENS_18Kernel_traits_baseILj2048ES2_ffffjLj1024EEEEELb1EEEvNS_9BwdParamsE:
.text._ZN10layer_norm40ln_parallel_residual_bwd_finalize_kernelINS_22Kernel_traits_finalizeILj2048E6__halfffffjLb0ELj1024ELj4ENS_18Kernel_traits_baseILj2048ES2_ffffjLj1024EEEEELb1EEEvNS_9BwdParamsE:
        /* <DEDUP_REMOVED lines=60> */
.L_x_2299:
        /* <DEDUP_REMOVED lines=112> */
.L_x_2298:
[----:B------:R-:W-:Y:S05]  /*0ac0*/  BSYNC.RECONVERGENT B1 ;  /* 0x0000000000017941 */ /* 0x000fea0003800200 */
.L_x_2297:
        /* <DEDUP_REMOVED lines=66> */
.L_x_2301:
[----:B------:R-:W-:Y:S05]  /*0ef0*/  BSYNC.RECONVERGENT B1 ;  /* 0x0000000000017941 */ /* 0x000fea0003800200 */
.L_x_2300:
        /* <DEDUP_REMOVED lines=37> */
.L_x_2303:
[----:B------:R-:W-:Y:S05]  /*1150*/  BSYNC.RECONVERGENT B1 ;  /* 0x0000000000017941 */ /* 0x000fea0003800200 */
.L_x_2302:
        /* <DEDUP_REMOVED lines=19> */
.L_x_2296:
[----:B------:R-:W-:Y:S05]  /*1290*/  BSYNC.RECONVERGENT B0 ;  /* 0x0000000000007941 */ /* 0x000fea0003800200 */
.L_x_2295:
        /* <DEDUP_REMOVED lines=92> */
.L_x_2304:
        /* <DEDUP_REMOVED lines=10> */
.L_x_2862:


//--------------------- .text._ZN10layer_norm31ln_parallel_residual_bwd_kernelINS_13Kernel_traitsI6__halfffffjLj2048ELj1ELj1ELj4ELj16ENS_18Kernel_traits_baseILj2048ES2_ffffjLj128EEEEELb1ELb1ELb1EEEvNS_9BwdParamsE --------------------------
	.section	.text._ZN10layer_norm31ln_parallel_residual_bwd_kernelINS_13Kernel_traitsI6__halfffffjLj2048ELj1ELj1ELj4ELj16ENS_18Kernel_traits_baseILj2048ES2_ffffjLj128EEEEELb1ELb1ELb1EEEvNS_9BwdParamsE,"ax",@progbits
	.align	128
        .global         _ZN10layer_norm31ln_parallel_residual_bwd_kernelINS_13Kernel_traitsI6__halfffffjLj2048ELj1ELj1ELj4ELj16ENS_18Kernel_traits_baseILj2048ES2_ffffjLj128EEEEELb1ELb1ELb1EEEvNS_9BwdParamsE
        .type           _ZN10layer_norm31ln_parallel_residual_bwd_kernelINS_13Kernel_traitsI6__halfffffjLj2048ELj1ELj1ELj4ELj16ENS_18Kernel_traits_baseILj2048ES2_ffffjLj128EEEEELb1ELb1ELb1EEEvNS_9BwdParamsE,@function
        .size           _ZN10layer_norm31ln_parallel_residual_bwd_kernelINS_13Kernel_traitsI6__halfffffjLj2048ELj1ELj1ELj4ELj16ENS_18Kernel_traits_baseILj2048ES2_ffffjLj128EEEEELb1ELb1ELb1EEEvNS_9BwdParamsE,(.L_x_2863 - _ZN10layer_norm31ln_parallel_residual_bwd_kernelINS_13Kernel_traitsI6__halfffffjLj2048ELj1ELj1ELj4ELj16ENS_18Kernel_traits_baseILj2048ES2_ffffjLj128EEEEELb1ELb1ELb1EEEvNS_9BwdParamsE)
        .other          _ZN10layer_norm31ln_parallel_residual_bwd_kernelINS_13Kernel_traitsI6__halfffffjLj2048ELj1ELj1ELj4ELj16ENS_18Kernel_traits_baseILj2048ES2_ffffjLj128EEEEELb1ELb1ELb1EEEvNS_9BwdParamsE,@"STO_CUDA_ENTRY STV_DEFAULT"
_ZN10layer_norm31ln_parallel_residual_bwd_kernelINS_13Kernel_traitsI6__halfffffjLj2048ELj1ELj1ELj4ELj16ENS_18Kernel_traits_baseILj2048ES2_ffffjLj128EEEEELb1ELb1ELb1EEEvNS_9BwdParamsE:
.text._ZN10layer_norm31ln_parallel_residual_bwd_kernelINS_13Kernel_traitsI6__halfffffjLj2048ELj1ELj1ELj4ELj16ENS_18Kernel_traits_baseILj2048ES2_ffffjLj128EEEEELb1ELb1ELb1EEEvNS_9BwdParamsE:
        /* <DEDUP_REMOVED lines=30> */
[----:B------:R-:W-:-:S02]  /*01e0*/  MOV R96, RZ ;  /* 0x000000ff00607202 */ /* 0x000fc40000000f00 */
[----:B------:R-:W-:Y:S02]  /*01f0*/  CS2R R80, SRZ ;  /* 0x0000000000507805 */ /* 0x000fe4000001ff00 */
[----:B------:R-:W-:Y:S02]  /*0200*/  CS2R R78, SRZ ;  /* 0x00000000004e7805 */ /* 0x000fe4000001ff00 */
[----:B------:R-:W-:Y:S02]  /*0210*/  CS2R R76, SRZ ;  /* 0x00000000004c7805 */ /* 0x000fe4000001ff00 */
[----:B------:R-:W-:Y:S02]  /*0220*/  CS2R R18, SRZ ;  /* 0x0000000000127805 */ /* 0x000fe4000001ff00 */
[----:B------:R-:W-:Y:S02]  /*0230*/  CS2R R16, SRZ ;  /* 0x0000000000107805 */ /* 0x000fe4000001ff00 */
[----:B------:R-:W-:-:S02]  /*0240*/  CS2R R14, SRZ ;  /* 0x00000000000e7805 */ /* 0x000fc4000001ff00 */
[----:B------:R-:W-:Y:S02]  /*0250*/  MOV R0, RZ ;  /* 0x000000ff00007202 */ /* 0x000fe40000000f00 */
[----:B------:R-:W-:Y:S02]  /*0260*/  CS2R R84, SRZ ;  /* 0x0000000000547805 */ /* 0x000fe4000001ff00 */
[----:B------:R-:W-:Y:S01]  /*0270*/  CS2R R82, SRZ ;  /* 0x0000000000527805 */ /* 0x000fe2000001ff00 */
[----:B------:R-:W-:Y:S01]  /*0280*/  UPLOP3.LUT UP1, UPT, UPT, UPT, UPT, 0x40, 0x4 ;  /* 0x000000000004789c */ /* 0x000fe20003f2e870 */
[----:B------:R-:W4:Y:S01]  /*0290*/  LDCU UR18, c[0x0][0x388] ;  /* 0x00007100ff1277ac */ /* 0x000f220008000800 */
[----:B0-----:R-:W-:Y:S01]  /*02a0*/  IMAD.WIDE.U32 R2, R118, 0x8, R2 ;  /* 0x0000000876027825 */ /* 0x001fe200078e0002 */
[----:B------:R-:W0:Y:S04]  /*02b0*/  LDCU.U8 UR26, c[0x0][0x410] ;  /* 0x00008200ff1a77ac */ /* 0x000e280008000000 */
[----:B--2---:R-:W2:Y:S01]  /*02c0*/  LDG.E.64 R104, desc[UR16][R2.64+0xc00] ;  /* 0x000c001002687981 */ /* 0x004ea2000c1e1b00 */
[----:B------:R-:W0:Y:S03]  /*02d0*/  LDCU UR19, c[0x0][0x400] ;  /* 0x00008000ff1377ac */ /* 0x000e260008000800 */
[----:B------:R-:W5:Y:S01]  /*02e0*/  LDG.E.64 R4, desc[UR16][R2.64+0x800] ;  /* 0x0008001002047981 */ /* 0x000f62000c1e1b00 */
[----:B------:R-:W0:Y:S03]  /*02f0*/  LDCU.64 UR8, c[0x0][0x478] ;  /* 0x00008f00ff0877ac */ /* 0x000e260008000a00 */
[----:B------:R-:W4:Y:S01]  /*0300*/  LDG.E.64 R6, desc[UR16][R2.64+0x400] ;  /* 0x0004001002067981 */ /* 0x000f22000c1e1b00 */
[----:B------:R-:W0:Y:S03]  /*0310*/  LDCU.64 UR24, c[0x0][0x438] ;  /* 0x00008700ff1877ac */ /* 0x000e260008000a00 */
[----:B------:R0:W4:Y:S01]  /*0320*/  LDG.E.64 R8, desc[UR16][R2.64] ;  /* 0x0000001002087981 */ /* 0x000122000c1e1b00 */
[----:B-1----:R-:W-:-:S02]  /*0330*/  UISETP.NE.U32.AND UP0, UPT, UR6, URZ, UPT ;  /* 0x000000ff0600728c */ /* 0x002fc4000bf05070 */
[----:B---3--:R-:W-:Y:S02]  /*0340*/  UISETP.NE.AND UP2, UPT, UR5, URZ, UPT ;  /* 0x000000ff0500728c */ /* 0x008fe4000bf45270 */
[----:B------:R-:W-:Y:S01]  /*0350*/  UISETP.NE.AND.EX UP0, UPT, UR7, URZ, UPT, UP0 ;  /* 0x000000ff0700728c */ /* 0x000fe2000bf05300 */
[----:B------:R-:W1:Y:S03]  /*0360*/  LDCU UR7, c[0x0][0x408] ;  /* 0x00008100ff0777ac */ /* 0x000e660008000800 */
[----:B------:R-:W-:Y:S02]  /*0370*/  PLOP3.LUT P3, PT, PT, PT, UP2, 0x80, 0x8 ;  /* 0x000000000008781c */ /* 0x000fe40003f6f028 */
[----:B0-----:R-:W-:Y:S02]  /*0380*/  CS2R R2, SRZ ;  /* 0x0000000000027805 */ /* 0x001fe4000001ff00 */
[----:B------:R-:W-:Y:S01]  /*0390*/  PLOP3.LUT P0, PT, PT, PT, UP0, 0x80, 0x8 ;  /* 0x000000000008781c */ /* 0x000fe20003f0f008 */
[----:B------:R-:W0:Y:S01]  /*03a0*/  LDCU.128 UR12, c[0x0][0x3c0] ;  /* 0x00007800ff0c77ac */ /* 0x000e220008000c00 */
[----:B------:R-:W3:Y:S01]  /*03b0*/  LDCU.64 UR20, c[0x0][0x380] ;  /* 0x00007000ff1477ac */ /* 0x000ee20008000a00 */
[----:B------:R-:W0:Y:S01]  /*03c0*/  LDCU.64 UR22, c[0x0][0x470] ;  /* 0x00008e00ff1677ac */ /* 0x000e220008000a00 */
[--C-:B--2---:R-:W-:Y:S01]  /*03d0*/  SHF.R.U64 R111, R104, 0x10, R105.reuse ;  /* 0x00000010686f7819 */ /* 0x104fe20000001269 */
[----:B------:R-:W-:Y:S01]  /*03e0*/  HADD2.F32 R110, -RZ, R105.H0_H0 ;  /* 0x20000069ff6e7230 */ /* 0x000fe20000004100 */
[----:B------:R-:W-:Y:S01]  /*03f0*/  SHF.R.U32.HI R105, RZ, 0x10, R105 ;  /* 0x00000010ff697819 */ /* 0x000fe20000011669 */
[----:B------:R-:W-:Y:S01]  /*0400*/  HADD2.F32 R112, -RZ, R104.H0_H0 ;  /* 0x20000068ff707230 */ /* 0x000fe20000004100 */
[--C-:B-----5:R-:W-:Y:S01]  /*0410*/  SHF.R.U64 R115, R4, 0x10, R5.reuse ;  /* 0x0000001004737819 */ /* 0x120fe20000001205 */
[----:B------:R-:W-:Y:S01]  /*0420*/  HFMA2 R104, -RZ, RZ, 0, 0 ;  /* 0x00000000ff687431 */ /* 0x000fe200000001ff */
[----:B------:R-:W-:Y:S01]  /*0430*/  SHF.R.U32.HI R113, RZ, 0x10, R5 ;  /* 0x00000010ff717819 */ /* 0x000fe20000011605 */
[----:B------:R-:W-:Y:S01]  /*0440*/  HADD2.F32 R116, -RZ, R4.H0_H0 ;  /* 0x20000004ff747230 */ /* 0x000fe20000004100 */
[--C-:B----4-:R-:W-:Y:S01]  /*0450*/  SHF.R.U64 R120, R6, 0x10, R7.reuse ;  /* 0x0000001006787819 */ /* 0x110fe20000001207 */
[----:B------:R-:W-:Y:S01]  /*0460*/  HADD2.F32 R114, -RZ, R5.H0_H0 ;  /* 0x20000005ff727230 */ /* 0x000fe20000004100 */
[----:B------:R-:W-:Y:S01]  /*0470*/  SHF.R.U32.HI R117, RZ, 0x10, R7 ;  /* 0x00000010ff757819 */ /* 0x000fe20000011607 */
[----:B------:R-:W-:Y:S01]  /*0480*/  HADD2.F32 R121, -RZ, R6.H0_H0 ;  /* 0x20000006ff797230 */ /* 0x000fe20000004100 */
[--C-:B------:R-:W-:Y:S01]  /*0490*/  SHF.R.U64 R124, R8, 0x10, R9.reuse ;  /* 0x00000010087c7819 */ /* 0x100fe20000001209 */
[----:B------:R-:W-:Y:S01]  /*04a0*/  HADD2.F32 R119, -RZ, R7.H0_H0 ;  /* 0x20000007ff777230 */ /* 0x000fe20000004100 */
[----:B------:R-:W-:Y:S01]  /*04b0*/  SHF.R.U32.HI R122, RZ, 0x10, R9 ;  /* 0x00000010ff7a7819 */ /* 0x000fe20000011609 */
[----:B------:R-:W-:Y:S01]  /*04c0*/  HADD2.F32 R125, -RZ, R8.H0_H0 ;  /* 0x20000008ff7d7230 */ /* 0x000fe20000004100 */
[----:B------:R-:W-:Y:S01]  /*04d0*/  CS2R R6, SRZ ;  /* 0x0000000000067805 */ /* 0x000fe2000001ff00 */
[----:B------:R-:W-:Y:S01]  /*04e0*/  HADD2.F32 R123, -RZ, R9.H0_H0 ;  /* 0x20000009ff7b7230 */ /* 0x000fe20000004100 */
[----:B------:R-:W-:Y:S01]  /*04f0*/  CS2R R4, SRZ ;  /* 0x0000000000047805 */ /* 0x000fe2000001ff00 */
[----:B------:R-:W-:-:S02]  /*0500*/  HADD2.F32 R111, -RZ, R111.H0_H0 ;  /* 0x2000006fff6f7230 */ /* 0x000fc40000004100 */
[----:B------:R-:W-:Y:S02]  /*0510*/  HADD2.F32 R105, -RZ, R105.H0_H0 ;  /* 0x20000069ff697230 */ /* 0x000fe40000004100 */
[----:B------:R-:W-:Y:S02]  /*0520*/  HADD2.F32 R115, -RZ, R115.H0_H0 ;  /* 0x20000073ff737230 */ /* 0x000fe40000004100 */
[----:B------:R-:W-:Y:S02]  /*0530*/  HADD2.F32 R113, -RZ, R113.H0_H0 ;  /* 0x20000071ff717230 */ /* 0x000fe40000004100 */
[----:B------:R-:W-:Y:S02]  /*0540*/  HADD2.F32 R120, -RZ, R120.H0_H0 ;  /* 0x20000078ff787230 */ /* 0x000fe40000004100 */
[----:B------:R-:W-:Y:S02]  /*0550*/  HADD2.F32 R117, -RZ, R117.H0_H0 ;  /* 0x20000075ff757230 */ /* 0x000fe40000004100 */
[----:B------:R-:W-:-:S02]  /*0560*/  HADD2.F32 R124, -RZ, R124.H0_H0 ;  /* 0x2000007cff7c7230 */ /* 0x000fc40000004100 */
[----:B01-3--:R-:W-:-:S07]  /*0570*/  HADD2.F32 R122, -RZ, R122.H0_H0 ;  /* 0x2000007aff7a7230 */ /* 0x00bfce0000004100 */
.L_x_2340:
[----:B------:R-:W-:Y:S01]  /*0580*/  UIMAD UR5, UR4, UR18, URZ ;  /* 0x00000012040572a4 */ /* 0x000fe2000f8e02ff */
[----:B0-----:R-:W0:Y:S01]  /*0590*/  LDC.64 R56, c[0x0][0x3a8] ;  /* 0x0000ea00ff387b82 */ /* 0x001e220000000a00 */
[----:B------:R-:W-:Y:S02]  /*05a0*/  UIMAD.WIDE UR10, UR4, 0x4, UR14 ;  /* 0x00000004040a78a5 */ /* 0x000fe4000f8e020e */
[----:B------:R-:W-:-:S05]  /*05b0*/  USHF.R.S32.HI UR6, URZ, 0x1f, UR5 ;  /* 0x0000001fff067899 */ /* 0x000fca0008011405 */
[----:B------:R-:W1:Y:S01]  /*05c0*/  LDC.64 R72, c[0x0][0x428] ;  /* 0x00010a00ff487b82 */ /* 0x000e620000000a00 */
[----:B------:R-:W-:Y:S01]  /*05d0*/  ULEA.HI UR6, UR6, UR5, URZ, 0x2 ;  /* 0x0000000506067291 */ /* 0x000fe2000f8f10ff */
[----:B------:R-:W-:Y:S02]  /*05e0*/  MOV R44, UR10 ;  /* 0x0000000a002c7c02 */ /* 0x000fe40008000f00 */
[----:B------:R-:W-:Y:S01]  /*05f0*/  MOV R45, UR11 ;  /* 0x0000000b002d7c02 */ /* 0x000fe20008000f00 */
[----:B------:R-:W-:Y:S02]  /*0600*/  UIMAD.WIDE UR10, UR4, 0x4, UR12 ;  /* 0x00000004040a78a5 */ /* 0x000fe4000f8e020c */
[----:B------:R-:W-:Y:S01]  /*0610*/  MOV R47, UR6 ;  /* 0x00000006002f7c02 */ /* 0x000fe20008000f00 */
[----:B------:R-:W2:Y:S01]  /*0620*/  @P0 LDC.64 R88, c[0x0][0x438] ;  /* 0x00010e00ff580b82 */ /* 0x000ea20000000a00 */
[----:B------:R3:W4:Y:S02]  /*0630*/  LDG.E R97, desc[UR16][R44.64] ;  /* 0x000000102c617981 */ /* 0x000724000c1e1900 */
[----:B------:R-:W-:-:S04]  /*0640*/  LEA.HI.SX32 R94, R47, R118, 0x1e ;  /* 0x000000762f5e7211 */ /* 0x000fc800078ff2ff */
[C---:B------:R-:W-:Y:S01]  /*0650*/  IADD3 R86, PT, PT, R94.reuse, 0x100, RZ ;  /* 0x000001005e567810 */ /* 0x040fe20007ffe0ff */
[----:B------:R-:W2:Y:S01]  /*0660*/  LDC.64 R106, c[0x0][0x3b0] ;  /* 0x0000ec00ff6a7b82 */ /* 0x000ea20000000a00 */
[----:B---3--:R-:W-:Y:S02]  /*0670*/  MOV R44, UR10 ;  /* 0x0000000a002c7c02 */ /* 0x008fe40008000f00 */
[----:B------:R-:W-:Y:S02]  /*0680*/  MOV R45, UR11 ;  /* 0x0000000b002d7c02 */ /* 0x000fe40008000f00 */
[----:B------:R-:W-:Y:S01]  /*0690*/  IADD3 R87, PT, PT, R94, 0x80, RZ ;  /* 0x000000805e577810 */ /* 0x000fe20007ffe0ff */
[----:B0-----:R-:W-:Y:S01]  /*06a0*/  IMAD.WIDE.U32 R52, R86, 0x10, R56 ;  /* 0x0000001056347825 */ /* 0x001fe200078e0038 */
[C---:B------:R-:W-:Y:S01]  /*06b0*/  IADD3 R8, PT, PT, R94.reuse, 0x180, RZ ;  /* 0x000001805e087810 */ /* 0x040fe20007ffe0ff */
[----:B------:R0:W3:Y:S02]  /*06c0*/  LDG.E R95, desc[UR16][R44.64] ;  /* 0x000000102c5f7981 */ /* 0x0000e4000c1e1900 */
[----:B-1----:R-:W-:-:S02]  /*06d0*/  IMAD.WIDE.U32 R60, R94, 0x10, R72 ;  /* 0x000000105e3c7825 */ /* 0x002fc400078e0048 */
[----:B------:R-:W3:Y:S02]  /*06e0*/  LDG.E.128 R52, desc[UR16][R52.64] ;  /* 0x0000001034347981 */ /* 0x000ee4000c1e1d00 */
[--C-:B------:R-:W-:Y:S02]  /*06f0*/  IMAD.WIDE.U32 R48, R87, 0x10, R56.reuse ;  /* 0x0000001057307825 */ /* 0x100fe400078e0038 */
[----:B------:R-:W3:Y:S02]  /*0700*/  LDG.E.128 R60, desc[UR16][R60.64] ;  /* 0x000000103c3c7981 */ /* 0x000ee4000c1e1d00 */
[--C-:B0-----:R-:W-:Y:S02]  /*0710*/  IMAD.WIDE.U32 R44, R94, 0x10, R56.reuse ;  /* 0x000000105e2c7825 */ /* 0x101fe400078e0038 */
[----:B------:R-:W3:Y:S02]  /*0720*/  LDG.E.128 R48, desc[UR16][R48.64] ;  /* 0x0000001030307981 */ /* 0x000ee4000c1e1d00 */
[----:B------:R-:W-:-:S02]  /*0730*/  IMAD.WIDE.U32 R56, R8, 0x10, R56 ;  /* 0x0000001008387825 */ /* 0x000fc400078e0038 */
[----:B------:R-:W3:Y:S04]  /*0740*/  LDG.E.128 R44, desc[UR16][R44.64] ;  /* 0x000000102c2c7981 */ /* 0x000ee8000c1e1d00 */
[----:B------:R-:W3:Y:S01]  /*0750*/  LDG.E.128 R56, desc[UR16][R56.64] ;  /* 0x0000001038387981 */ /* 0x000ee2000c1e1d00 */
[----:B------:R-:W-:-:S06]  /*0760*/  IMAD.WIDE.U32 R64, R87, 0x10, R72 ;  /* 0x0000001057407825 */ /* 0x000fcc00078e0048 */
[----:B------:R-:W3:Y:S01]  /*0770*/  LDG.E.128 R64, desc[UR16][R64.64] ;  /* 0x0000001040407981 */ /* 0x000ee2000c1e1d00 */
[----:B------:R-:W-:-:S06]  /*0780*/  IMAD.WIDE.U32 R68, R86, 0x10, R72 ;  /* 0x0000001056447825 */ /* 0x000fcc00078e0048 */
[----:B------:R-:W3:Y:S01]  /*0790*/  LDG.E.128 R68, desc[UR16][R68.64] ;  /* 0x0000001044447981 */ /* 0x000ee2000c1e1d00 */
[----:B------:R-:W-:-:S06]  /*07a0*/  IMAD.WIDE.U32 R72, R8, 0x10, R72 ;  /* 0x0000001008487825 */ /* 0x000fcc00078e0048 */
[----:B------:R-:W3:Y:S01]  /*07b0*/  LDG.E.128 R72, desc[UR16][R72.64] ;  /* 0x0000001048487981 */ /* 0x000ee2000c1e1d00 */
[----:B------:R-:W-:-:S04]  /*07c0*/  ISETP.NE.U32.AND P1, PT, RZ, UR22, PT ;  /* 0x00000016ff007c0c */ /* 0x000fc8000bf25070 */
[----:B------:R-:W-:Y:S01]  /*07d0*/  ISETP.NE.AND.EX P1, PT, RZ, UR23, PT, P1 ;  /* 0x00000017ff007c0c */ /* 0x000fe2000bf25310 */
[----:B--2---:R-:W-:-:S05]  /*07e0*/  @P0 IMAD.WIDE.U32 R88, R94, 0x10, R88 ;  /* 0x000000105e580825 */ /* 0x004fca00078e0058 */
[----:B------:R0:W5:Y:S01]  /*07f0*/  @P0 LDG.E.128 R20, desc[UR16][R88.64] ;  /* 0x0000001058140981 */ /* 0x000162000c1e1d00 */
[----:B------:R-:W-:-:S04]  /*0800*/  ISETP.NE.U32.AND P0, PT, RZ, UR24, PT ;  /* 0x00000018ff007c0c */ /* 0x000fc8000bf05070 */
[----:B------:R-:W-:Y:S02]  /*0810*/  ISETP.NE.AND.EX P0, PT, RZ, UR25, PT, P0 ;  /* 0x00000019ff007c0c */ /* 0x000fe4000bf05300 */
[----:B------:R-:W1:Y:S08]  /*0820*/  @P1 LDC.64 R90, c[0x0][0x3b8] ;  /* 0x0000ee00ff5a1b82 */ /* 0x000e700000000a00 */
[----:B------:R-:W2:Y:S08]  /*0830*/  @P1 LDC.64 R92, c[0x0][0x3b8] ;  /* 0x0000ee00ff5c1b82 */ /* 0x000eb00000000a00 */
[----:B0-----:R-:W0:Y:S01]  /*0840*/  @P0 LDC.64 R88, c[0x0][0x438] ;  /* 0x00010e00ff580b82 */ /* 0x001e220000000a00 */
[----:B-1----:R-:W-:-:S05]  /*0850*/  @P1 IMAD.WIDE.U32 R90, R87, 0x4, R90 ;  /* 0x00000004575a1825 */ /* 0x002fca00078e005a */
[----:B------:R1:W5:Y:S02]  /*0860*/  @P1 LDG.E R10, desc[UR16][R90.64] ;  /* 0x000000105a0a1981 */ /* 0x000364000c1e1900 */
[----:B-1----:R-:W1:Y:S01]  /*0870*/  @P1 LDC.64 R90, c[0x0][0x3b8] ;  /* 0x0000ee00ff5a1b82 */ /* 0x002e620000000a00 */
[----:B0-----:R-:W-:-:S04]  /*0880*/  @P0 IMAD.WIDE.U32 R88, R87, 0x10, R88 ;  /* 0x0000001057580825 */ /* 0x001fc800078e0058 */
[----:B--2---:R-:W-:Y:S01]  /*0890*/  @P1 IMAD.WIDE.U32 R92, R94, 0x4, R92 ;  /* 0x000000045e5c1825 */ /* 0x004fe200078e005c */
[----:B------:R0:W5:Y:S04]  /*08a0*/  @P0 LDG.E.128 R24, desc[UR16][R88.64] ;  /* 0x0000001058180981 */ /* 0x000168000c1e1d00 */
[----:B------:R2:W5:Y:S01]  /*08b0*/  @P1 LDG.E R9, desc[UR16][R92.64] ;  /* 0x000000105c091981 */ /* 0x000562000c1e1900 */
[----:B0-----:R-:W0:Y:S08]  /*08c0*/  @P0 LDC.64 R88, c[0x0][0x438] ;  /* 0x00010e00ff580b82 */ /* 0x001e300000000a00 */
[----:B--2---:R-:W2:Y:S01]  /*08d0*/  @P1 LDC.64 R92, c[0x0][0x3b8] ;  /* 0x0000ee00ff5c1b82 */ /* 0x004ea20000000a00 */
[----:B-1----:R-:W-:-:S05]  /*08e0*/  @P1 IMAD.WIDE.U32 R90, R8, 0x4, R90 ;  /* 0x00000004085a1825 */ /* 0x002fca00078e005a */
[----:B------:R1:W5:Y:S02]  /*08f0*/  @P1 LDG.E R12, desc[UR16][R90.64] ;  /* 0x000000105a0c1981 */ /* 0x000364000c1e1900 */
[----:B-1----:R-:W1:Y:S01]  /*0900*/  @P0 LDC.64 R90, c[0x0][0x438] ;  /* 0x00010e00ff5a0b82 */ /* 0x002e620000000a00 */
[----:B0-----:R-:W-:-:S05]  /*0910*/  @P0 IMAD.WIDE.U32 R88, R8, 0x10, R88 ;  /* 0x0000001008580825 */ /* 0x001fca00078e0058 */
[----:B------:R0:W5:Y:S01]  /*0920*/  @P0 LDG.E.128 R32, desc[UR16][R88.64] ;  /* 0x0000001058200981 */ /* 0x000162000c1e1d00 */
[----:B--2---:R-:W-:-:S05]  /*0930*/  @P1 IMAD.WIDE.U32 R92, R86, 0x4, R92 ;  /* 0x00000004565c1825 */ /* 0x004fca00078e005c */
[----:B------:R-:W5:Y:S01]  /*0940*/  @P1 LDG.E R11, desc[UR16][R92.64] ;  /* 0x000000105c0b1981 */ /* 0x000f62000c1e1900 */
[----:B0-----:R-:W-:-:S05]  /*0950*/  IMAD.WIDE.U32 R88, R94, 0x4, R106 ;  /* 0x000000045e587825 */ /* 0x001fca00078e006a */
[----:B------:R0:W5:Y:S01]  /*0960*/  LDG.E R93, desc[UR16][R88.64] ;  /* 0x00000010585d7981 */ /* 0x000162000c1e1900 */
[----:B-1----:R-:W-:-:S05]  /*0970*/  @P0 IMAD.WIDE.U32 R90, R86, 0x10, R90 ;  /* 0x00000010565a0825 */ /* 0x002fca00078e005a */
[----:B------:R1:W5:Y:S01]  /*0980*/  @P0 LDG.E.128 R28, desc[UR16][R90.64] ;  /* 0x000000105a1c0981 */ /* 0x000362000c1e1d00 */
[----:B0-----:R-:W-:-:S05]  /*0990*/  IMAD.WIDE.U32 R88, R87, 0x4, R106 ;  /* 0x0000000457587825 */ /* 0x001fca00078e006a */
[----:B------:R0:W5:Y:S01]  /*09a0*/  LDG.E R92, desc[UR16][R88.64] ;  /* 0x00000010585c7981 */ /* 0x000162000c1e1900 */
[----:B-1----:R-:W-:-:S06]  /*09b0*/  IMAD.WIDE.U32 R90, R8, 0x4, R106 ;  /* 0x00000004085a7825 */ /* 0x002fcc00078e006a */
[----:B------:R-:W5:Y:S01]  /*09c0*/  LDG.E R90, desc[UR16][R90.64] ;  /* 0x000000105a5a7981 */ /* 0x000f62000c1e1900 */
[----:B0-----:R-:W-:-:S06]  /*09d0*/  IMAD.WIDE.U32 R88, R86, 0x4, R106 ;  /* 0x0000000456587825 */ /* 0x001fcc00078e006a */
[----:B------:R0:W5:Y:S01]  /*09e0*/  LDG.E R88, desc[UR16][R88.64] ;  /* 0x0000001058587981 */ /* 0x000162000c1e1900 */
[----:B----4-:R-:W-:Y:S02]  /*09f0*/  R2UR UR10, R97 ;  /* 0x00000000610a72ca */ /* 0x010fe400000e0000 */
[----:B---3--:R-:W-:-:S05]  /*0a00*/  FSEL R97, R95, RZ, !P3 ;  /* 0x000000ff5f617208 */ /* 0x008fca0005800000 */
[C---:B0-----:R-:W-:Y:S01]  /*0a10*/  FADD.FTZ R89, -R97.reuse, R49 ;  /* 0x0000003161597221 */ /* 0x041fe20000010100 */
[C---:B------:R-:W-:Y:S01]  /*0a20*/  FADD.FTZ R107, -R97.reuse, R47 ;  /* 0x0000002f616b7221 */ /* 0x040fe20000010100 */
[C---:B------:R-:W-:Y:S01]  /*0a30*/  FADD.FTZ R108, -R97.reuse, R44 ;  /* 0x0000002c616c7221 */ /* 0x040fe20000010100 */
[----:B------:R-:W-:Y:S01]  /*0a40*/  FADD.FTZ R47, -R97, R55 ;  /* 0x00000037612f7221 */ /* 0x000fe20000010100 */
[----:B------:R-:W-:Y:S01]  /*0a50*/  FMUL.FTZ R55, R125, R60 ;  /* 0x0000003c7d377220 */ /* 0x000fe20000410000 */
[C---:B------:R-:W-:Y:S01]  /*0a60*/  FADD.FTZ R106, -R97.reuse, R46 ;  /* 0x0000002e616a7221 */ /* 0x040fe20000010100 */
[C---:B------:R-:W-:Y:S01]  /*0a70*/  FADD.FTZ R49, -R97.reuse, R52 ;  /* 0x0000003461317221 */ /* 0x040fe20000010100 */
[C---:B------:R-:W-:Y:S01]  /*0a80*/  FADD.FTZ R46, -R97.reuse, R59 ;  /* 0x0000003b612e7221 */ /* 0x040fe20000010100 */
[----:B------:R-:W-:Y:S01]  /*0a90*/  FMUL.FTZ R52, R108, UR10 ;  /* 0x0000000a6c347c20 */ /* 0x000fe20008410000 */
[----:B------:R-:W-:Y:S01]  /*0aa0*/  FMUL.FTZ R108, R124, R61 ;  /* 0x0000003d7c6c7220 */ /* 0x000fe20000410000 */
[----:B------:R-:W-:Y:S01]  /*0ab0*/  FADD.FTZ R59, RZ, R55 ;  /* 0x00000037ff3b7221 */ /* 0x000fe20000010000 */
[C---:B------:R-:W-:Y:S01]  /*0ac0*/  FADD.FTZ R91, -R97.reuse, R51 ;  /* 0x00000033615b7221 */ /* 0x040fe20000010100 */
[C---:B------:R-:W-:Y:S01]  /*0ad0*/  FADD.FTZ R51, -R97.reuse, R54 ;  /* 0x0000003661337221 */ /* 0x040fe20000010100 */
[----:B------:R-:W-:Y:S01]  /*0ae0*/  FADD.FTZ R109, -R97, R48 ;  /* 0x00000030616d7221 */ /* 0x000fe20000010100 */
[----:B------:R-:W-:Y:S01]  /*0af0*/  FMUL.FTZ R54, R106, UR10 ;  /* 0x0000000a6a367c20 */ /* 0x000fe20008410000 */
[----:B------:R-:W-:Y:S01]  /*0b00*/  FMUL.FTZ R106, R123, R62 ;  /* 0x0000003e7b6a7220 */ /* 0x000fe20000410000 */
[----:B------:R-:W-:Y:S01]  /*0b10*/  FADD.FTZ R59, R108, R59 ;  /* 0x0000003b6c3b7221 */ /* 0x000fe20000010000 */
[C---:B------:R-:W-:Y:S01]  /*0b20*/  FADD.FTZ R95, -R97.reuse, R50 ;  /* 0x00000032615f7221 */ /* 0x040fe20000010100 */
[C---:B------:R-:W-:Y:S01]  /*0b30*/  FADD.FTZ R118, -R97.reuse, R45 ;  /* 0x0000002d61767221 */ /* 0x040fe20000010100 */
[C---:B------:R-:W-:Y:S01]  /*0b40*/  FADD.FTZ R50, -R97.reuse, R56 ;  /* 0x0000003861327221 */ /* 0x040fe20000010100 */
[----:B------:R-:W-:Y:S01]  /*0b50*/  FADD.FTZ R45, -R97, R58 ;  /* 0x0000003a612d7221 */ /* 0x000fe20000010100 */
[----:B------:R-:W-:Y:S01]  /*0b60*/  FMUL.FTZ R56, R109, UR10 ;  /* 0x0000000a6d387c20 */ /* 0x000fe20008410000 */
[----:B------:R-:W-:Y:S01]  /*0b70*/  FMUL.FTZ R109, R122, R63 ;  /* 0x0000003f7a6d7220 */ /* 0x000fe20000410000 */
[----:B------:R-:W-:Y:S01]  /*0b80*/  FADD.FTZ R58, R106, R59 ;  /* 0x0000003b6a3a7221 */ /* 0x000fe20000010000 */
        /* <DEDUP_REMOVED lines=8> */
[C---:B------:R-:W-:Y:S01]  /*0c10*/  FADD.FTZ R79, R66.reuse, R79 ;  /* 0x0000004f424f7221 */ /* 0x040fe20000010000 */
[----:B------:R-:W-:Y:S01]  /*0c20*/  FMUL.FTZ R91, R91, UR10 ;  /* 0x0000000a5b5b7c20 */ /* 0x000fe20008410000 */
[----:B------:R-:W-:Y:S01]  /*0c30*/  FFMA.FTZ R80, R66, R95, R80 ;  /* 0x0000005f42507223 */ /* 0x000fe20000010050 */
[----:B------:R-:W-:Y:S01]  /*0c40*/  FMUL.FTZ R66, R119, R66 ;  /* 0x0000004277427220 */ /* 0x000fe20000410000 */
[----:B------:R-:W-:Y:S01]  /*0c50*/  FADD.FTZ R59, R97, R58 ;  /* 0x0000003a613b7221 */ /* 0x000fe20000010000 */
[----:B------:R-:W-:Y:S01]  /*0c60*/  FMUL.FTZ R53, R118, UR10 ;  /* 0x0000000a76357c20 */ /* 0x000fe20008410000 */
[C---:B------:R-:W-:Y:S01]  /*0c70*/  FADD.FTZ R81, R67.reuse, R81 ;  /* 0x0000005143517221 */ /* 0x040fe20000010000 */
[----:B------:R-:W-:Y:S01]  /*0c80*/  FFMA.FTZ R82, R67, R91, R82 ;  /* 0x0000005b43527223 */ /* 0x000fe20000010052 */
[----:B------:R-:W-:Y:S01]  /*0c90*/  FMUL.FTZ R49, R49, UR10 ;  /* 0x0000000a31317c20 */ /* 0x000fe20008410000 */
[----:B------:R-:W-:Y:S01]  /*0ca0*/  FMUL.FTZ R67, R117, R67 ;  /* 0x0000004375437220 */ /* 0x000fe20000410000 */
[----:B------:R-:W-:Y:S01]  /*0cb0*/  FADD.FTZ R58, R66, R59 ;  /* 0x0000003b423a7221 */ /* 0x000fe20000010000 */
[C---:B------:R-:W-:Y:S01]  /*0cc0*/  FADD.FTZ R13, R60.reuse, R13 ;  /* 0x0000000d3c0d7221 */ /* 0x040fe20000010000 */
[----:B------:R-:W-:Y:S01]  /*0cd0*/  FFMA.FTZ R14, R60, R52, R14 ;  /* 0x000000343c0e7223 */ /* 0x000fe2000001000e */
[C---:B------:R-:W-:Y:S01]  /*0ce0*/  FADD.FTZ R15, R61.reuse, R15 ;  /* 0x0000000f3d0f7221 */ /* 0x040fe20000010000 */
[----:B------:R-:W-:Y:S01]  /*0cf0*/  FFMA.FTZ R16, R61, R53, R16 ;  /* 0x000000353d107223 */ /* 0x000fe20000010010 */
[----:B------:R-:W-:Y:S01]  /*0d00*/  FADD.FTZ R96, R68, R96 ;  /* 0x0000006044607221 */ /* 0x000fe20000010000 */
[----:B------:R-:W-:Y:S01]  /*0d10*/  FMUL.FTZ R48, R48, UR10 ;  /* 0x0000000a30307c20 */ /* 0x000fe20008410000 */
[----:B------:R-:W-:Y:S01]  /*0d20*/  FFMA.FTZ R83, R68, R49, R83 ;  /* 0x0000003144537223 */ /* 0x000fe20000010053 */
[----:B------:R-:W-:Y:S01]  /*0d30*/  FMUL.FTZ R61, R51, UR10 ;  /* 0x0000000a333d7c20 */ /* 0x000fe20008410000 */
[----:B------:R-:W-:Y:S01]  /*0d40*/  FFMA.FTZ R60, R52, R55, RZ ;  /* 0x00000037343c7223 */ /* 0x000fe200000100ff */
[----:B------:R-:W-:Y:S01]  /*0d50*/  FMUL.FTZ R68, R116, R68 ;  /* 0x0000004474447220 */ /* 0x000fe20000410000 */
[----:B------:R-:W-:Y:S01]  /*0d60*/  FADD.FTZ R51, R67, R58 ;  /* 0x0000003a43337221 */ /* 0x000fe20000010000 */
[C---:B------:R-:W-:Y:S01]  /*0d70*/  FADD.FTZ R98, R69.reuse, R98 ;  /* 0x0000006245627221 */ /* 0x040fe20000010000 */
[----:B------:R-:W-:Y:S01]  /*0d80*/  FFMA.FTZ R4, R69, R48, R4 ;  /* 0x0000003045047223 */ /* 0x000fe20000010004 */
[----:B------:R-:W-:Y:S01]  /*0d90*/  FFMA.FTZ R59, R53, R108, R60 ;  /* 0x0000006c353b7223 */ /* 0x000fe2000001003c */
[----:B------:R-:W-:Y:S01]  /*0da0*/  FMUL.FTZ R69, R115, R69 ;  /* 0x0000004573457220 */ /* 0x000fe20000410000 */
[----:B------:R-:W-:Y:S01]  /*0db0*/  FADD.FTZ R58, R68, R51 ;  /* 0x00000033443a7221 */ /* 0x000fe20000010000 */
[C---:B------:R-:W-:Y:S01]  /*0dc0*/  FADD.FTZ R76, R64.reuse, R76 ;  /* 0x0000004c404c7221 */ /* 0x040fe20000010000 */
[----:B------:R-:W-:Y:S01]  /*0dd0*/  FFMA.FTZ R77, R64, R56, R77 ;  /* 0x00000038404d7223 */ /* 0x000fe2000001004d */
[----:B------:R-:W-:Y:S01]  /*0de0*/  FMUL.FTZ R107, R107, UR10 ;  /* 0x0000000a6b6b7c20 */ /* 0x000fe20008410000 */
[C---:B------:R-:W-:Y:S01]  /*0df0*/  FADD.FTZ R99, R70.reuse, R99 ;  /* 0x0000006346637221 */ /* 0x040fe20000010000 */
[----:B------:R-:W-:Y:S01]  /*0e00*/  FFMA.FTZ R84, R70, R61, R84 ;  /* 0x0000003d46547223 */ /* 0x000fe20000010054 */
[----:B------:R-:W-:Y:S01]  /*0e10*/  FMUL.FTZ R64, R47, UR10 ;  /* 0x0000000a2f407c20 */ /* 0x000fe20008410000 */
[----:B------:R-:W-:Y:S01]  /*0e20*/  FFMA.FTZ R60, R54, R106, R59 ;  /* 0x0000006a363c7223 */ /* 0x000fe2000001003b */
[----:B------:R-:W-:Y:S01]  /*0e30*/  FMUL.FTZ R70, R114, R70 ;  /* 0x0000004672467220 */ /* 0x000fe20000410000 */
[----:B------:R-:W-:Y:S01]  /*0e40*/  FADD.FTZ R47, R69, R58 ;  /* 0x0000003a452f7221 */ /* 0x000fe20000010000 */
[C---:B------:R-:W-:Y:S01]  /*0e50*/  FADD.FTZ R100, R71.reuse, R100 ;  /* 0x0000006447647221 */ /* 0x040fe20000010000 */
[----:B------:R-:W-:Y:S01]  /*0e60*/  FFMA.FTZ R3, R71, R64, R3 ;  /* 0x0000004047037223 */ /* 0x000fe20000010003 */
[----:B------:R-:W-:Y:S01]  /*0e70*/  FFMA.FTZ R51, R107, R109, R60 ;  /* 0x0000006d6b337223 */ /* 0x000fe2000001003c */
[----:B------:R-:W-:Y:S01]  /*0e80*/  FMUL.FTZ R50, R50, UR10 ;  /* 0x0000000a32327c20 */ /* 0x000fe20008410000 */
[----:B------:R-:W-:Y:S01]  /*0e90*/  FMUL.FTZ R71, R113, R71 ;  /* 0x0000004771477220 */ /* 0x000fe20000410000 */
[----:B------:R-:W-:Y:S01]  /*0ea0*/  FADD.FTZ R58, R70, R47 ;  /* 0x0000002f463a7221 */ /* 0x000fe20000010000 */
[----:B------:R-:W-:Y:S01]  /*0eb0*/  FADD.FTZ R101, R72, R101 ;  /* 0x0000006548657221 */ /* 0x000fe20000010000 */
[----:B------:R-:W-:Y:S01]  /*0ec0*/  FFMA.FTZ R60, R56, R89, R51 ;  /* 0x00000059383c7223 */ /* 0x000fe20000010033 */
[----:B------:R-:W-:Y:S01]  /*0ed0*/  FFMA.FTZ R85, R72, R50, R85 ;  /* 0x0000003248557223 */ /* 0x000fe20000010055 */
[----:B------:R-:W-:Y:S01]  /*0ee0*/  FMUL.FTZ R72, R112, R72 ;  /* 0x0000004870487220 */ /* 0x000fe20000410000 */
[----:B------:R-:W-:Y:S01]  /*0ef0*/  FADD.FTZ R47, R71, R58 ;  /* 0x0000003a472f7221 */ /* 0x000fe20000010000 */
[----:B------:R-:W-:Y:S01]  /*0f00*/  FFMA.FTZ R60, R57, R97, R60 ;  /* 0x00000061393c7223 */ /* 0x000fe2000001003c */
[----:B------:R-:W-:-:S02]  /*0f10*/  FMUL.FTZ R51, R111, R73 ;  /* 0x000000496f337220 */ /* 0x000fc40000410000 */
[----:B------:R-:W-:Y:S01]  /*0f20*/  FADD.FTZ R58, R72, R47 ;  /* 0x0000002f483a7221 */ /* 0x000fe20000010000 */
[----:B------:R-:W-:-:S03]  /*0f30*/  FFMA.FTZ R60, R95, R66, R60 ;  /* 0x000000425f3c7223 */ /* 0x000fc6000001003c */
[----:B------:R-:W-:Y:S01]  /*0f40*/  FADD.FTZ R59, R58, R51 ;  /* 0x000000333a3b7221 */ /* 0x000fe20000010000 */
[----:B------:R-:W-:Y:S01]  /*0f50*/  FMUL.FTZ R58, R110, R74 ;  /* 0x0000004a6e3a7220 */ /* 0x000fe20000410000 */
[----:B------:R-:W-:-:S03]  /*0f60*/  FFMA.FTZ R60, R91, R67, R60 ;  /* 0x000000435b3c7223 */ /* 0x000fc6000001003c */
[----:B------:R-:W-:Y:S01]  /*0f70*/  FADD.FTZ R118, R59, R58 ;  /* 0x0000003a3b767221 */ /* 0x000fe20000010000 */
[----:B------:R-:W-:Y:S01]  /*0f80*/  FMUL.FTZ R59, R105, R75 ;  /* 0x0000004b693b7220 */ /* 0x000fe20000410000 */
[----:B------:R-:W-:Y:S01]  /*0f90*/  FFMA.FTZ R47, R49, R68, R60 ;  /* 0x00000044312f7223 */ /* 0x000fe2000001003c */
[----:B------:R-:W-:Y:S01]  /*0fa0*/  FMUL.FTZ R60, R44, UR10 ;  /* 0x0000000a2c3c7c20 */ /* 0x000fe20008410000 */
[C---:B------:R-:W-:Y:S01]  /*0fb0*/  FADD.FTZ R17, R62.reuse, R17 ;  /* 0x000000113e117221 */ /* 0x040fe20000010000 */
[----:B------:R-:W-:Y:S01]  /*0fc0*/  FFMA.FTZ R18, R62, R54, R18 ;  /* 0x000000363e127223 */ /* 0x000fe20000010012 */
[----:B------:R-:W-:Y:S01]  /*0fd0*/  FADD.FTZ R44, R118, R59 ;  /* 0x0000003b762c7221 */ /* 0x000fe20000010000 */
[----:B------:R-:W-:Y:S01]  /*0fe0*/  FFMA.FTZ R62, R48, R69, R47 ;  /* 0x00000045303e7223 */ /* 0x000fe2000001002f */
[C---:B------:R-:W-:Y:S01]  /*0ff0*/  FADD.FTZ R19, R63.reuse, R19 ;  /* 0x000000133f137221 */ /* 0x040fe20000010000 */
[----:B------:R-:W-:Y:S02]  /*1000*/  FFMA.FTZ R6, R63, R107, R6 ;  /* 0x0000006b3f067223 */ /* 0x000fe40000010006 */
[----:B------:R-:W-:Y:S01]  /*1010*/  FFMA.FTZ R63, R61, R70, R62 ;  /* 0x000000463d3f7223 */ /* 0x000fe2000001003e */
[----:B------:R-:W0:Y:S03]  /*1020*/  SHFL.DOWN PT, R47, R44, 0x10, 0x1f ;  /* 0x0a001f002c2f7f89 */ /* 0x000e2600000e0000 */
[----:B------:R-:W-:Y:S01]  /*1030*/  FFMA.FTZ R63, R64, R71, R63 ;  /* 0x00000047403f7223 */ /* 0x000fe2000001003f */
[----:B------:R-:W-:-:S03]  /*1040*/  FMUL.FTZ R62, R45, UR10 ;  /* 0x0000000a2d3e7c20 */ /* 0x000fc60008410000 */
        /* <DEDUP_REMOVED lines=8> */
[C---:B------:R-:W-:Y:S01]  /*10d0*/  FADD.FTZ R78, R65.reuse, R78 ;  /* 0x0000004e414e7221 */ /* 0x040fe20000010000 */
[----:B------:R-:W-:Y:S01]  /*10e0*/  FFMA.FTZ R5, R65, R57, R5 ;  /* 0x0000003941057223 */ /* 0x000fe20000010005 */
[----:B0-----:R-:W-:Y:S01]  /*10f0*/  FADD.FTZ R45, R46, R45 ;  /* 0x0000002d2e2d7221 */ /* 0x001fe20000010000 */
[----:B-1----:R-:W-:-:S04]  /*1100*/  FADD.FTZ R65, R47, R44 ;  /* 0x0000002c2f417221 */ /* 0x002fc80000010000 */
[----:B------:R-:W0:Y:S01]  /*1110*/  SHFL.DOWN PT, R44, R45, 0x8, 0x1f ;  /* 0x09001f002d2c7f89 */ /* 0x000e2200000e0000 */
[C---:B------:R-:W-:Y:S01]  /*1120*/  FADD.FTZ R102, R73.reuse, R102 ;  /* 0x0000006649667221 */ /* 0x040fe20000010000 */
[----:B------:R-:W-:Y:S01]  /*1130*/  FFMA.FTZ R2, R73, R60, R2 ;  /* 0x0000003c49027223 */ /* 0x000fe20000010002 */
[----:B0-----:R-:W-:Y:S02]  /*1140*/  FADD.FTZ R73, R45, R44 ;  /* 0x0000002c2d497221 */ /* 0x001fe40000010000 */
[----:B------:R-:W0:Y:S02]  /*1150*/  SHFL.DOWN PT, R44, R65, 0x4, 0x1f ;  /* 0x08801f00412c7f89 */ /* 0x000e2400000e0000 */
[----:B0-----:R-:W-:Y:S02]  /*1160*/  FADD.FTZ R65, R65, R44 ;  /* 0x0000002c41417221 */ /* 0x001fe40000010000 */
[----:B------:R-:W0:Y:S04]  /*1170*/  SHFL.DOWN PT, R44, R73, 0x4, 0x1f ;  /* 0x08801f00492c7f89 */ /* 0x000e2800000e0000 */
[----:B------:R-:W1:Y:S01]  /*1180*/  SHFL.DOWN PT, R118, R65, 0x2, 0x1f ;  /* 0x08401f0041767f89 */ /* 0x000e6200000e0000 */
[----:B0-----:R-:W-:-:S05]  /*1190*/  FADD.FTZ R44, R73, R44 ;  /* 0x0000002c492c7221 */ /* 0x001fca0000010000 */
[----:B------:R-:W0:Y:S01]  /*11a0*/  SHFL.DOWN PT, R46, R44, 0x2, 0x1f ;  /* 0x08401f002c2e7f89 */ /* 0x000e2200000e0000 */
[----:B-1----:R-:W-:Y:S02]  /*11b0*/  FADD.FTZ R47, R65, R118 ;  /* 0x00000076412f7221 */ /* 0x002fe40000010000 */
[----:B------:R-:W1:Y:S01]  /*11c0*/  S2R R118, SR_TID.X ;  /* 0x0000000000767919 */ /* 0x000e620000002100 */
[C---:B------:R-:W-:Y:S01]  /*11d0*/  FADD.FTZ R103, R74.reuse, R103 ;  /* 0x000000674a677221 */ /* 0x040fe20000010000 */
[----:B------:R-:W-:Y:S02]  /*11e0*/  FFMA.FTZ R0, R74, R62, R0 ;  /* 0x0000003e4a007223 */ /* 0x000fe40000010000 */
[----:B------:R-:W2:Y:S01]  /*11f0*/  SHFL.DOWN PT, R74, R47, 0x1, 0x1f ;  /* 0x08201f002f4a7f89 */ /* 0x000ea200000e0000 */
[----:B0-----:R-:W-:-:S05]  /*1200*/  FADD.FTZ R46, R44, R46 ;  /* 0x0000002e2c2e7221 */ /* 0x001fca0000010000 */
[----:B------:R-:W0:Y:S01]  /*1210*/  SHFL.DOWN PT, R45, R46, 0x1, 0x1f ;  /* 0x08201f002e2d7f89 */ /* 0x000e2200000e0000 */
[----:B-1----:R-:W-:Y:S01]  /*1220*/  LOP3.LUT P2, RZ, R118, 0x1f, RZ, 0xc0, !PT ;  /* 0x0000001f76ff7812 */ /* 0x002fe2000784c0ff */
[----:B------:R-:W-:Y:S01]  /*1230*/  BSSY.RECONVERGENT B0, `(.L_x_2306) ;  /* 0x000000c000007945 */ /* 0x000fe20003800200 */
[----:B--2---:R-:W-:Y:S01]  /*1240*/  FADD.FTZ R44, R47, R74 ;  /* 0x0000004a2f2c7221 */ /* 0x004fe20000010000 */
        /* <DEDUP_REMOVED lines=10> */
.L_x_2307:
[----:B------:R-:W-:Y:S05]  /*12f0*/  BSYNC.RECONVERGENT B0 ;  /* 0x0000000000007941 */ /* 0x000fea0003800200 */
.L_x_2306:
[----:B------:R-:W1:Y:S08]  /*1300*/  S2UR UR6, SR_CgaCtaId ;  /* 0x00000000000679c3 */ /* 0x000e700000008800 */
[----:B------:R-:W-:Y:S01]  /*1310*/  BAR.SYNC.DEFER_BLOCKING 0x0 ;  /* 0x0000000000007b1d */ /* 0x000fe20000010000 */
[----:B------:R-:W-:Y:S01]  /*1320*/  UISETP.NE.U32.AND UP0, UPT, UR22, URZ, UPT ;  /* 0x000000ff1600728c */ /* 0x000fe2000bf05070 */
[----:B------:R-:W-:Y:S01]  /*1330*/  ISETP.NE.AND P3, PT, RZ, UR26, PT ;  /* 0x0000001aff007c0c */ /* 0x000fe2000bf65270 */
[----:B------:R-:W-:Y:S01]  /*1340*/  UIADD3 UR4, UPT, UPT, UR4, UR20, URZ ;  /* 0x0000001404047290 */ /* 0x000fe2000fffe0ff */
[C---:B------:R-:W-:Y:S01]  /*1350*/  FADD.FTZ R104, R75.reuse, R104 ;  /* 0x000000684b687221 */ /* 0x040fe20000010000 */
[----:B------:R-:W-:Y:S01]  /*1360*/  UISETP.NE.AND.EX UP0, UPT, UR23, URZ, UPT, UP0 ;  /* 0x000000ff1700728c */ /* 0x000fe2000bf05300 */
[----:B------:R-:W-:Y:S01]  /*1370*/  FFMA.FTZ R7, R75, R63, R7 ;  /* 0x0000003f4b077223 */ /* 0x000fe20000010007 */
[----:B------:R-:W-:Y:S01]  /*1380*/  UMOV UR5, 0x400 ;  /* 0x0000040000057882 */ /* 0x000fe20000000000 */
[----:B------:R-:W-:-:S02]  /*1390*/  UISETP.GE.AND UP2, UPT, UR4, UR21, UPT ;  /* 0x000000150400728c */ /* 0x000fc4000bf46270 */
        /* <DEDUP_REMOVED lines=53> */
.L_x_2310:
        /* <DEDUP_REMOVED lines=25> */
.L_x_2309:
        /* <DEDUP_REMOVED lines=30> */
.L_x_2312:
        /* <DEDUP_REMOVED lines=25> */
.L_x_2308:
        /* <DEDUP_REMOVED lines=28> */
[----:B------:R-:W-:Y:S02]  /*1db0*/  LOP3.LUT P2, RZ, R93, 0xff0000, RZ, 0xc0, !PT ;  /* 0x00ff00005dff7812 */ /* 0x000fe4000784c0ff */
[----:B------:R-:W-:Y:S02]  /*1dc0*/  SEL R40, R52, RZ, P5 ;  /* 0x000000ff34287207 */ /* 0x000fe40002800000 */
[----:B------:R-:W-:Y:S02]  /*1dd0*/  LOP3.LUT P5, RZ, R9, 0xff00, RZ, 0xc0, !PT ;  /* 0x0000ff0009ff7812 */ /* 0x000fe400078ac0ff */
[C---:B------:R-:W-:Y:S02]  /*1de0*/  SEL R45, R53.reuse, RZ, P6 ;  /* 0x000000ff352d7207 */ /* 0x040fe40003000000 */
[----:B------:R-:W-:-:S02]  /*1df0*/  SEL R41, R53, RZ, P5 ;  /* 0x000000ff35297207 */ /* 0x000fc40002800000 */
[----:B------:R-:W-:Y:S02]  /*1e00*/  ISETP.GE.U32.AND P4, PT, R93, 0x1000000, PT ;  /* 0x010000005d00780c */ /* 0x000fe40003f86070 */
[C---:B------:R-:W-:Y:S02]  /*1e10*/  LOP3.LUT P6, RZ, R9.reuse, 0xff0000, RZ, 0xc0, !PT ;  /* 0x00ff000009ff7812 */ /* 0x040fe400078cc0ff */
[----:B------:R-:W-:Y:S02]  /*1e20*/  ISETP.GE.U32.AND P5, PT, R9, 0x1000000, PT ;  /* 0x010000000900780c */ /* 0x000fe40003fa6070 */
[C---:B------:R-:W-:Y:S02]  /*1e30*/  SEL R46, R42.reuse, RZ, P2 ;  /* 0x000000ff2a2e7207 */ /* 0x040fe40001000000 */
[----:B------:R-:W-:Y:S02]  /*1e40*/  SEL R42, R42, RZ, P6 ;  /* 0x000000ff2a2a7207 */ /* 0x000fe40003000000 */
[----:B------:R-:W-:-:S02]  /*1e50*/  SEL R47, R109, RZ, P4 ;  /* 0x000000ff6d2f7207 */ /* 0x000fc40002000000 */
[----:B------:R-:W-:Y:S01]  /*1e60*/  SEL R43, R109, RZ, P5 ;  /* 0x000000ff6d2b7207 */ /* 0x000fe20002800000 */
[----:B------:R-:W-:Y:S06]  /*1e70*/  BRA `(.L_x_2311) ;  /* 0x00000004009c7947 */ /* 0x000fec0003800000 */
.L_x_2314:
        /* <DEDUP_REMOVED lines=21> */
[----:B------:R-:W-:Y:S02]  /*1fd0*/  SEL R40, R40, RZ, P5 ;  /* 0x000000ff28287207 */ /* 0x000fe40002800000 */
[----:B------:R-:W-:Y:S02]  /*1fe0*/  LOP3.LUT P5, RZ, R9, 0xff00, RZ, 0xc0, !PT ;  /* 0x0000ff0009ff7812 */ /* 0x000fe400078ac0ff */
[C---:B------:R-:W-:Y:S02]  /*1ff0*/  LOP3.LUT P2, RZ, R93.reuse, 0xff0000, RZ, 0xc0, !PT ;  /* 0x00ff00005dff7812 */ /* 0x040fe4000784c0ff */
        /* <DEDUP_REMOVED lines=9> */
.L_x_2313:
        /* <DEDUP_REMOVED lines=16> */
[----:B------:R-:W-:Y:S01]  /*2190*/  FFMA.FTZ R41, R41, UR10, R22 ;  /* 0x0000000a29297c23 */ /* 0x000fe20008010016 */
[----:B------:R-:W-:Y:S01]  /*21a0*/  FMUL.FTZ R55, R55, UR7 ;  /* 0x0000000737377c20 */ /* 0x000fe20008410000 */
[----:B------:R-:W-:Y:S01]  /*21b0*/  FMUL.FTZ R108, R108, UR7 ;  /* 0x000000076c6c7c20 */ /* 0x000fe20008410000 */
[----:B------:R-:W-:Y:S01]  /*21c0*/  FFMA.FTZ R43, R42, UR10, R23 ;  /* 0x0000000a2a2b7c23 */ /* 0x000fe20008010017 */
[----:B------:R-:W-:Y:S01]  /*21d0*/  LOP3.LUT P6, RZ, R93, 0xff00, RZ, 0xc0, !PT ;  /* 0x0000ff005dff7812 */ /* 0x000fe200078cc0ff */
[----:B------:R-:W-:Y:S01]  /*21e0*/  FMUL.FTZ R42, R41, UR7 ;  /* 0x00000007292a7c20 */ /* 0x000fe20008410000 */
[----:B------:R-:W-:Y:S01]  /*21f0*/  SEL R44, R55, RZ, P5 ;  /* 0x000000ff372c7207 */ /* 0x000fe20002800000 */
[----:B------:R-:W-:Y:S01]  /*2200*/  FMUL.FTZ R43, R43, UR7 ;  /* 0x000000072b2b7c20 */ /* 0x000fe20008410000 */
[----:B------:R-:W-:-:S02]  /*2210*/  LOP3.LUT P5, RZ, R9, 0xff, RZ, 0xc0, !PT ;  /* 0x000000ff09ff7812 */ /* 0x000fc400078ac0ff */
[----:B------:R-:W-:Y:S02]  /*2220*/  LOP3.LUT P2, RZ, R93, 0xff0000, RZ, 0xc0, !PT ;  /* 0x00ff00005dff7812 */ /* 0x000fe4000784c0ff */
[----:B------:R-:W-:Y:S02]  /*2230*/  SEL R40, R55, RZ, P5 ;  /* 0x000000ff37287207 */ /* 0x000fe40002800000 */
[----:B------:R-:W-:Y:S02]  /*2240*/  LOP3.LUT P5, RZ, R9, 0xff00, RZ, 0xc0, !PT ;  /* 0x0000ff0009ff7812 */ /* 0x000fe400078ac0ff */
[----:B------:R-:W-:Y:S02]  /*2250*/  ISETP.GE.U32.AND P4, PT, R93, 0x1000000, PT ;  /* 0x010000005d00780c */ /* 0x000fe40003f86070 */
[C---:B------:R-:W-:Y:S02]  /*2260*/  SEL R45, R108.reuse, RZ, P6 ;  /* 0x000000ff6c2d7207 */ /* 0x040fe40003000000 */
[----:B------:R-:W-:-:S02]  /*2270*/  SEL R41, R108, RZ, P5 ;  /* 0x000000ff6c297207 */ /* 0x000fc40002800000 */
[C---:B------:R-:W-:Y:S02]  /*2280*/  LOP3.LUT P6, RZ, R9.reuse, 0xff0000, RZ, 0xc0, !PT ;  /* 0x00ff000009ff7812 */ /* 0x040fe400078cc0ff */
[----:B------:R-:W-:Y:S02]  /*2290*/  ISETP.GE.U32.AND P5, PT, R9, 0x1000000, PT ;  /* 0x010000000900780c */ /* 0x000fe40003fa6070 */
[C---:B------:R-:W-:Y:S02]  /*22a0*/  SEL R46, R42.reuse, RZ, P2 ;  /* 0x000000ff2a2e7207 */ /* 0x040fe40001000000 */
[C---:B------:R-:W-:Y:S02]  /*22b0*/  SEL R47, R43.reuse, RZ, P4 ;  /* 0x000000ff2b2f7207 */ /* 0x040fe40002000000 */
[----:B------:R-:W-:Y:S02]  /*22c0*/  SEL R42, R42, RZ, P6 ;  /* 0x000000ff2a2a7207 */ /* 0x000fe40003000000 */
[----:B------:R-:W-:Y:S01]  /*22d0*/  SEL R43, R43, RZ, P5 ;  /* 0x000000ff2b2b7207 */ /* 0x000fe20002800000 */
[----:B------:R-:W-:Y:S06]  /*22e0*/  BRA `(.L_x_2311) ;  /* 0x0000000000807947 */ /* 0x000fec0003800000 */
.L_x_2315:
        /* <DEDUP_REMOVED lines=32> */
.L_x_2311:
[----:B------:R-:W-:Y:S01]  /*24f0*/  ISETP.NE.U32.AND P2, PT, RZ, UR5, PT ;  /* 0x00000005ff007c0c */ /* 0x000fe2000bf45070 */
[----:B------:R-:W0:Y:S03]  /*2500*/  LDC.64 R74, c[0x0][0x468] ;  /* 0x00011a00ff4a7b82 */ /* 0x000e260000000a00 */
[----:B------:R-:W-:-:S05]  /*2510*/  ISETP.NE.AND.EX P2, PT, RZ, UR6, PT, P2 ;  /* 0x00000006ff007c0c */ /* 0x000fca000bf45320 */
[----:B------:R-:W1:Y:S08]  /*2520*/  @P1 LDC.64 R52, c[0x0][0x470] ;  /* 0x00011c00ff341b82 */ /* 0x000e700000000a00 */
[----:B------:R-:W2:Y:S01]  /*2530*/  @P2 LDC.64 R54, c[0x0][0x478] ;  /* 0x00011e00ff362b82 */ /* 0x000ea20000000a00 */
[----:B-1----:R-:W-:-:S04]  /*2540*/  @P1 IMAD.WIDE.U32 R52, R94, 0x10, R52 ;  /* 0x000000105e341825 */ /* 0x002fc800078e0034 */
[----:B--2---:R-:W-:-:S05]  /*2550*/  @P2 IMAD.WIDE.U32 R54, R94, 0x10, R54 ;  /* 0x000000105e362825 */ /* 0x004fca00078e0036 */
[----:B------:R0:W-:Y:S02]  /*2560*/  @P2 STG.E.128 desc[UR16][R54.64], R36 ;  /* 0x0000002436002986 */ /* 0x0001e4000c101d10 */
[----:B0-----:R-:W-:-:S05]  /*2570*/  IMAD.WIDE.U32 R54, R94, 0x10, R74 ;  /* 0x000000105e367825 */ /* 0x001fca00078e004a */
        /* <DEDUP_REMOVED lines=12> */
[----:B------:R-:W-:Y:S01]  /*2640*/  FADD.FTZ R46, R67, -R40 ;  /* 0x80000028432e7221 */ /* 0x000fe20000010000 */
[----:B------:R-:W-:Y:S01]  /*2650*/  FFMA.FTZ R36, R89, UR10, R24 ;  /* 0x0000000a59247c23 */ /* 0x000fe20008010018 */
[----:B------:R-:W-:Y:S01]  /*2660*/  LOP3.LUT P5, RZ, R92, 0xff, RZ, 0xc0, !PT ;  /* 0x000000ff5cff7812 */ /* 0x000fe200078ac0ff */
[----:B------:R-:W-:Y:S01]  /*2670*/  FFMA.FTZ R37, R38, UR10, R25 ;  /* 0x0000000a26257c23 */ /* 0x000fe20008010019 */
[----:B------:R-:W-:Y:S01]  /*2680*/  LOP3.LUT P4, RZ, R10, 0xff, RZ, 0xc0, !PT ;  /* 0x000000ff0aff7812 */ /* 0x000fe2000788c0ff */
[----:B------:R-:W-:Y:S01]  /*2690*/  FMUL.FTZ R40, R36, UR7 ;  /* 0x0000000724287c20 */ /* 0x000fe20008410000 */
[----:B------:R-:W-:Y:S01]  /*26a0*/  FFMA.FTZ R38, R95, UR10, R26 ;  /* 0x0000000a5f267c23 */ /* 0x000fe2000801001a */
[----:B------:R-:W-:Y:S01]  /*26b0*/  FMUL.FTZ R41, R37, UR7 ;  /* 0x0000000725297c20 */ /* 0x000fe20008410000 */
[----:B------:R-:W-:Y:S01]  /*26c0*/  LOP3.LUT P6, RZ, R92, 0xff00, RZ, 0xc0, !PT ;  /* 0x0000ff005cff7812 */ /* 0x000fe200078cc0ff */
[----:B------:R-:W-:Y:S01]  /*26d0*/  FFMA.FTZ R39, R46, UR10, R27 ;  /* 0x0000000a2e277c23 */ /* 0x000fe2000801001b */
        /* <DEDUP_REMOVED lines=16> */
.L_x_2318:
        /* <DEDUP_REMOVED lines=10> */
[----:B------:R-:W-:Y:S01]  /*2880*/  LOP3.LUT P5, RZ, R92, 0xff, RZ, 0xc0, !PT ;  /* 0x000000ff5cff7812 */ /* 0x000fe200078ac0ff */
[----:B------:R-:W-:Y:S01]  /*2890*/  FFMA.FTZ R95, R95, UR10, R26 ;  /* 0x0000000a5f5f7c23 */ /* 0x000fe2000801001a */
[----:B------:R-:W-:Y:S01]  /*28a0*/  FMUL.FTZ R89, R89, UR7 ;  /* 0x0000000759597c20 */ /* 0x000fe20008410000 */
[----:B------:R-:W-:Y:S01]  /*28b0*/  LOP3.LUT P4, RZ, R10, 0xff, RZ, 0xc0, !PT ;  /* 0x000000ff0aff7812 */ /* 0x000fe2000788c0ff */
[----:B------:R-:W-:Y:S01]  /*28c0*/  FMUL.FTZ R41, R40, UR7 ;  /* 0x0000000728297c20 */ /* 0x000fe20008410000 */
[----:B------:R-:W-:Y:S01]  /*28d0*/  LOP3.LUT P6, RZ, R92, 0xff00, RZ, 0xc0, !PT ;  /* 0x0000ff005cff7812 */ /* 0x000fe200078cc0ff */
[----:B------:R-:W-:Y:S01]  /*28e0*/  FMUL.FTZ R95, R95, UR7 ;  /* 0x000000075f5f7c20 */ /* 0x000fe20008410000 */
[C---:B------:R-:W-:Y:S01]  /*28f0*/  SEL R44, R89.reuse, RZ, P5 ;  /* 0x000000ff592c7207 */ /* 0x040fe20002800000 */
[----:B------:R-:W-:Y:S01]  /*2900*/  FFMA.FTZ R42, R42, UR10, R27 ;  /* 0x0000000a2a2a7c23 */ /* 0x000fe2000801001b */
[----:B------:R-:W-:-:S02]  /*2910*/  SEL R40, R89, RZ, P4 ;  /* 0x000000ff59287207 */ /* 0x000fc40002000000 */
[----:B------:R-:W-:Y:S01]  /*2920*/  LOP3.LUT P5, RZ, R10, 0xff00, RZ, 0xc0, !PT ;  /* 0x0000ff000aff7812 */ /* 0x000fe200078ac0ff */
[----:B------:R-:W-:Y:S01]  /*2930*/  FMUL.FTZ R43, R42, UR7 ;  /* 0x000000072a2b7c20 */ /* 0x000fe20008410000 */
[C---:B------:R-:W-:Y:S02]  /*2940*/  LOP3.LUT P4, RZ, R92.reuse, 0xff0000, RZ, 0xc0, !PT ;  /* 0x00ff00005cff7812 */ /* 0x040fe4000788c0ff */
[C---:B------:R-:W-:Y:S02]  /*2950*/  SEL R45, R41.reuse, RZ, P6 ;  /* 0x000000ff292d7207 */ /* 0x040fe40003000000 */
[----:B------:R-:W-:Y:S02]  /*2960*/  ISETP.GE.U32.AND P6, PT, R92, 0x1000000, PT ;  /* 0x010000005c00780c */ /* 0x000fe40003fc6070 */
[----:B------:R-:W-:Y:S02]  /*2970*/  SEL R41, R41, RZ, P5 ;  /* 0x000000ff29297207 */ /* 0x000fe40002800000 */
[----:B------:R-:W-:-:S02]  /*2980*/  SEL R46, R95, RZ, P4 ;  /* 0x000000ff5f2e7207 */ /* 0x000fc40002000000 */
[C---:B------:R-:W-:Y:S02]  /*2990*/  LOP3.LUT P5, RZ, R10.reuse, 0xff0000, RZ, 0xc0, !PT ;  /* 0x00ff00000aff7812 */ /* 0x040fe400078ac0ff */
[----:B------:R-:W-:Y:S02]  /*29a0*/  ISETP.GE.U32.AND P4, PT, R10, 0x1000000, PT ;  /* 0x010000000a00780c */ /* 0x000fe40003f86070 */
[----:B------:R-:W-:Y:S02]  /*29b0*/  SEL R47, R43, RZ, P6 ;  /* 0x000000ff2b2f7207 */ /* 0x000fe40003000000 */
[----:B------:R-:W-:Y:S02]  /*29c0*/  SEL R42, R95, RZ, P5 ;  /* 0x000000ff5f2a7207 */ /* 0x000fe40002800000 */
[----:B------:R-:W-:Y:S01]  /*29d0*/  SEL R43, R43, RZ, P4 ;  /* 0x000000ff2b2b7207 */ /* 0x000fe20002000000 */
[----:B------:R-:W-:Y:S06]  /*29e0*/  BRA `(.L_x_2319) ;  /* 0x0000000800a47947 */ /* 0x000fec0003800000 */
.L_x_2317:
        /* <DEDUP_REMOVED lines=10> */
[----:B------:R-:W-:Y:S01]  /*2a90*/  LOP3.LUT P5, RZ, R92, 0xff, RZ, 0xc0, !PT ;  /* 0x000000ff5cff7812 */ /* 0x000fe200078ac0ff */
[----:B------:R-:W-:Y:S01]  /*2aa0*/  FMUL.FTZ R37, R37, UR10 ;  /* 0x0000000a25257c20 */ /* 0x000fe20008410000 */
[----:B------:R-:W-:Y:S01]  /*2ab0*/  LOP3.LUT P4, RZ, R10, 0xff, RZ, 0xc0, !PT ;  /* 0x000000ff0aff7812 */ /* 0x000fe2000788c0ff */
[----:B0-----:R-:W-:Y:S01]  /*2ac0*/  FMUL.FTZ R40, R36, UR7 ;  /* 0x0000000724287c20 */ /* 0x001fe20008410000 */
[----:B------:R-:W-:Y:S01]  /*2ad0*/  FMUL.FTZ R38, R95, UR10 ;  /* 0x0000000a5f267c20 */ /* 0x000fe20008410000 */
[----:B------:R-:W-:Y:S01]  /*2ae0*/  FMUL.FTZ R41, R37, UR7 ;  /* 0x0000000725297c20 */ /* 0x000fe20008410000 */
[----:B------:R-:W-:Y:S01]  /*2af0*/  LOP3.LUT P6, RZ, R92, 0xff00, RZ, 0xc0, !PT ;  /* 0x0000ff005cff7812 */ /* 0x000fe200078cc0ff */
[----:B------:R-:W-:Y:S01]  /*2b00*/  FMUL.FTZ R39, R39, UR10 ;  /* 0x0000000a27277c20 */ /* 0x000fe20008410000 */
        /* <DEDUP_REMOVED lines=16> */
.L_x_2320:
        /* <DEDUP_REMOVED lines=10> */
[----:B------:R-:W-:Y:S01]  /*2cb0*/  LOP3.LUT P5, RZ, R92, 0xff, RZ, 0xc0, !PT ;  /* 0x000000ff5cff7812 */ /* 0x000fe200078ac0ff */
[----:B------:R-:W-:Y:S01]  /*2cc0*/  FMUL.FTZ R95, R95, UR10 ;  /* 0x0000000a5f5f7c20 */ /* 0x000fe20008410000 */
[----:B------:R-:W-:Y:S01]  /*2cd0*/  FMUL.FTZ R56, R56, UR7 ;  /* 0x0000000738387c20 */ /* 0x000fe20008410000 */
[----:B------:R-:W-:Y:S01]  /*2ce0*/  LOP3.LUT P4, RZ, R10, 0xff, RZ, 0xc0, !PT ;  /* 0x000000ff0aff7812 */ /* 0x000fe2000788c0ff */
        /* <DEDUP_REMOVED lines=19> */
.L_x_2316:
        /* <DEDUP_REMOVED lines=27> */
.L_x_2322:
        /* <DEDUP_REMOVED lines=9> */
[----:B------:R-:W-:Y:S01]  /*3060*/  LOP3.LUT P6, RZ, R92, 0xff, RZ, 0xc0, !PT ;  /* 0x000000ff5cff7812 */ /* 0x000fe200078cc0ff */
[----:B------:R-:W-:Y:S01]  /*3070*/  FFMA.FTZ R45, R44, UR10, R25 ;  /* 0x0000000a2c2d7c23 */ /* 0x000fe20008010019 */
        /* <DEDUP_REMOVED lines=14> */
.L_x_2321:
        /* <DEDUP_REMOVED lines=12> */
[----:B------:R-:W-:Y:S01]  /*3220*/  FMUL.FTZ R38, R95, UR10 ;  /* 0x0000000a5f267c20 */ /* 0x000fe20008410000 */
[----:B0-----:R-:W-:Y:S01]  /*3230*/  FMUL.FTZ R44, R36, UR7 ;  /* 0x00000007242c7c20 */ /* 0x001fe20008410000 */
        /* <DEDUP_REMOVED lines=12> */
.L_x_2323:
        /* <DEDUP_REMOVED lines=23> */
[----:B------:R-:W-:-:S07]  /*3470*/  SEL R47, R47, RZ, P6 ;  /* 0x000000ff2f2f7207 */ /* 0x000fce0003000000 */
.L_x_2319:
        /* <DEDUP_REMOVED lines=18> */
[----:B------:R-:W-:Y:S01]  /*35a0*/  LOP3.LUT P5, RZ, R88, 0xff, RZ, 0xc0, !PT ;  /* 0x000000ff58ff7812 */ /* 0x000fe200078ac0ff */
[----:B0-----:R-:W-:Y:S01]  /*35b0*/  FFMA.FTZ R36, R49, UR10, R28 ;  /* 0x0000000a31247c23 */ /* 0x001fe2000801001c */
[----:B------:R-:W-:Y:S01]  /*35c0*/  FFMA.FTZ R37, R48, UR10, R29 ;  /* 0x0000000a30257c23 */ /* 0x000fe2000801001d */
[----:B------:R-:W-:Y:S01]  /*35d0*/  FADD.FTZ R64, R71, -R64 ;  /* 0x8000004047407221 */ /* 0x000fe20000010000 */
        /* <DEDUP_REMOVED lines=22> */
.L_x_2326:
        /* <DEDUP_REMOVED lines=9> */
[----:B------:R-:W-:Y:S01]  /*37d0*/  FFMA.FTZ R48, R48, UR10, R29 ;  /* 0x0000000a30307c23 */ /* 0x000fe2000801001d */
[----:B------:R-:W-:Y:S01]  /*37e0*/  LOP3.LUT P4, RZ, R11, 0xff, RZ, 0xc0, !PT ;  /* 0x000000ff0bff7812 */ /* 0x000fe2000788c0ff */
[----:B------:R-:W-:Y:S01]  /*37f0*/  FFMA.FTZ R61, R61, UR10, R30 ;  /* 0x0000000a3d3d7c23 */ /* 0x000fe2000801001e */
[----:B------:R-:W-:Y:S01]  /*3800*/  FMUL.FTZ R49, R49, UR7 ;  /* 0x0000000731317c20 */ /* 0x000fe20008410000 */
[----:B------:R-:W-:Y:S01]  /*3810*/  FADD.FTZ R64, R71, -R64 ;  /* 0x8000004047407221 */ /* 0x000fe20000010000 */
[----:B------:R-:W-:Y:S01]  /*3820*/  FMUL.FTZ R48, R48, UR7 ;  /* 0x0000000730307c20 */ /* 0x000fe20008410000 */
[----:B------:R-:W-:Y:S01]  /*3830*/  FMUL.FTZ R61, R61, UR7 ;  /* 0x000000073d3d7c20 */ /* 0x000fe20008410000 */
[----:B------:R-:W-:Y:S01]  /*3840*/  LOP3.LUT P6, RZ, R88, 0xff00, RZ, 0xc0, !PT ;  /* 0x0000ff0058ff7812 */ /* 0x000fe200078cc0ff */
[----:B------:R-:W-:Y:S01]  /*3850*/  FFMA.FTZ R64, R64, UR10, R31 ;  /* 0x0000000a40407c23 */ /* 0x000fe2000801001f */
[----:B0-----:R-:W-:-:S02]  /*3860*/  SEL R44, R49, RZ, P5 ;  /* 0x000000ff312c7207 */ /* 0x001fc40002800000 */
        /* <DEDUP_REMOVED lines=14> */
.L_x_2325:
        /* <DEDUP_REMOVED lines=9> */
[----:B0-----:R-:W-:Y:S01]  /*39e0*/  FMUL.FTZ R36, R49, UR10 ;  /* 0x0000000a31247c20 */ /* 0x001fe20008410000 */
        /* <DEDUP_REMOVED lines=24> */
.L_x_2328:
        /* <DEDUP_REMOVED lines=9> */
[----:B------:R-:W-:Y:S01]  /*3c00*/  FMUL.FTZ R48, R48, UR10 ;  /* 0x0000000a30307c20 */ /* 0x000fe20008410000 */
[----:B------:R-:W-:Y:S01]  /*3c10*/  LOP3.LUT P4, RZ, R11, 0xff, RZ, 0xc0, !PT ;  /* 0x000000ff0bff7812 */ /* 0x000fe2000788c0ff */
[----:B------:R-:W-:Y:S01]  /*3c20*/  FMUL.FTZ R61, R61, UR10 ;  /* 0x0000000a3d3d7c20 */ /* 0x000fe20008410000 */
[----:B------:R-:W-:Y:S01]  /*3c30*/  FMUL.FTZ R49, R49, UR7 ;  /* 0x0000000731317c20 */ /* 0x000fe20008410000 */
[----:B------:R-:W-:Y:S01]  /*3c40*/  FADD.FTZ R64, R71, -R64 ;  /* 0x8000004047407221 */ /* 0x000fe20000010000 */
[----:B------:R-:W-:Y:S01]  /*3c50*/  FMUL.FTZ R48, R48, UR7 ;  /* 0x0000000730307c20 */ /* 0x000fe20008410000 */
[----:B------:R-:W-:Y:S01]  /*3c60*/  FMUL.FTZ R61, R61, UR7 ;  /* 0x000000073d3d7c20 */ /* 0x000fe20008410000 */
[----:B------:R-:W-:Y:S01]  /*3c70*/  LOP3.LUT P6, RZ, R88, 0xff00, RZ, 0xc0, !PT ;  /* 0x0000ff0058ff7812 */ /* 0x000fe200078cc0ff */
[----:B------:R-:W-:Y:S01]  /*3c80*/  FMUL.FTZ R64, R64, UR10 ;  /* 0x0000000a40407c20 */ /* 0x000fe20008410000 */
        /* <DEDUP_REMOVED lines=15> */
.L_x_2324:
        /* <DEDUP_REMOVED lines=10> */
[----:B0-----:R-:W-:Y:S01]  /*3e20*/  FFMA.FTZ R36, R49, UR10, R28 ;  /* 0x0000000a31247c23 */ /* 0x001fe2000801001c */
        /* <DEDUP_REMOVED lines=16> */
.L_x_2330:
        /* <DEDUP_REMOVED lines=18> */
[----:B0-----:R-:W-:-:S02]  /*4050*/  SEL R44, R49, RZ, P6 ;  /* 0x000000ff312c7207 */ /* 0x001fc40003000000 */
[C---:B------:R-:W-:Y:S02]  /*4060*/  LOP3.LUT P4, RZ, R88.reuse, 0xff0000, RZ, 0xc0, !PT ;  /* 0x00ff000058ff7812 */ /* 0x040fe4000788c0ff */
[----:B------:R-:W-:Y:S02]  /*4070*/  ISETP.GE.U32.AND P6, PT, R88, 0x1000000, PT ;  /* 0x010000005800780c */ /* 0x000fe40003fc6070 */
[----:B------:R-:W-:Y:S02]  /*4080*/  SEL R45, R48, RZ, P5 ;  /* 0x000000ff302d7207 */ /* 0x000fe40002800000 */
[----:B------:R-:W-:Y:S02]  /*4090*/  SEL R46, R61, RZ, P4 ;  /* 0x000000ff3d2e7207 */ /* 0x000fe40002000000 */
[----:B------:R-:W-:Y:S01]  /*40a0*/  SEL R47, R64, RZ, P6 ;  /* 0x000000ff402f7207 */ /* 0x000fe20003000000 */
[----:B------:R-:W-:Y:S06]  /*40b0*/  BRA `(.L_x_2327) ;  /* 0x0000000000c87947 */ /* 0x000fec0003800000 */
.L_x_2329:
        /* <DEDUP_REMOVED lines=26> */
.L_x_2331:
        /* <DEDUP_REMOVED lines=23> */
[----:B------:R-:W-:-:S07]  /*43d0*/  SEL R47, R64, RZ, P6 ;  /* 0x000000ff402f7207 */ /* 0x000fce0003000000 */
.L_x_2327:
        /* <DEDUP_REMOVED lines=44> */
.L_x_2334:
        /* <DEDUP_REMOVED lines=18> */
[----:B------:R-:W-:-:S02]  /*47c0*/  SEL R44, R41, RZ, P5 ;  /* 0x000000ff292c7207 */ /* 0x000fc40002800000 */
[----:B------:R-:W-:Y:S01]  /*47d0*/  LOP3.LUT P5, RZ, R12, 0xff00, RZ, 0xc0, !PT ;  /* 0x0000ff000cff7812 */ /* 0x000fe200078ac0ff */
[----:B------:R-:W-:Y:S01]  /*47e0*/  FMUL.FTZ R48, R42, UR7 ;  /* 0x000000072a307c20 */ /* 0x000fe20008410000 */
[----:B------:R-:W-:Y:S02]  /*47f0*/  SEL R40, R41, RZ, P4 ;  /* 0x000000ff29287207 */ /* 0x000fe40002000000 */
[----:B------:R-:W-:Y:S02]  /*4800*/  LOP3.LUT P4, RZ, R90, 0xff0000, RZ, 0xc0, !PT ;  /* 0x00ff00005aff7812 */ /* 0x000fe4000788c0ff */
[C---:B------:R-:W-:Y:S02]  /*4810*/  SEL R41, R60.reuse, RZ, P5 ;  /* 0x000000ff3c297207 */ /* 0x040fe40002800000 */
[----:B------:R-:W-:Y:S02]  /*4820*/  SEL R45, R60, RZ, P6 ;  /* 0x000000ff3c2d7207 */ /* 0x000fe40003000000 */
[----:B------:R-:W-:-:S02]  /*4830*/  LOP3.LUT P5, RZ, R12, 0xff0000, RZ, 0xc0, !PT ;  /* 0x00ff00000cff7812 */ /* 0x000fc400078ac0ff */
[C---:B------:R-:W-:Y:S02]  /*4840*/  SEL R46, R43.reuse, RZ, P4 ;  /* 0x000000ff2b2e7207 */ /* 0x040fe40002000000 */
[----:B------:R-:W-:Y:S02]  /*4850*/  ISETP.GE.U32.AND P6, PT, R90, 0x1000000, PT ;  /* 0x010000005a00780c */ /* 0x000fe40003fc6070 */
[----:B------:R-:W-:Y:S02]  /*4860*/  ISETP.GE.U32.AND P4, PT, R12, 0x1000000, PT ;  /* 0x010000000c00780c */ /* 0x000fe40003f86070 */
[----:B------:R-:W-:Y:S02]  /*4870*/  SEL R42, R43, RZ, P5 ;  /* 0x000000ff2b2a7207 */ /* 0x000fe40002800000 */
[C---:B------:R-:W-:Y:S02]  /*4880*/  SEL R47, R48.reuse, RZ, P6 ;  /* 0x000000ff302f7207 */ /* 0x040fe40003000000 */
[----:B------:R-:W-:Y:S01]  /*4890*/  SEL R43, R48, RZ, P4 ;  /* 0x000000ff302b7207 */ /* 0x000fe20002000000 */
[----:B------:R-:W-:Y:S06]  /*48a0*/  BRA `(.L_x_2335) ;  /* 0x0000000800a47947 */ /* 0x000fec0003800000 */
.L_x_2333:
        /* <DEDUP_REMOVED lines=34> */
.L_x_2336:
        /* <DEDUP_REMOVED lines=33> */
.L_x_2332:
        /* <DEDUP_REMOVED lines=27> */
.L_x_2338:
        /* <DEDUP_REMOVED lines=15> */
[----:B------:R-:W-:Y:S01]  /*4f80*/  LOP3.LUT P4, RZ, R90, 0xff0000, RZ, 0xc0, !PT ;  /* 0x00ff00005aff7812 */ /* 0x000fe2000788c0ff */
[----:B------:R-:W-:Y:S01]  /*4f90*/  FMUL.FTZ R60, R60, UR7 ;  /* 0x000000073c3c7c20 */ /* 0x000fe20008410000 */
[----:B------:R-:W-:Y:S01]  /*4fa0*/  SEL R44, R45, RZ, P6 ;  /* 0x000000ff2d2c7207 */ /* 0x000fe20003000000 */
[----:B------:R-:W-:Y:S01]  /*4fb0*/  FMUL.FTZ R48, R46, UR7 ;  /* 0x000000072e307c20 */ /* 0x000fe20008410000 */
[----:B------:R-:W-:-:S02]  /*4fc0*/  LOP3.LUT P5, RZ, R90, 0xff00, RZ, 0xc0, !PT ;  /* 0x0000ff005aff7812 */ /* 0x000fc400078ac0ff */
[----:B------:R-:W-:Y:S02]  /*4fd0*/  ISETP.GE.U32.AND P6, PT, R90, 0x1000000, PT ;  /* 0x010000005a00780c */ /* 0x000fe40003fc6070 */
[----:B------:R-:W-:Y:S02]  /*4fe0*/  SEL R46, R47, RZ, P4 ;  /* 0x000000ff2f2e7207 */ /* 0x000fe40002000000 */
[----:B------:R-:W-:Y:S02]  /*4ff0*/  SEL R45, R60, RZ, P5 ;  /* 0x000000ff3c2d7207 */ /* 0x000fe40002800000 */
[----:B------:R-:W-:Y:S01]  /*5000*/  SEL R47, R48, RZ, P6 ;  /* 0x000000ff302f7207 */ /* 0x000fe20003000000 */
[----:B------:R-:W-:Y:S06]  /*5010*/  BRA `(.L_x_2335) ;  /* 0x0000000000c87947 */ /* 0x000fec0003800000 */
.L_x_2337:
        /* <DEDUP_REMOVED lines=26> */
.L_x_2339:
        /* <DEDUP_REMOVED lines=23> */
[----:B------:R-:W-:-:S07]  /*5330*/  SEL R47, R48, RZ, P6 ;  /* 0x000000ff302f7207 */ /* 0x000fce0003000000 */
.L_x_2335:
        /* <DEDUP_REMOVED lines=40> */
.L_x_2305:
[----:B------:R-:W1:Y:S08]  /*55c0*/  S2UR UR4, SR_CTAID.X ;  /* 0x00000000000479c3 */ /* 0x000e700000002500 */
[----:B------:R-:W1:Y:S08]  /*55d0*/  LDC R7, c[0x0][0x388] ;  /* 0x0000e200ff077b82 */ /* 0x000e700000000800 */
[----:B------:R-:W3:Y:S08]  /*55e0*/  LDC.64 R2, c[0x0][0x440] ;  /* 0x00011000ff027b82 */ /* 0x000ef00000000a00 */
[----:B------:R-:W4:Y:S01]  /*55f0*/  LDC.64 R4, c[0x0][0x448] ;  /* 0x00011200ff047b82 */ /* 0x000f220000000a00 */
[----:B-1----:R-:W-:-:S05]  /*5600*/  IMAD R7, R7, UR4, RZ ;  /* 0x0000000407077c24 */ /* 0x002fca000f8e02ff */
[----:B------:R-:W-:-:S05]  /*5610*/  LEA.HI R7, R7, R118, RZ, 0x1e ;  /* 0x0000007607077211 */ /* 0x000fca00078ff0ff */
[----:B---3--:R-:W-:-:S05]  /*5620*/  IMAD.WIDE.U32 R2, R7, 0x10, R2 ;  /* 0x0000001007027825 */ /* 0x008fca00078e0002 */
[----:B--2---:R-:W-:Y:S01]  /*5630*/  STG.E.128 desc[UR16][R2.64], R12 ;  /* 0x0000000c02007986 */ /* 0x004fe2000c101d10 */
[----:B----4-:R-:W-:-:S05]  /*5640*/  IMAD.WIDE.U32 R4, R7, 0x10, R4 ;  /* 0x0000001007047825 */ /* 0x010fca00078e0004 */
        /* <DEDUP_REMOVED lines=8> */
.L_x_2341:
        /* <DEDUP_REMOVED lines=11> */
.L_x_2863:


//--------------------- .text._ZN10layer_norm31ln_parallel_residual_bwd_kernelINS_13Kernel_traitsIfffffjLj2048ELj1ELj1ELj4ELj16ENS_18Kernel_traits_baseILj2048EfffffjLj128EEEEELb0ELb0ELb0EEEvNS_9BwdParamsE --------------------------
	.section	.text._ZN10layer_norm31ln_parallel_residual_bwd_kernelINS_13Kernel_traitsIfffffjLj2048ELj1ELj1ELj4ELj16ENS_18Kernel_traits_baseILj2048EfffffjLj128EEEEELb0ELb0ELb0EEEvNS_9BwdParamsE,"ax",@progbits
	.align	128
        .global         _ZN10layer_norm31ln_parallel_residual_bwd_kernelINS_13Kernel_traitsIfffffjLj2048ELj1ELj1ELj4ELj16ENS_18Kernel_traits_baseILj2048EfffffjLj128EEEEELb0ELb0ELb0EEEvNS_9BwdParamsE
        .type           _ZN10layer_norm31ln_parallel_residual_bwd_kernelINS_13Kernel_traitsIfffffjLj2048ELj1ELj1ELj4ELj16ENS_18Kernel_traits_baseILj2048EfffffjLj128EEEEELb0ELb0ELb0EEEvNS_9BwdParamsE,@function
        .size           _ZN10layer_norm31ln_parallel_residual_bwd_kernelINS_13Kernel_traitsIfffffjLj2048ELj1ELj1ELj4ELj16ENS_18Kernel_traits_baseILj2048EfffffjLj128EEEEELb0ELb0ELb0EEEvNS_9BwdParamsE,(.L_x_2864 - _ZN10layer_norm31ln_parallel_residual_bwd_kernelINS_13Kernel_traitsIfffffjLj2048ELj1ELj1ELj4ELj16ENS_18Kernel_traits_baseILj2048EfffffjLj128EEEEELb0ELb0ELb0EEEvNS_9BwdParamsE)
        .other          _ZN10layer_norm31ln_parallel_residual_bwd_kernelINS_13Kernel_traitsIfffffjLj2048ELj1ELj1ELj4ELj16ENS_18Kernel_traits_baseILj2048EfffffjLj128EEEEELb0ELb0ELb0EEEvNS_9BwdParamsE,@"STO_CUDA_ENTRY STV_DEFAULT"
_ZN10layer_norm31ln_parallel_residual_bwd_kernelINS_13Kernel_traitsIfffffjLj2048ELj1ELj1ELj4ELj16ENS_18Kernel_traits_baseILj2048EfffffjLj128EEEEELb0ELb0ELb0EEEvNS_9BwdParamsE:
.text._ZN10layer_norm31ln_parallel_residual_bwd_kernelINS_13Kernel_traitsIfffffjLj2048ELj1ELj1ELj4ELj16ENS_18Kernel_traits_baseILj2048EfffffjLj128EEEEELb0ELb0ELb0EEEvNS_9BwdParamsE:
        /* <DEDUP_REMOVED lines=12> */
[----:B------:R-:W0:Y:S01]  /*00c0*/  LDC.64 R44, c[0x0][0x3d0] ;  /* 0x0000f400ff2c7b82 */ /* 0x000e220000000a00 */
[----:B------:R-:W0:Y:S01]  /*00d0*/  LDCU UR4, c[0x0][0x384] ;  /* 0x00007080ff0477ac */ /* 0x000e220008000800 */
[----:B------:R-:W-:Y:S02]  /*00e0*/  LEA.HI.SX32 R2, R3, R2, 0x1e ;  /* 0x0000000203027211 */ /* 0x000fe400078ff2ff */
[----:B------:R-:W-:Y:S02]  /*00f0*/  MOV R3, R132 ;  /* 0x0000008400037202 */ /* 0x000fe40000000f00 */
[C---:B------:R-:W-:Y:S02]  /*0100*/  ISETP.GE.U32.AND P4, PT, R2.reuse, 0x80, PT ;  /* 0x000000800200780c */ /* 0x040fe40003f86070 */
[----:B------:R-:W0:Y:S01]  /*0110*/  LDC.64 R46, c[0x0][0x3d8] ;  /* 0x0000f600ff2e7b82 */ /* 0x000e220000000a00 */
[C---:B------:R-:W-:Y:S02]  /*0120*/  ISETP.GE.U32.AND P1, PT, R2.reuse, 0x100, PT ;  /* 0x000001000200780c */ /* 0x040fe40003f26070 */
[----:B------:R-:W-:-:S02]  /*0130*/  ISETP.GE.U32.AND P2, PT, R2, 0x180, PT ;  /* 0x000001800200780c */ /* 0x000fc40003f46070 */
[----:B------:R-:W-:-:S03]  /*0140*/  ISETP.GE.U32.AND P3, PT, R2, 0x200, PT ;  /* 0x000002000200780c */ /* 0x000fc60003f66070 */
[----:B------:R-:W0:Y:S03]  /*0150*/  LDC.64 R56, c[0x0][0x3d0] ;  /* 0x0000f400ff387b82 */ /* 0x000e260000000a00 */
[----:B--2---:R-:W-:-:S04]  /*0160*/  @P4 IMAD.WIDE.U32 R4, R3, 0x10, R4 ;  /* 0x0000001003044825 */ /* 0x004fc800078e0004 */
[C---:B----4-:R-:W-:Y:S01]  /*0170*/  @P4 IMAD.WIDE.U32 R6, R3.reuse, 0x10, R6 ;  /* 0x0000001003064825 */ /* 0x050fe200078e0006 */
[----:B---3--:R-:W5:Y:S01]  /*0180*/  @P4 LDG.E.128 R8, desc[UR14][R4.64] ;  /* 0x0000000e04084981 */ /* 0x008f62000c1e1d00 */
[----:B------:R-:W2:Y:S01]  /*0190*/  S2UR UR9, SR_CTAID.X ;  /* 0x00000000000979c3 */ /* 0x000ea20000002500 */
[----:B------:R-:W-:Y:S02]  /*01a0*/  @P4 LOP3.LUT R3, R3, 0x80, RZ, 0xfc, !PT ;  /* 0x0000008003034812 */ /* 0x000fe400078efcff */
[----:B------:R-:W5:Y:S03]  /*01b0*/  @P4 LDG.E.128 R12, desc[UR14][R6.64] ;  /* 0x0000000e060c4981 */ /* 0x000f66000c1e1d00 */
[C---:B------:R-:W-:Y:S02]  /*01c0*/  @P1 IMAD.WIDE.U32 R48, R3.reuse, 0x10, R40 ;  /* 0x0000001003301825 */ /* 0x040fe400078e0028 */
[----:B------:R-:W3:Y:S02]  /*01d0*/  LDC.64 R58, c[0x0][0x3d8] ;  /* 0x0000f600ff3a7b82 */ /* 0x000ee40000000a00 */
[C---:B-1----:R-:W-:Y:S01]  /*01e0*/  @P1 IMAD.WIDE.U32 R50, R3.reuse, 0x10, R42 ;  /* 0x0000001003321825 */ /* 0x042fe200078e002a */
[----:B------:R-:W-:Y:S01]  /*01f0*/  @P1 IADD3 R3, PT, PT, R3, 0x80, RZ ;  /* 0x0000008003031810 */ /* 0x000fe20007ffe0ff */
[----:B------:R1:W5:Y:S04]  /*0200*/  @P1 LDG.E.128 R16, desc[UR14][R48.64] ;  /* 0x0000000e30101981 */ /* 0x000368000c1e1d00 */
[C---:B0-----:R-:W-:Y:S01]  /*0210*/  @P2 IMAD.WIDE.U32 R52, R3.reuse, 0x10, R44 ;  /* 0x0000001003342825 */ /* 0x041fe200078e002c */
[----:B------:R0:W5:Y:S03]  /*0220*/  @P1 LDG.E.128 R20, desc[UR14][R50.64] ;  /* 0x0000000e32141981 */ /* 0x000166000c1e1d00 */
[C---:B------:R-:W-:Y:S01]  /*0230*/  @P2 IMAD.WIDE.U32 R54, R3.reuse, 0x10, R46 ;  /* 0x0000001003362825 */ /* 0x040fe200078e002e */
[----:B------:R-:W-:Y:S01]  /*0240*/  @P2 IADD3 R3, PT, PT, R3, 0x80, RZ ;  /* 0x0000008003032810 */ /* 0x000fe20007ffe0ff */
[----:B------:R4:W5:Y:S01]  /*0250*/  @P2 LDG.E.128 R24, desc[UR14][R52.64] ;  /* 0x0000000e34182981 */ /* 0x000962000c1e1d00 */
[----:B--2---:R-:W-:-:S03]  /*0260*/  UISETP.GE.AND UP0, UPT, UR9, UR4, UPT ;  /* 0x000000040900728c */ /* 0x004fc6000bf06270 */
[C---:B------:R-:W-:Y:S01]  /*0270*/  @P3 IMAD.WIDE.U32 R44, R3.reuse, 0x10, R56 ;  /* 0x00000010032c3825 */ /* 0x040fe200078e0038 */
[----:B------:R2:W5:Y:S03]  /*0280*/  @P2 LDG.E.128 R28, desc[UR14][R54.64] ;  /* 0x0000000e361c2981 */ /* 0x000566000c1e1d00 */
[----:B---3--:R-:W-:Y:S01]  /*0290*/  @P3 IMAD.WIDE.U32 R46, R3, 0x10, R58 ;  /* 0x00000010032e3825 */ /* 0x008fe200078e003a */
[----:B------:R3:W5:Y:S01]  /*02a0*/  @P3 LDG.E.128 R32, desc[UR14][R44.64] ;  /* 0x0000000e2c203981 */ /* 0x000762000c1e1d00 */
[----:B------:R-:W-:Y:S02]  /*02b0*/  CS2R R40, SRZ ;  /* 0x0000000000287805 */ /* 0x000fe4000001ff00 */
[----:B------:R-:W-:Y:S02]  /*02c0*/  CS2R R42, SRZ ;  /* 0x00000000002a7805 */ /* 0x000fe4000001ff00 */
[----:B------:R-:W-:Y:S01]  /*02d0*/  CS2R R104, SRZ ;  /* 0x0000000000687805 */ /* 0x000fe2000001ff00 */
[----:B------:R3:W5:Y:S01]  /*02e0*/  @P3 LDG.E.128 R36, desc[UR14][R46.64] ;  /* 0x0000000e2e243981 */ /* 0x000762000c1e1d00 */
[----:B------:R-:W-:-:S02]  /*02f0*/  CS2R R106, SRZ ;  /* 0x00000000006a7805 */ /* 0x000fc4000001ff00 */
[----:B-1----:R-:W-:Y:S02]  /*0300*/  CS2R R48, SRZ ;  /* 0x0000000000307805 */ /* 0x002fe4000001ff00 */
[----:B0-----:R-:W-:Y:S02]  /*0310*/  CS2R R50, SRZ ;  /* 0x0000000000327805 */ /* 0x001fe4000001ff00 */
[----:B----4-:R-:W-:Y:S02]  /*0320*/  CS2R R52, SRZ ;  /* 0x0000000000347805 */ /* 0x010fe4000001ff00 */
        /* <DEDUP_REMOVED lines=20> */
[----:B------:R-:W-:-:S02]  /*0470*/  CS2R R46, SRZ ;  /* 0x00000000002e7805 */ /* 0x000fc4000001ff00 */
[----:B------:R-:W-:Y:S02]  /*0480*/  CS2R R88, SRZ ;  /* 0x0000000000587805 */ /* 0x000fe4000001ff00 */
[----:B------:R-:W-:Y:S02]  /*0490*/  CS2R R90, SRZ ;  /* 0x00000000005a7805 */ /* 0x000fe4000001ff00 */
[----:B------:R-:W-:Y:S02]  /*04a0*/  CS2R R92, SRZ ;  /* 0x00000000005c7805 */ /* 0x000fe4000001ff00 */
[----:B------:R-:W-:Y:S01]  /*04b0*/  CS2R R94, SRZ ;  /* 0x00000000005e7805 */ /* 0x000fe2000001ff00 */
[----:B------:R-:W-:Y:S06]  /*04c0*/  BRA.U UP0, `(.L_x_2342) ;  /* 0x00000041009c7547 */ /* 0x000fec000b800000 */
        /* <DEDUP_REMOVED lines=43> */
.L_x_2393:
[----:B-1----:R-:W-:-:S06]  /*0780*/  UIMAD.WIDE UR4, UR9, 0x4, UR18 ;  /* 0x00000004090478a5 */ /* 0x002fcc000f8e0212 */
[----:B0-23--:R-:W-:Y:S02]  /*0790*/  MOV R128, UR4 ;  /* 0x0000000400807c02 */ /* 0x00dfe40008000f00 */
[----:B------:R-:W-:Y:S01]  /*07a0*/  MOV R129, UR5 ;  /* 0x0000000500817c02 */ /* 0x000fe20008000f00 */
[----:B------:R-:W-:-:S04]  /*07b0*/  UIMAD.WIDE UR4, UR9, 0x4, UR16 ;  /* 0x00000004090478a5 */ /* 0x000fc8000f8e0210 */
[----:B------:R0:W2:Y:S02]  /*07c0*/  LDG.E R128, desc[UR14][R128.64] ;  /* 0x0000000e80807981 */ /* 0x0000a4000c1e1900 */
[----:B------:R-:W-:Y:S02]  /*07d0*/  MOV R130, UR4 ;  /* 0x0000000400827c02 */ /* 0x000fe40008000f00 */
[----:B------:R-:W-:-:S05]  /*07e0*/  MOV R131, UR5 ;  /* 0x0000000500837c02 */ /* 0x000fca0008000f00 */
[----:B------:R-:W3:Y:S01]  /*07f0*/  LDG.E R130, desc[UR14][R130.64] ;  /* 0x0000000e82827981 */ /* 0x000ee2000c1e1900 */
[----:B------:R-:W-:Y:S01]  /*0800*/  UIMAD UR4, UR9, UR6, URZ ;  /* 0x00000006090472a4 */ /* 0x000fe2000f8e02ff */
[----:B------:R-:W-:Y:S01]  /*0810*/  PLOP3.LUT P0, PT, PT, PT, UP2, 0x40, 0x4 ;  /* 0x000000000004781c */ /* 0x000fe20003f0e828 */
[----:B------:R-:W-:Y:S01]  /*0820*/  BSSY.RECONVERGENT B0, `(.L_x_2343) ;  /* 0x0000044000007945 */ /* 0x000fe20003800200 */
[C---:B------:R-:W-:Y:S01]  /*0830*/  ISETP.GE.U32.AND P1, PT, R2.reuse, 0x100, PT ;  /* 0x000001000200780c */ /* 0x040fe20003f26070 */
[----:B------:R-:W-:Y:S01]  /*0840*/  USHF.R.S32.HI UR5, URZ, 0x1f, UR4 ;  /* 0x0000001fff057899 */ /* 0x000fe20008011404 */
[C---:B------:R-:W-:Y:S02]  /*0850*/  ISETP.GE.U32.AND P2, PT, R2.reuse, 0x180, PT ;  /* 0x000001800200780c */ /* 0x040fe40003f46070 */
[----:B------:R-:W-:Y:S02]  /*0860*/  CS2R R168, SRZ ;  /* 0x0000000000a87805 */ /* 0x000fe4000001ff00 */
[----:B------:R-:W-:Y:S01]  /*0870*/  ISETP.GE.U32.AND P3, PT, R2, 0x200, PT ;  /* 0x000002000200780c */ /* 0x000fe20003f66070 */
[----:B------:R-:W-:-:S06]  /*0880*/  ULEA.HI UR5, UR5, UR4, URZ, 0x2 ;  /* 0x0000000405057291 */ /* 0x000fcc000f8f10ff */
[----:B0-----:R-:W-:-:S04]  /*0890*/  MOV R129, UR5 ;  /* 0x0000000500817c02 */ /* 0x001fc80008000f00 */
        /* <DEDUP_REMOVED lines=15> */
[----:B------:R-:W-:Y:S02]  /*0990*/  ISETP.NE.AND.EX P0, PT, RZ, UR23, PT, P0 ;  /* 0x00000017ff007c0c */ /* 0x000fe4000bf05300 */
[----:B------:R-:W-:Y:S01]  /*09a0*/  IADD3 R170, PT, PT, R4, 0x80, RZ ;  /* 0x0000008004aa7810 */ /* 0x000fe20007ffe0ff */
[C---:B---3--:R-:W-:Y:S01]  /*09b0*/  FADD.FTZ R141, -R167.reuse, R128 ;  /* 0x00000080a78d7221 */ /* 0x048fe20000010100 */
[----:B------:R-:W-:Y:S01]  /*09c0*/  FADD.FTZ R129, -R167, R129 ;  /* 0x00000081a7817221 */ /* 0x000fe20000010100 */
[----:B----45:R-:W-:Y:S01]  /*09d0*/  FMUL.FTZ R147, R12, R132 ;  /* 0x000000840c937220 */ /* 0x030fe20000410000 */
[----:B------:R-:W-:Y:S02]  /*09e0*/  FMUL.FTZ R128, R13, R133 ;  /* 0x000000850d807220 */ /* 0x000fe40000410000 */
[----:B------:R-:W-:Y:S01]  /*09f0*/  FMUL.FTZ R148, R129, UR25 ;  /* 0x0000001981947c20 */ /* 0x000fe20008410000 */
[----:B--2---:R-:W-:Y:S01]  /*0a00*/  FFMA.FTZ R142, R8, R136, R147 ;  /* 0x00000088088e7223 */ /* 0x004fe20000010093 */
[----:B------:R-:W-:-:S03]  /*0a10*/  FFMA.FTZ R147, R9, R137, R128 ;  /* 0x0000008909937223 */ /* 0x000fc60000010080 */
[----:B------:R-:W0:Y:S01]  /*0a20*/  @P0 LDC.64 R128, c[0x0][0x438] ;  /* 0x00010e00ff800b82 */ /* 0x000e220000000a00 */
[----:B------:R-:W-:Y:S01]  /*0a30*/  FMUL.FTZ R141, R141, UR25 ;  /* 0x000000198d8d7c20 */ /* 0x000fe20008410000 */
[----:B------:R-:W-:Y:S01]  /*0a40*/  FADD.FTZ R131, -R167, R131 ;  /* 0x00000083a7837221 */ /* 0x000fe20000010100 */
[----:B------:R-:W-:Y:S01]  /*0a50*/  FADD.FTZ R85, R85, R133 ;  /* 0x0000008555557221 */ /* 0x000fe20000010000 */
[----:B------:R-:W-:Y:S01]  /*0a60*/  FFMA.FTZ R73, R133, R148, R73 ;  /* 0x0000009485497223 */ /* 0x000fe20000010049 */
[----:B------:R-:W-:Y:S01]  /*0a70*/  FADD.FTZ R130, -R167, R130 ;  /* 0x00000082a7827221 */ /* 0x000fe20000010100 */
[----:B------:R-:W-:Y:S01]  /*0a80*/  FMUL.FTZ R133, R14, R134 ;  /* 0x000000860e857220 */ /* 0x000fe20000410000 */
[----:B------:R-:W-:Y:S01]  /*0a90*/  FMUL.FTZ R164, R131, UR25 ;  /* 0x0000001983a47c20 */ /* 0x000fe20008410000 */
[----:B0-----:R-:W-:-:S05]  /*0aa0*/  @P0 IMAD.WIDE.U32 R128, R4, 0x10, R128 ;  /* 0x0000001004800825 */ /* 0x001fca00078e0080 */
[----:B------:R0:W5:Y:S02]  /*0ab0*/  @P0 LDG.E.128 R96, desc[UR14][R128.64] ;  /* 0x0000000e80600981 */ /* 0x000164000c1e1d00 */
[----:B0-----:R-:W-:Y:S01]  /*0ac0*/  FMUL.FTZ R128, R15, R135 ;  /* 0x000000870f807220 */ /* 0x001fe20000410000 */
[----:B------:R-:W-:-:S03]  /*0ad0*/  FFMA.FTZ R129, R141, R142, RZ ;  /* 0x0000008e8d817223 */ /* 0x000fc600000100ff */
[----:B------:R-:W-:Y:S01]  /*0ae0*/  FFMA.FTZ R161, R11, R139, R128 ;  /* 0x0000008b0ba17223 */ /* 0x000fe20000010080 */
[----:B------:R-:W-:Y:S01]  /*0af0*/  FADD.FTZ R128, RZ, R142 ;  /* 0x0000008eff807221 */ /* 0x000fe20000010000 */
[----:B------:R-:W-:Y:S01]  /*0b00*/  FMUL.FTZ R157, R130, UR25 ;  /* 0x00000019829d7c20 */ /* 0x000fe20008410000 */
[----:B------:R-:W-:Y:S02]  /*0b10*/  FFMA.FTZ R154, R10, R138, R133 ;  /* 0x0000008a0a9a7223 */ /* 0x000fe40000010085 */
        /* <DEDUP_REMOVED lines=20> */
.L_x_2344:
[----:B----4-:R-:W-:Y:S05]  /*0c60*/  BSYNC.RECONVERGENT B0 ;  /* 0x0000000000007941 */ /* 0x010fea0003800200 */
.L_x_2343:
        /* <DEDUP_REMOVED lines=12> */
[----:B------:R-:W-:Y:S01]  /*0d30*/  ISETP.NE.AND.EX P0, PT, RZ, UR23, PT, P0 ;  /* 0x00000017ff007c0c */ /* 0x000fe2000bf05300 */
[C---:B---3--:R-:W-:Y:S01]  /*0d40*/  FADD.FTZ R5, -R167.reuse, R128 ;  /* 0x00000080a7057221 */ /* 0x048fe20000010100 */
[----:B------:R-:W-:Y:S01]  /*0d50*/  FADD.FTZ R129, -R167, R129 ;  /* 0x00000081a7817221 */ /* 0x000fe20000010100 */
[----:B----45:R-:W-:Y:S01]  /*0d60*/  FMUL.FTZ R145, R20, R132 ;  /* 0x0000008414917220 */ /* 0x030fe20000410000 */
[----:B------:R-:W-:Y:S02]  /*0d70*/  FMUL.FTZ R128, R21, R133 ;  /* 0x0000008515807220 */ /* 0x000fe40000410000 */
[----:B------:R-:W-:Y:S01]  /*0d80*/  FMUL.FTZ R146, R129, UR25 ;  /* 0x0000001981927c20 */ /* 0x000fe20008410000 */
[----:B--2---:R-:W-:Y:S01]  /*0d90*/  FFMA.FTZ R6, R16, R136, R145 ;  /* 0x0000008810067223 */ /* 0x004fe20000010091 */
[----:B------:R-:W-:-:S05]  /*0da0*/  FFMA.FTZ R145, R17, R137, R128 ;  /* 0x0000008911917223 */ /* 0x000fca0000010080 */
[----:B------:R-:W0:Y:S02]  /*0db0*/  @P0 LDC.64 R128, c[0x0][0x438] ;  /* 0x00010e00ff800b82 */ /* 0x000e240000000a00 */
[----:B0-----:R-:W-:-:S05]  /*0dc0*/  @P0 IMAD.WIDE.U32 R128, R170, 0x10, R128 ;  /* 0x00000010aa800825 */ /* 0x001fca00078e0080 */
[----:B------:R0:W5:Y:S01]  /*0dd0*/  @P0 LDG.E.128 R108, desc[UR14][R128.64] ;  /* 0x0000000e806c0981 */ /* 0x000162000c1e1d00 */
[C---:B------:R-:W-:Y:S01]  /*0de0*/  FADD.FTZ R130, -R167.reuse, R130 ;  /* 0x00000082a7827221 */ /* 0x040fe20000010100 */
[----:B------:R-:W-:Y:S01]  /*0df0*/  FADD.FTZ R131, -R167, R131 ;  /* 0x00000083a7837221 */ /* 0x000fe20000010100 */
[----:B------:R-:W-:Y:S01]  /*0e00*/  FMUL.FTZ R5, R5, UR25 ;  /* 0x0000001905057c20 */ /* 0x000fe20008410000 */
[----:B------:R-:W-:Y:S01]  /*0e10*/  FMUL.FTZ R153, R22, R134 ;  /* 0x0000008616997220 */ /* 0x000fe20000410000 */
[----:B------:R-:W-:Y:S01]  /*0e20*/  FMUL.FTZ R155, R130, UR25 ;  /* 0x00000019829b7c20 */ /* 0x000fe20008410000 */
[----:B------:R-:W-:Y:S01]  /*0e30*/  FMUL.FTZ R162, R131, UR25 ;  /* 0x0000001983a27c20 */ /* 0x000fe20008410000 */
[----:B------:R-:W-:Y:S01]  /*0e40*/  FADD.FTZ R130, R169, R6 ;  /* 0x00000006a9827221 */ /* 0x000fe20000010000 */
[----:B------:R-:W-:Y:S01]  /*0e50*/  FFMA.FTZ R131, R5, R6, R168 ;  /* 0x0000000605837223 */ /* 0x000fe200000100a8 */
[----:B------:R-:W-:Y:S01]  /*0e60*/  FFMA.FTZ R60, R132, R5, R60 ;  /* 0x00000005843c7223 */ /* 0x000fe2000001003c */
[----:B------:R-:W-:Y:S01]  /*0e70*/  FADD.FTZ R44, R44, R132 ;  /* 0x000000842c2c7221 */ /* 0x000fe20000010000 */
[----:B------:R-:W-:Y:S01]  /*0e80*/  FFMA.FTZ R153, R18, R138, R153 ;  /* 0x0000008a12997223 */ /* 0x000fe20000010099 */
[----:B------:R-:W-:Y:S01]  /*0e90*/  FMUL.FTZ R166, R23, R135 ;  /* 0x0000008717a67220 */ /* 0x000fe20000410000 */
[----:B------:R-:W-:Y:S01]  /*0ea0*/  FADD.FTZ R130, R130, R145 ;  /* 0x0000009182827221 */ /* 0x000fe20000010000 */
[----:B------:R-:W-:-:S02]  /*0eb0*/  FFMA.FTZ R132, R146, R145, R131 ;  /* 0x0000009192847223 */ /* 0x000fc40000010083 */
[----:B------:R-:W-:Y:S01]  /*0ec0*/  FFMA.FTZ R166, R19, R139, R166 ;  /* 0x0000008b13a67223 */ /* 0x000fe200000100a6 */
[----:B------:R-:W-:Y:S01]  /*0ed0*/  FADD.FTZ R169, R130, R153 ;  /* 0x0000009982a97221 */ /* 0x000fe20000010000 */
[----:B------:R-:W-:Y:S01]  /*0ee0*/  FFMA.FTZ R131, R155, R153, R132 ;  /* 0x000000999b837223 */ /* 0x000fe20000010084 */
        /* <DEDUP_REMOVED lines=10> */
[----:B------:R-:W-:Y:S01]  /*0f90*/  FADD.FTZ R47, R47, R135 ;  /* 0x000000872f2f7221 */ /* 0x000fe20000010000 */
[-C--:B------:R-:W-:Y:S01]  /*0fa0*/  FFMA.FTZ R63, R135, R162.reuse, R63 ;  /* 0x000000a2873f7223 */ /* 0x080fe2000001003f */
[----:B------:R-:W-:Y:S01]  /*0fb0*/  FADD.FTZ R103, R103, R139 ;  /* 0x0000008b67677221 */ /* 0x000fe20000010000 */
[----:B------:R-:W-:Y:S01]  /*0fc0*/  FFMA.FTZ R107, R139, R162, R107 ;  /* 0x000000a28b6b7223 */ /* 0x000fe2000001006b */
[----:B------:R-:W-:Y:S01]  /*0fd0*/  IADD3 R170, PT, PT, R170, 0x80, RZ ;  /* 0x00000080aaaa7810 */ /* 0x000fe20007ffe0ff */
[----:B------:R-:W-:Y:S01]  /*0fe0*/  FADD.FTZ R169, R169, R166 ;  /* 0x000000a6a9a97221 */ /* 0x000fe20000010000 */
[----:B0-----:R-:W-:-:S07]  /*0ff0*/  FFMA.FTZ R168, R162, R166, R131 ;  /* 0x000000a6a2a87223 */ /* 0x001fce0000010083 */
.L_x_2346:
[----:B------:R-:W-:Y:S05]  /*1000*/  BSYNC.RECONVERGENT B0 ;  /* 0x0000000000007941 */ /* 0x000fea0003800200 */
.L_x_2345:
        /* <DEDUP_REMOVED lines=18> */
[----:B------:R-:W-:Y:S01]  /*1130*/  FMUL.FTZ R129, R30, R134 ;  /* 0x000000861e817220 */ /* 0x000fe20000410000 */
[----:B--2---:R-:W-:Y:S01]  /*1140*/  FFMA.FTZ R140, R24, R136, R143 ;  /* 0x00000088188c7223 */ /* 0x004fe2000001008f */
[----:B------:R-:W-:Y:S01]  /*1150*/  FFMA.FTZ R143, R25, R137, R128 ;  /* 0x00000089198f7223 */ /* 0x000fe20000010080 */
[----:B------:R-:W-:Y:S01]  /*1160*/  FMUL.FTZ R128, R31, R135 ;  /* 0x000000871f807220 */ /* 0x000fe20000410000 */
[----:B------:R-:W-:-:S03]  /*1170*/  FFMA.FTZ R152, R26, R138, R129 ;  /* 0x0000008a1a987223 */ /* 0x000fc60000010081 */
[----:B------:R-:W-:Y:S02]  /*1180*/  FFMA.FTZ R165, R27, R139, R128 ;  /* 0x0000008b1ba57223 */ /* 0x000fe40000010080 */
[----:B------:R-:W0:Y:S02]  /*1190*/  @P0 LDC.64 R128, c[0x0][0x438] ;  /* 0x00010e00ff800b82 */ /* 0x000e240000000a00 */
[----:B0-----:R-:W-:-:S05]  /*11a0*/  @P0 IMAD.WIDE.U32 R128, R170, 0x10, R128 ;  /* 0x00000010aa800825 */ /* 0x001fca00078e0080 */
[----:B------:R0:W5:Y:S01]  /*11b0*/  @P0 LDG.E.128 R112, desc[UR14][R128.64] ;  /* 0x0000000e80700981 */ /* 0x000162000c1e1d00 */
[C---:B------:R-:W-:Y:S01]  /*11c0*/  FADD.FTZ R130, -R167.reuse, R130 ;  /* 0x00000082a7827221 */ /* 0x040fe20000010100 */
[----:B------:R-:W-:Y:S01]  /*11d0*/  FADD.FTZ R131, -R167, R131 ;  /* 0x00000083a7837221 */ /* 0x000fe20000010100 */
[----:B------:R-:W-:Y:S02]  /*11e0*/  FMUL.FTZ R7, R7, UR25 ;  /* 0x0000001907077c20 */ /* 0x000fe40008410000 */
[----:B------:R-:W-:Y:S01]  /*11f0*/  FMUL.FTZ R149, R130, UR25 ;  /* 0x0000001982957c20 */ /* 0x000fe20008410000 */
[----:B------:R-:W-:Y:S01]  /*1200*/  FMUL.FTZ R158, R131, UR25 ;  /* 0x00000019839e7c20 */ /* 0x000fe20008410000 */
[----:B------:R-:W-:Y:S01]  /*1210*/  FADD.FTZ R130, R169, R140 ;  /* 0x0000008ca9827221 */ /* 0x000fe20000010000 */
[----:B------:R-:W-:Y:S01]  /*1220*/  FFMA.FTZ R131, R7, R140, R168 ;  /* 0x0000008c07837223 */ /* 0x000fe200000100a8 */
[----:B------:R-:W-:Y:S01]  /*1230*/  FFMA.FTZ R77, R133, R144, R77 ;  /* 0x00000090854d7223 */ /* 0x000fe2000001004d */
[----:B------:R-:W-:Y:S01]  /*1240*/  FADD.FTZ R89, R89, R133 ;  /* 0x0000008559597221 */ /* 0x000fe20000010000 */
[----:B------:R-:W-:Y:S01]  /*1250*/  FADD.FTZ R133, R130, R143 ;  /* 0x0000008f82857221 */ /* 0x000fe20000010000 */
[----:B------:R-:W-:Y:S01]  /*1260*/  FFMA.FTZ R130, R144, R143, R131 ;  /* 0x0000008f90827223 */ /* 0x000fe20000010083 */
[-C--:B------:R-:W-:Y:S01]  /*1270*/  FFMA.FTZ R76, R132, R7.reuse, R76 ;  /* 0x00000007844c7223 */ /* 0x080fe2000001004c */
[----:B------:R-:W-:Y:S01]  /*1280*/  FADD.FTZ R88, R88, R132 ;  /* 0x0000008458587221 */ /* 0x000fe20000010000 */
[----:B------:R-:W-:Y:S01]  /*1290*/  FADD.FTZ R132, R133, R152 ;  /* 0x0000009885847221 */ /* 0x000fe20000010000 */
[----:B------:R-:W-:Y:S01]  /*12a0*/  FFMA.FTZ R131, R149, R152, R130 ;  /* 0x0000009895837223 */ /* 0x000fe20000010082 */
        /* <DEDUP_REMOVED lines=15> */
.L_x_2348:
[----:B------:R-:W-:Y:S05]  /*13a0*/  BSYNC.RECONVERGENT B0 ;  /* 0x0000000000007941 */ /* 0x000fea0003800200 */
.L_x_2347:
[----:B------:R-:W-:Y:S04]  /*13b0*/  BSSY.RECONVERGENT B0, `(.L_x_2349) ;  /* 0x0000038000007945 */ /* 0x000fe80003800200 */
[----:B------:R-:W-:Y:S05]  /*13c0*/  @!P3 BRA `(.L_x_2350) ;  /* 0x0000000000d8b947 */ /* 0x000fea0003800000 */
[----:B------:R-:W0:Y:S01]  /*13d0*/  LDC.64 R128, c[0x0][0x3a8] ;  /* 0x0000ea00ff807b82 */ /* 0x000e220000000a00 */
[----:B------:R-:W-:-:S07]  /*13e0*/  ISETP.NE.U32.AND P0, PT, RZ, UR22, PT ;  /* 0x00000016ff007c0c */ /* 0x000fce000bf05070 */
[----:B------:R-:W1:Y:S08]  /*13f0*/  LDC.64 R136, c[0x0][0x430] ;  /* 0x00010c00ff887b82 */ /* 0x000e700000000a00 */
[----:B------:R-:W2:Y:S01]  /*1400*/  LDC.64 R132, c[0x0][0x428] ;  /* 0x00010a00ff847b82 */ /* 0x000ea20000000a00 */
[----:B0-----:R-:W-:-:S06]  /*1410*/  IMAD.WIDE.U32 R128, R170, 0x10, R128 ;  /* 0x00000010aa807825 */ /* 0x001fcc00078e0080 */
[----:B------:R-:W3:Y:S01]  /*1420*/  LDG.E.128 R128, desc[UR14][R128.64] ;  /* 0x0000000e80807981 */ /* 0x000ee2000c1e1d00 */
[----:B------:R-:W-:-:S13]  /*1430*/  ISETP.NE.AND.EX P0, PT, RZ, UR23, PT, P0 ;  /* 0x00000017ff007c0c */ /* 0x000fda000bf05300 */
[----:B------:R-:W0:Y:S01]  /*1440*/  @P0 LDC.64 R134, c[0x0][0x438] ;  /* 0x00010e00ff860b82 */ /* 0x000e220000000a00 */
[----:B-1----:R-:W-:-:S04]  /*1450*/  IMAD.WIDE.U32 R136, R170, 0x10, R136 ;  /* 0x00000010aa887825 */ /* 0x002fc800078e0088 */
[----:B--2---:R-:W-:-:S04]  /*1460*/  IMAD.WIDE.U32 R132, R170, 0x10, R132 ;  /* 0x00000010aa847825 */ /* 0x004fc800078e0084 */
[----:B0-----:R-:W-:Y:S02]  /*1470*/  @P0 IMAD.WIDE.U32 R138, R170, 0x10, R134 ;  /* 0x00000010aa8a0825 */ /* 0x001fe400078e0086 */
[----:B------:R-:W2:Y:S04]  /*1480*/  LDG.E.128 R132, desc[UR14][R132.64] ;  /* 0x0000000e84847981 */ /* 0x000ea8000c1e1d00 */
[----:B------:R0:W5:Y:S01]  /*1490*/  @P0 LDG.E.128 R116, desc[UR14][R138.64] ;  /* 0x0000000e8a740981 */ /* 0x000162000c1e1d00 */
[C---:B---3--:R-:W-:Y:S01]  /*14a0*/  FADD.FTZ R3, -R167.reuse, R128 ;  /* 0x00000080a7037221 */ /* 0x048fe20000010100 */
[C---:B------:R-:W-:Y:S01]  /*14b0*/  FADD.FTZ R150, -R167.reuse, R129 ;  /* 0x00000081a7967221 */ /* 0x040fe20000010100 */
[C---:B------:R-:W-:Y:S01]  /*14c0*/  FADD.FTZ R159, -R167.reuse, R130 ;  /* 0x00000082a79f7221 */ /* 0x040fe20000010100 */
[----:B------:R-:W-:-:S02]  /*14d0*/  FADD.FTZ R160, -R167, R131 ;  /* 0x00000083a7a07221 */ /* 0x000fc40000010100 */
[----:B------:R-:W3:Y:S01]  /*14e0*/  LDG.E.128 R128, desc[UR14][R136.64] ;  /* 0x0000000e88807981 */ /* 0x000ee2000c1e1d00 */
[----:B------:R-:W-:Y:S01]  /*14f0*/  FMUL.FTZ R3, R3, UR25 ;  /* 0x0000001903037c20 */ /* 0x000fe20008410000 */
[----:B------:R-:W-:Y:S01]  /*1500*/  FMUL.FTZ R150, R150, UR25 ;  /* 0x0000001996967c20 */ /* 0x000fe20008410000 */
[----:B------:R-:W-:Y:S01]  /*1510*/  FMUL.FTZ R160, R160, UR25 ;  /* 0x00000019a0a07c20 */ /* 0x000fe20008410000 */
[----:B------:R-:W-:Y:S01]  /*1520*/  FMUL.FTZ R159, R159, UR25 ;  /* 0x000000199f9f7c20 */ /* 0x000fe20008410000 */
[----:B--2---:R-:W-:Y:S01]  /*1530*/  FFMA.FTZ R52, R132, R3, R52 ;  /* 0x0000000384347223 */ /* 0x004fe20000010034 */
[----:B------:R-:W-:Y:S01]  /*1540*/  FADD.FTZ R68, R68, R132 ;  /* 0x0000008444447221 */ /* 0x000fe20000010000 */
[----:B------:R-:W-:Y:S01]  /*1550*/  FADD.FTZ R69, R69, R133 ;  /* 0x0000008545457221 */ /* 0x000fe20000010000 */
[----:B------:R-:W-:Y:S01]  /*1560*/  FFMA.FTZ R53, R133, R150, R53 ;  /* 0x0000009685357223 */ /* 0x000fe20000010035 */
[----:B------:R-:W-:Y:S01]  /*1570*/  FADD.FTZ R70, R70, R134 ;  /* 0x0000008646467221 */ /* 0x000fe20000010000 */
[----:B------:R-:W-:Y:S01]  /*1580*/  FFMA.FTZ R54, R134, R159, R54 ;  /* 0x0000009f86367223 */ /* 0x000fe20000010036 */
[----:B------:R-:W-:Y:S01]  /*1590*/  FADD.FTZ R71, R71, R135 ;  /* 0x0000008747477221 */ /* 0x000fe20000010000 */
[----:B------:R-:W-:Y:S01]  /*15a0*/  FFMA.FTZ R55, R135, R160, R55 ;  /* 0x000000a087377223 */ /* 0x000fe20000010037 */
[----:B---3-5:R-:W-:Y:S01]  /*15b0*/  FMUL.FTZ R151, R36, R128 ;  /* 0x0000008024977220 */ /* 0x028fe20000410000 */
[----:B------:R-:W-:Y:S01]  /*15c0*/  FFMA.FTZ R80, R128, R3, R80 ;  /* 0x0000000380507223 */ /* 0x000fe20000010050 */
[----:B------:R-:W-:Y:S01]  /*15d0*/  FADD.FTZ R92, R92, R128 ;  /* 0x000000805c5c7221 */ /* 0x000fe20000010000 */
[----:B------:R-:W-:Y:S01]  /*15e0*/  FMUL.FTZ R128, R37, R129 ;  /* 0x0000008125807220 */ /* 0x000fe20000410000 */
[----:B------:R-:W-:Y:S01]  /*15f0*/  FFMA.FTZ R0, R32, R132, R151 ;  /* 0x0000008420007223 */ /* 0x000fe20000010097 */
[----:B------:R-:W-:Y:S01]  /*1600*/  FFMA.FTZ R81, R129, R150, R81 ;  /* 0x0000009681517223 */ /* 0x000fe20000010051 */
[----:B------:R-:W-:Y:S01]  /*1610*/  FADD.FTZ R93, R93, R129 ;  /* 0x000000815d5d7221 */ /* 0x000fe20000010000 */
[----:B------:R-:W-:Y:S01]  /*1620*/  FFMA.FTZ R151, R33, R133, R128 ;  /* 0x0000008521977223 */ /* 0x000fe20000010080 */
[----:B------:R-:W-:Y:S01]  /*1630*/  FMUL.FTZ R128, R39, R131 ;  /* 0x0000008327807220 */ /* 0x000fe20000410000 */
[----:B------:R-:W-:-:S03]  /*1640*/  FMUL.FTZ R129, R38, R130 ;  /* 0x0000008226817220 */ /* 0x000fc60000410000 */
        /* <DEDUP_REMOVED lines=11> */
[----:B------:R-:W-:-:S03]  /*1700*/  FFMA.FTZ R129, R159, R156, R128 ;  /* 0x0000009c9f817223 */ /* 0x000fc60000010080 */
[----:B------:R-:W-:Y:S01]  /*1710*/  FADD.FTZ R169, R130, R163 ;  /* 0x000000a382a97221 */ /* 0x000fe20000010000 */
[----:B0-----:R-:W-:-:S07]  /*1720*/  FFMA.FTZ R168, R160, R163, R129 ;  /* 0x000000a3a0a87223 */ /* 0x001fce0000010081 */
.L_x_2350:
[----:B------:R-:W-:Y:S05]  /*1730*/  BSYNC.RECONVERGENT B0 ;  /* 0x0000000000007941 */ /* 0x000fea0003800200 */
.L_x_2349:
[----:B------:R-:W0:Y:S01]  /*1740*/  SHFL.DOWN PT, R128, R169, 0x10, 0x1f ;  /* 0x0a001f00a9807f89 */ /* 0x000e2200000e0000 */
[----:B------:R-:W-:Y:S03]  /*1750*/  BSSY.RECONVERGENT B0, `(.L_x_2351) ;  /* 0x000001f000007945 */ /* 0x000fe60003800200 */
        /* <DEDUP_REMOVED lines=14> */
[----:B-1----:R-:W-:Y:S01]  /*1840*/  FADD.FTZ R135, R134, R135 ;  /* 0x0000008786877221 */ /* 0x002fe20000010000 */
[----:B--2---:R-:W-:-:S04]  /*1850*/  FADD.FTZ R136, R133, R136 ;  /* 0x0000008885887221 */ /* 0x004fc80000010000 */
[----:B------:R-:W1:Y:S01]  /*1860*/  SHFL.DOWN PT, R128, R135, 0x1, 0x1f ;  /* 0x08201f0087807f89 */ /* 0x000e6200000e0000 */
[----:B0-----:R-:W-:-:S03]  /*1870*/  LOP3.LUT P0, RZ, R132, 0x1f, RZ, 0xc0, !PT ;  /* 0x0000001f84ff7812 */ /* 0x001fc6000780c0ff */
[----:B------:R-:W0:Y:S01]  /*1880*/  SHFL.DOWN PT, R129, R136, 0x1, 0x1f ;  /* 0x08201f0088817f89 */ /* 0x000e2200000e0000 */
        /* <DEDUP_REMOVED lines=11> */
.L_x_2352:
[----:B------:R-:W-:Y:S05]  /*1940*/  BSYNC.RECONVERGENT B0 ;  /* 0x0000000000007941 */ /* 0x000fea0003800200 */
.L_x_2351:
        /* <DEDUP_REMOVED lines=55> */
.L_x_2357:
        /* <DEDUP_REMOVED lines=17> */
.L_x_2356:
        /* <DEDUP_REMOVED lines=22> */
.L_x_2359:
        /* <DEDUP_REMOVED lines=21> */
.L_x_2355:
        /* <DEDUP_REMOVED lines=23> */
.L_x_2361:
        /* <DEDUP_REMOVED lines=17> */
.L_x_2360:
        /* <DEDUP_REMOVED lines=22> */
.L_x_2362:
        /* <DEDUP_REMOVED lines=20> */
.L_x_2358:
[----:B------:R-:W-:-:S04]  /*25a0*/  ISETP.NE.U32.AND P0, PT, RZ, UR4, PT ;  /* 0x00000004ff007c0c */ /* 0x000fc8000bf05070 */
[----:B------:R-:W-:-:S13]  /*25b0*/  ISETP.NE.AND.EX P0, PT, RZ, UR5, PT, P0 ;  /* 0x00000005ff007c0c */ /* 0x000fda000bf05300 */
[----:B------:R-:W0:Y:S02]  /*25c0*/  @P0 LDC.64 R134, c[0x0][0x478] ;  /* 0x00011e00ff860b82 */ /* 0x000e240000000a00 */
[----:B0-----:R-:W-:-:S06]  /*25d0*/  @P0 IMAD.WIDE.U32 R136, R4, 0x10, R134 ;  /* 0x0000001004880825 */ /* 0x001fcc00078e0086 */
[----:B------:R-:W0:Y:S01]  /*25e0*/  LDC.64 R134, c[0x0][0x468] ;  /* 0x00011a00ff867b82 */ /* 0x000e220000000a00 */
[----:B------:R1:W-:Y:S01]  /*25f0*/  @P0 STG.E.128 desc[UR14][R136.64], R124 ;  /* 0x0000007c88000986 */ /* 0x0003e2000c101d0e */
[----:B------:R-:W-:-:S04]  /*2600*/  ISETP.NE.U32.AND P0, PT, RZ, UR7, PT ;  /* 0x00000007ff007c0c */ /* 0x000fc8000bf05070 */
[----:B------:R-:W-:-:S13]  /*2610*/  ISETP.NE.AND.EX P0, PT, RZ, UR8, PT, P0 ;  /* 0x00000008ff007c0c */ /* 0x000fda000bf05300 */
[----:B------:R-:W2:Y:S01]  /*2620*/  @P0 LDC.64 R138, c[0x0][0x470] ;  /* 0x00011c00ff8a0b82 */ /* 0x000ea20000000a00 */
[----:B0-----:R-:W-:-:S05]  /*2630*/  IMAD.WIDE.U32 R134, R4, 0x10, R134 ;  /* 0x0000001004867825 */ /* 0x001fca00078e0086 */
[----:B------:R1:W-:Y:S01]  /*2640*/  STG.E.128 desc[UR14][R134.64], R128 ;  /* 0x0000008086007986 */ /* 0x0003e2000c101d0e */
[C---:B--2---:R-:W-:Y:S01]  /*2650*/  @P0 IMAD.WIDE.U32 R138, R4.reuse, 0x10, R138 ;  /* 0x00000010048a0825 */ /* 0x044fe200078e008a */
[----:B------:R-:W-:-:S04]  /*2660*/  IADD3 R4, PT, PT, R4, 0x80, RZ ;  /* 0x0000008004047810 */ /* 0x000fc80007ffe0ff */
[----:B------:R1:W-:Y:S03]  /*2670*/  @P0 STG.E.128 desc[UR14][R138.64], R120 ;  /* 0x000000788a000986 */ /* 0x0003e6000c101d0e */
.L_x_2354:
[----:B------:R-:W-:Y:S05]  /*2680*/  BSYNC.RECONVERGENT B0 ;  /* 0x0000000000007941 */ /* 0x000fea0003800200 */
.L_x_2353:
        /* <DEDUP_REMOVED lines=12> */
[--C-:B-1----:R-:W-:Y:S01]  /*2750*/  FFMA.FTZ R122, R155, UR26, R133.reuse ;  /* 0x0000001a9b7a7c23 */ /* 0x102fe20008010085 */
        /* <DEDUP_REMOVED lines=20> */
.L_x_2367:
        /* <DEDUP_REMOVED lines=17> */
.L_x_2366:
        /* <DEDUP_REMOVED lines=20> */
.L_x_2369:
        /* <DEDUP_REMOVED lines=13> */
.L_x_2365:
[----:B-1----:R-:W0:Y:S02]  /*2bc0*/  LDC.64 R128, c[0x0][0x478] ;  /* 0x00011e00ff807b82 */ /* 0x002e240000000a00 */
        /* <DEDUP_REMOVED lines=27> */
.L_x_2371:
        /* <DEDUP_REMOVED lines=17> */
.L_x_2370:
        /* <DEDUP_REMOVED lines=20> */
.L_x_2372:
        /* <DEDUP_REMOVED lines=12> */
.L_x_2368:
[----:B------:R-:W0:Y:S01]  /*3090*/  @P0 LDC.64 R136, c[0x0][0x478] ;  /* 0x00011e00ff880b82 */ /* 0x000e220000000a00 */
[----:B------:R-:W1:Y:S01]  /*30a0*/  @UP0 LDCU.64 UR4, c[0x0][0x470] ;  /* 0x00008e00ff0407ac */ /* 0x000e620008000a00 */
[----:B------:R-:W-:Y:S01]  /*30b0*/  PLOP3.LUT P5, PT, PT, PT, UP0, 0x80, 0x8 ;  /* 0x000000000008781c */ /* 0x000fe20003faf008 */
[----:B------:R-:W-:-:S05]  /*30c0*/  HFMA2 R139, -RZ, RZ, 0, 9.5367431640625e-07 ;  /* 0x00000010ff8b7431 */ /* 0x000fca00000001ff */
[----:B------:R-:W2:Y:S01]  /*30d0*/  LDC.64 R134, c[0x0][0x468] ;  /* 0x00011a00ff867b82 */ /* 0x000ea20000000a00 */
[----:B0-----:R-:W-:-:S05]  /*30e0*/  @P0 IMAD.WIDE.U32 R136, R4, 0x10, R136 ;  /* 0x0000001004880825 */ /* 0x001fca00078e0088 */
[----:B------:R0:W-:Y:S01]  /*30f0*/  @P0 STG.E.128 desc[UR14][R136.64], R124 ;  /* 0x0000007c88000986 */ /* 0x0001e2000c101d0e */
[----:B------:R-:W-:Y:S01]  /*3100*/  PLOP3.LUT P0, PT, PT, PT, UP0, 0x80, 0x8 ;  /* 0x000000000008781c */ /* 0x000fe20003f0f008 */
[----:B--2---:R-:W-:-:S05]  /*3110*/  IMAD.WIDE.U32 R134, R4, 0x10, R134 ;  /* 0x0000001004867825 */ /* 0x004fca00078e0086 */
[----:B------:R0:W-:Y:S07]  /*3120*/  STG.E.128 desc[UR14][R134.64], R128 ;  /* 0x0000008086007986 */ /* 0x0001ee000c101d0e */
[C---:B-1----:R-:W-:Y:S01]  /*3130*/  @P0 IMAD.WIDE.U32 R138, R4.reuse, R139, UR4 ;  /* 0x00000004048a0e25 */ /* 0x042fe2000f8e008b */
[----:B------:R-:W-:-:S04]  /*3140*/  IADD3 R4, PT, PT, R4, 0x80, RZ ;  /* 0x0000008004047810 */ /* 0x000fc80007ffe0ff */
[----:B------:R0:W-:Y:S03]  /*3150*/  @P5 STG.E.128 desc[UR14][R138.64], R120 ;  /* 0x000000788a005986 */ /* 0x0001e6000c101d0e */
.L_x_2364:
[----:B------:R-:W-:Y:S05]  /*3160*/  BSYNC.RECONVERGENT B0 ;  /* 0x0000000000007941 */ /* 0x000fea0003800200 */
.L_x_2363:
        /* <DEDUP_REMOVED lines=33> */
.L_x_2377:
        /* <DEDUP_REMOVED lines=17> */
.L_x_2376:
        /* <DEDUP_REMOVED lines=20> */
.L_x_2379:
        /* <DEDUP_REMOVED lines=13> */
.L_x_2375:
        /* <DEDUP_REMOVED lines=28> */
.L_x_2381:
        /* <DEDUP_REMOVED lines=17> */
.L_x_2380:
        /* <DEDUP_REMOVED lines=20> */
.L_x_2382:
        /* <DEDUP_REMOVED lines=12> */
.L_x_2378:
        /* <DEDUP_REMOVED lines=13> */
.L_x_2374:
[----:B------:R-:W-:Y:S05]  /*3c40*/  BSYNC.RECONVERGENT B0 ;  /* 0x0000000000007941 */ /* 0x000fea0003800200 */
.L_x_2373:
        /* <DEDUP_REMOVED lines=33> */
.L_x_2387:
        /* <DEDUP_REMOVED lines=17> */
.L_x_2386:
        /* <DEDUP_REMOVED lines=20> */
.L_x_2389:
        /* <DEDUP_REMOVED lines=12> */
[----:B------:R-:W-:Y:S06]  /*4170*/  BRA `(.L_x_2388) ;  /* 0x0000000400347947 */ /* 0x000fec0003800000 */
.L_x_2385:
        /* <DEDUP_REMOVED lines=28> */
.L_x_2391:
        /* <DEDUP_REMOVED lines=17> */
.L_x_2390:
        /* <DEDUP_REMOVED lines=20> */
.L_x_2392:
        /* <DEDUP_REMOVED lines=12> */
.L_x_2388:
[----:B------:R-:W0:Y:S01]  /*4650*/  @P0 LDC.64 R134, c[0x0][0x478] ;  /* 0x00011e00ff860b82 */ /* 0x000e220000000a00 */
[----:B------:R-:W1:Y:S01]  /*4660*/  @UP0 LDCU.64 UR4, c[0x0][0x470] ;  /* 0x00008e00ff0407ac */ /* 0x000e620008000a00 */
[----:B------:R-:W-:Y:S01]  /*4670*/  PLOP3.LUT P5, PT, PT, PT, UP0, 0x80, 0x8 ;  /* 0x000000000008781c */ /* 0x000fe20003faf008 */
[----:B------:R-:W-:Y:S02]  /*4680*/  HFMA2 R139, -RZ, RZ, 0, 9.5367431640625e-07 ;  /* 0x00000010ff8b7431 */ /* 0x000fe400000001ff */
[----:B0-----:R-:W-:-:S03]  /*4690*/  @P0 IMAD.WIDE.U32 R136, R4, 0x10, R134 ;  /* 0x0000001004880825 */ /* 0x001fc600078e0086 */
[----:B------:R-:W0:Y:S02]  /*46a0*/  LDC.64 R134, c[0x0][0x468] ;  /* 0x00011a00ff867b82 */ /* 0x000e240000000a00 */
[----:B------:R2:W-:Y:S01]  /*46b0*/  @P0 STG.E.128 desc[UR14][R136.64], R124 ;  /* 0x0000007c88000986 */ /* 0x0005e2000c101d0e */
[----:B------:R-:W-:-:S13]  /*46c0*/  PLOP3.LUT P0, PT, PT, PT, UP0, 0x80, 0x8 ;  /* 0x000000000008781c */ /* 0x000fda0003f0f008 */
[----:B-1----:R-:W-:-:S04]  /*46d0*/  @P0 IMAD.WIDE.U32 R138, R4, R139, UR4 ;  /* 0x00000004048a0e25 */ /* 0x002fc8000f8e008b */
[----:B0-----:R-:W-:-:S05]  /*46e0*/  IMAD.WIDE.U32 R134, R4, 0x10, R134 ;  /* 0x0000001004867825 */ /* 0x001fca00078e0086 */
[----:B------:R2:W-:Y:S04]  /*46f0*/  STG.E.128 desc[UR14][R134.64], R128 ;  /* 0x0000008086007986 */ /* 0x0005e8000c101d0e */
[----:B------:R2:W-:Y:S02]  /*4700*/  @P5 STG.E.128 desc[UR14][R138.64], R120 ;  /* 0x000000788a005986 */ /* 0x0005e4000c101d0e */
.L_x_2384:
[----:B------:R-:W-:Y:S05]  /*4710*/  BSYNC.RECONVERGENT B0 ;  /* 0x0000000000007941 */ /* 0x000fea0003800200 */
.L_x_2383:
[----:B------:R-:W-:Y:S01]  /*4720*/  UPLOP3.LUT UP1, UPT, UPT, UPT, UP1, 0x40, 0x4 ;  /* 0x000000000004789c */ /* 0x000fe20003f2e810 */
[----:B------:R-:W-:Y:S10]  /*4730*/  BRA.U !UP3, `(.L_x_2393) ;  /* 0xffffffc10b107547 */ /* 0x000ff4000b83ffff */
.L_x_2342:
[----:B------:R-:W4:Y:S01]  /*4740*/  S2UR UR4, SR_CTAID.X ;  /* 0x00000000000479c3 */ /* 0x000f220000002500 */
[----:B------:R-:W-:Y:S01]  /*4750*/  BSSY.RECONVERGENT B0, `(.L_x_2394) ;  /* 0x0000012000007945 */ /* 0x000fe20003800200 */
[----:B----4-:R-:W-:-:S06]  /*4760*/  UIMAD UR4, UR4, UR6, URZ ;  /* 0x00000006040472a4 */ /* 0x010fcc000f8e02ff */
[----:B-----5:R-:W-:-:S04]  /*4770*/  MOV R11, UR4 ;  /* 0x00000004000b7c02 */ /* 0x020fc80008000f00 */
[----:B------:R-:W-:Y:S01]  /*4780*/  LEA.HI R11, R11, R132, RZ, 0x1e ;  /* 0x000000840b0b7211 */ /* 0x000fe200078ff0ff */
[----:B------:R-:W-:Y:S06]  /*4790*/  @!P4 BRA `(.L_x_2395) ;  /* 0x000000000034c947 */ /* 0x000fec0003800000 */
[----:B------:R-:W4:Y:S08]  /*47a0*/  LDC.64 R2, c[0x0][0x440] ;  /* 0x00011000ff027b82 */ /* 0x000f300000000a00 */
[----:B------:R-:W5:Y:S08]  /*47b0*/  LDC.64 R4, c[0x0][0x448] ;  /* 0x00011200ff047b82 */ /* 0x000f700000000a00 */
[----:B------:R-:W0:Y:S08]  /*47c0*/  LDC.64 R6, c[0x0][0x450] ;  /* 0x00011400ff067b82 */ /* 0x000e300000000a00 */
[----:B------:R-:W1:Y:S01]  /*47d0*/  LDC.64 R8, c[0x0][0x458] ;  /* 0x00011600ff087b82 */ /* 0x000e620000000a00 */
[----:B----4-:R-:W-:-:S05]  /*47e0*/  IMAD.WIDE.U32 R2, R11, 0x10, R2 ;  /* 0x000000100b027825 */ /* 0x010fca00078e0002 */
[----:B------:R4:W-:Y:S01]  /*47f0*/  STG.E.128 desc[UR14][R2.64], R56 ;  /* 0x0000003802007986 */ /* 0x0009e2000c101d0e */
[----:B-----5:R-:W-:-:S05]  /*4800*/  IMAD.WIDE.U32 R4, R11, 0x10, R4 ;  /* 0x000000100b047825 */ /* 0x020fca00078e0004 */
[----:B------:R4:W-:Y:S01]  /*4810*/  STG.E.128 desc[UR14][R4.64], R40 ;  /* 0x0000002804007986 */ /* 0x0009e2000c101d0e */
[----:B0-----:R-:W-:-:S05]  /*4820*/  IMAD.WIDE.U32 R6, R11, 0x10, R6 ;  /* 0x000000100b067825 */ /* 0x001fca00078e0006 */
[----:B------:R4:W-:Y:S01]  /*4830*/  STG.E.128 desc[UR14][R6.64], R84 ;  /* 0x0000005406007986 */ /* 0x0009e2000c101d0e */
[C---:B-1----:R-:W-:Y:S01]  /*4840*/  IMAD.WIDE.U32 R8, R11.reuse, 0x10, R8 ;  /* 0x000000100b087825 */ /* 0x042fe200078e0008 */
[----:B------:R-:W-:-:S04]  /*4850*/  IADD3 R11, PT, PT, R11, 0x80, RZ ;  /* 0x000000800b0b7810 */ /* 0x000fc80007ffe0ff */
[----:B------:R4:W-:Y:S03]  /*4860*/  STG.E.128 desc[UR14][R8.64], R72 ;  /* 0x0000004808007986 */ /* 0x0009e6000c101d0e */
.L_x_2395:
[----:B------:R-:W-:Y:S05]  /*4870*/  BSYNC.RECONVERGENT B0 ;  /* 0x0000000000007941 */ /* 0x000fea0003800200 */
.L_x_2394:
[----:B------:R-:W-:Y:S04]  /*4880*/  BSSY.RECONVERGENT B0, `(.L_x_2396) ;  /* 0x000000f000007945 */ /* 0x000fe80003800200 */
[----:B------:R-:W-:Y:S05]  /*4890*/  @!P1 BRA `(.L_x_2397) ;  /* 0x0000000000349947 */ /* 0x000fea0003800000 */
[----:B----4-:R-:W4:Y:S08]  /*48a0*/  LDC.64 R2, c[0x0][0x440] ;  /* 0x00011000ff027b82 */ /* 0x010f300000000a00 */
        /* <DEDUP_REMOVED lines=12> */
.L_x_2397:
[----:B------:R-:W-:Y:S05]  /*4970*/  BSYNC.RECONVERGENT B0 ;  /* 0x0000000000007941 */ /* 0x000fea0003800200 */
.L_x_2396:
        /* <DEDUP_REMOVED lines=15> */
.L_x_2399:
[----:B------:R-:W-:Y:S05]  /*4a70*/  BSYNC.RECONVERGENT B0 ;  /* 0x0000000000007941 */ /* 0x000fea0003800200 */
.L_x_2398:
[----:B------:R-:W-:Y:S05]  /*4a80*/  @!P3 EXIT ;  /* 0x000000000000b94d */ /* 0x000fea0003800000 */
[----:B----4-:R-:W4:Y:S08]  /*4a90*/  LDC.64 R2, c[0x0][0x440] ;  /* 0x00011000ff027b82 */ /* 0x010f300000000a00 */
[----:B------:R-:W5:Y:S08]  /*4aa0*/  LDC.64 R4, c[0x0][0x448] ;  /* 0x00011200ff047b82 */ /* 0x000f700000000a00 */
[----:B------:R-:W0:Y:S08]  /*4ab0*/  LDC.64 R6, c[0x0][0x450] ;  /* 0x00011400ff067b82 */ /* 0x000e300000000a00 */
[----:B------:R-:W1:Y:S01]  /*4ac0*/  LDC.64 R8, c[0x0][0x458] ;  /* 0x00011600ff087b82 */ /* 0x000e620000000a00 */
[----:B----4-:R-:W-:-:S05]  /*4ad0*/  IMAD.WIDE.U32 R2, R11, 0x10, R2 ;  /* 0x000000100b027825 */ /* 0x010fca00078e0002 */
[----:B------:R-:W-:Y:S01]  /*4ae0*/  STG.E.128 desc[UR14][R2.64], R68 ;  /* 0x0000004402007986 */ /* 0x000fe2000c101d0e */
[----:B-----5:R-:W-:-:S05]  /*4af0*/  IMAD.WIDE.U32 R4, R11, 0x10, R4 ;  /* 0x000000100b047825 */ /* 0x020fca00078e0004 */
[----:B------:R-:W-:Y:S01]  /*4b00*/  STG.E.128 desc[UR14][R4.64], R52 ;  /* 0x0000003404007986 */ /* 0x000fe2000c101d0e */
[----:B0-----:R-:W-:-:S05]  /*4b10*/  IMAD.WIDE.U32 R6, R11, 0x10, R6 ;  /* 0x000000100b067825 */ /* 0x001fca00078e0006 */
[----:B------:R-:W-:Y:S01]  /*4b20*/  STG.E.128 desc[UR14][R6.64], R92 ;  /* 0x0000005c06007986 */ /* 0x000fe2000c101d0e */
[----:B-1----:R-:W-:-:S05]  /*4b30*/  IMAD.WIDE.U32 R8, R11, 0x10, R8 ;  /* 0x000000100b087825 */ /* 0x002fca00078e0008 */
[----:B------:R-:W-:Y:S01]  /*4b40*/  STG.E.128 desc[UR14][R8.64], R80 ;  /* 0x0000005008007986 */ /* 0x000fe2000c101d0e */
[----:B------:R-:W-:Y:S05]  /*4b50*/  EXIT ;  /* 0x000000000000794d */ /* 0x000fea0003800000 */
.L_x_2400:
        /* <DEDUP_REMOVED lines=10> */
.L_x_2864:


//--------------------- .text._ZN10layer_norm31ln_parallel_residual_bwd_kernelINS_13Kernel_traitsIfffffjLj2048ELj1ELj1ELj4ELj16ENS_18Kernel_traits_baseILj2048EfffffjLj128EEEEELb0ELb0ELb1EEEvNS_9BwdParamsE --------------------------
	.section	.text._ZN10layer_norm31ln_parallel_residual_bwd_kernelINS_13Kernel_traitsIfffffjLj2048ELj1ELj1ELj4ELj16ENS_18Kernel_traits_baseILj2048EfffffjLj128EEEEELb0ELb0ELb1EEEvNS_9BwdParamsE,"ax",@progbits
	.align	128
        .global         _ZN10layer_norm31ln_parallel_residual_bwd_kernelINS_13Kernel_traitsIfffffjLj2048ELj1ELj1ELj4ELj16ENS_18Kernel_traits_baseILj2048EfffffjLj128EEEEELb0ELb0ELb1EEEvNS_9BwdParamsE
        .type           _ZN10layer_norm31ln_parallel_residual_bwd_kernelINS_13Kernel_traitsIfffffjLj2048ELj1ELj1ELj4ELj16ENS_18Kernel_traits_baseILj2048EfffffjLj128EEEEELb0ELb0ELb1EEEvNS_9BwdParamsE,@function
        .size           _ZN10layer_norm31ln_parallel_residual_bwd_kernelINS_13Kernel_traitsIfffffjLj2048ELj1ELj1ELj4ELj16ENS_18Kernel_traits_baseILj2048EfffffjLj128EEEEELb0ELb0ELb1EEEvNS_9BwdParamsE,(.L_x_2865 - _ZN10layer_norm31ln_parallel_residual_bwd_kernelINS_13Kernel_traitsIfffffjLj2048ELj1ELj1ELj4ELj16ENS_18Kernel_traits_baseILj2048EfffffjLj128EEEEELb0ELb0ELb1EEEvNS_9BwdParamsE)
        .other          _ZN10layer_norm31ln_parallel_residual_bwd_kernelINS_13Kernel_traitsIfffffjLj2048ELj1ELj1ELj4ELj16ENS_18Kernel_traits_baseILj2048EfffffjLj128EEEEELb0ELb0ELb1EEEvNS_9BwdParamsE,@"STO_CUDA_ENTRY STV_DEFAULT"
_ZN10layer_norm31ln_parallel_residual_bwd_kernelINS_13Kernel_traitsIfffffjLj2048ELj1ELj1ELj4ELj16ENS_18Kernel_traits_baseILj2048EfffffjLj128EEEEELb0ELb0ELb1EEEvNS_9BwdParamsE:
.text._ZN10layer_norm31ln_parallel_residual_bwd_kernelINS_13Kernel_traitsIfffffjLj2048ELj1ELj1ELj4ELj16ENS_18Kernel_traits_baseILj2048EfffffjLj128EEEEELb0ELb0ELb1EEEvNS_9BwdParamsE:
        /* <DEDUP_REMOVED lines=93> */
.L_x_2436:
[----:B------:R-:W1:Y:S01]  /*05d0*/  LDC.64 R162, c[0x0][0x3a8] ;  /* 0x0000ea00ffa27b82 */ /* 0x000e620000000a00 */
[----:B------:R-:W-:Y:S02]  /*05e0*/  UIMAD UR5, UR4, UR23, URZ ;  /* 0x00000017040572a4 */ /* 0x000fe4000f8e02ff */
[----:B--2---:R-:W-:Y:S02]  /*05f0*/  UIMAD.WIDE UR8, UR4, 0x4, UR16 ;  /* 0x00000004040878a5 */ /* 0x004fe4000f8e0210 */
[----:B------:R-:W-:Y:S02]  /*0600*/  USHF.R.S32.HI UR6, URZ, 0x1f, UR5 ;  /* 0x0000001fff067899 */ /* 0x000fe40008011405 */
[----:B------:R-:W-:Y:S01]  /*0610*/  UIMAD.WIDE UR14, UR4, 0x4, UR18 ;  /* 0x00000004040e78a5 */ /* 0x000fe2000f8e0212 */
[----:B------:R-:W2:Y:S01]  /*0620*/  LDC.64 R160, c[0x0][0x430] ;  /* 0x00010c00ffa07b82 */ /* 0x000ea20000000a00 */
[----:B------:R-:W-:-:S07]  /*0630*/  ULEA.HI UR6, UR6, UR5, URZ, 0x2 ;  /* 0x0000000506067291 */ /* 0x000fce000f8f10ff */
[----:B------:R-:W3:Y:S01]  /*0640*/  LDC.64 R154, c[0x0][0x428] ;  /* 0x00010a00ff9a7b82 */ /* 0x000ee20000000a00 */
[----:B0-----:R-:W-:Y:S02]  /*0650*/  MOV R29, UR6 ;  /* 0x00000006001d7c02 */ /* 0x001fe40008000f00 */
[----:B------:R-:W-:Y:S02]  /*0660*/  MOV R24, UR8 ;  /* 0x0000000800187c02 */ /* 0x000fe40008000f00 */
[----:B------:R-:W-:Y:S02]  /*0670*/  LEA.HI.SX32 R146, R29, R92, 0x1e ;  /* 0x0000005c1d927211 */ /* 0x000fe400078ff2ff */
[----:B------:R-:W-:Y:S02]  /*0680*/  MOV R25, UR9 ;  /* 0x0000000900197c02 */ /* 0x000fe40008000f00 */
[----:B------:R-:W-:Y:S02]  /*0690*/  MOV R26, UR14 ;  /* 0x0000000e001a7c02 */ /* 0x000fe40008000f00 */
[----:B------:R-:W-:Y:S01]  /*06a0*/  MOV R27, UR15 ;  /* 0x0000000f001b7c02 */ /* 0x000fe20008000f00 */
[C---:B-1----:R-:W-:Y:S01]  /*06b0*/  IMAD.WIDE.U32 R92, R146.reuse, 0x10, R162 ;  /* 0x00000010925c7825 */ /* 0x042fe200078e00a2 */
[----:B------:R-:W4:Y:S03]  /*06c0*/  LDG.E R24, desc[UR20][R24.64] ;  /* 0x0000001418187981 */ /* 0x000f26000c1e1900 */
[C---:B--2---:R-:W-:Y:S01]  /*06d0*/  IMAD.WIDE.U32 R96, R146.reuse, 0x10, R160 ;  /* 0x0000001092607825 */ /* 0x044fe200078e00a0 */
[----:B------:R-:W2:Y:S04]  /*06e0*/  LDG.E R26, desc[UR20][R26.64] ;  /* 0x000000141a1a7981 */ /* 0x000ea8000c1e1900 */
[----:B------:R-:W2:Y:S01]  /*06f0*/  LDG.E.128 R92, desc[UR20][R92.64] ;  /* 0x000000145c5c7981 */ /* 0x000ea2000c1e1d00 */
[----:B---3--:R-:W-:-:S03]  /*0700*/  IMAD.WIDE.U32 R100, R146, 0x10, R154 ;  /* 0x0000001092647825 */ /* 0x008fc600078e009a */
[----:B------:R-:W3:Y:S04]  /*0710*/  LDG.E.128 R96, desc[UR20][R96.64] ;  /* 0x0000001460607981 */ /* 0x000ee8000c1e1d00 */
[----:B------:R-:W3:Y:S01]  /*0720*/  LDG.E.128 R100, desc[UR20][R100.64] ;  /* 0x0000001464647981 */ /* 0x000ee2000c1e1d00 */
[----:B0-----:R-:W-:Y:S02]  /*0730*/  ISETP.NE.AND P1, PT, RZ, UR22, PT ;  /* 0x00000016ff007c0c */ /* 0x001fe4000bf25270 */
[----:B------:R-:W-:-:S05]  /*0740*/  IADD3 R144, PT, PT, R146, 0x80, RZ ;  /* 0x0000008092907810 */ /* 0x000fca0007ffe0ff */
[----:B------:R-:W-:Y:S01]  /*0750*/  IMAD.WIDE.U32 R32, R144, 0x10, R162 ;  /* 0x0000001090207825 */ /* 0x000fe200078e00a2 */
[----:B------:R-:W-:-:S05]  /*0760*/  IADD3 R147, PT, PT, R146, 0x100, RZ ;  /* 0x0000010092937810 */ /* 0x000fca0007ffe0ff */
[----:B------:R-:W3:Y:S01]  /*0770*/  LDG.E.128 R32, desc[UR20][R32.64] ;  /* 0x0000001420207981 */ /* 0x000ee2000c1e1d00 */
[----:B------:R-:W-:-:S06]  /*0780*/  IMAD.WIDE.U32 R28, R144, 0x10, R154 ;  /* 0x00000010901c7825 */ /* 0x000fcc00078e009a */
[----:B------:R-:W3:Y:S01]  /*0790*/  LDG.E.128 R28, desc[UR20][R28.64] ;  /* 0x000000141c1c7981 */ /* 0x000ee2000c1e1d00 */
[----:B----4-:R-:W-:Y:S02]  /*07a0*/  FSEL R158, R24, RZ, !P1 ;  /* 0x000000ff189e7208 */ /* 0x010fe40004800000 */
[----:B--2---:R-:W-:-:S03]  /*07b0*/  R2UR UR9, R26 ;  /* 0x000000001a0972ca */ /* 0x004fc600000e0000 */
[C---:B------:R-:W-:Y:S01]  /*07c0*/  FADD.FTZ R148, -R158.reuse, R92 ;  /* 0x0000005c9e947221 */ /* 0x040fe20000010100 */
[----:B---3-5:R-:W-:Y:S01]  /*07d0*/  FMUL.FTZ R92, R53, R97 ;  /* 0x00000061355c7220 */ /* 0x028fe20000410000 */
[----:B------:R-:W-:-:S03]  /*07e0*/  FADD.FTZ R93, -R158, R93 ;  /* 0x0000005d9e5d7221 */ /* 0x000fc60000010100 */
[----:B------:R-:W-:Y:S01]  /*07f0*/  FFMA.FTZ R151, R37, R101, R92 ;  /* 0x0000006525977223 */ /* 0x000fe2000001005c */
[----:B------:R-:W-:-:S04]  /*0800*/  FMUL.FTZ R92, R55, R99 ;  /* 0x00000063375c7220 */ /* 0x000fc80000410000 */
[----:B------:R-:W-:Y:S01]  /*0810*/  FMUL.FTZ R150, R93, UR9 ;  /* 0x000000095d967c20 */ /* 0x000fe20008410000 */
[C---:B------:R-:W-:Y:S01]  /*0820*/  FADD.FTZ R94, -R158.reuse, R94 ;  /* 0x0000005e9e5e7221 */ /* 0x040fe20000010100 */
[----:B------:R-:W-:Y:S01]  /*0830*/  FADD.FTZ R95, -R158, R95 ;  /* 0x0000005f9e5f7221 */ /* 0x000fe20000010100 */
[----:B------:R-:W-:Y:S01]  /*0840*/  FFMA.FTZ R157, R39, R103, R92 ;  /* 0x00000067279d7223 */ /* 0x000fe2000001005c */
[----:B------:R-:W-:-:S04]  /*0850*/  IMAD.WIDE.U32 R92, R147, 0x10, R162 ;  /* 0x00000010935c7825 */ /* 0x000fc800078e00a2 */
[----:B------:R-:W-:Y:S01]  /*0860*/  FMUL.FTZ R148, R148, UR9 ;  /* 0x0000000994947c20 */ /* 0x000fe20008410000 */
[----:B------:R-:W-:Y:S01]  /*0870*/  FMUL.FTZ R149, R52, R96 ;  /* 0x0000006034957220 */ /* 0x000fe20000410000 */
[----:B------:R-:W-:-:S04]  /*0880*/  IMAD.WIDE.U32 R24, R144, 0x10, R160 ;  /* 0x0000001090187825 */ /* 0x000fc800078e00a0 */
[----:B------:R-:W-:Y:S01]  /*0890*/  FMUL.FTZ R152, R94, UR9 ;  /* 0x000000095e987c20 */ /* 0x000fe20008410000 */
[----:B------:R-:W-:Y:S01]  /*08a0*/  FMUL.FTZ R156, R95, UR9 ;  /* 0x000000095f9c7c20 */ /* 0x000fe20008410000 */
[C---:B------:R-:W-:Y:S01]  /*08b0*/  FADD.FTZ R143, R100.reuse, R143 ;  /* 0x0000008f648f7221 */ /* 0x040fe20000010000 */
[----:B------:R-:W2:Y:S01]  /*08c0*/  LDG.E.128 R92, desc[UR20][R92.64] ;  /* 0x000000145c5c7981 */ /* 0x000ea2000c1e1d00 */
[----:B------:R-:W-:Y:S01]  /*08d0*/  FFMA.FTZ R145, R100, R148, R145 ;  /* 0x0000009464917223 */ /* 0x000fe20000010091 */
[----:B------:R-:W-:Y:S01]  /*08e0*/  FFMA.FTZ R149, R36, R100, R149 ;  /* 0x0000006424957223 */ /* 0x000fe20000010095 */
[C---:B------:R-:W-:Y:S01]  /*08f0*/  FADD.FTZ R140, R101.reuse, R140 ;  /* 0x0000008c658c7221 */ /* 0x040fe20000010000 */
[----:B------:R-:W-:Y:S01]  /*0900*/  FFMA.FTZ R142, R101, R150, R142 ;  /* 0x00000096658e7223 */ /* 0x000fe2000001008e */
[----:B------:R-:W3:Y:S01]  /*0910*/  LDG.E.128 R24, desc[UR20][R24.64] ;  /* 0x0000001418187981 */ /* 0x000ee2000c1e1d00 */
[----:B------:R-:W-:-:S04]  /*0920*/  IMAD.WIDE.U32 R100, R147, 0x10, R160 ;  /* 0x0000001093647825 */ /* 0x000fc800078e00a0 */
[----:B------:R-:W-:Y:S01]  /*0930*/  FMUL.FTZ R153, R54, R98 ;  /* 0x0000006236997220 */ /* 0x000fe20000410000 */
[C---:B------:R-:W-:Y:S01]  /*0940*/  FADD.FTZ R139, R96.reuse, R139 ;  /* 0x0000008b608b7221 */ /* 0x040fe20000010000 */
[----:B------:R-:W-:Y:S01]  /*0950*/  FFMA.FTZ R141, R96, R148, R141 ;  /* 0x00000094608d7223 */ /* 0x000fe2000001008d */
[C---:B------:R-:W-:Y:S01]  /*0960*/  FADD.FTZ R136, R97.reuse, R136 ;  /* 0x0000008861887221 */ /* 0x040fe20000010000 */
[----:B------:R-:W-:Y:S01]  /*0970*/  FFMA.FTZ R138, R97, R150, R138 ;  /* 0x00000096618a7223 */ /* 0x000fe2000001008a */
[C---:B------:R-:W-:Y:S01]  /*0980*/  FADD.FTZ R135, R102.reuse, R135 ;  /* 0x0000008766877221 */ /* 0x040fe20000010000 */
[----:B------:R-:W-:Y:S01]  /*0990*/  FFMA.FTZ R137, R102, R152, R137 ;  /* 0x0000009866897223 */ /* 0x000fe20000010089 */
[----:B------:R-:W-:Y:S01]  /*09a0*/  FFMA.FTZ R153, R38, R102, R153 ;  /* 0x0000006626997223 */ /* 0x000fe20000010099 */
[C---:B------:R-:W-:Y:S01]  /*09b0*/  FADD.FTZ R132, R103.reuse, R132 ;  /* 0x0000008467847221 */ /* 0x040fe20000010000 */
[----:B------:R-:W-:Y:S01]  /*09c0*/  FFMA.FTZ R134, R103, R156, R134 ;  /* 0x0000009c67867223 */ /* 0x000fe20000010086 */
[----:B------:R-:W-:Y:S01]  /*09d0*/  IMAD.WIDE.U32 R96, R147, 0x10, R154 ;  /* 0x0000001093607825 */ /* 0x000fe200078e009a */
[----:B------:R-:W4:Y:S03]  /*09e0*/  LDG.E.128 R100, desc[UR20][R100.64] ;  /* 0x0000001464647981 */ /* 0x000f26000c1e1d00 */
[C---:B------:R-:W-:Y:S01]  /*09f0*/  FADD.FTZ R131, R98.reuse, R131 ;  /* 0x0000008362837221 */ /* 0x040fe20000010000 */
[----:B------:R-:W-:Y:S01]  /*0a00*/  FFMA.FTZ R133, R98, R152, R133 ;  /* 0x0000009862857223 */ /* 0x000fe20000010085 */
[C---:B------:R-:W-:Y:S01]  /*0a10*/  FADD.FTZ R128, R99.reuse, R128 ;  /* 0x0000008063807221 */ /* 0x040fe20000010000 */
[----:B------:R-:W-:-:S02]  /*0a20*/  FFMA.FTZ R130, R99, R156, R130 ;  /* 0x0000009c63827223 */ /* 0x000fc40000010082 */
[----:B------:R-:W4:Y:S01]  /*0a30*/  LDG.E.128 R96, desc[UR20][R96.64] ;  /* 0x0000001460607981 */ /* 0x000f22000c1e1d00 */
[C---:B------:R-:W-:Y:S01]  /*0a40*/  FADD.FTZ R32, -R158.reuse, R32 ;  /* 0x000000209e207221 */ /* 0x040fe20000010100 */
[----:B------:R-:W-:-:S03]  /*0a50*/  FADD.FTZ R33, -R158, R33 ;  /* 0x000000219e217221 */ /* 0x000fc60000010100 */
[----:B------:R-:W-:Y:S01]  /*0a60*/  FMUL.FTZ R154, R32, UR9 ;  /* 0x00000009209a7c20 */ /* 0x000fe20008410000 */
[----:B------:R-:W-:Y:S02]  /*0a70*/  FMUL.FTZ R159, R33, UR9 ;  /* 0x00000009219f7c20 */ /* 0x000fe40008410000 */
[----:B------:R-:W0:Y:S01]  /*0a80*/  LDC.64 R32, c[0x0][0x3a8] ;  /* 0x0000ea00ff207b82 */ /* 0x000e220000000a00 */
[C---:B------:R-:W-:Y:S01]  /*0a90*/  FADD.FTZ R127, R28.reuse, R127 ;  /* 0x0000007f1c7f7221 */ /* 0x040fe20000010000 */
[----:B------:R-:W-:Y:S01]  /*0aa0*/  FFMA.FTZ R129, R28, R154, R129 ;  /* 0x0000009a1c817223 */ /* 0x000fe20000010081 */
[C---:B------:R-:W-:Y:S01]  /*0ab0*/  FADD.FTZ R124, R29.reuse, R124 ;  /* 0x0000007c1d7c7221 */ /* 0x040fe20000010000 */
[----:B------:R-:W-:Y:S01]  /*0ac0*/  FFMA.FTZ R126, R29, R159, R126 ;  /* 0x0000009f1d7e7223 */ /* 0x000fe2000001007e */
[C---:B------:R-:W-:Y:S01]  /*0ad0*/  FADD.FTZ R34, -R158.reuse, R34 ;  /* 0x000000229e227221 */ /* 0x040fe20000010100 */
[----:B------:R-:W-:-:S03]  /*0ae0*/  FADD.FTZ R35, -R158, R35 ;  /* 0x000000239e237221 */ /* 0x000fc60000010100 */
[----:B------:R-:W-:Y:S01]  /*0af0*/  FMUL.FTZ R161, R34, UR9 ;  /* 0x0000000922a17c20 */ /* 0x000fe20008410000 */
[----:B------:R-:W-:Y:S01]  /*0b00*/  FMUL.FTZ R164, R35, UR9 ;  /* 0x0000000923a47c20 */ /* 0x000fe20008410000 */
[C---:B------:R-:W-:Y:S01]  /*0b10*/  FADD.FTZ R119, R30.reuse, R119 ;  /* 0x000000771e777221 */ /* 0x040fe20000010000 */
[C---:B------:R-:W-:Y:S01]  /*0b20*/  FADD.FTZ R116, R31.reuse, R116 ;  /* 0x000000741f747221 */ /* 0x040fe20000010000 */
[----:B------:R-:W-:Y:S01]  /*0b30*/  FFMA.FTZ R121, R30, R161, R121 ;  /* 0x000000a11e797223 */ /* 0x000fe20000010079 */
[----:B------:R-:W-:Y:S01]  /*0b40*/  FFMA.FTZ R118, R31, R164, R118 ;  /* 0x000000a41f767223 */ /* 0x000fe20000010076 */
[C---:B--2---:R-:W-:Y:S01]  /*0b50*/  FADD.FTZ R92, -R158.reuse, R92 ;  /* 0x0000005c9e5c7221 */ /* 0x044fe20000010100 */
[----:B------:R-:W-:Y:S01]  /*0b60*/  FADD.FTZ R93, -R158, R93 ;  /* 0x0000005d9e5d7221 */ /* 0x000fe20000010100 */
[----:B---3--:R-:W-:Y:S01]  /*0b70*/  FMUL.FTZ R160, R57, R25 ;  /* 0x0000001939a07220 */ /* 0x008fe20000410000 */
[C---:B------:R-:W-:Y:S01]  /*0b80*/  FADD.FTZ R120, R25.reuse, R120 ;  /* 0x0000007819787221 */ /* 0x040fe20000010000 */
[----:B------:R-:W-:Y:S01]  /*0b90*/  FFMA.FTZ R122, R25, R159, R122 ;  /* 0x0000009f197a7223 */ /* 0x000fe2000001007a */
[----:B------:R-:W-:Y:S01]  /*0ba0*/  FMUL.FTZ R25, R58, R26 ;  /* 0x0000001a3a197220 */ /* 0x000fe20000410000 */
[----:B------:R-:W-:Y:S01]  /*0bb0*/  FMUL.FTZ R155, R56, R24 ;  /* 0x00000018389b7220 */ /* 0x000fe20000410000 */
[C---:B------:R-:W-:Y:S01]  /*0bc0*/  FADD.FTZ R123, R24.reuse, R123 ;  /* 0x0000007b187b7221 */ /* 0x040fe20000010000 */
[----:B------:R-:W-:Y:S01]  /*0bd0*/  FFMA.FTZ R125, R24, R154, R125 ;  /* 0x0000009a187d7223 */ /* 0x000fe2000001007d */
[----:B------:R-:W-:Y:S01]  /*0be0*/  FMUL.FTZ R163, R92, UR9 ;  /* 0x000000095ca37c20 */ /* 0x000fe20008410000 */
[----:B------:R-:W-:Y:S01]  /*0bf0*/  FMUL.FTZ R24, R59, R27 ;  /* 0x0000001b3b187220 */ /* 0x000fe20000410000 */
[----:B------:R-:W-:Y:S01]  /*0c00*/  FFMA.FTZ R162, R42, R30, R25 ;  /* 0x0000001e2aa27223 */ /* 0x000fe20000010019 */
[----:B------:R-:W-:Y:S01]  /*0c10*/  FFMA.FTZ R155, R40, R28, R155 ;  /* 0x0000001c289b7223 */ /* 0x000fe2000001009b */
[----:B------:R-:W-:Y:S01]  /*0c20*/  FFMA.FTZ R160, R41, R29, R160 ;  /* 0x0000001d29a07223 */ /* 0x000fe200000100a0 */
[----:B------:R-:W-:Y:S01]  /*0c30*/  FFMA.FTZ R165, R43, R31, R24 ;  /* 0x0000001f2ba57223 */ /* 0x000fe20000010018 */
[----:B----4-:R-:W-:Y:S01]  /*0c40*/  FMUL.FTZ R25, R60, R100 ;  /* 0x000000643c197220 */ /* 0x010fe20000410000 */
[C---:B------:R-:W-:Y:S01]  /*0c50*/  FADD.FTZ R9, R100.reuse, R9 ;  /* 0x0000000964097221 */ /* 0x040fe20000010000 */
[----:B------:R-:W-:Y:S01]  /*0c60*/  FFMA.FTZ R17, R100, R163, R17 ;  /* 0x000000a364117223 */ /* 0x000fe20000010011 */
[----:B------:R-:W-:Y:S01]  /*0c70*/  FMUL.FTZ R100, R93, UR9 ;  /* 0x000000095d647c20 */ /* 0x000fe20008410000 */
[----:B------:R-:W-:Y:S01]  /*0c80*/  FMUL.FTZ R24, R61, R101 ;  /* 0x000000653d187220 */ /* 0x000fe20000410000 */
[----:B------:R-:W-:Y:S01]  /*0c90*/  IADD3 R93, PT, PT, R146, 0x180, RZ ;  /* 0x00000180925d7810 */ /* 0x000fe20007ffe0ff */
[----:B------:R-:W1:Y:S01]  /*0ca0*/  LDC.64 R28, c[0x0][0x430] ;  /* 0x00010c00ff1c7b82 */ /* 0x000e620000000a00 */
[C---:B------:R-:W-:Y:S01]  /*0cb0*/  FADD.FTZ R105, R96.reuse, R105 ;  /* 0x0000006960697221 */ /* 0x040fe20000010000 */
[----:B------:R-:W-:Y:S01]  /*0cc0*/  FFMA.FTZ R113, R96, R163, R113 ;  /* 0x000000a360717223 */ /* 0x000fe20000010071 */
[C---:B------:R-:W-:Y:S01]  /*0cd0*/  FADD.FTZ R22, R97.reuse, R22 ;  /* 0x0000001661167221 */ /* 0x040fe20000010000 */
[----:B------:R-:W-:Y:S01]  /*0ce0*/  FFMA.FTZ R110, R97, R100, R110 ;  /* 0x00000064616e7223 */ /* 0x000fe2000001006e */
[----:B------:R-:W-:Y:S01]  /*0cf0*/  FFMA.FTZ R96, R44, R96, R25 ;  /* 0x000000602c607223 */ /* 0x000fe20000010019 */
[----:B------:R-:W-:Y:S01]  /*0d00*/  FFMA.FTZ R97, R45, R97, R24 ;  /* 0x000000612d617223 */ /* 0x000fe20000010018 */
[----:B0-----:R-:W-:-:S02]  /*0d10*/  IMAD.WIDE.U32 R24, R93, 0x10, R32 ;  /* 0x000000105d187825 */ /* 0x001fc400078e0020 */
[----:B------:R-:W0:Y:S02]  /*0d20*/  LDC.64 R32, c[0x0][0x428] ;  /* 0x00010a00ff207b82 */ /* 0x000e240000000a00 */
[C---:B------:R-:W-:Y:S01]  /*0d30*/  FADD.FTZ R115, R26.reuse, R115 ;  /* 0x000000731a737221 */ /* 0x040fe20000010000 */
[----:B------:R-:W-:Y:S01]  /*0d40*/  FFMA.FTZ R117, R26, R161, R117 ;  /* 0x000000a11a757223 */ /* 0x000fe20000010075 */
[C---:B------:R-:W-:Y:S01]  /*0d50*/  FADD.FTZ R112, R27.reuse, R112 ;  /* 0x000000701b707221 */ /* 0x040fe20000010000 */
[----:B------:R-:W-:Y:S02]  /*0d60*/  FFMA.FTZ R114, R27, R164, R114 ;  /* 0x000000a41b727223 */ /* 0x000fe40000010072 */
[----:B------:R-:W2:Y:S01]  /*0d70*/  LDG.E.128 R24, desc[UR20][R24.64] ;  /* 0x0000001418187981 */ /* 0x000ea2000c1e1d00 */
[----:B-1----:R-:W-:-:S06]  /*0d80*/  IMAD.WIDE.U32 R28, R93, 0x10, R28 ;  /* 0x000000105d1c7825 */ /* 0x002fcc00078e001c */
[----:B------:R-:W3:Y:S01]  /*0d90*/  LDG.E.128 R28, desc[UR20][R28.64] ;  /* 0x000000141c1c7981 */ /* 0x000ee2000c1e1d00 */
[----:B0-----:R-:W-:-:S06]  /*0da0*/  IMAD.WIDE.U32 R32, R93, 0x10, R32 ;  /* 0x000000105d207825 */ /* 0x001fcc00078e0020 */
[----:B------:R-:W4:Y:S01]  /*0db0*/  LDG.E.128 R32, desc[UR20][R32.64] ;  /* 0x0000001420207981 */ /* 0x000f22000c1e1d00 */
[----:B------:R-:W-:Y:S01]  /*0dc0*/  FADD.FTZ R94, -R158, R94 ;  /* 0x0000005e9e5e7221 */ /* 0x000fe20000010100 */
[C---:B------:R-:W-:Y:S01]  /*0dd0*/  FADD.FTZ R6, R101.reuse, R6 ;  /* 0x0000000665067221 */ /* 0x040fe20000010000 */
[----:B------:R-:W-:Y:S01]  /*0de0*/  FFMA.FTZ R14, R101, R100, R14 ;  /* 0x00000064650e7223 */ /* 0x000fe2000001000e */
[----:B------:R-:W-:Y:S01]  /*0df0*/  FMUL.FTZ R101, R62, R102 ;  /* 0x000000663e657220 */ /* 0x000fe20000410000 */
[----:B------:R-:W-:Y:S01]  /*0e00*/  FMUL.FTZ R94, R94, UR9 ;  /* 0x000000095e5e7c20 */ /* 0x000fe20008410000 */
[----:B------:R-:W-:Y:S01]  /*0e10*/  FADD.FTZ R95, -R158, R95 ;  /* 0x0000005f9e5f7221 */ /* 0x000fe20000010100 */
[----:B------:R-:W-:Y:S01]  /*0e20*/  FADD.FTZ R23, R98, R23 ;  /* 0x0000001762177221 */ /* 0x000fe20000010000 */
[----:B------:R-:W-:Y:S01]  /*0e30*/  FFMA.FTZ R101, R46, R98, R101 ;  /* 0x000000622e657223 */ /* 0x000fe20000010065 */
[-C--:B------:R-:W-:Y:S01]  /*0e40*/  FFMA.FTZ R111, R98, R94.reuse, R111 ;  /* 0x0000005e626f7223 */ /* 0x080fe2000001006f */
[C---:B------:R-:W-:Y:S01]  /*0e50*/  FADD.FTZ R7, R102.reuse, R7 ;  /* 0x0000000766077221 */ /* 0x040fe20000010000 */
[----:B------:R-:W-:Y:S01]  /*0e60*/  FFMA.FTZ R15, R102, R94, R15 ;  /* 0x0000005e660f7223 */ /* 0x000fe2000001000f */
[----:B------:R-:W-:Y:S01]  /*0e70*/  FMUL.FTZ R95, R95, UR9 ;  /* 0x000000095f5f7c20 */ /* 0x000fe20008410000 */
[----:B------:R-:W-:Y:S01]  /*0e80*/  FMUL.FTZ R98, R63, R103 ;  /* 0x000000673f627220 */ /* 0x000fe20000410000 */
[----:B------:R-:W-:Y:S01]  /*0e90*/  ISETP.NE.U32.AND P0, PT, RZ, UR24, PT ;  /* 0x00000018ff007c0c */ /* 0x000fe2000bf05070 */
[C---:B------:R-:W-:Y:S01]  /*0ea0*/  FADD.FTZ R20, R99.reuse, R20 ;  /* 0x0000001463147221 */ /* 0x040fe20000010000 */
[----:B------:R-:W-:Y:S01]  /*0eb0*/  FFMA.FTZ R108, R99, R95, R108 ;  /* 0x0000005f636c7223 */ /* 0x000fe2000001006c */
[----:B------:R-:W-:Y:S01]  /*0ec0*/  FFMA.FTZ R98, R47, R99, R98 ;  /* 0x000000632f627223 */ /* 0x000fe20000010062 */
[----:B------:R-:W-:Y:S01]  /*0ed0*/  ISETP.NE.AND.EX P0, PT, RZ, UR25, PT, P0 ;  /* 0x00000019ff007c0c */ /* 0x000fe2000bf05300 */
[----:B------:R-:W-:-:S04]  /*0ee0*/  FADD.FTZ R92, RZ, R149 ;  /* 0x00000095ff5c7221 */ /* 0x000fc80000010000 */
[----:B------:R-:W-:-:S04]  /*0ef0*/  FADD.FTZ R92, R151, R92 ;  /* 0x0000005c975c7221 */ /* 0x000fc80000010000 */
[----:B------:R-:W-:Y:S01]  /*0f00*/  FADD.FTZ R92, R153, R92 ;  /* 0x0000005c995c7221 */ /* 0x000fe20000010000 */
[----:B------:R-:W-:-:S03]  /*0f10*/  FADD.FTZ R4, R103, R4 ;  /* 0x0000000467047221 */ /* 0x000fc60000010000 */
[----:B------:R-:W-:Y:S01]  /*0f20*/  FADD.FTZ R92, R157, R92 ;  /* 0x0000005c9d5c7221 */ /* 0x000fe20000010000 */
[----:B------:R-:W-:-:S03]  /*0f30*/  FFMA.FTZ R12, R103, R95, R12 ;  /* 0x0000005f670c7223 */ /* 0x000fc6000001000c */
[----:B------:R-:W-:-:S04]  /*0f40*/  FADD.FTZ R103, R155, R92 ;  /* 0x0000005c9b677221 */ /* 0x000fc80000010000 */
[----:B------:R-:W-:-:S04]  /*0f50*/  FADD.FTZ R103, R160, R103 ;  /* 0x00000067a0677221 */ /* 0x000fc80000010000 */
[----:B------:R-:W-:Y:S01]  /*0f60*/  FADD.FTZ R92, R162, R103 ;  /* 0x00000067a25c7221 */ /* 0x000fe20000010000 */
[C---:B--2---:R-:W-:Y:S01]  /*0f70*/  FADD.FTZ R24, -R158.reuse, R24 ;  /* 0x000000189e187221 */ /* 0x044fe20000010100 */
[----:B------:R-:W-:-:S03]  /*0f80*/  FADD.FTZ R25, -R158, R25 ;  /* 0x000000199e197221 */ /* 0x000fc60000010100 */
[----:B------:R-:W-:Y:S01]  /*0f90*/  FMUL.FTZ R102, R24, UR9 ;  /* 0x0000000918667c20 */ /* 0x000fe20008410000 */
[C---:B------:R-:W-:Y:S01]  /*0fa0*/  FADD.FTZ R26, -R158.reuse, R26 ;  /* 0x0000001a9e1a7221 */ /* 0x040fe20000010100 */
[----:B------:R-:W-:Y:S01]  /*0fb0*/  FADD.FTZ R27, -R158, R27 ;  /* 0x0000001b9e1b7221 */ /* 0x000fe20000010100 */
[----:B---3--:R-:W-:Y:S01]  /*0fc0*/  FMUL.FTZ R99, R64, R28 ;  /* 0x0000001c40637220 */ /* 0x008fe20000410000 */
[C---:B------:R-:W-:Y:S01]  /*0fd0*/  FFMA.FTZ R13, R28.reuse, R102, R13 ;  /* 0x000000661c0d7223 */ /* 0x040fe2000001000d */
[----:B------:R-:W-:Y:S01]  /*0fe0*/  FADD.FTZ R5, R28, R5 ;  /* 0x000000051c057221 */ /* 0x000fe20000010000 */
[----:B------:R-:W-:Y:S01]  /*0ff0*/  FMUL.FTZ R28, R25, UR9 ;  /* 0x00000009191c7c20 */ /* 0x000fe20008410000 */
[----:B------:R-:W-:Y:S01]  /*1000*/  FMUL.FTZ R24, R65, R29 ;  /* 0x0000001d41187220 */ /* 0x000fe20000410000 */
[C---:B------:R-:W-:Y:S01]  /*1010*/  FADD.FTZ R2, R29.reuse, R2 ;  /* 0x000000021d027221 */ /* 0x040fe20000010000 */
[----:B------:R-:W-:Y:S01]  /*1020*/  FMUL.FTZ R25, R66, R30 ;  /* 0x0000001e42197220 */ /* 0x000fe20000410000 */
[-C--:B------:R-:W-:Y:S01]  /*1030*/  FFMA.FTZ R10, R29, R28.reuse, R10 ;  /* 0x0000001c1d0a7223 */ /* 0x080fe2000001000a */
[C---:B----4-:R-:W-:Y:S01]  /*1040*/  FADD.FTZ R18, R33.reuse, R18 ;  /* 0x0000001221127221 */ /* 0x050fe20000010000 */
[----:B------:R-:W-:Y:S01]  /*1050*/  FFMA.FTZ R106, R33, R28, R106 ;  /* 0x0000001c216a7223 */ /* 0x000fe2000001006a */
[----:B------:R-:W-:Y:S01]  /*1060*/  FFMA.FTZ R99, R48, R32, R99 ;  /* 0x0000002030637223 */ /* 0x000fe20000010063 */
[C---:B------:R-:W-:Y:S01]  /*1070*/  FFMA.FTZ R109, R32.reuse, R102, R109 ;  /* 0x00000066206d7223 */ /* 0x040fe2000001006d */
[----:B------:R-:W-:Y:S01]  /*1080*/  FADD.FTZ R21, R32, R21 ;  /* 0x0000001520157221 */ /* 0x000fe20000010000 */
[----:B------:R-:W-:Y:S01]  /*1090*/  FFMA.FTZ R33, R49, R33, R24 ;  /* 0x0000002131217223 */ /* 0x000fe20000010018 */
[----:B------:R-:W-:Y:S01]  /*10a0*/  FMUL.FTZ R29, R26, UR9 ;  /* 0x000000091a1d7c20 */ /* 0x000fe20008410000 */
        /* <DEDUP_REMOVED lines=11> */
[----:B------:R0:W5:Y:S02]  /*1160*/  @P0 LDG.E.128 R76, desc[UR20][R26.64] ;  /* 0x000000141a4c0981 */ /* 0x000164000c1e1d00 */
[----:B0-----:R-:W-:-:S05]  /*1170*/  @P0 IMAD.WIDE.U32 R26, R144, 0x10, R24 ;  /* 0x00000010901a0825 */ /* 0x001fca00078e0018 */
[----:B------:R-:W0:Y:S01]  /*1180*/  @P0 LDC.64 R24, c[0x0][0x438] ;  /* 0x00010e00ff180b82 */ /* 0x000e220000000a00 */
[----:B------:R0:W5:Y:S02]  /*1190*/  @P0 LDG.E.128 R72, desc[UR20][R26.64] ;  /* 0x000000141a480981 */ /* 0x000164000c1e1d00 */
[----:B0-----:R-:W-:-:S05]  /*11a0*/  @P0 IMAD.WIDE.U32 R26, R147, 0x10, R24 ;  /* 0x00000010931a0825 */ /* 0x001fca00078e0018 */
[----:B------:R-:W0:Y:S01]  /*11b0*/  @P0 LDC.64 R24, c[0x0][0x438] ;  /* 0x00010e00ff180b82 */ /* 0x000e220000000a00 */
[----:B------:R1:W5:Y:S02]  /*11c0*/  @P0 LDG.E.128 R68, desc[UR20][R26.64] ;  /* 0x000000141a440981 */ /* 0x000364000c1e1d00 */
[----:B-1----:R-:W-:-:S04]  /*11d0*/  FFMA.FTZ R27, R148, R149, RZ ;  /* 0x00000095941b7223 */ /* 0x002fc800000100ff */
[----:B------:R-:W-:Y:S01]  /*11e0*/  FFMA.FTZ R103, R150, R151, R27 ;  /* 0x0000009796677223 */ /* 0x000fe2000001001b */
[----:B------:R-:W-:Y:S01]  /*11f0*/  FADD.FTZ R27, R165, R92 ;  /* 0x0000005ca51b7221 */ /* 0x000fe20000010000 */
[----:B0-----:R-:W-:-:S04]  /*1200*/  @P0 IMAD.WIDE.U32 R24, R93, 0x10, R24 ;  /* 0x000000105d180825 */ /* 0x001fc800078e0018 */
[----:B------:R-:W-:Y:S01]  /*1210*/  FFMA.FTZ R103, R152, R153, R103 ;  /* 0x0000009998677223 */ /* 0x000fe20000010067 */
[----:B------:R0:W5:Y:S03]  /*1220*/  @P0 LDG.E.128 R80, desc[UR20][R24.64] ;  /* 0x0000001418500981 */ /* 0x000166000c1e1d00 */
        /* <DEDUP_REMOVED lines=22> */
[C---:B------:R-:W-:Y:S01]  /*1390*/  FFMA.FTZ R11, R30.reuse, R29, R11 ;  /* 0x0000001d1e0b7223 */ /* 0x040fe2000001000b */
[----:B------:R-:W-:-:S03]  /*13a0*/  FADD.FTZ R3, R30, R3 ;  /* 0x000000031e037221 */ /* 0x000fc60000010000 */
        /* <DEDUP_REMOVED lines=20> */
[C---:B------:R-:W-:Y:S01]  /*14f0*/  FFMA.FTZ R8, R31.reuse, R32, R8 ;  /* 0x000000201f087223 */ /* 0x040fe20000010008 */
[----:B------:R-:W-:Y:S01]  /*1500*/  FADD.FTZ R0, R31, R0 ;  /* 0x000000001f007221 */ /* 0x000fe20000010000 */
        /* <DEDUP_REMOVED lines=11> */
.L_x_2403:
[----:B------:R-:W-:Y:S05]  /*15c0*/  BSYNC.RECONVERGENT B0 ;  /* 0x0000000000007941 */ /* 0x000fea0003800200 */
.L_x_2402:
        /* <DEDUP_REMOVED lines=50> */
.L_x_2406:
        /* <DEDUP_REMOVED lines=17> */
.L_x_2405:
        /* <DEDUP_REMOVED lines=22> */
.L_x_2408:
        /* <DEDUP_REMOVED lines=21> */
.L_x_2404:
        /* <DEDUP_REMOVED lines=23> */
.L_x_2410:
        /* <DEDUP_REMOVED lines=17> */
.L_x_2409:
        /* <DEDUP_REMOVED lines=22> */
.L_x_2411:
        /* <DEDUP_REMOVED lines=20> */
.L_x_2407:
        /* <DEDUP_REMOVED lines=37> */
.L_x_2414:
        /* <DEDUP_REMOVED lines=17> */
.L_x_2413:
        /* <DEDUP_REMOVED lines=18> */
.L_x_2416:
        /* <DEDUP_REMOVED lines=13> */
.L_x_2412:
        /* <DEDUP_REMOVED lines=23> */
.L_x_2418:
        /* <DEDUP_REMOVED lines=17> */
.L_x_2417:
        /* <DEDUP_REMOVED lines=18> */
.L_x_2419:
        /* <DEDUP_REMOVED lines=12> */
.L_x_2415:
        /* <DEDUP_REMOVED lines=32> */
.L_x_2422:
        /* <DEDUP_REMOVED lines=17> */
.L_x_2421:
        /* <DEDUP_REMOVED lines=18> */
.L_x_2424:
        /* <DEDUP_REMOVED lines=13> */
.L_x_2420:
        /* <DEDUP_REMOVED lines=23> */
.L_x_2426:
        /* <DEDUP_REMOVED lines=17> */
.L_x_2425:
        /* <DEDUP_REMOVED lines=18> */
.L_x_2427:
        /* <DEDUP_REMOVED lines=12> */
.L_x_2423:
        /* <DEDUP_REMOVED lines=32> */
.L_x_2430:
        /* <DEDUP_REMOVED lines=17> */
.L_x_2429:
        /* <DEDUP_REMOVED lines=18> */
.L_x_2432:
        /* <DEDUP_REMOVED lines=13> */
.L_x_2428:
        /* <DEDUP_REMOVED lines=23> */
.L_x_2434:
        /* <DEDUP_REMOVED lines=17> */
.L_x_2433:
        /* <DEDUP_REMOVED lines=18> */
.L_x_2435:
        /* <DEDUP_REMOVED lines=12> */
.L_x_2431:
        /* <DEDUP_REMOVED lines=74> */
.L_x_2401:
        /* <DEDUP_REMOVED lines=29> */
.L_x_2437:
        /* <DEDUP_REMOVED lines=13> */
.L_x_2865:


//--------------------- .text._ZN10layer_norm31ln_parallel_residual_bwd_kernelINS_13Kernel_traitsIfffffjLj2048ELj1ELj1ELj4ELj16ENS_18Kernel_traits_baseILj2048EfffffjLj128EEEEELb0ELb1ELb0EEEvNS_9BwdParamsE --------------------------
	.section	.text._ZN10layer_norm31ln_parallel_residual_bwd_kernelINS_13Kernel_traitsIfffffjLj2048ELj1ELj1ELj4ELj16ENS_18Kernel_traits_baseILj2048EfffffjLj128EEEEELb0ELb1ELb0EEEvNS_9BwdParamsE,"ax",@progbits
	.align	128
        .global         _ZN10layer_norm31ln_parallel_residual_bwd_kernelINS_13Kernel_traitsIfffffjLj2048ELj1ELj1ELj4ELj16ENS_18Kernel_traits_baseILj2048EfffffjLj128EEEEELb0ELb1ELb0EEEvNS_9BwdParamsE
        .type           _ZN10layer_norm31ln_parallel_residual_bwd_kernelINS_13Kernel_traitsIfffffjLj2048ELj1ELj1ELj4ELj16ENS_18Kernel_traits_baseILj2048EfffffjLj128EEEEELb0ELb1ELb0EEEvNS_9BwdParamsE,@function
        .size           _ZN10layer_norm31ln_parallel_residual_bwd_kernelINS_13Kernel_traitsIfffffjLj2048ELj1ELj1ELj4ELj16ENS_18Kernel_traits_baseILj2048EfffffjLj128EEEEELb0ELb1ELb0EEEvNS_9BwdParamsE,(.L_x_2866 - _ZN10layer_norm31ln_parallel_residual_bwd_kernelINS_13Kernel_traitsIfffffjLj2048ELj1ELj1ELj4ELj16ENS_18Kernel_traits_baseILj2048EfffffjLj128EEEEELb0ELb1ELb0EEEvNS_9BwdParamsE)
        .other          _ZN10layer_norm31ln_parallel_residual_bwd_kernelINS_13Kernel_traitsIfffffjLj2048ELj1ELj1ELj4ELj16ENS_18Kernel_traits_baseILj2048EfffffjLj128EEEEELb0ELb1ELb0EEEvNS_9BwdParamsE,@"STO_CUDA_ENTRY STV_DEFAULT"
_ZN10layer_norm31ln_parallel_residual_bwd_kernelINS_13Kernel_traitsIfffffjLj2048ELj1ELj1ELj4ELj16ENS_18Kernel_traits_baseILj2048EfffffjLj128EEEEELb0ELb1ELb0EEEvNS_9BwdParamsE:
.text._ZN10layer_norm31ln_parallel_residual_bwd_kernelINS_13Kernel_traitsIfffffjLj2048ELj1ELj1ELj4ELj16ENS_18Kernel_traits_baseILj2048EfffffjLj128EEEEELb0ELb1ELb0EEEvNS_9BwdParamsE:
        /* <DEDUP_REMOVED lines=23> */
[----:B--2---:R1:W5:Y:S01]  /*0170*/  @P2 LDG.E.128 R12, desc[UR16][R6.64] ;  /* 0x00000010060c2981 */ /* 0x004362000c1e1d00 */
[C---:B---3--:R-:W-:Y:S01]  /*0180*/  @P3 IMAD.WIDE.U32 R10, R5.reuse, 0x10, R8 ;  /* 0x00000010050a3825 */ /* 0x048fe200078e0008 */
[----:B------:R-:W-:-:S04]  /*0190*/  @P3 IADD3 R5, PT, PT, R5, 0x80, RZ ;  /* 0x0000008005053810 */ /* 0x000fc80007ffe0ff */
[----:B------:R1:W5:Y:S01]  /*01a0*/  @P3 LDG.E.128 R16, desc[UR16][R10.64] ;  /* 0x000000100a103981 */ /* 0x000362000c1e1d00 */
[----:B----4-:R-:W-:-:S05]  /*01b0*/  @P4 IMAD.WIDE.U32 R8, R5, 0x10, R28 ;  /* 0x0000001005084825 */ /* 0x010fca00078e001c */
[----:B------:R1:W5:Y:S01]  /*01c0*/  @P4 LDG.E.128 R20, desc[UR16][R8.64] ;  /* 0x0000001008144981 */ /* 0x000362000c1e1d00 */
[----:B0-----:R-:W-:-:S05]  /*01d0*/  @P5 IMAD.WIDE.U32 R2, R111, 0x10, R2 ;  /* 0x000000106f025825 */ /* 0x001fca00078e0002 */
[----:B------:R1:W5:Y:S01]  /*01e0*/  @P5 LDG.E.128 R24, desc[UR16][R2.64] ;  /* 0x0000001002185981 */ /* 0x000362000c1e1d00 */
        /* <DEDUP_REMOVED lines=45> */
.L_x_2489:
        /* <DEDUP_REMOVED lines=35> */
[C---:B---3--:R-:W-:Y:S01]  /*06f0*/  FADD.FTZ R3, -R111.reuse, R84 ;  /* 0x000000546f037221 */ /* 0x048fe20000010100 */
[C---:B------:R-:W-:Y:S01]  /*0700*/  FADD.FTZ R94, -R111.reuse, R85 ;  /* 0x000000556f5e7221 */ /* 0x040fe20000010100 */
[C---:B------:R-:W-:Y:S01]  /*0710*/  FADD.FTZ R86, -R111.reuse, R86 ;  /* 0x000000566f567221 */ /* 0x040fe20000010100 */
[----:B------:R-:W-:Y:S01]  /*0720*/  FADD.FTZ R113, -R111, R87 ;  /* 0x000000576f717221 */ /* 0x000fe20000010100 */
[----:B------:R-:W-:Y:S01]  /*0730*/  FMUL.FTZ R3, R3, UR23 ;  /* 0x0000001703037c20 */ /* 0x000fe20008410000 */
[----:B------:R-:W-:Y:S01]  /*0740*/  FMUL.FTZ R94, R94, UR23 ;  /* 0x000000175e5e7c20 */ /* 0x000fe20008410000 */
[----:B------:R-:W-:Y:S01]  /*0750*/  FMUL.FTZ R103, R86, UR23 ;  /* 0x0000001756677c20 */ /* 0x000fe20008410000 */
[----:B0-----:R-:W-:Y:S01]  /*0760*/  FMUL.FTZ R116, R113, UR23 ;  /* 0x0000001771747c20 */ /* 0x001fe20008410000 */
[----:B----45:R-:W-:Y:S01]  /*0770*/  FMUL.FTZ R98, R24, R88 ;  /* 0x0000005818627220 */ /* 0x030fe20000410000 */
[----:B------:R-:W-:Y:S01]  /*0780*/  FMUL.FTZ R105, R25, R89 ;  /* 0x0000005919697220 */ /* 0x000fe20000410000 */
[----:B------:R-:W-:Y:S01]  /*0790*/  FMUL.FTZ R118, R26, R90 ;  /* 0x0000005a1a767220 */ /* 0x000fe20000410000 */
[----:B------:R-:W-:Y:S01]  /*07a0*/  FMUL.FTZ R109, R27, R91 ;  /* 0x0000005b1b6d7220 */ /* 0x000fe20000410000 */
[----:B------:R-:W-:Y:S01]  /*07b0*/  FADD.FTZ R84, RZ, R98 ;  /* 0x00000062ff547221 */ /* 0x000fe20000010000 */
[----:B------:R-:W-:Y:S01]  /*07c0*/  FFMA.FTZ R85, R3, R98, RZ ;  /* 0x0000006203557223 */ /* 0x000fe200000100ff */
        /* <DEDUP_REMOVED lines=15> */
.L_x_2440:
[----:B----4-:R-:W-:Y:S05]  /*08c0*/  BSYNC.RECONVERGENT B0 ;  /* 0x0000000000007941 */ /* 0x010fea0003800200 */
.L_x_2439:
        /* <DEDUP_REMOVED lines=13> */
[----:B------:R-:W-:Y:S01]  /*09a0*/  IADD3 R113, PT, PT, R113, 0x80, RZ ;  /* 0x0000008071717810 */ /* 0x000fe20007ffe0ff */
[C---:B---3--:R-:W-:Y:S01]  /*09b0*/  FADD.FTZ R9, -R111.reuse, R88 ;  /* 0x000000586f097221 */ /* 0x048fe20000010100 */
[C---:B------:R-:W-:Y:S01]  /*09c0*/  FADD.FTZ R92, -R111.reuse, R89 ;  /* 0x000000596f5c7221 */ /* 0x040fe20000010100 */
[C---:B------:R-:W-:Y:S01]  /*09d0*/  FADD.FTZ R90, -R111.reuse, R90 ;  /* 0x0000005a6f5a7221 */ /* 0x040fe20000010100 */
[----:B------:R-:W-:Y:S01]  /*09e0*/  FADD.FTZ R91, -R111, R91 ;  /* 0x0000005b6f5b7221 */ /* 0x000fe20000010100 */
[----:B------:R-:W-:Y:S01]  /*09f0*/  FMUL.FTZ R9, R9, UR23 ;  /* 0x0000001709097c20 */ /* 0x000fe20008410000 */
[----:B------:R-:W-:Y:S01]  /*0a00*/  FMUL.FTZ R92, R92, UR23 ;  /* 0x000000175c5c7c20 */ /* 0x000fe20008410000 */
[----:B------:R-:W-:Y:S01]  /*0a10*/  FMUL.FTZ R99, R90, UR23 ;  /* 0x000000175a637c20 */ /* 0x000fe20008410000 */
[----:B------:R-:W-:Y:S01]  /*0a20*/  FMUL.FTZ R112, R91, UR23 ;  /* 0x000000175b707c20 */ /* 0x000fe20008410000 */
[----:B----45:R-:W-:Y:S01]  /*0a30*/  FMUL.FTZ R96, R12, R84 ;  /* 0x000000540c607220 */ /* 0x030fe20000410000 */
[----:B------:R-:W-:Y:S01]  /*0a40*/  FADD.FTZ R48, R48, R84 ;  /* 0x0000005430307221 */ /* 0x000fe20000010000 */
[----:B------:R-:W-:Y:S01]  /*0a50*/  FFMA.FTZ R32, R84, R9, R32 ;  /* 0x0000000954207223 */ /* 0x000fe20000010020 */
[----:B------:R-:W-:Y:S01]  /*0a60*/  FADD.FTZ R49, R49, R85 ;  /* 0x0000005531317221 */ /* 0x000fe20000010000 */
[----:B------:R-:W-:Y:S01]  /*0a70*/  FFMA.FTZ R33, R85, R92, R33 ;  /* 0x0000005c55217223 */ /* 0x000fe20000010021 */
[----:B------:R-:W-:Y:S01]  /*0a80*/  FMUL.FTZ R101, R13, R85 ;  /* 0x000000550d657220 */ /* 0x000fe20000410000 */
[----:B------:R-:W-:Y:S01]  /*0a90*/  FADD.FTZ R84, R115, R96 ;  /* 0x0000006073547221 */ /* 0x000fe20000010000 */
[----:B------:R-:W-:Y:S01]  /*0aa0*/  FFMA.FTZ R85, R9, R96, R120 ;  /* 0x0000006009557223 */ /* 0x000fe20000010078 */
        /* <DEDUP_REMOVED lines=11> */
[----:B0-----:R-:W-:-:S07]  /*0b60*/  FFMA.FTZ R120, R112, R107, R85 ;  /* 0x0000006b70787223 */ /* 0x001fce0000010055 */
.L_x_2442:
[----:B------:R-:W-:Y:S05]  /*0b70*/  BSYNC.RECONVERGENT B0 ;  /* 0x0000000000007941 */ /* 0x000fea0003800200 */
.L_x_2441:
        /* <DEDUP_REMOVED lines=41> */
[----:B0-----:R-:W-:-:S07]  /*0e10*/  FFMA.FTZ R120, R108, R106, R85 ;  /* 0x0000006a6c787223 */ /* 0x001fce0000010055 */
.L_x_2444:
[----:B------:R-:W-:Y:S05]  /*0e20*/  BSYNC.RECONVERGENT B0 ;  /* 0x0000000000007941 */ /* 0x000fea0003800200 */
.L_x_2443:
[----:B------:R-:W-:Y:S04]  /*0e30*/  BSSY.RECONVERGENT B0, `(.L_x_2445) ;  /* 0x0000029000007945 */ /* 0x000fe80003800200 */
[----:B------:R-:W-:Y:S05]  /*0e40*/  @!P4 BRA `(.L_x_2446) ;  /* 0x00000000009cc947 */ /* 0x000fea0003800000 */
[----:B------:R-:W0:Y:S01]  /*0e50*/  LDC.64 R10, c[0x0][0x3a8] ;  /* 0x0000ea00ff0a7b82 */ /* 0x000e220000000a00 */
[----:B------:R-:W-:-:S04]  /*0e60*/  ISETP.NE.U32.AND P0, PT, RZ, UR18, PT ;  /* 0x00000012ff007c0c */ /* 0x000fc8000bf05070 */
[----:B------:R-:W-:-:S03]  /*0e70*/  ISETP.NE.AND.EX P0, PT, RZ, UR19, PT, P0 ;  /* 0x00000013ff007c0c */ /* 0x000fc6000bf05300 */
[----:B------:R-:W1:Y:S01]  /*0e80*/  LDC.64 R84, c[0x0][0x428] ;  /* 0x00010a00ff547b82 */ /* 0x000e620000000a00 */
[----:B0-----:R-:W-:-:S09]  /*0e90*/  IMAD.WIDE.U32 R88, R113, 0x10, R10 ;  /* 0x0000001071587825 */ /* 0x001fd200078e000a */
[----:B------:R-:W0:Y:S01]  /*0ea0*/  @P0 LDC.64 R10, c[0x0][0x438] ;  /* 0x00010e00ff0a0b82 */ /* 0x000e220000000a00 */
[----:B------:R-:W2:Y:S01]  /*0eb0*/  LDG.E.128 R88, desc[UR16][R88.64] ;  /* 0x0000001058587981 */ /* 0x000ea2000c1e1d00 */
[----:B-1----:R-:W-:-:S06]  /*0ec0*/  IMAD.WIDE.U32 R84, R113, 0x10, R84 ;  /* 0x0000001071547825 */ /* 0x002fcc00078e0054 */
[----:B------:R-:W3:Y:S01]  /*0ed0*/  LDG.E.128 R84, desc[UR16][R84.64] ;  /* 0x0000001054547981 */ /* 0x000ee2000c1e1d00 */
[----:B0-----:R-:W-:-:S05]  /*0ee0*/  @P0 IMAD.WIDE.U32 R122, R113, 0x10, R10 ;  /* 0x00000010717a0825 */ /* 0x001fca00078e000a */
[----:B------:R0:W5:Y:S01]  /*0ef0*/  @P0 LDG.E.128 R72, desc[UR16][R122.64] ;  /* 0x000000107a480981 */ /* 0x000162000c1e1d00 */
[C---:B--2---:R-:W-:Y:S01]  /*0f00*/  FADD.FTZ R7, -R111.reuse, R88 ;  /* 0x000000586f077221 */ /* 0x044fe20000010100 */
[C---:B------:R-:W-:Y:S01]  /*0f10*/  FADD.FTZ R8, -R111.reuse, R89 ;  /* 0x000000596f087221 */ /* 0x040fe20000010100 */
[C---:B------:R-:W-:Y:S01]  /*0f20*/  FADD.FTZ R11, -R111.reuse, R90 ;  /* 0x0000005a6f0b7221 */ /* 0x040fe20000010100 */
[----:B------:R-:W-:Y:S01]  /*0f30*/  FADD.FTZ R91, -R111, R91 ;  /* 0x0000005b6f5b7221 */ /* 0x000fe20000010100 */
[----:B------:R-:W-:Y:S01]  /*0f40*/  FMUL.FTZ R7, R7, UR23 ;  /* 0x0000001707077c20 */ /* 0x000fe20008410000 */
[----:B------:R-:W-:Y:S01]  /*0f50*/  FMUL.FTZ R8, R8, UR23 ;  /* 0x0000001708087c20 */ /* 0x000fe20008410000 */
[----:B------:R-:W-:Y:S01]  /*0f60*/  FMUL.FTZ R11, R11, UR23 ;  /* 0x000000170b0b7c20 */ /* 0x000fe20008410000 */
[----:B------:R-:W-:Y:S01]  /*0f70*/  FMUL.FTZ R102, R91, UR23 ;  /* 0x000000175b667c20 */ /* 0x000fe20008410000 */
[----:B---3-5:R-:W-:Y:S01]  /*0f80*/  FMUL.FTZ R10, R20, R84 ;  /* 0x00000054140a7220 */ /* 0x028fe20000410000 */
        /* <DEDUP_REMOVED lines=19> */
.L_x_2446:
[----:B------:R-:W-:Y:S05]  /*10c0*/  BSYNC.RECONVERGENT B0 ;  /* 0x0000000000007941 */ /* 0x000fea0003800200 */
.L_x_2445:
        /* <DEDUP_REMOVED lines=32> */
.L_x_2448:
[----:B------:R-:W-:Y:S05]  /*12d0*/  BSYNC.RECONVERGENT B0 ;  /* 0x0000000000007941 */ /* 0x000fea0003800200 */
.L_x_2447:
        /* <DEDUP_REMOVED lines=51> */
.L_x_2453:
        /* <DEDUP_REMOVED lines=17> */
.L_x_2452:
        /* <DEDUP_REMOVED lines=20> */
.L_x_2455:
        /* <DEDUP_REMOVED lines=21> */
.L_x_2451:
        /* <DEDUP_REMOVED lines=19> */
.L_x_2457:
        /* <DEDUP_REMOVED lines=17> */
.L_x_2456:
        /* <DEDUP_REMOVED lines=20> */
.L_x_2458:
        /* <DEDUP_REMOVED lines=20> */
.L_x_2454:
        /* <DEDUP_REMOVED lines=14> */
.L_x_2450:
[----:B------:R-:W-:Y:S05]  /*1f50*/  BSYNC.RECONVERGENT B0 ;  /* 0x0000000000007941 */ /* 0x000fea0003800200 */
.L_x_2449:
        /* <DEDUP_REMOVED lines=33> */
.L_x_2463:
        /* <DEDUP_REMOVED lines=17> */
.L_x_2462:
        /* <DEDUP_REMOVED lines=20> */
.L_x_2465:
        /* <DEDUP_REMOVED lines=13> */
.L_x_2461:
        /* <DEDUP_REMOVED lines=28> */
.L_x_2467:
        /* <DEDUP_REMOVED lines=17> */
.L_x_2466:
        /* <DEDUP_REMOVED lines=20> */
.L_x_2468:
        /* <DEDUP_REMOVED lines=12> */
.L_x_2464:
        /* <DEDUP_REMOVED lines=13> */
.L_x_2460:
[----:B------:R-:W-:Y:S05]  /*2a30*/  BSYNC.RECONVERGENT B0 ;  /* 0x0000000000007941 */ /* 0x000fea0003800200 */
.L_x_2459:
        /* <DEDUP_REMOVED lines=12> */
[--C-:B0--3--:R-:W-:Y:S01]  /*2b00*/  FFMA.FTZ R77, R5, UR8, R88.reuse ;  /* 0x00000008054d7c23 */ /* 0x109fe20008010058 */
        /* <DEDUP_REMOVED lines=20> */
.L_x_2473:
        /* <DEDUP_REMOVED lines=17> */
.L_x_2472:
        /* <DEDUP_REMOVED lines=20> */
.L_x_2475:
        /* <DEDUP_REMOVED lines=13> */
.L_x_2471:
[----:B0--3--:R-:W0:Y:S02]  /*2f70*/  LDC.64 R84, c[0x0][0x478] ;  /* 0x00011e00ff547b82 */ /* 0x009e240000000a00 */
        /* <DEDUP_REMOVED lines=27> */
.L_x_2477:
        /* <DEDUP_REMOVED lines=17> */
.L_x_2476:
        /* <DEDUP_REMOVED lines=20> */
.L_x_2478:
        /* <DEDUP_REMOVED lines=12> */
.L_x_2474:
        /* <DEDUP_REMOVED lines=13> */
.L_x_2470:
[----:B------:R-:W-:Y:S05]  /*3510*/  BSYNC.RECONVERGENT B0 ;  /* 0x0000000000007941 */ /* 0x000fea0003800200 */
.L_x_2469:
        /* <DEDUP_REMOVED lines=12> */
[--C-:B0--34-:R-:W-:Y:S01]  /*35e0*/  FFMA.FTZ R77, R7, UR8, R88.reuse ;  /* 0x00000008074d7c23 */ /* 0x119fe20008010058 */
        /* <DEDUP_REMOVED lines=20> */
.L_x_2483:
        /* <DEDUP_REMOVED lines=17> */
.L_x_2482:
        /* <DEDUP_REMOVED lines=20> */
.L_x_2485:
        /* <DEDUP_REMOVED lines=13> */
.L_x_2481:
[----:B0--34-:R-:W0:Y:S02]  /*3a50*/  LDC.64 R84, c[0x0][0x478] ;  /* 0x00011e00ff547b82 */ /* 0x019e240000000a00 */
        /* <DEDUP_REMOVED lines=27> */
.L_x_2487:
        /* <DEDUP_REMOVED lines=17> */
.L_x_2486:
        /* <DEDUP_REMOVED lines=20> */
.L_x_2488:
        /* <DEDUP_REMOVED lines=12> */
.L_x_2484:
[----:B------:R-:W0:Y:S01]  /*3f20*/  @P0 LDC.64 R90, c[0x0][0x478] ;  /* 0x00011e00ff5a0b82 */ /* 0x000e220000000a00 */
[----:B------:R-:W1:Y:S01]  /*3f30*/  @UP0 LDCU.64 UR26, c[0x0][0x470] ;  /* 0x00008e00ff1a07ac */ /* 0x000e620008000a00 */
[----:B------:R-:W-:Y:S01]  /*3f40*/  PLOP3.LUT P1, PT, PT, PT, UP0, 0x80, 0x8 ;  /* 0x000000000008781c */ /* 0x000fe20003f2f008 */
[----:B------:R-:W-:-:S05]  /*3f50*/  HFMA2 R121, -RZ, RZ, 0, 9.5367431640625e-07 ;  /* 0x00000010ff797431 */ /* 0x000fca00000001ff */
[----:B------:R-:W2:Y:S07]  /*3f60*/  LDC.64 R88, c[0x0][0x468] ;  /* 0x00011a00ff587b82 */ /* 0x000eae0000000a00 */
[----:B-1----:R-:W-:-:S04]  /*3f70*/  @P1 IMAD.WIDE.U32 R120, R6, R121, UR26 ;  /* 0x0000001a06781e25 */ /* 0x002fc8000f8e0079 */
[----:B0-----:R-:W-:-:S05]  /*3f80*/  @P0 IMAD.WIDE.U32 R90, R6, 0x10, R90 ;  /* 0x00000010065a0825 */ /* 0x001fca00078e005a */
[----:B------:R1:W-:Y:S01]  /*3f90*/  @P0 STG.E.128 desc[UR16][R90.64], R80 ;  /* 0x000000505a000986 */ /* 0x0003e2000c101d10 */
[----:B------:R-:W-:Y:S01]  /*3fa0*/  PLOP3.LUT P0, PT, PT, PT, UP0, 0x80, 0x8 ;  /* 0x000000000008781c */ /* 0x000fe20003f0f008 */
[----:B--2---:R-:W-:-:S05]  /*3fb0*/  IMAD.WIDE.U32 R88, R6, 0x10, R88 ;  /* 0x0000001006587825 */ /* 0x004fca00078e0058 */
[----:B------:R1:W-:Y:S07]  /*3fc0*/  STG.E.128 desc[UR16][R88.64], R84 ;  /* 0x0000005458007986 */ /* 0x0003ee000c101d10 */
[----:B------:R1:W-:Y:S02]  /*3fd0*/  @P0 STG.E.128 desc[UR16][R120.64], R76 ;  /* 0x0000004c78000986 */ /* 0x0003e4000c101d10 */
.L_x_2480:
[----:B------:R-:W-:Y:S05]  /*3fe0*/  BSYNC.RECONVERGENT B0 ;  /* 0x0000000000007941 */ /* 0x000fea0003800200 */
.L_x_2479:
[----:B------:R-:W-:Y:S01]  /*3ff0*/  UPLOP3.LUT UP1, UPT, UPT, UPT, UP1, 0x40, 0x4 ;  /* 0x000000000004789c */ /* 0x000fe20003f2e810 */
[----:B------:R-:W-:Y:S10]  /*4000*/  BRA.U !UP3, `(.L_x_2489) ;  /* 0xffffffc50b2c7547 */ /* 0x000ff4000b83ffff */
.L_x_2438:
[----:B------:R-:W2:Y:S08]  /*4010*/  S2UR UR8, SR_CTAID.X ;  /* 0x00000000000879c3 */ /* 0x000eb00000002500 */
[----:B------:R-:W0:Y:S08]  /*4020*/  LDC.64 R2, c[0x0][0x440] ;  /* 0x00011000ff027b82 */ /* 0x000e300000000a00 */
[----:B------:R-:W3:Y:S08]  /*4030*/  LDC.64 R4, c[0x0][0x448] ;  /* 0x00011200ff047b82 */ /* 0x000ef00000000a00 */
[----:B------:R-:W4:Y:S01]  /*4040*/  LDC.64 R6, c[0x0][0x440] ;  /* 0x00011000ff067b82 */ /* 0x000f220000000a00 */
[----:B--2---:R-:W-:-:S06]  /*4050*/  UIMAD UR8, UR8, UR10, URZ ;  /* 0x0000000a080872a4 */ /* 0x004fcc000f8e02ff */
[----:B------:R-:W-:Y:S01]  /*4060*/  MOV R0, UR8 ;  /* 0x0000000800007c02 */ /* 0x000fe20008000f00 */
[----:B------:R-:W2:Y:S03]  /*4070*/  LDC.64 R8, c[0x0][0x448] ;  /* 0x00011200ff087b82 */ /* 0x000ea60000000a00 */
[----:B------:R-:W-:-:S05]  /*4080*/  LEA.HI R111, R0, R111, RZ, 0x1e ;  /* 0x0000006f006f7211 */ /* 0x000fca00078ff0ff */
[----:B------:R-:W1:Y:S01]  /*4090*/  LDC.64 R10, c[0x0][0x440] ;  /* 0x00011000ff0a7b82 */ /* 0x000e620000000a00 */
[----:B0-----:R-:W-:-:S04]  /*40a0*/  @P5 IMAD.WIDE.U32 R2, R111, 0x10, R2 ;  /* 0x000000106f025825 */ /* 0x001fc800078e0002 */
[C---:B---3--:R-:W-:Y:S01]  /*40b0*/  @P5 IMAD.WIDE.U32 R4, R111.reuse, 0x10, R4 ;  /* 0x000000106f045825 */ /* 0x048fe200078e0004 */
[----:B------:R-:W-:Y:S01]  /*40c0*/  @P5 IADD3 R111, PT, PT, R111, 0x80, RZ ;  /* 0x000000806f6f5810 */ /* 0x000fe20007ffe0ff */
[----:B------:R0:W-:Y:S01]  /*40d0*/  @P5 STG.E.128 desc[UR16][R2.64], R44 ;  /* 0x0000002c02005986 */ /* 0x0001e2000c101d10 */
[----:B-----5:R-:W3:Y:S03]  /*40e0*/  LDC.64 R12, c[0x0][0x448] ;  /* 0x00011200ff0c7b82 */ /* 0x020ee60000000a00 */
[C---:B----4-:R-:W-:Y:S01]  /*40f0*/  @P2 IMAD.WIDE.U32 R6, R111.reuse, 0x10, R6 ;  /* 0x000000106f062825 */ /* 0x050fe200078e0006 */
[----:B------:R0:W-:Y:S03]  /*4100*/  @P5 STG.E.128 desc[UR16][R4.64], R28 ;  /* 0x0000001c04005986 */ /* 0x0001e6000c101d10 */
[C---:B--2---:R-:W-:Y:S01]  /*4110*/  @P2 IMAD.WIDE.U32 R8, R111.reuse, 0x10, R8 ;  /* 0x000000106f082825 */ /* 0x044fe200078e0008 */
[----:B------:R-:W-:Y:S01]  /*4120*/  @P2 IADD3 R111, PT, PT, R111, 0x80, RZ ;  /* 0x000000806f6f2810 */ /* 0x000fe20007ffe0ff */
[----:B------:R0:W-:Y:S04]  /*4130*/  @P2 STG.E.128 desc[UR16][R6.64], R48 ;  /* 0x0000003006002986 */ /* 0x0001e8000c101d10 */
[----:B------:R0:W-:Y:S01]  /*4140*/  @P2 STG.E.128 desc[UR16][R8.64], R32 ;  /* 0x0000002008002986 */ /* 0x0001e2000c101d10 */
[----:B-1----:R-:W-:-:S05]  /*4150*/  @P3 IMAD.WIDE.U32 R10, R111, 0x10, R10 ;  /* 0x000000106f0a3825 */ /* 0x002fca00078e000a */
[----:B------:R0:W-:Y:S01]  /*4160*/  @P3 STG.E.128 desc[UR16][R10.64], R52 ;  /* 0x000000340a003986 */ /* 0x0001e2000c101d10 */
[----:B---3--:R-:W-:-:S05]  /*4170*/  @P3 IMAD.WIDE.U32 R12, R111, 0x10, R12 ;  /* 0x000000106f0c3825 */ /* 0x008fca00078e000c */
        /* <DEDUP_REMOVED lines=10> */
.L_x_2490:
        /* <DEDUP_REMOVED lines=14> */
.L_x_2866:


//--------------------- .text._ZN10layer_norm31ln_parallel_residual_bwd_kernelINS_13Kernel_traitsIfffffjLj2048ELj1ELj1ELj4ELj16ENS_18Kernel_traits_baseILj2048EfffffjLj128EEEEELb0ELb1ELb1EEEvNS_9BwdParamsE --------------------------
	.section	.text._ZN10layer_norm31ln_parallel_residual_bwd_kernelINS_13Kernel_traitsIfffffjLj2048ELj1ELj1ELj4ELj16ENS_18Kernel_traits_baseILj2048EfffffjLj128EEEEELb0ELb1ELb1EEEvNS_9BwdParamsE,"ax",@progbits
	.align	128
        .global         _ZN10layer_norm31ln_parallel_residual_bwd_kernelINS_13Kernel_traitsIfffffjLj2048ELj1ELj1ELj4ELj16ENS_18Kernel_traits_baseILj2048EfffffjLj128EEEEELb0ELb1ELb1EEEvNS_9BwdParamsE
        .type           _ZN10layer_norm31ln_parallel_residual_bwd_kernelINS_13Kernel_traitsIfffffjLj2048ELj1ELj1ELj4ELj16ENS_18Kernel_traits_baseILj2048EfffffjLj128EEEEELb0ELb1ELb1EEEvNS_9BwdParamsE,@function
        .size           _ZN10layer_norm31ln_parallel_residual_bwd_kernelINS_13Kernel_traitsIfffffjLj2048ELj1ELj1ELj4ELj16ENS_18Kernel_traits_baseILj2048EfffffjLj128EEEEELb0ELb1ELb1EEEvNS_9BwdParamsE,(.L_x_2867 - _ZN10layer_norm31ln_parallel_residual_bwd_kernelINS_13Kernel_traitsIfffffjLj2048ELj1ELj1ELj4ELj16ENS_18Kernel_traits_baseILj2048EfffffjLj128EEEEELb0ELb1ELb1EEEvNS_9BwdParamsE)
        .other          _ZN10layer_norm31ln_parallel_residual_bwd_kernelINS_13Kernel_traitsIfffffjLj2048ELj1ELj1ELj4ELj16ENS_18Kernel_traits_baseILj2048EfffffjLj128EEEEELb0ELb1ELb1EEEvNS_9BwdParamsE,@"STO_CUDA_ENTRY STV_DEFAULT"
_ZN10layer_norm31ln_parallel_residual_bwd_kernelINS_13Kernel_traitsIfffffjLj2048ELj1ELj1ELj4ELj16ENS_18Kernel_traits_baseILj2048EfffffjLj128EEEEELb0ELb1ELb1EEEvNS_9BwdParamsE:
.text._ZN10layer_norm31ln_parallel_residual_bwd_kernelINS_13Kernel_traitsIfffffjLj2048ELj1ELj1ELj4ELj16ENS_18Kernel_traits_baseILj2048EfffffjLj128EEEEELb0ELb1ELb1EEEvNS_9BwdParamsE:
[----:B------:R-:W0:Y:S08]  /*0000*/  LDC R1, c[0x0][0x37c] ;  /* 0x0000df00ff017b82 */ /* 0x000e300000000800 */
[----:B------:R-:W1:Y:S01]  /*0010*/  S2UR UR7, SR_CTAID.X ;  /* 0x00000000000779c3 */ /* 0x000e620000002500 */
[----:B------:R-:W1:Y:S01]  /*0020*/  LDCU UR4, c[0x0][0x384] ;  /* 0x00007080ff0477ac */ /* 0x000e620008000800 */
[----:B------:R-:W2:Y:S01]  /*0030*/  S2R R78, SR_TID.X ;  /* 0x00000000004e7919 */ /* 0x000ea20000002100 */
[----:B0-----:R-:W-:-:S02]  /*0040*/  IADD3 R1, PT, PT, R1, -0x8, RZ ;  /* 0xfffffff801017810 */ /* 0x001fc40007ffe0ff */
        /* <DEDUP_REMOVED lines=16> */
[----:B------:R-:W0:Y:S01]  /*0150*/  LDCU.64 UR20, c[0x0][0x358] ;  /* 0x00006b00ff1477ac */ /* 0x000e220008000a00 */
[----:B-1----:R-:W-:-:S09]  /*0160*/  UISETP.GE.AND UP0, UPT, UR7, UR4, UPT ;  /* 0x000000040700728c */ /* 0x002fd2000bf06270 */
[----:B--2---:R-:W-:Y:S05]  /*0170*/  BRA.U UP0, `(.L_x_2491) ;  /* 0x0000003900207547 */ /* 0x004fea000b800000 */
[----:B------:R-:W1:Y:S01]  /*0180*/  LDC.64 R2, c[0x0][0x3d0] ;  /* 0x0000f400ff027b82 */ /* 0x000e620000000a00 */
[----:B------:R-:W2:Y:S01]  /*0190*/  LDCU.64 UR4, c[0x0][0x438] ;  /* 0x00008700ff0477ac */ /* 0x000ea20008000a00 */
[----:B------:R3:W-:Y:S01]  /*01a0*/  STL [R1], RZ ;  /* 0x000000ff01007387 */ /* 0x0007e20000100800 */
        /* <DEDUP_REMOVED lines=12> */
[----:B------:R-:W-:Y:S01]  /*0270*/  UPLOP3.LUT UP1, UPT, UPT, UPT, UPT, 0x40, 0x4 ;  /* 0x000000000004789c */ /* 0x000fe20003f2e870 */
[----:B------:R-:W4:Y:S01]  /*0280*/  LDCU UR22, c[0x0][0x388] ;  /* 0x00007100ff1677ac */ /* 0x000f220008000800 */
[----:B------:R-:W0:Y:S01]  /*0290*/  LDCU.U8 UR28, c[0x0][0x410] ;  /* 0x00008200ff1c77ac */ /* 0x000e220008000000 */
[----:B-1----:R-:W-:Y:S01]  /*02a0*/  IMAD.WIDE.U32 R2, R78, 0x10, R2 ;  /* 0x000000104e027825 */ /* 0x002fe200078e0002 */
[----:B------:R-:W1:Y:S04]  /*02b0*/  LDCU UR23, c[0x0][0x400] ;  /* 0x00008000ff1777ac */ /* 0x000e680008000800 */
[----:B0-----:R3:W5:Y:S01]  /*02c0*/  LDG.E.128 R28, desc[UR20][R2.64] ;  /* 0x00000014021c7981 */ /* 0x001762000c1e1d00 */
[----:B------:R-:W0:Y:S03]  /*02d0*/  LDCU.64 UR8, c[0x0][0x470] ;  /* 0x00008e00ff0877ac */ /* 0x000e260008000a00 */
[----:B------:R3:W5:Y:S01]  /*02e0*/  LDG.E.128 R24, desc[UR20][R2.64+0x800] ;  /* 0x0008001402187981 */ /* 0x000762000c1e1d00 */
[----:B------:R-:W0:Y:S03]  /*02f0*/  LDCU.64 UR26, c[0x0][0x438] ;  /* 0x00008700ff1a77ac */ /* 0x000e260008000a00 */
[----:B------:R3:W5:Y:S01]  /*0300*/  LDG.E.128 R20, desc[UR20][R2.64+0x1000] ;  /* 0x0010001402147981 */ /* 0x000762000c1e1d00 */
[----:B------:R-:W0:Y:S03]  /*0310*/  LDCU.64 UR10, c[0x0][0x478] ;  /* 0x00008f00ff0a77ac */ /* 0x000e260008000a00 */
[----:B------:R3:W5:Y:S01]  /*0320*/  LDG.E.128 R16, desc[UR20][R2.64+0x1800] ;  /* 0x0018001402107981 */ /* 0x000762000c1e1d00 */
[----:B--2---:R-:W-:Y:S01]  /*0330*/  UISETP.NE.U32.AND UP0, UPT, UR4, URZ, UPT ;  /* 0x000000ff0400728c */ /* 0x004fe2000bf05070 */
[----:B------:R-:W-:Y:S01]  /*0340*/  CS2R R10, SRZ ;  /* 0x00000000000a7805 */ /* 0x000fe2000001ff00 */
[----:B------:R-:W2:Y:S01]  /*0350*/  LDCU.U8 UR4, c[0x0][0x410] ;  /* 0x00008200ff0477ac */ /* 0x000ea20008000000 */
[----:B------:R-:W-:-:S02]  /*0360*/  CS2R R8, SRZ ;  /* 0x0000000000087805 */ /* 0x000fc4000001ff00 */
[----:B------:R-:W-:Y:S02]  /*0370*/  CS2R R6, SRZ ;  /* 0x0000000000067805 */ /* 0x000fe4000001ff00 */
[----:B------:R-:W-:Y:S01]  /*0380*/  CS2R R4, SRZ ;  /* 0x0000000000047805 */ /* 0x000fe2000001ff00 */
[----:B------:R-:W-:Y:S01]  /*0390*/  UISETP.NE.AND.EX UP0, UPT, UR5, URZ, UPT, UP0 ;  /* 0x000000ff0500728c */ /* 0x000fe2000bf05300 */
[----:B------:R-:W0:Y:S05]  /*03a0*/  LDCU.128 UR12, c[0x0][0x3c0] ;  /* 0x00007800ff0c77ac */ /* 0x000e2a0008000c00 */
[----:B------:R-:W-:Y:S01]  /*03b0*/  PLOP3.LUT P1, PT, PT, PT, UP0, 0x80, 0x8 ;  /* 0x000000000008781c */ /* 0x000fe20003f2f008 */
[----:B------:R-:W0:Y:S01]  /*03c0*/  LDCU.64 UR24, c[0x0][0x380] ;  /* 0x00007000ff1877ac */ /* 0x000e220008000a00 */
[----:B--2---:R-:W-:-:S03]  /*03d0*/  UISETP.NE.AND UP2, UPT, UR4, URZ, UPT ;  /* 0x000000ff0400728c */ /* 0x004fc6000bf45270 */
[----:B------:R-:W-:-:S03]  /*03e0*/  UMOV UR4, UR7 ;  /* 0x0000000700047c82 */ /* 0x000fc60008000000 */
[----:B-1-34-:R-:W-:-:S13]  /*03f0*/  PLOP3.LUT P3, PT, PT, PT, UP2, 0x80, 0x8 ;  /* 0x000000000008781c */ /* 0x01afda0003f6f028 */
.L_x_2526:
[----:B-1----:R-:W1:Y:S01]  /*0400*/  LDC.64 R36, c[0x0][0x428] ;  /* 0x00010a00ff247b82 */ /* 0x002e620000000a00 */
[----:B------:R-:W-:Y:S02]  /*0410*/  UIMAD UR5, UR4, UR22, URZ ;  /* 0x00000016040572a4 */ /* 0x000fe4000f8e02ff */
[----:B0-----:R-:W-:Y:S02]  /*0420*/  UIMAD.WIDE UR18, UR4, 0x4, UR14 ;  /* 0x00000004041278a5 */ /* 0x001fe4000f8e020e */
[----:B------:R-:W-:Y:S02]  /*0430*/  USHF.R.S32.HI UR6, URZ, 0x1f, UR5 ;  /* 0x0000001fff067899 */ /* 0x000fe40008011405 */
[----:B------:R-:W-:Y:S01]  /*0440*/  UIMAD.WIDE UR16, UR4, 0x4, UR12 ;  /* 0x00000004041078a5 */ /* 0x000fe2000f8e020c */
[----:B------:R-:W0:Y:S01]  /*0450*/  LDC.64 R84, c[0x0][0x3a8] ;  /* 0x0000ea00ff547b82 */ /* 0x000e220000000a00 */
[----:B------:R-:W-:Y:S01]  /*0460*/  ULEA.HI UR6, UR6, UR5, URZ, 0x2 ;  /* 0x0000000506067291 */ /* 0x000fe2000f8f10ff */
[----:B------:R-:W-:-:S02]  /*0470*/  MOV R32, UR18 ;  /* 0x0000001200207c02 */ /* 0x000fc40008000f00 */
[----:B------:R-:W-:Y:S02]  /*0480*/  MOV R33, UR19 ;  /* 0x0000001300217c02 */ /* 0x000fe40008000f00 */
[----:B------:R-:W-:Y:S02]  /*0490*/  MOV R102, UR16 ;  /* 0x0000001000667c02 */ /* 0x000fe40008000f00 */
[----:B------:R-:W-:Y:S01]  /*04a0*/  MOV R3, UR6 ;  /* 0x0000000600037c02 */ /* 0x000fe20008000f00 */
[----:B------:R2:W3:Y:S01]  /*04b0*/  LDG.E R0, desc[UR20][R32.64] ;  /* 0x0000001420007981 */ /* 0x0004e2000c1e1900 */
[----:B------:R-:W-:Y:S01]  /*04c0*/  MOV R103, UR17 ;  /* 0x0000001100677c02 */ /* 0x000fe20008000f00 */
[----:B------:R-:W4:Y:S01]  /*04d0*/  @P1 LDC.64 R94, c[0x0][0x438] ;  /* 0x00010e00ff5e1b82 */ /* 0x000f220000000a00 */
[----:B------:R-:W-:-:S03]  /*04e0*/  LEA.HI.SX32 R92, R3, R78, 0x1e ;  /* 0x0000004e035c7211 */ /* 0x000fc600078ff2ff */
[----:B------:R-:W3:Y:S02]  /*04f0*/  LDG.E R102, desc[UR20][R102.64] ;  /* 0x0000001466667981 */ /* 0x000ee4000c1e1900 */
[C---:B-1----:R-:W-:Y:S01]  /*0500*/  IMAD.WIDE.U32 R68, R92.reuse, 0x10, R36 ;  /* 0x000000105c447825 */ /* 0x042fe200078e0024 */
[----:B------:R-:W-:-:S05]  /*0510*/  IADD3 R91, PT, PT, R92, 0x80, RZ ;  /* 0x000000805c5b7810 */ /* 0x000fca0007ffe0ff */
[----:B------:R-:W3:Y:S01]  /*0520*/  LDG.E.128 R68, desc[UR20][R68.64] ;  /* 0x0000001444447981 */ /* 0x000ee2000c1e1d00 */
[----:B0-----:R-:W-:-:S04]  /*0530*/  IMAD.WIDE.U32 R64, R92, 0x10, R84 ;  /* 0x000000105c407825 */ /* 0x001fc800078e0054 */
[C---:B------:R-:W-:Y:S02]  /*0540*/  IMAD.WIDE.U32 R72, R91.reuse, 0x10, R84 ;  /* 0x000000105b487825 */ /* 0x040fe400078e0054 */
[----:B------:R-:W3:Y:S02]  /*0550*/  LDG.E.128 R64, desc[UR20][R64.64] ;  /* 0x0000001440407981 */ /* 0x000ee4000c1e1d00 */
[----:B------:R-:W-:Y:S02]  /*0560*/  IMAD.WIDE.U32 R76, R91, 0x10, R36 ;  /* 0x000000105b4c7825 */ /* 0x000fe400078e0024 */
[----:B------:R-:W3:Y:S04]  /*0570*/  LDG.E.128 R72, desc[UR20][R72.64] ;  /* 0x0000001448487981 */ /* 0x000ee8000c1e1d00 */
[----:B------:R-:W3:Y:S01]  /*0580*/  LDG.E.128 R76, desc[UR20][R76.64] ;  /* 0x000000144c4c7981 */ /* 0x000ee2000c1e1d00 */
[----:B------:R-:W-:-:S02]  /*0590*/  IADD3 R3, PT, PT, R92, 0x100, RZ ;  /* 0x000001005c037810 */ /* 0x000fc40007ffe0ff */
[----:B------:R-:W-:-:S03]  /*05a0*/  IADD3 R2, PT, PT, R92, 0x180, RZ ;  /* 0x000001805c027810 */ /* 0x000fc60007ffe0ff */
[----:B--2---:R-:W-:-:S04]  /*05b0*/  IMAD.WIDE.U32 R32, R3, 0x10, R36 ;  /* 0x0000001003207825 */ /* 0x004fc800078e0024 */
[--C-:B------:R-:W-:Y:S02]  /*05c0*/  IMAD.WIDE.U32 R80, R3, 0x10, R84.reuse ;  /* 0x0000001003507825 */ /* 0x100fe400078e0054 */
[----:B------:R-:W2:Y:S02]  /*05d0*/  LDG.E.128 R32, desc[UR20][R32.64] ;  /* 0x0000001420207981 */ /* 0x000ea4000c1e1d00 */
[C---:B------:R-:W-:Y:S02]  /*05e0*/  IMAD.WIDE.U32 R84, R2.reuse, 0x10, R84 ;  /* 0x0000001002547825 */ /* 0x040fe400078e0054 */
[----:B------:R-:W2:Y:S04]  /*05f0*/  LDG.E.128 R80, desc[UR20][R80.64] ;  /* 0x0000001450507981 */ /* 0x000ea8000c1e1d00 */
[----:B------:R-:W2:Y:S01]  /*0600*/  LDG.E.128 R84, desc[UR20][R84.64] ;  /* 0x0000001454547981 */ /* 0x000ea2000c1e1d00 */
[----:B------:R-:W-:-:S06]  /*0610*/  IMAD.WIDE.U32 R36, R2, 0x10, R36 ;  /* 0x0000001002247825 */ /* 0x000fcc00078e0024 */
[----:B------:R-:W2:Y:S01]  /*0620*/  LDG.E.128 R36, desc[UR20][R36.64] ;  /* 0x0000001424247981 */ /* 0x000ea2000c1e1d00 */
[----:B----4-:R-:W-:Y:S01]  /*0630*/  @P1 IMAD.WIDE.U32 R94, R92, 0x10, R94 ;  /* 0x000000105c5e1825 */ /* 0x010fe200078e005e */
[----:B------:R-:W-:-:S04]  /*0640*/  ISETP.NE.U32.AND P0, PT, RZ, UR26, PT ;  /* 0x0000001aff007c0c */ /* 0x000fc8000bf05070 */
[----:B-----5:R0:W5:Y:S01]  /*0650*/  @P1 LDG.E.128 R40, desc[UR20][R94.64] ;  /* 0x000000145e281981 */ /* 0x020162000c1e1d00 */
[----:B------:R-:W-:-:S13]  /*0660*/  ISETP.NE.AND.EX P1, PT, RZ, UR27, PT, P0 ;  /* 0x0000001bff007c0c */ /* 0x000fda000bf25300 */
[----:B0-----:R-:W0:Y:S08]  /*0670*/  @P1 LDC.64 R94, c[0x0][0x438] ;  /* 0x00010e00ff5e1b82 */ /* 0x001e300000000a00 */
[----:B------:R-:W1:Y:S08]  /*0680*/  @P1 LDC.64 R98, c[0x0][0x438] ;  /* 0x00010e00ff621b82 */ /* 0x000e700000000a00 */
[----:B------:R-:W4:Y:S01]  /*0690*/  @P1 LDC.64 R100, c[0x0][0x438] ;  /* 0x00010e00ff641b82 */ /* 0x000f220000000a00 */
[----:B0-----:R-:W-:-:S05]  /*06a0*/  @P1 IMAD.WIDE.U32 R94, R91, 0x10, R94 ;  /* 0x000000105b5e1825 */ /* 0x001fca00078e005e */
[----:B------:R0:W5:Y:S01]  /*06b0*/  @P1 LDG.E.128 R44, desc[UR20][R94.64] ;  /* 0x000000145e2c1981 */ /* 0x000162000c1e1d00 */
[----:B-1----:R-:W-:-:S05]  /*06c0*/  @P1 IMAD.WIDE.U32 R98, R3, 0x10, R98 ;  /* 0x0000001003621825 */ /* 0x002fca00078e0062 */
[----:B------:R1:W5:Y:S01]  /*06d0*/  @P1 LDG.E.128 R48, desc[UR20][R98.64] ;  /* 0x0000001462301981 */ /* 0x000362000c1e1d00 */
[----:B----4-:R-:W-:-:S05]  /*06e0*/  @P1 IMAD.WIDE.U32 R100, R2, 0x10, R100 ;  /* 0x0000001002641825 */ /* 0x010fca00078e0064 */
[----:B------:R4:W5:Y:S01]  /*06f0*/  @P1 LDG.E.128 R52, desc[UR20][R100.64] ;  /* 0x0000001464341981 */ /* 0x000962000c1e1d00 */
[----:B---3--:R-:W-:Y:S02]  /*0700*/  R2UR UR16, R0 ;  /* 0x00000000001072ca */ /* 0x008fe400000e0000 */
[----:B------:R-:W-:Y:S01]  /*0710*/  FSEL R102, R102, RZ, !P3 ;  /* 0x000000ff66667208 */ /* 0x000fe20005800000 */
[----:B0-----:R-:W-:Y:S01]  /*0720*/  FMUL.FTZ R94, R28, R68 ;  /* 0x000000441c5e7220 */ /* 0x001fe20000410000 */
[----:B------:R-:W-:Y:S01]  /*0730*/  FMUL.FTZ R97, R29, R69 ;  /* 0x000000451d617220 */ /* 0x000fe20000410000 */
[----:B------:R-:W-:Y:S02]  /*0740*/  FMUL.FTZ R106, R30, R70 ;  /* 0x000000461e6a7220 */ /* 0x000fe40000410000 */
[C---:B------:R-:W-:Y:S01]  /*0750*/  FADD.FTZ R0, -R102.reuse, R64 ;  /* 0x0000004066007221 */ /* 0x040fe20000010100 */
[C---:B------:R-:W-:Y:S01]  /*0760*/  FADD.FTZ R65, -R102.reuse, R65 ;  /* 0x0000004166417221 */ /* 0x040fe20000010100 */
[----:B------:R-:W-:Y:S01]  /*0770*/  FADD.FTZ R64, RZ, R94 ;  /* 0x0000005eff407221 */ /* 0x000fe20000010000 */
[----:B------:R-:W-:-:S03]  /*0780*/  FADD.FTZ R72, -R102, R72 ;  /* 0x0000004866487221 */ /* 0x000fc60000010100 */
[----:B------:R-:W-:Y:S01]  /*0790*/  FMUL.FTZ R93, R65, UR16 ;  /* 0x00000010415d7c20 */ /* 0x000fe20008410000 */
        /* <DEDUP_REMOVED lines=10> */
[C---:B------:R-:W-:Y:S01]  /*0840*/  FADD.FTZ R116, R77.reuse, R116 ;  /* 0x000000744d747221 */ /* 0x040fe20000010000 */
[----:B------:R-:W-:Y:S01]  /*0850*/  FFMA.FTZ R9, R77, R73, R9 ;  /* 0x000000494d097223 */ /* 0x000fe20000010009 */
[----:B------:R-:W-:Y:S01]  /*0860*/  FMUL.FTZ R77, R25, R77 ;  /* 0x0000004d194d7220 */ /* 0x000fe20000410000 */
[----:B------:R-:W-:Y:S01]  /*0870*/  FADD.FTZ R64, R76, R65 ;  /* 0x000000414c407221 */ /* 0x000fe20000010000 */
[----:B------:R-:W-:Y:S01]  /*0880*/  FADD.FTZ R66, -R102, R66 ;  /* 0x0000004266427221 */ /* 0x000fe20000010100 */
[----:B------:R-:W-:Y:S01]  /*0890*/  FMUL.FTZ R0, R0, UR16 ;  /* 0x0000001000007c20 */ /* 0x000fe20008410000 */
[----:B-1----:R-:W-:Y:S01]  /*08a0*/  FMUL.FTZ R99, R26, R78 ;  /* 0x0000004e1a637220 */ /* 0x002fe20000410000 */
[----:B------:R-:W-:Y:S01]  /*08b0*/  FADD.FTZ R64, R77, R64 ;  /* 0x000000404d407221 */ /* 0x000fe20000010000 */
[----:B------:R-:W-:Y:S01]  /*08c0*/  FADD.FTZ R67, -R102, R67 ;  /* 0x0000004366437221 */ /* 0x000fe20000010100 */
[----:B------:R-:W-:Y:S01]  /*08d0*/  FMUL.FTZ R96, R66, UR16 ;  /* 0x0000001042607c20 */ /* 0x000fe20008410000 */
[----:B------:R-:W-:Y:S01]  /*08e0*/  FFMA.FTZ R66, R0, R94, RZ ;  /* 0x0000005e00427223 */ /* 0x000fe200000100ff */
[----:B----4-:R-:W-:Y:S01]  /*08f0*/  FMUL.FTZ R100, R27, R79 ;  /* 0x0000004f1b647220 */ /* 0x010fe20000410000 */
[----:B------:R-:W-:Y:S01]  /*0900*/  FADD.FTZ R65, R99, R64 ;  /* 0x0000004063417221 */ /* 0x000fe20000010000 */
[----:B------:R-:W-:Y:S01]  /*0910*/  FMUL.FTZ R95, R67, UR16 ;  /* 0x00000010435f7c20 */ /* 0x000fe20008410000 */
[----:B------:R-:W-:Y:S01]  /*0920*/  FFMA.FTZ R67, R93, R97, R66 ;  /* 0x000000615d437223 */ /* 0x000fe20000010042 */
[----:B--2---:R-:W-:Y:S01]  /*0930*/  FMUL.FTZ R98, R20, R32 ;  /* 0x0000002014627220 */ /* 0x004fe20000410000 */
[----:B------:R-:W-:Y:S01]  /*0940*/  FADD.FTZ R65, R100, R65 ;  /* 0x0000004164417221 */ /* 0x000fe20000010000 */
[C---:B------:R-:W-:Y:S01]  /*0950*/  FADD.FTZ R104, -R102.reuse, R82 ;  /* 0x0000005266687221 */ /* 0x040fe20000010100 */
[C---:B------:R-:W-:Y:S01]  /*0960*/  FADD.FTZ R82, -R102.reuse, R84 ;  /* 0x0000005466527221 */ /* 0x040fe20000010100 */
[----:B------:R-:W-:Y:S01]  /*0970*/  FADD.FTZ R84, -R102, R86 ;  /* 0x0000005666547221 */ /* 0x000fe20000010100 */
[----:B------:R-:W-:Y:S01]  /*0980*/  FFMA.FTZ R66, R96, R106, R67 ;  /* 0x0000006a60427223 */ /* 0x000fe20000010043 */
[----:B------:R-:W-:Y:S01]  /*0990*/  FADD.FTZ R65, R98, R65 ;  /* 0x0000004162417221 */ /* 0x000fe20000010000 */
[----:B------:R-:W-:Y:S01]  /*09a0*/  FMUL.FTZ R86, R21, R33 ;  /* 0x0000002115567220 */ /* 0x000fe20000410000 */
[----:B------:R-:W-:Y:S01]  /*09b0*/  FADD.FTZ R64, -R102, R87 ;  /* 0x0000005766407221 */ /* 0x000fe20000010100 */
[----:B------:R-:W-:Y:S01]  /*09c0*/  FFMA.FTZ R67, R95, R107, R66 ;  /* 0x0000006b5f437223 */ /* 0x000fe20000010042 */
[----:B------:R-:W-:Y:S01]  /*09d0*/  FMUL.FTZ R87, R22, R34 ;  /* 0x0000002216577220 */ /* 0x000fe20000410000 */
[----:B------:R-:W-:Y:S01]  /*09e0*/  FADD.FTZ R66, R86, R65 ;  /* 0x0000004156427221 */ /* 0x000fe20000010000 */
[----:B------:R-:W-:Y:S01]  /*09f0*/  FADD.FTZ R74, -R102, R74 ;  /* 0x0000004a664a7221 */ /* 0x000fe20000010100 */
[C---:B------:R-:W-:Y:S01]  /*0a00*/  FADD.FTZ R111, R68.reuse, R111 ;  /* 0x0000006f446f7221 */ /* 0x040fe20000010000 */
[----:B------:R-:W-:Y:S01]  /*0a10*/  FFMA.FTZ R4, R68, R0, R4 ;  /* 0x0000000044047223 */ /* 0x000fe20000010004 */
[----:B------:R-:W-:Y:S01]  /*0a20*/  FADD.FTZ R66, R87, R66 ;  /* 0x0000004257427221 */ /* 0x000fe20000010000 */
[----:B------:R-:W-:Y:S01]  /*0a30*/  FMUL.FTZ R101, R23, R35 ;  /* 0x0000002317657220 */ /* 0x000fe20000410000 */
[----:B------:R-:W-:Y:S01]  /*0a40*/  FFMA.FTZ R68, R72, R76, R67 ;  /* 0x0000004c48447223 */ /* 0x000fe20000010043 */
[----:B------:R-:W-:Y:S01]  /*0a50*/  FADD.FTZ R75, -R102, R75 ;  /* 0x0000004b664b7221 */ /* 0x000fe20000010100 */
[----:B------:R-:W-:Y:S01]  /*0a60*/  FMUL.FTZ R108, R74, UR16 ;  /* 0x000000104a6c7c20 */ /* 0x000fe20008410000 */
        /* <DEDUP_REMOVED lines=8> */
[C---:B------:R-:W-:Y:S01]  /*0af0*/  FADD.FTZ R81, -R102.reuse, R81 ;  /* 0x0000005166517221 */ /* 0x040fe20000010100 */
[C---:B------:R-:W-:Y:S01]  /*0b00*/  FADD.FTZ R83, -R102.reuse, R83 ;  /* 0x0000005366537221 */ /* 0x040fe20000010100 */
[----:B------:R-:W-:Y:S01]  /*0b10*/  FADD.FTZ R85, -R102, R85 ;  /* 0x0000005566557221 */ /* 0x000fe20000010100 */
[----:B------:R-:W-:Y:S01]  /*0b20*/  FMUL.FTZ R102, R80, UR16 ;  /* 0x0000001050667c20 */ /* 0x000fe20008410000 */
[----:B------:R-:W-:Y:S01]  /*0b30*/  FADD.FTZ R67, R66, R75 ;  /* 0x0000004b42437221 */ /* 0x000fe20000010000 */
[----:B------:R-:W-:Y:S01]  /*0b40*/  FMUL.FTZ R80, R18, R38 ;  /* 0x0000002612507220 */ /* 0x000fe20000410000 */
[----:B------:R-:W-:Y:S01]  /*0b50*/  FFMA.FTZ R65, R109, R100, R68 ;  /* 0x000000646d417223 */ /* 0x000fe20000010044 */
[----:B------:R-:W-:Y:S01]  /*0b60*/  FMUL.FTZ R103, R81, UR16 ;  /* 0x0000001051677c20 */ /* 0x000fe20008410000 */
[----:B------:R-:W-:Y:S01]  /*0b70*/  FMUL.FTZ R81, R19, R39 ;  /* 0x0000002713517220 */ /* 0x000fe20000410000 */
[----:B------:R-:W-:Y:S01]  /*0b80*/  FADD.FTZ R68, R67, R80 ;  /* 0x0000005043447221 */ /* 0x000fe20000010000 */
[----:B------:R-:W-:Y:S01]  /*0b90*/  FFMA.FTZ R66, R102, R98, R65 ;  /* 0x0000006266427223 */ /* 0x000fe20000010041 */
[----:B------:R-:W-:-:S02]  /*0ba0*/  FMUL.FTZ R104, R104, UR16 ;  /* 0x0000001068687c20 */ /* 0x000fc40008410000 */
[----:B------:R-:W-:Y:S01]  /*0bb0*/  FADD.FTZ R65, R68, R81 ;  /* 0x0000005144417221 */ /* 0x000fe20000010000 */
[----:B------:R-:W-:Y:S01]  /*0bc0*/  FFMA.FTZ R67, R103, R86, R66 ;  /* 0x0000005667437223 */ /* 0x000fe20000010042 */
[----:B------:R-:W-:-:S03]  /*0bd0*/  FMUL.FTZ R105, R83, UR16 ;  /* 0x0000001053697c20 */ /* 0x000fc60008410000 */
[----:B------:R-:W-:Y:S01]  /*0be0*/  FFMA.FTZ R68, R104, R87, R67 ;  /* 0x0000005768447223 */ /* 0x000fe20000010043 */
[----:B------:R-:W0:Y:S01]  /*0bf0*/  SHFL.DOWN PT, R66, R65, 0x10, 0x1f ;  /* 0x0a001f0041427f89 */ /* 0x000e2200000e0000 */
[----:B------:R-:W-:Y:S02]  /*0c00*/  FMUL.FTZ R82, R82, UR16 ;  /* 0x0000001052527c20 */ /* 0x000fe40008410000 */
        /* <DEDUP_REMOVED lines=15> */
[----:B------:R-:W0:Y:S04]  /*0d00*/  SHFL.DOWN PT, R68, R65, 0x8, 0x1f ;  /* 0x09001f0041447f89 */ /* 0x000e2800000e0000 */
[----:B------:R-:W1:Y:S01]  /*0d10*/  SHFL.DOWN PT, R70, R67, 0x4, 0x1f ;  /* 0x08801f0043467f89 */ /* 0x000e6200000e0000 */
[C---:B------:R-:W-:Y:S01]  /*0d20*/  FADD.FTZ R112, R69.reuse, R112 ;  /* 0x0000007045707221 */ /* 0x040fe20000010000 */
[----:B------:R-:W-:Y:S01]  /*0d30*/  FFMA.FTZ R5, R69, R93, R5 ;  /* 0x0000005d45057223 */ /* 0x000fe20000010005 */
[C---:B------:R-:W-:Y:S01]  /*0d40*/  FADD.FTZ R114, R71.reuse, R114 ;  /* 0x0000007247727221 */ /* 0x040fe20000010000 */
[----:B------:R-:W-:Y:S01]  /*0d50*/  FFMA.FTZ R7, R71, R95, R7 ;  /* 0x0000005f47077223 */ /* 0x000fe20000010007 */
[----:B0-----:R-:W-:Y:S01]  /*0d60*/  FADD.FTZ R68, R65, R68 ;  /* 0x0000004441447221 */ /* 0x001fe20000010000 */
[----:B-1----:R-:W-:-:S04]  /*0d70*/  FADD.FTZ R70, R67, R70 ;  /* 0x0000004643467221 */ /* 0x002fc80000010000 */
[----:B------:R-:W0:Y:S04]  /*0d80*/  SHFL.DOWN PT, R69, R68, 0x4, 0x1f ;  /* 0x08801f0044457f89 */ /* 0x000e2800000e0000 */
[----:B------:R-:W1:Y:S01]  /*0d90*/  SHFL.DOWN PT, R71, R70, 0x2, 0x1f ;  /* 0x08401f0046477f89 */ /* 0x000e6200000e0000 */
[C---:B------:R-:W-:Y:S01]  /*0da0*/  FADD.FTZ R117, R78.reuse, R117 ;  /* 0x000000754e757221 */ /* 0x040fe20000010000 */
[----:B------:R-:W-:Y:S02]  /*0db0*/  FFMA.FTZ R10, R78, R108, R10 ;  /* 0x0000006c4e0a7223 */ /* 0x000fe4000001000a */
        /* <DEDUP_REMOVED lines=20> */
.L_x_2493:
[----:B------:R-:W-:Y:S05]  /*0f00*/  BSYNC.RECONVERGENT B0 ;  /* 0x0000000000007941 */ /* 0x000fea0003800200 */
.L_x_2492:
[C---:B------:R-:W-:Y:S01]  /*0f10*/  FADD.FTZ R118, R79.reuse, R118 ;  /* 0x000000764f767221 */ /* 0x040fe20000010000 */
[----:B------:R-:W-:Y:S01]  /*0f20*/  FFMA.FTZ R11, R79, R109, R11 ;  /* 0x0000006d4f0b7223 */ /* 0x000fe2000001000b */
[----:B------:R-:W1:Y:S01]  /*0f30*/  S2UR UR6, SR_CgaCtaId ;  /* 0x00000000000679c3 */ /* 0x000e620000008800 */
[----:B------:R-:W2:Y:S01]  /*0f40*/  LDL.LU R79, [R1] ;  /* 0x00000000014f7983 */ /* 0x000ea20000300800 */
[----:B------:R-:W-:Y:S02]  /*0f50*/  UMOV UR5, 0x400 ;  /* 0x0000040000057882 */ /* 0x000fe40000000000 */
[----:B-1----:R-:W-:-:S04]  /*0f60*/  ULEA UR5, UR6, UR5, 0x18 ;  /* 0x0000000506057291 */ /* 0x002fc8000f8ec0ff */
[----:B------:R-:W-:Y:S02]  /*0f70*/  UIADD3 UR6, UPT, UPT, UR5, 0x2020, URZ ;  /* 0x0000202005067890 */ /* 0x000fe4000fffe0ff */
[----:B------:R-:W-:Y:S01]  /*0f80*/  @!UP1 UIADD3 UR6, UPT, UPT, UR5, 0x2000, URZ ;  /* 0x0000200005069890 */ /* 0x000fe2000fffe0ff */
[----:B------:R-:W-:Y:S08]  /*0f90*/  BAR.SYNC.DEFER_BLOCKING 0x0 ;  /* 0x0000000000007b1d */ /* 0x000ff00000010000 */
[----:B0-----:R-:W0:Y:S01]  /*0fa0*/  LDS.128 R64, [UR6] ;  /* 0x00000006ff407984 */ /* 0x001e220008000c00 */
[----:B------:R-:W-:-:S02]  /*0fb0*/  UIADD3 UR6, UPT, UPT, UR5, 0x2030, URZ ;  /* 0x0000203005067890 */ /* 0x000fc4000fffe0ff */
[----:B------:R-:W-:-:S09]  /*0fc0*/  @!UP1 UIADD3 UR6, UPT, UPT, UR5, 0x2010, URZ ;  /* 0x0000201005069890 */ /* 0x000fd2000fffe0ff */
[----:B------:R-:W1:Y:S01]  /*0fd0*/  LDS.128 R68, [UR6] ;  /* 0x00000006ff447984 */ /* 0x000e620008000c00 */
[C---:B------:R-:W-:Y:S01]  /*0fe0*/  FADD.FTZ R119, R32.reuse, R119 ;  /* 0x0000007720777221 */ /* 0x040fe20000010000 */
[----:B------:R-:W-:Y:S01]  /*0ff0*/  FFMA.FTZ R12, R32, R102, R12 ;  /* 0x00000066200c7223 */ /* 0x000fe2000001000c */
[C---:B------:R-:W-:Y:S01]  /*1000*/  FADD.FTZ R120, R33.reuse, R120 ;  /* 0x0000007821787221 */ /* 0x040fe20000010000 */
[----:B------:R-:W-:Y:S01]  /*1010*/  FFMA.FTZ R13, R33, R103, R13 ;  /* 0x00000067210d7223 */ /* 0x000fe2000001000d */
[----:B------:R-:W-:-:S04]  /*1020*/  UISETP.NE.U32.AND UP0, UPT, UR26, URZ, UPT ;  /* 0x000000ff1a00728c */ /* 0x000fc8000bf05070 */
[----:B------:R-:W-:Y:S01]  /*1030*/  UISETP.NE.AND.EX UP0, UPT, UR27, URZ, UPT, UP0 ;  /* 0x000000ff1b00728c */ /* 0x000fe2000bf05300 */
        /* <DEDUP_REMOVED lines=9> */
[----:B------:R-:W-:Y:S01]  /*10d0*/  R2UR UR17, R32 ;  /* 0x00000000201172ca */ /* 0x000fe200000e0000 */
[----:B------:R-:W-:Y:S01]  /*10e0*/  FMUL.FTZ R33, R33, UR23 ;  /* 0x0000001721217c20 */ /* 0x000fe20008410000 */
[----:B------:R-:W-:Y:S01]  /*10f0*/  ISETP.NE.AND P3, PT, RZ, UR28, PT ;  /* 0x0000001cff007c0c */ /* 0x000fe2000bf65270 */
[----:B------:R-:W-:Y:S01]  /*1100*/  UIADD3 UR4, UPT, UPT, UR4, UR24, URZ ;  /* 0x0000001804047290 */ /* 0x000fe2000fffe0ff */
        /* <DEDUP_REMOVED lines=10> */
[----:B------:R-:W-:Y:S01]  /*11b0*/  FFMA.FTZ R110, R39, R85, R110 ;  /* 0x00000055276e7223 */ /* 0x000fe2000001006e */
[----:B------:R-:W-:Y:S01]  /*11c0*/  FSEL R66, R33, RZ, !P3 ;  /* 0x000000ff21427208 */ /* 0x000fe20005800000 */
[----:B------:R-:W-:Y:S01]  /*11d0*/  UISETP.GE.AND UP2, UPT, UR4, UR25, UPT ;  /* 0x000000190400728c */ /* 0x000fe2000bf46270 */
[----:B--2---:R-:W-:-:S05]  /*11e0*/  FADD.FTZ R79, R39, R79 ;  /* 0x0000004f274f7221 */ /* 0x004fca0000010000 */
[----:B------:R0:W-:Y:S01]  /*11f0*/  STL [R1], R79 ;  /* 0x0000004f01007387 */ /* 0x0001e20000100800 */
        /* <DEDUP_REMOVED lines=22> */
.L_x_2496:
        /* <DEDUP_REMOVED lines=17> */
.L_x_2495:
        /* <DEDUP_REMOVED lines=20> */
.L_x_2498:
        /* <DEDUP_REMOVED lines=21> */
.L_x_2494:
        /* <DEDUP_REMOVED lines=21> */
.L_x_2500:
        /* <DEDUP_REMOVED lines=17> */
.L_x_2499:
        /* <DEDUP_REMOVED lines=20> */
.L_x_2501:
        /* <DEDUP_REMOVED lines=20> */
.L_x_2497:
[----:B------:R-:W-:Y:S01]  /*1be0*/  ISETP.NE.U32.AND P0, PT, RZ, UR5, PT ;  /* 0x00000005ff007c0c */ /* 0x000fe2000bf05070 */
[----:B------:R-:W1:Y:S01]  /*1bf0*/  LDC.64 R68, c[0x0][0x468] ;  /* 0x00011a00ff447b82 */ /* 0x000e620000000a00 */
[----:B------:R-:W-:Y:S02]  /*1c00*/  ISETP.NE.U32.AND P2, PT, RZ, UR8, PT ;  /* 0x00000008ff007c0c */ /* 0x000fe4000bf45070 */
[----:B------:R-:W-:Y:S02]  /*1c10*/  ISETP.NE.AND.EX P0, PT, RZ, UR6, PT, P0 ;  /* 0x00000006ff007c0c */ /* 0x000fe4000bf05300 */
[----:B------:R-:W-:-:S11]  /*1c20*/  ISETP.NE.AND.EX P2, PT, RZ, UR9, PT, P2 ;  /* 0x00000009ff007c0c */ /* 0x000fd6000bf45320 */
[----:B------:R-:W2:Y:S08]  /*1c30*/  @P0 LDC.64 R38, c[0x0][0x478] ;  /* 0x00011e00ff260b82 */ /* 0x000eb00000000a00 */
[----:B------:R-:W3:Y:S01]  /*1c40*/  @P2 LDC.64 R36, c[0x0][0x470] ;  /* 0x00011c00ff242b82 */ /* 0x000ee20000000a00 */
[----:B-1----:R-:W-:-:S04]  /*1c50*/  IMAD.WIDE.U32 R64, R92, 0x10, R68 ;  /* 0x000000105c407825 */ /* 0x002fc800078e0044 */
[----:B--2---:R-:W-:-:S05]  /*1c60*/  @P0 IMAD.WIDE.U32 R38, R92, 0x10, R38 ;  /* 0x000000105c260825 */ /* 0x004fca00078e0026 */
[----:B------:R1:W-:Y:S01]  /*1c70*/  @P0 STG.E.128 desc[UR20][R38.64], R60 ;  /* 0x0000003c26000986 */ /* 0x0003e2000c101d14 */
[----:B---3--:R-:W-:-:S03]  /*1c80*/  @P2 IMAD.WIDE.U32 R36, R92, 0x10, R36 ;  /* 0x000000105c242825 */ /* 0x008fc600078e0024 */
[----:B------:R1:W-:Y:S04]  /*1c90*/  STG.E.128 desc[UR20][R64.64], R32 ;  /* 0x0000002040007986 */ /* 0x0003e8000c101d14 */
[----:B------:R1:W-:Y:S01]  /*1ca0*/  @P2 STG.E.128 desc[UR20][R36.64], R56 ;  /* 0x0000003824002986 */ /* 0x0003e2000c101d14 */
[----:B------:R-:W-:Y:S05]  /*1cb0*/  @!P1 BRA `(.L_x_2502) ;  /* 0x00000004001c9947 */ /* 0x000fea0003800000 */
[----:B------:R-:W-:Y:S05]  /*1cc0*/  @!P0 BRA `(.L_x_2503) ;  /* 0x00000000009c8947 */ /* 0x000fea0003800000 */
[----:B------:R-:W-:Y:S05]  /*1cd0*/  @!P2 BRA `(.L_x_2504) ;  /* 0x000000000054a947 */ /* 0x000fea0003800000 */
        /* <DEDUP_REMOVED lines=21> */
.L_x_2504:
        /* <DEDUP_REMOVED lines=17> */
.L_x_2503:
        /* <DEDUP_REMOVED lines=18> */
.L_x_2506:
        /* <DEDUP_REMOVED lines=13> */
.L_x_2502:
        /* <DEDUP_REMOVED lines=23> */
.L_x_2508:
        /* <DEDUP_REMOVED lines=17> */
.L_x_2507:
        /* <DEDUP_REMOVED lines=18> */
.L_x_2509:
        /* <DEDUP_REMOVED lines=12> */
.L_x_2505:
        /* <DEDUP_REMOVED lines=32> */
.L_x_2512:
        /* <DEDUP_REMOVED lines=17> */
.L_x_2511:
        /* <DEDUP_REMOVED lines=18> */
.L_x_2514:
        /* <DEDUP_REMOVED lines=13> */
.L_x_2510:
        /* <DEDUP_REMOVED lines=23> */
.L_x_2516:
        /* <DEDUP_REMOVED lines=17> */
.L_x_2515:
        /* <DEDUP_REMOVED lines=18> */
.L_x_2517:
        /* <DEDUP_REMOVED lines=12> */
.L_x_2513:
        /* <DEDUP_REMOVED lines=13> */
[--C-:B-1----:R-:W-:Y:S01]  /*2fc0*/  FFMA.FTZ R33, R84, UR17, R66.reuse ;  /* 0x0000001154217c23 */ /* 0x102fe20008010042 */
        /* <DEDUP_REMOVED lines=18> */
.L_x_2520:
        /* <DEDUP_REMOVED lines=17> */
.L_x_2519:
        /* <DEDUP_REMOVED lines=18> */
.L_x_2522:
        /* <DEDUP_REMOVED lines=13> */
.L_x_2518:
        /* <DEDUP_REMOVED lines=23> */
.L_x_2524:
        /* <DEDUP_REMOVED lines=17> */
.L_x_2523:
        /* <DEDUP_REMOVED lines=18> */
.L_x_2525:
        /* <DEDUP_REMOVED lines=12> */
.L_x_2521:
        /* <DEDUP_REMOVED lines=27> */
.L_x_2491:
[----:B------:R-:W1:Y:S08]  /*3a00*/  LDC R27, c[0x0][0x388] ;  /* 0x0000e200ff1b7b82 */ /* 0x000e700000000800 */
[----:B------:R-:W2:Y:S08]  /*3a10*/  LDC.64 R2, c[0x0][0x440] ;  /* 0x00011000ff027b82 */ /* 0x000eb00000000a00 */
[----:B------:R-:W3:Y:S01]  /*3a20*/  LDC.64 R24, c[0x0][0x448] ;  /* 0x00011200ff187b82 */ /* 0x000ee20000000a00 */
[----:B-1----:R-:W-:-:S05]  /*3a30*/  IMAD R27, R27, UR7, RZ ;  /* 0x000000071b1b7c24 */ /* 0x002fca000f8e02ff */
[----:B------:R-:W-:-:S05]  /*3a40*/  LEA.HI R27, R27, R78, RZ, 0x1e ;  /* 0x0000004e1b1b7211 */ /* 0x000fca00078ff0ff */
[----:B--2---:R-:W-:-:S05]  /*3a50*/  IMAD.WIDE.U32 R2, R27, 0x10, R2 ;  /* 0x000000101b027825 */ /* 0x004fca00078e0002 */
[----:B0-----:R-:W-:Y:S01]  /*3a60*/  STG.E.128 desc[UR20][R2.64], R16 ;  /* 0x0000001002007986 */ /* 0x001fe2000c101d14 */
        /* <DEDUP_REMOVED lines=9> */
.L_x_2527:
        /* <DEDUP_REMOVED lines=16> */
.L_x_2867:


//--------------------- .text._ZN10layer_norm31ln_parallel_residual_bwd_kernelINS_13Kernel_traitsIfffffjLj2048ELj1ELj1ELj4ELj16ENS_18Kernel_traits_baseILj2048EfffffjLj128EEEEELb1ELb0ELb0EEEvNS_9BwdParamsE --------------------------
	.section	.text._ZN10layer_norm31ln_parallel_residual_bwd_kernelINS_13Kernel_traitsIfffffjLj2048ELj1ELj1ELj4ELj16ENS_18Kernel_traits_baseILj2048EfffffjLj128EEEEELb1ELb0ELb0EEEvNS_9BwdParamsE,"ax",@progbits
	.align	128
        .global         _ZN10layer_norm31ln_parallel_residual_bwd_kernelINS_13Kernel_traitsIfffffjLj2048ELj1ELj1ELj4ELj16ENS_18Kernel_traits_baseILj2048EfffffjLj128EEEEELb1ELb0ELb0EEEvNS_9BwdParamsE
        .type           _ZN10layer_norm31ln_parallel_residual_bwd_kernelINS_13Kernel_traitsIfffffjLj2048ELj1ELj1ELj4ELj16ENS_18Kernel_traits_baseILj2048EfffffjLj128EEEEELb1ELb0ELb0EEEvNS_9BwdParamsE,@function
        .size           _ZN10layer_norm31ln_parallel_residual_bwd_kernelINS_13Kernel_traitsIfffffjLj2048ELj1ELj1ELj4ELj16ENS_18Kernel_traits_baseILj2048EfffffjLj128EEEEELb1ELb0ELb0EEEvNS_9BwdParamsE,(.L_x_2868 - _ZN10layer_norm31ln_parallel_residual_bwd_kernelINS_13Kernel_traitsIfffffjLj2048ELj1ELj1ELj4ELj16ENS_18Kernel_traits_baseILj2048EfffffjLj128EEEEELb1ELb0ELb0EEEvNS_9BwdParamsE)
        .other          _ZN10layer_norm31ln_parallel_residual_bwd_kernelINS_13Kernel_traitsIfffffjLj2048ELj1ELj1ELj4ELj16ENS_18Kernel_traits_baseILj2048EfffffjLj128EEEEELb1ELb0ELb0EEEvNS_9BwdParamsE,@"STO_CUDA_ENTRY STV_DEFAULT"
_ZN10layer_norm31ln_parallel_residual_bwd_kernelINS_13Kernel_traitsIfffffjLj2048ELj1ELj1ELj4ELj16ENS_18Kernel_traits_baseILj2048EfffffjLj128EEEEELb1ELb0ELb0EEEvNS_9BwdParamsE:
.text._ZN10layer_norm31ln_parallel_residual_bwd_kernelINS_13Kernel_traitsIfffffjLj2048ELj1ELj1ELj4ELj16ENS_18Kernel_traits_baseILj2048EfffffjLj128EEEEELb1ELb0ELb0EEEvNS_9BwdParamsE:
[----:B------:R-:W-:Y:S01]  /*0000*/  LDC R1, c[0x0][0x37c] ;  /* 0x0000df00ff017b82 */ /* 0x000fe20000000800 */
[----:B------:R-:W0:Y:S01]  /*0010*/  S2R R132, SR_TID.X ;  /* 0x0000000000847919 */ /* 0x000e220000002100 */
[----:B------:R-:W1:Y:S06]  /*0020*/  LDCU UR4, c[0x0][0x388] ;  /* 0x00007100ff0477ac */ /* 0x000e6c0008000800 */
[----:B------:R-:W2:Y:S01]  /*0030*/  LDC.64 R4, c[0x0][0x3d0] ;  /* 0x0000f400ff047b82 */ /* 0x000ea20000000a00 */
[----:B------:R-:W3:Y:S01]  /*0040*/  LDCU UR5, c[0x0][0x384] ;  /* 0x00007080ff0577ac */ /* 0x000ee20008000800 */
[----:B------:R-:W4:Y:S06]  /*0050*/  LDCU.64 UR10, c[0x0][0x358] ;  /* 0x00006b00ff0a77ac */ /* 0x000f2c0008000a00 */
[----:B------:R-:W3:Y:S08]  /*0060*/  LDC.64 R6, c[0x0][0x3d8] ;  /* 0x0000f600ff067b82 */ /* 0x000ef00000000a00 */
[----:B------:R-:W4:Y:S01]  /*0070*/  LDC.64 R10, c[0x0][0x3d8] ;  /* 0x0000f600ff0a7b82 */ /* 0x000f220000000a00 */
[----:B-1----:R-:W-:-:S04]  /*0080*/  MOV R2, UR4 ;  /* 0x0000000400027c02 */ /* 0x002fc80008000f00 */
[----:B------:R-:W-:-:S03]  /*0090*/  SHF.R.S32.HI R3, RZ, 0x1f, R2 ;  /* 0x0000001fff037819 */ /* 0x000fc60000011402 */
[----:B------:R-:W1:Y:S01]  /*00a0*/  LDC.64 R16, c[0x0][0x3d0] ;  /* 0x0000f400ff107b82 */ /* 0x000e620000000a00 */
[----:B------:R-:W-:Y:S02]  /*00b0*/  LEA.HI R0, R3, R2, RZ, 0x2 ;  /* 0x0000000203007211 */ /* 0x000fe400078f10ff */
[----:B0-----:R-:W-:-:S05]  /*00c0*/  LOP3.LUT R9, R132, 0x7f, RZ, 0x3c, !PT ;  /* 0x0000007f84097812 */ /* 0x001fca00078e3cff */
[----:B------:R-:W0:Y:S01]  /*00d0*/  S2UR UR4, SR_CTAID.X ;  /* 0x00000000000479c3 */ /* 0x000e220000002500 */
[----:B------:R-:W-:Y:S02]  /*00e0*/  MOV R3, R132 ;  /* 0x0000008400037202 */ /* 0x000fe40000000f00 */
[----:B------:R-:W-:-:S04]  /*00f0*/  LEA.HI.SX32 R0, R0, R9, 0x1e ;  /* 0x0000000900007211 */ /* 0x000fc800078ff2ff */
[C---:B------:R-:W-:Y:S01]  /*0100*/  ISETP.GE.U32.AND P0, PT, R0.reuse, 0x80, PT ;  /* 0x000000800000780c */ /* 0x040fe20003f06070 */
[----:B------:R-:W1:Y:S01]  /*0110*/  LDC.64 R8, c[0x0][0x3d0] ;  /* 0x0000f400ff087b82 */ /* 0x000e620000000a00 */
[C---:B------:R-:W-:Y:S02]  /*0120*/  ISETP.GE.U32.AND P1, PT, R0.reuse, 0x100, PT ;  /* 0x000001000000780c */ /* 0x040fe40003f26070 */
[C---:B------:R-:W-:Y:S02]  /*0130*/  ISETP.GE.U32.AND P2, PT, R0.reuse, 0x180, PT ;  /* 0x000001800000780c */ /* 0x040fe40003f46070 */
[----:B------:R-:W-:-:S03]  /*0140*/  ISETP.GE.U32.AND P3, PT, R0, 0x200, PT ;  /* 0x000002000000780c */ /* 0x000fc60003f66070 */
[----:B------:R-:W1:Y:S04]  /*0150*/  LDC.64 R18, c[0x0][0x3d8] ;  /* 0x0000f600ff127b82 */ /* 0x000e680000000a00 */
[----:B--2---:R-:W-:-:S04]  /*0160*/  @P0 IMAD.WIDE.U32 R4, R3, 0x10, R4 ;  /* 0x0000001003040825 */ /* 0x004fc800078e0004 */
[----:B------:R-:W2:Y:S01]  /*0170*/  LDC.64 R20, c[0x0][0x3d0] ;  /* 0x0000f400ff147b82 */ /* 0x000ea20000000a00 */
[C---:B---3--:R-:W-:Y:S01]  /*0180*/  @P0 IMAD.WIDE.U32 R6, R3.reuse, 0x10, R6 ;  /* 0x0000001003060825 */ /* 0x048fe200078e0006 */
[----:B------:R-:W-:Y:S01]  /*0190*/  @P0 LOP3.LUT R3, R3, 0x80, RZ, 0xfc, !PT ;  /* 0x0000008003030812 */ /* 0x000fe200078efcff */
[----:B----4-:R-:W5:Y:S05]  /*01a0*/  @P0 LDG.E.128 R96, desc[UR10][R4.64] ;  /* 0x0000000a04600981 */ /* 0x010f6a000c1e1d00 */
[----:B------:R-:W3:Y:S01]  /*01b0*/  LDC.64 R22, c[0x0][0x3d8] ;  /* 0x0000f600ff167b82 */ /* 0x000ee20000000a00 */
[----:B0-----:R-:W-:Y:S01]  /*01c0*/  MOV R137, UR4 ;  /* 0x0000000400897c02 */ /* 0x001fe20008000f00 */
[C---:B-1----:R-:W-:Y:S01]  /*01d0*/  @P1 IMAD.WIDE.U32 R12, R3.reuse, 0x10, R8 ;  /* 0x00000010030c1825 */ /* 0x042fe200078e0008 */
[----:B------:R-:W5:Y:S03]  /*01e0*/  @P0 LDG.E.128 R92, desc[UR10][R6.64] ;  /* 0x0000000a065c0981 */ /* 0x000f66000c1e1d00 */
[C---:B------:R-:W-:Y:S01]  /*01f0*/  @P1 IMAD.WIDE.U32 R14, R3.reuse, 0x10, R10 ;  /* 0x00000010030e1825 */ /* 0x040fe200078e000a */
[----:B------:R-:W-:Y:S01]  /*0200*/  @P1 IADD3 R3, PT, PT, R3, 0x80, RZ ;  /* 0x0000008003031810 */ /* 0x000fe20007ffe0ff */
[----:B------:R-:W5:Y:S01]  /*0210*/  @P1 LDG.E.128 R88, desc[UR10][R12.64] ;  /* 0x0000000a0c581981 */ /* 0x000f62000c1e1d00 */
[----:B------:R-:W-:-:S03]  /*0220*/  ISETP.GE.AND P4, PT, R137, UR5, PT ;  /* 0x0000000589007c0c */ /* 0x000fc6000bf86270 */
[C---:B------:R-:W-:Y:S01]  /*0230*/  @P2 IMAD.WIDE.U32 R16, R3.reuse, 0x10, R16 ;  /* 0x0000001003102825 */ /* 0x040fe200078e0010 */
[----:B------:R-:W5:Y:S03]  /*0240*/  @P1 LDG.E.128 R84, desc[UR10][R14.64] ;  /* 0x0000000a0e541981 */ /* 0x000f66000c1e1d00 */
[C---:B------:R-:W-:Y:S01]  /*0250*/  @P2 IMAD.WIDE.U32 R18, R3.reuse, 0x10, R18 ;  /* 0x0000001003122825 */ /* 0x040fe200078e0012 */
[----:B------:R-:W-:Y:S01]  /*0260*/  @P2 IADD3 R3, PT, PT, R3, 0x80, RZ ;  /* 0x0000008003032810 */ /* 0x000fe20007ffe0ff */
[----:B------:R0:W5:Y:S04]  /*0270*/  @P2 LDG.E.128 R80, desc[UR10][R16.64] ;  /* 0x0000000a10502981 */ /* 0x000168000c1e1d00 */
[C---:B--2---:R-:W-:Y:S01]  /*0280*/  @P3 IMAD.WIDE.U32 R8, R3.reuse, 0x10, R20 ;  /* 0x0000001003083825 */ /* 0x044fe200078e0014 */
[----:B------:R1:W5:Y:S03]  /*0290*/  @P2 LDG.E.128 R76, desc[UR10][R18.64] ;  /* 0x0000000a124c2981 */ /* 0x000366000c1e1d00 */
[----:B---3--:R-:W-:Y:S01]  /*02a0*/  @P3 IMAD.WIDE.U32 R10, R3, 0x10, R22 ;  /* 0x00000010030a3825 */ /* 0x008fe200078e0016 */
[----:B------:R2:W5:Y:S01]  /*02b0*/  @P3 LDG.E.128 R72, desc[UR10][R8.64] ;  /* 0x0000000a08483981 */ /* 0x000562000c1e1d00 */
[----:B------:R-:W-:-:S02]  /*02c0*/  CS2R R64, SRZ ;  /* 0x0000000000407805 */ /* 0x000fc4000001ff00 */
[----:B------:R-:W-:Y:S02]  /*02d0*/  CS2R R66, SRZ ;  /* 0x0000000000427805 */ /* 0x000fe4000001ff00 */
[----:B------:R-:W-:Y:S01]  /*02e0*/  CS2R R60, SRZ ;  /* 0x00000000003c7805 */ /* 0x000fe2000001ff00 */
[----:B------:R3:W5:Y:S01]  /*02f0*/  @P3 LDG.E.128 R68, desc[UR10][R10.64] ;  /* 0x0000000a0a443981 */ /* 0x000762000c1e1d00 */
        /* <DEDUP_REMOVED lines=21> */
[----:B0-----:R-:W-:-:S02]  /*0450*/  CS2R R16, SRZ ;  /* 0x0000000000107805 */ /* 0x001fc4000001ff00 */
[----:B-1----:R-:W-:Y:S02]  /*0460*/  CS2R R18, SRZ ;  /* 0x0000000000127805 */ /* 0x002fe4000001ff00 */
[----:B------:R-:W-:Y:S02]  /*0470*/  CS2R R12, SRZ ;  /* 0x00000000000c7805 */ /* 0x000fe4000001ff00 */
[----:B------:R-:W-:Y:S02]  /*0480*/  CS2R R14, SRZ ;  /* 0x00000000000e7805 */ /* 0x000fe4000001ff00 */
[----:B--2---:R-:W-:Y:S02]  /*0490*/  CS2R R8, SRZ ;  /* 0x0000000000087805 */ /* 0x004fe4000001ff00 */
[----:B---3--:R-:W-:Y:S02]  /*04a0*/  CS2R R10, SRZ ;  /* 0x00000000000a7805 */ /* 0x008fe4000001ff00 */
[----:B------:R-:W-:-:S02]  /*04b0*/  CS2R R4, SRZ ;  /* 0x0000000000047805 */ /* 0x000fc4000001ff00 */
[----:B------:R-:W-:Y:S01]  /*04c0*/  CS2R R6, SRZ ;  /* 0x0000000000067805 */ /* 0x000fe2000001ff00 */
[----:B------:R-:W-:Y:S06]  /*04d0*/  @P4 BRA `(.L_x_2528) ;  /* 0x0000005c00004947 */ /* 0x000fec0003800000 */
        /* <DEDUP_REMOVED lines=33> */
[----:B------:R-:W-:Y:S02]  /*06f0*/  P2R R177, PR, RZ, 0x2 ;  /* 0x00000002ffb17803 */ /* 0x000fe40000000000 */
        /* <DEDUP_REMOVED lines=8> */
.L_x_2579:
[----:B0--34-:R-:W0:Y:S01]  /*0780*/  LDC.64 R124, c[0x0][0x3c0] ;  /* 0x0000f000ff7c7b82 */ /* 0x019e220000000a00 */
[----:B------:R-:W-:-:S07]  /*0790*/  ISETP.NE.AND P4, PT, R177, RZ, PT ;  /* 0x000000ffb100720c */ /* 0x000fce0003f85270 */
[----:B------:R-:W1:Y:S08]  /*07a0*/  LDC.64 R126, c[0x0][0x3c8] ;  /* 0x0000f200ff7e7b82 */ /* 0x000e700000000a00 */
[----:B------:R-:W2:Y:S01]  /*07b0*/  LDC R2, c[0x0][0x388] ;  /* 0x0000e200ff027b82 */ /* 0x000ea20000000800 */
[----:B0-----:R-:W-:-:S06]  /*07c0*/  IMAD.WIDE R124, R137, 0x4, R124 ;  /* 0x00000004897c7825 */ /* 0x001fcc00078e027c */
[----:B------:R-:W3:Y:S01]  /*07d0*/  LDG.E R124, desc[UR10][R124.64] ;  /* 0x0000000a7c7c7981 */ /* 0x000ee2000c1e1900 */
[----:B-1----:R-:W-:-:S05]  /*07e0*/  IMAD.WIDE R126, R137, 0x4, R126 ;  /* 0x00000004897e7825 */ /* 0x002fca00078e027e */
[----:B-----5:R0:W5:Y:S01]  /*07f0*/  LDG.E R149, desc[UR10][R126.64] ;  /* 0x0000000a7e957981 */ /* 0x020162000c1e1900 */
[----:B--2---:R-:W-:-:S05]  /*0800*/  IMAD R128, R137, R2, RZ ;  /* 0x0000000289807224 */ /* 0x004fca00078e02ff */
[----:B------:R-:W-:-:S04]  /*0810*/  SHF.R.S32.HI R129, RZ, 0x1f, R128 ;  /* 0x0000001fff817819 */ /* 0x000fc80000011480 */
[----:B------:R-:W-:Y:S01]  /*0820*/  LEA.HI R129, R129, R128, RZ, 0x2 ;  /* 0x0000008081817211 */ /* 0x000fe200078f10ff */
[----:B------:R-:W-:Y:S01]  /*0830*/  BSSY.RECONVERGENT B0, `(.L_x_2529) ;  /* 0x0000049000007945 */ /* 0x000fe20003800200 */
[----:B------:R-:W-:Y:S02]  /*0840*/  HFMA2 R179, -RZ, RZ, 0, 0 ;  /* 0x00000000ffb37431 */ /* 0x000fe400000001ff */
[----:B------:R-:W-:Y:S02]  /*0850*/  LEA.HI.SX32 R144, R129, R132, 0x1e ;  /* 0x0000008481907211 */ /* 0x000fe400078ff2ff */
[C---:B------:R-:W-:Y:S02]  /*0860*/  ISETP.GE.U32.AND P1, PT, R0.reuse, 0x100, PT ;  /* 0x000001000000780c */ /* 0x040fe40003f26070 */
[C---:B------:R-:W-:Y:S02]  /*0870*/  ISETP.GE.U32.AND P2, PT, R0.reuse, 0x180, PT ;  /* 0x000001800000780c */ /* 0x040fe40003f46070 */
[----:B------:R-:W-:-:S02]  /*0880*/  ISETP.GE.U32.AND P3, PT, R0, 0x200, PT ;  /* 0x000002000000780c */ /* 0x000fc40003f66070 */
[----:B------:R-:W-:Y:S02]  /*0890*/  MOV R180, RZ ;  /* 0x000000ff00b47202 */ /* 0x000fe40000000f00 */
[----:B------:R-:W-:Y:S02]  /*08a0*/  MOV R181, R144 ;  /* 0x0000009000b57202 */ /* 0x000fe40000000f00 */
[----:B---3--:R-:W-:Y:S01]  /*08b0*/  FSEL R177, R124, RZ, !P4 ;  /* 0x000000ff7cb17208 */ /* 0x008fe20006000000 */
[----:B0-----:R-:W-:Y:S06]  /*08c0*/  @!P0 BRA `(.L_x_2530) ;  /* 0x0000000000fc8947 */ /* 0x001fec0003800000 */
[----:B------:R-:W0:Y:S01]  /*08d0*/  LDC.64 R132, c[0x0][0x3a8] ;  /* 0x0000ea00ff847b82 */ /* 0x000e220000000a00 */
[----:B----4-:R-:W-:-:S07]  /*08e0*/  ISETP.NE.U32.AND P4, PT, RZ, UR12, PT ;  /* 0x0000000cff007c0c */ /* 0x010fce000bf85070 */
        /* <DEDUP_REMOVED lines=10> */
[----:B------:R-:W-:Y:S02]  /*0990*/  ISETP.NE.AND.EX P4, PT, RZ, UR13, PT, P4 ;  /* 0x0000000dff007c0c */ /* 0x000fe4000bf85340 */
[----:B------:R-:W-:-:S11]  /*09a0*/  ISETP.NE.AND.EX P0, PT, RZ, UR17, PT, P0 ;  /* 0x00000011ff007c0c */ /* 0x000fd6000bf05300 */
[----:B------:R-:W1:Y:S08]  /*09b0*/  @P4 LDC.64 R168, c[0x0][0x3b8] ;  /* 0x0000ee00ffa84b82 */ /* 0x000e700000000a00 */
[----:B------:R-:W1:Y:S01]  /*09c0*/  @P0 LDC.64 R172, c[0x0][0x438] ;  /* 0x00010e00ffac0b82 */ /* 0x000e620000000a00 */
[----:B0-----:R-:W-:-:S05]  /*09d0*/  IMAD.WIDE.U32 R170, R144, 0x4, R170 ;  /* 0x0000000490aa7825 */ /* 0x001fca00078e00aa */
[----:B------:R-:W5:Y:S01]  /*09e0*/  LDG.E R164, desc[UR10][R170.64] ;  /* 0x0000000aaaa47981 */ /* 0x000f62000c1e1900 */
[----:B-1----:R-:W-:-:S05]  /*09f0*/  @P4 IMAD.WIDE.U32 R168, R144, 0x4, R168 ;  /* 0x0000000490a84825 */ /* 0x002fca00078e00a8 */
[----:B------:R0:W5:Y:S01]  /*0a00*/  @P4 LDG.E R136, desc[UR10][R168.64] ;  /* 0x0000000aa8884981 */ /* 0x000162000c1e1900 */
[----:B------:R-:W-:-:S05]  /*0a10*/  @P0 IMAD.WIDE.U32 R172, R144, 0x10, R172 ;  /* 0x0000001090ac0825 */ /* 0x000fca00078e00ac */
[----:B------:R1:W5:Y:S01]  /*0a20*/  @P0 LDG.E.128 R100, desc[UR10][R172.64] ;  /* 0x0000000aac640981 */ /* 0x000362000c1e1d00 */
[----:B------:R-:W-:Y:S01]  /*0a30*/  IADD3 R181, PT, PT, R144, 0x80, RZ ;  /* 0x0000008090b57810 */ /* 0x000fe20007ffe0ff */
[C---:B---3--:R-:W-:Y:S01]  /*0a40*/  FADD.FTZ R174, -R177.reuse, R133 ;  /* 0x00000085b1ae7221 */ /* 0x048fe20000010100 */
[C---:B------:R-:W-:Y:S01]  /*0a50*/  FADD.FTZ R180, -R177.reuse, R134 ;  /* 0x00000086b1b47221 */ /* 0x040fe20000010100 */
[----:B------:R-:W-:Y:S02]  /*0a60*/  FADD.FTZ R132, -R177, R132 ;  /* 0x00000084b1847221 */ /* 0x000fe40000010100 */
[----:B0----5:R-:W-:Y:S01]  /*0a70*/  FMUL.FTZ R168, R149, R174 ;  /* 0x000000ae95a87220 */ /* 0x021fe20000410000 */
[----:B----4-:R-:W-:Y:S01]  /*0a80*/  FMUL.FTZ R134, R93, R125 ;  /* 0x0000007d5d867220 */ /* 0x010fe20000410000 */
[----:B------:R-:W-:Y:S01]  /*0a90*/  FMUL.FTZ R133, R92, R124 ;  /* 0x0000007c5c857220 */ /* 0x000fe20000410000 */
[----:B------:R-:W-:Y:S01]  /*0aa0*/  FMUL.FTZ R3, R149, R132 ;  /* 0x0000008495037220 */ /* 0x000fe20000410000 */
[----:B------:R-:W-:Y:S01]  /*0ab0*/  FADD.FTZ R16, R16, R124 ;  /* 0x0000007c10107221 */ /* 0x000fe20000010000 */
[----:B--2---:R-:W-:Y:S01]  /*0ac0*/  FADD.FTZ R49, R49, R129 ;  /* 0x0000008131317221 */ /* 0x004fe20000010000 */
[----:B------:R-:W-:Y:S01]  /*0ad0*/  FFMA.FTZ R169, R97, R129, R134 ;  /* 0x0000008161a97223 */ /* 0x000fe20000010086 */
[----:B------:R-:W-:Y:S01]  /*0ae0*/  FFMA.FTZ R65, R129, R168, R65 ;  /* 0x000000a881417223 */ /* 0x000fe20000010041 */
[----:B------:R-:W-:Y:S01]  /*0af0*/  FFMA.FTZ R170, R96, R128, R133 ;  /* 0x0000008060aa7223 */ /* 0x000fe20000010085 */
[----:B------:R-:W-:Y:S01]  /*0b00*/  FMUL.FTZ R129, R94, R126 ;  /* 0x0000007e5e817220 */ /* 0x000fe20000410000 */
[----:B------:R-:W-:-:S02]  /*0b10*/  FFMA.FTZ R32, R124, R3, R32 ;  /* 0x000000037c207223 */ /* 0x000fc40000010020 */
[----:B------:R-:W-:Y:S01]  /*0b20*/  FADD.FTZ R124, RZ, R170 ;  /* 0x000000aaff7c7221 */ /* 0x000fe20000010000 */
[----:B------:R-:W-:Y:S01]  /*0b30*/  FFMA.FTZ R174, R98, R130, R129 ;  /* 0x0000008262ae7223 */ /* 0x000fe20000010081 */
[----:B------:R-:W-:Y:S01]  /*0b40*/  FFMA.FTZ R129, R3, R170, RZ ;  /* 0x000000aa03817223 */ /* 0x000fe200000100ff */
[----:B------:R-:W-:Y:S01]  /*0b50*/  FMUL.FTZ R171, R149, R180 ;  /* 0x000000b495ab7220 */ /* 0x000fe20000410000 */
[----:B------:R-:W-:Y:S01]  /*0b60*/  FADD.FTZ R17, R17, R125 ;  /* 0x0000007d11117221 */ /* 0x000fe20000010000 */
[----:B------:R-:W-:Y:S01]  /*0b70*/  FFMA.FTZ R33, R125, R168, R33 ;  /* 0x000000a87d217223 */ /* 0x000fe20000010021 */
[----:B------:R-:W-:Y:S01]  /*0b80*/  FADD.FTZ R48, R48, R128 ;  /* 0x0000008030307221 */ /* 0x000fe20000010000 */
[----:B------:R-:W-:Y:S01]  /*0b90*/  FFMA.FTZ R64, R128, R3, R64 ;  /* 0x0000000380407223 */ /* 0x000fe20000010040 */
[----:B------:R-:W-:Y:S01]  /*0ba0*/  FADD.FTZ R125, R124, R169 ;  /* 0x000000a97c7d7221 */ /* 0x000fe20000010000 */
[----:B------:R-:W-:Y:S01]  /*0bb0*/  FADD.FTZ R182, -R177, R135 ;  /* 0x00000087b1b67221 */ /* 0x000fe20000010100 */
[----:B------:R-:W-:Y:S01]  /*0bc0*/  FMUL.FTZ R128, R95, R127 ;  /* 0x0000007f5f807220 */ /* 0x000fe20000410000 */
[----:B------:R-:W-:Y:S01]  /*0bd0*/  FFMA.FTZ R124, R168, R169, R129 ;  /* 0x000000a9a87c7223 */ /* 0x000fe20000010081 */
[----:B------:R-:W-:Y:S01]  /*0be0*/  FADD.FTZ R18, R18, R126 ;  /* 0x0000007e12127221 */ /* 0x000fe20000010000 */
[----:B------:R-:W-:Y:S01]  /*0bf0*/  FFMA.FTZ R34, R126, R171, R34 ;  /* 0x000000ab7e227223 */ /* 0x000fe20000010022 */
[----:B------:R-:W-:Y:S01]  /*0c00*/  FADD.FTZ R126, R125, R174 ;  /* 0x000000ae7d7e7221 */ /* 0x000fe20000010000 */
[----:B-1----:R-:W-:Y:S01]  /*0c10*/  FMUL.FTZ R172, R149, R182 ;  /* 0x000000b695ac7220 */ /* 0x002fe20000410000 */
        /* <DEDUP_REMOVED lines=10> */
.L_x_2530:
[----:B----4-:R-:W-:Y:S05]  /*0cc0*/  BSYNC.RECONVERGENT B0 ;  /* 0x0000000000007941 */ /* 0x010fea0003800200 */
.L_x_2529:
[----:B------:R-:W-:Y:S04]  /*0cd0*/  BSSY.RECONVERGENT B0, `(.L_x_2531) ;  /* 0x0000041000007945 */ /* 0x000fe80003800200 */
[----:B------:R-:W-:Y:S05]  /*0ce0*/  @!P1 BRA `(.L_x_2532) ;  /* 0x0000000000fc9947 */ /* 0x000fea0003800000 */
[----:B------:R-:W0:Y:S01]  /*0cf0*/  LDC.64 R132, c[0x0][0x3a8] ;  /* 0x0000ea00ff847b82 */ /* 0x000e220000000a00 */
[----:B------:R-:W-:Y:S02]  /*0d00*/  ISETP.NE.U32.AND P4, PT, RZ, UR12, PT ;  /* 0x0000000cff007c0c */ /* 0x000fe4000bf85070 */
[----:B------:R-:W-:-:S05]  /*0d10*/  ISETP.NE.U32.AND P0, PT, RZ, UR16, PT ;  /* 0x00000010ff007c0c */ /* 0x000fca000bf05070 */
[----:B------:R-:W1:Y:S08]  /*0d20*/  LDC.64 R124, c[0x0][0x430] ;  /* 0x00010c00ff7c7b82 */ /* 0x000e700000000a00 */
[----:B------:R-:W2:Y:S01]  /*0d30*/  LDC.64 R128, c[0x0][0x428] ;  /* 0x00010a00ff807b82 */ /* 0x000ea20000000a00 */
[----:B------:R-:W-:Y:S02]  /*0d40*/  ISETP.NE.AND.EX P4, PT, RZ, UR13, PT, P4 ;  /* 0x0000000dff007c0c */ /* 0x000fe4000bf85340 */
[----:B------:R-:W-:Y:S01]  /*0d50*/  ISETP.NE.AND.EX P0, PT, RZ, UR17, PT, P0 ;  /* 0x00000011ff007c0c */ /* 0x000fe2000bf05300 */
[----:B0-----:R-:W-:-:S04]  /*0d60*/  IMAD.WIDE.U32 R132, R181, 0x10, R132 ;  /* 0x00000010b5847825 */ /* 0x001fc800078e0084 */
[----:B------:R-:W0:Y:S02]  /*0d70*/  LDC.64 R184, c[0x0][0x3b0] ;  /* 0x0000ec00ffb87b82 */ /* 0x000e240000000a00 */
[----:B------:R-:W3:Y:S01]  /*0d80*/  LDG.E.128 R132, desc[UR10][R132.64] ;  /* 0x0000000a84847981 */ /* 0x000ee2000c1e1d00 */
[----:B-1----:R-:W-:-:S05]  /*0d90*/  IMAD.WIDE.U32 R124, R181, 0x10, R124 ;  /* 0x00000010b57c7825 */ /* 0x002fca00078e007c */
[----:B------:R-:W1:Y:S01]  /*0da0*/  @P4 LDC.64 R186, c[0x0][0x3b8] ;  /* 0x0000ee00ffba4b82 */ /* 0x000e620000000a00 */
[----:B------:R-:W4:Y:S01]  /*0db0*/  LDG.E.128 R124, desc[UR10][R124.64] ;  /* 0x0000000a7c7c7981 */ /* 0x000f22000c1e1d00 */
[----:B--2---:R-:W-:-:S06]  /*0dc0*/  IMAD.WIDE.U32 R128, R181, 0x10, R128 ;  /* 0x00000010b5807825 */ /* 0x004fcc00078e0080 */
[----:B------:R-:W2:Y:S01]  /*0dd0*/  @P0 LDC.64 R182, c[0x0][0x438] ;  /* 0x00010e00ffb60b82 */ /* 0x000ea20000000a00 */
[----:B------:R-:W4:Y:S01]  /*0de0*/  LDG.E.128 R128, desc[UR10][R128.64] ;  /* 0x0000000a80807981 */ /* 0x000f22000c1e1d00 */
[----:B0-----:R-:W-:-:S05]  /*0df0*/  IMAD.WIDE.U32 R184, R181, 0x4, R184 ;  /* 0x00000004b5b87825 */ /* 0x001fca00078e00b8 */
[----:B------:R0:W5:Y:S01]  /*0e00*/  LDG.E R139, desc[UR10][R184.64] ;  /* 0x0000000ab88b7981 */ /* 0x000162000c1e1900 */
[----:B-1----:R-:W-:-:S05]  /*0e10*/  @P4 IMAD.WIDE.U32 R186, R181, 0x4, R186 ;  /* 0x00000004b5ba4825 */ /* 0x002fca00078e00ba */
[----:B------:R0:W5:Y:S01]  /*0e20*/  @P4 LDG.E R138, desc[UR10][R186.64] ;  /* 0x0000000aba8a4981 */ /* 0x000162000c1e1900 */
[----:B--2---:R-:W-:-:S05]  /*0e30*/  @P0 IMAD.WIDE.U32 R182, R181, 0x10, R182 ;  /* 0x00000010b5b60825 */ /* 0x004fca00078e00b6 */
[----:B------:R0:W5:Y:S01]  /*0e40*/  @P0 LDG.E.128 R104, desc[UR10][R182.64] ;  /* 0x0000000ab6680981 */ /* 0x000162000c1e1d00 */
[----:B------:R-:W-:Y:S01]  /*0e50*/  IADD3 R181, PT, PT, R181, 0x80, RZ ;  /* 0x00000080b5b57810 */ /* 0x000fe20007ffe0ff */
[C---:B---3--:R-:W-:Y:S01]  /*0e60*/  FADD.FTZ R132, -R177.reuse, R132 ;  /* 0x00000084b1847221 */ /* 0x048fe20000010100 */
[----:B------:R-:W-:-:S03]  /*0e70*/  FADD.FTZ R148, -R177, R133 ;  /* 0x00000085b1947221 */ /* 0x000fc60000010100 */
[C---:B-----5:R-:W-:Y:S01]  /*0e80*/  FMUL.FTZ R145, R149.reuse, R132 ;  /* 0x0000008495917220 */ /* 0x060fe20000410000 */
[----:B----4-:R-:W-:Y:S01]  /*0e90*/  FMUL.FTZ R133, R84, R124 ;  /* 0x0000007c54857220 */ /* 0x010fe20000410000 */
[----:B------:R-:W-:Y:S01]  /*0ea0*/  FMUL.FTZ R148, R149, R148 ;  /* 0x0000009495947220 */ /* 0x000fe20000410000 */
[----:B------:R-:W-:Y:S01]  /*0eb0*/  FADD.FTZ R134, -R177, R134 ;  /* 0x00000086b1867221 */ /* 0x000fe20000010100 */
        /* <DEDUP_REMOVED lines=13> */
[----:B------:R-:W-:Y:S01]  /*0f90*/  FADD.FTZ R124, R179, R146 ;  /* 0x00000092b37c7221 */ /* 0x000fe20000010000 */
[----:B------:R-:W-:Y:S01]  /*0fa0*/  FFMA.FTZ R125, R145, R146, R180 ;  /* 0x00000092917d7223 */ /* 0x000fe200000100b4 */
[----:B------:R-:W-:Y:S01]  /*0fb0*/  FFMA.FTZ R176, R90, R130, R129 ;  /* 0x000000825ab07223 */ /* 0x000fe20000010081 */
[----:B------:R-:W-:Y:S01]  /*0fc0*/  FADD.FTZ R14, R14, R126 ;  /* 0x0000007e0e0e7221 */ /* 0x000fe20000010000 */
[----:B------:R-:W-:Y:S01]  /*0fd0*/  FFMA.FTZ R30, R126, R157, R30 ;  /* 0x0000009d7e1e7223 */ /* 0x000fe2000001001e */
[----:B------:R-:W-:Y:S01]  /*0fe0*/  FMUL.FTZ R126, R87, R127 ;  /* 0x0000007f577e7220 */ /* 0x000fe20000410000 */
[----:B------:R-:W-:Y:S01]  /*0ff0*/  FADD.FTZ R129, R124, R155 ;  /* 0x0000009b7c817221 */ /* 0x000fe20000010000 */
[----:B------:R-:W-:Y:S01]  /*1000*/  FADD.FTZ R178, -R177, R135 ;  /* 0x00000087b1b27221 */ /* 0x000fe20000010100 */
[----:B------:R-:W-:Y:S01]  /*1010*/  FFMA.FTZ R124, R148, R155, R125 ;  /* 0x0000009b947c7223 */ /* 0x000fe2000001007d */
[----:B------:R-:W-:Y:S01]  /*1020*/  FFMA.FTZ R175, R91, R131, R126 ;  /* 0x000000835baf7223 */ /* 0x000fe2000001007e */
[----:B------:R-:W-:Y:S01]  /*1030*/  FADD.FTZ R126, R129, R176 ;  /* 0x000000b0817e7221 */ /* 0x000fe20000010000 */
        /* <DEDUP_REMOVED lines=10> */
.L_x_2532:
[----:B------:R-:W-:Y:S05]  /*10e0*/  BSYNC.RECONVERGENT B0 ;  /* 0x0000000000007941 */ /* 0x000fea0003800200 */
.L_x_2531:
[----:B------:R-:W-:Y:S04]  /*10f0*/  BSSY.RECONVERGENT B0, `(.L_x_2533) ;  /* 0x0000041000007945 */ /* 0x000fe80003800200 */
[----:B------:R-:W-:Y:S05]  /*1100*/  @!P2 BRA `(.L_x_2534) ;  /* 0x0000000000fca947 */ /* 0x000fea0003800000 */
[----:B------:R-:W0:Y:S01]  /*1110*/  LDC.64 R128, c[0x0][0x3a8] ;  /* 0x0000ea00ff807b82 */ /* 0x000e220000000a00 */
[----:B------:R-:W-:Y:S02]  /*1120*/  ISETP.NE.U32.AND P4, PT, RZ, UR12, PT ;  /* 0x0000000cff007c0c */ /* 0x000fe4000bf85070 */
[----:B------:R-:W-:-:S05]  /*1130*/  ISETP.NE.U32.AND P0, PT, RZ, UR16, PT ;  /* 0x00000010ff007c0c */ /* 0x000fca000bf05070 */
[----:B------:R-:W1:Y:S08]  /*1140*/  LDC.64 R126, c[0x0][0x430] ;  /* 0x00010c00ff7e7b82 */ /* 0x000e700000000a00 */
[----:B------:R-:W2:Y:S01]  /*1150*/  LDC.64 R124, c[0x0][0x428] ;  /* 0x00010a00ff7c7b82 */ /* 0x000ea20000000a00 */
[----:B------:R-:W-:Y:S01]  /*1160*/  ISETP.NE.AND.EX P4, PT, RZ, UR13, PT, P4 ;  /* 0x0000000dff007c0c */ /* 0x000fe2000bf85340 */
[----:B0-----:R-:W-:-:S06]  /*1170*/  IMAD.WIDE.U32 R132, R181, 0x10, R128 ;  /* 0x00000010b5847825 */ /* 0x001fcc00078e0080 */
[----:B------:R-:W0:Y:S01]  /*1180*/  LDC.64 R182, c[0x0][0x3b0] ;  /* 0x0000ec00ffb67b82 */ /* 0x000e220000000a00 */
[----:B------:R-:W3:Y:S01]  /*1190*/  LDG.E.128 R132, desc[UR10][R132.64] ;  /* 0x0000000a84847981 */ /* 0x000ee2000c1e1d00 */
[----:B-1----:R-:W-:-:S06]  /*11a0*/  IMAD.WIDE.U32 R126, R181, 0x10, R126 ;  /* 0x00000010b57e7825 */ /* 0x002fcc00078e007e */
[----:B------:R-:W1:Y:S01]  /*11b0*/  @P4 LDC.64 R184, c[0x0][0x3b8] ;  /* 0x0000ee00ffb84b82 */ /* 0x000e620000000a00 */
[C---:B--2---:R-:W-:Y:S02]  /*11c0*/  IMAD.WIDE.U32 R128, R181.reuse, 0x10, R124 ;  /* 0x00000010b5807825 */ /* 0x044fe400078e007c */
[----:B------:R-:W2:Y:S04]  /*11d0*/  LDG.E.128 R124, desc[UR10][R126.64] ;  /* 0x0000000a7e7c7981 */ /* 0x000ea8000c1e1d00 */
[----:B------:R-:W4:Y:S01]  /*11e0*/  LDG.E.128 R128, desc[UR10][R128.64] ;  /* 0x0000000a80807981 */ /* 0x000f22000c1e1d00 */
[----:B0-----:R-:W-:-:S05]  /*11f0*/  IMAD.WIDE.U32 R182, R181, 0x4, R182 ;  /* 0x00000004b5b67825 */ /* 0x001fca00078e00b6 */
[----:B------:R-:W5:Y:S01]  /*1200*/  LDG.E R141, desc[UR10][R182.64] ;  /* 0x0000000ab68d7981 */ /* 0x000f62000c1e1900 */
[----:B-1----:R-:W-:-:S05]  /*1210*/  @P4 IMAD.WIDE.U32 R184, R181, 0x4, R184 ;  /* 0x00000004b5b84825 */ /* 0x002fca00078e00b8 */
[----:B------:R-:W5:Y:S01]  /*1220*/  @P4 LDG.E R140, desc[UR10][R184.64] ;  /* 0x0000000ab88c4981 */ /* 0x000f62000c1e1900 */
[----:B------:R-:W-:-:S13]  /*1230*/  ISETP.NE.AND.EX P0, PT, RZ, UR17, PT, P0 ;  /* 0x00000011ff007c0c */ /* 0x000fda000bf05300 */
[----:B------:R-:W0:Y:S02]  /*1240*/  @P0 LDC.64 R166, c[0x0][0x438] ;  /* 0x00010e00ffa60b82 */ /* 0x000e240000000a00 */
[----:B0-----:R-:W-:-:S05]  /*1250*/  @P0 IMAD.WIDE.U32 R166, R181, 0x10, R166 ;  /* 0x00000010b5a60825 */ /* 0x001fca00078e00a6 */
[----:B------:R0:W5:Y:S01]  /*1260*/  @P0 LDG.E.128 R108, desc[UR10][R166.64] ;  /* 0x0000000aa66c0981 */ /* 0x000162000c1e1d00 */
[----:B------:R-:W-:Y:S01]  /*1270*/  IADD3 R181, PT, PT, R181, 0x80, RZ ;  /* 0x00000080b5b57810 */ /* 0x000fe20007ffe0ff */
[C---:B---3--:R-:W-:Y:S01]  /*1280*/  FADD.FTZ R132, -R177.reuse, R132 ;  /* 0x00000084b1847221 */ /* 0x048fe20000010100 */
[----:B------:R-:W-:-:S03]  /*1290*/  FADD.FTZ R152, -R177, R133 ;  /* 0x00000085b1987221 */ /* 0x000fc60000010100 */
[C---:B-----5:R-:W-:Y:S01]  /*12a0*/  FMUL.FTZ R147, R149.reuse, R132 ;  /* 0x0000008495937220 */ /* 0x060fe20000410000 */
[----:B------:R-:W-:Y:S01]  /*12b0*/  FMUL.FTZ R152, R149, R152 ;  /* 0x0000009895987220 */ /* 0x000fe20000410000 */
[----:B------:R-:W-:Y:S01]  /*12c0*/  FADD.FTZ R134, -R177, R134 ;  /* 0x00000086b1867221 */ /* 0x000fe20000010100 */
[----:B--2---:R-:W-:Y:S01]  /*12d0*/  FMUL.FTZ R133, R76, R124 ;  /* 0x0000007c4c857220 */ /* 0x004fe20000410000 */
[----:B----4-:R-:W-:-:S03]  /*12e0*/  FADD.FTZ R40, R40, R128 ;  /* 0x0000008028287221 */ /* 0x010fc60000010000 */
        /* <DEDUP_REMOVED lines=21> */
[----:B0-----:R-:W-:Y:S01]  /*1440*/  FFMA.FTZ R167, R83, R131, R126 ;  /* 0x0000008353a77223 */ /* 0x001fe2000001007e */
        /* <DEDUP_REMOVED lines=11> */
.L_x_2534:
[----:B------:R-:W-:Y:S05]  /*1500*/  BSYNC.RECONVERGENT B0 ;  /* 0x0000000000007941 */ /* 0x000fea0003800200 */
.L_x_2533:
        /* <DEDUP_REMOVED lines=24> */
[C---:B---3--:R-:W-:Y:S01]  /*1690*/  FADD.FTZ R154, -R177.reuse, R133 ;  /* 0x00000085b19a7221 */ /* 0x048fe20000010100 */
[C---:B------:R-:W-:Y:S01]  /*16a0*/  FADD.FTZ R158, -R177.reuse, R134 ;  /* 0x00000086b19e7221 */ /* 0x040fe20000010100 */
[----:B------:R-:W-:Y:S02]  /*16b0*/  FADD.FTZ R132, -R177, R132 ;  /* 0x00000084b1847221 */ /* 0x000fe40000010100 */
[----:B-----5:R-:W-:Y:S01]  /*16c0*/  FMUL.FTZ R154, R149, R154 ;  /* 0x0000009a959a7220 */ /* 0x020fe20000410000 */
[----:B----4-:R-:W-:Y:S01]  /*16d0*/  FMUL.FTZ R134, R69, R125 ;  /* 0x0000007d45867220 */ /* 0x010fe20000410000 */
[----:B------:R-:W-:Y:S01]  /*16e0*/  FMUL.FTZ R133, R68, R124 ;  /* 0x0000007c44857220 */ /* 0x000fe20000410000 */
[----:B------:R-:W-:Y:S01]  /*16f0*/  FADD.FTZ R160, -R177, R135 ;  /* 0x00000087b1a07221 */ /* 0x000fe20000010100 */
[C---:B------:R-:W-:Y:S01]  /*1700*/  FMUL.FTZ R151, R149.reuse, R132 ;  /* 0x0000008495977220 */ /* 0x040fe20000410000 */
[----:B------:R-:W-:Y:S01]  /*1710*/  FMUL.FTZ R163, R149, R158 ;  /* 0x0000009e95a37220 */ /* 0x000fe20000410000 */
[----:B------:R-:W-:Y:S01]  /*1720*/  FADD.FTZ R37, R37, R129 ;  /* 0x0000008125257221 */ /* 0x000fe20000010000 */
[----:B------:R-:W-:Y:S01]  /*1730*/  FFMA.FTZ R153, R73, R129, R134 ;  /* 0x0000008149997223 */ /* 0x000fe20000010086 */
[----:B------:R-:W-:Y:S01]  /*1740*/  FFMA.FTZ R53, R129, R154, R53 ;  /* 0x0000009a81357223 */ /* 0x000fe20000010035 */
[----:B------:R-:W-:Y:S01]  /*1750*/  FFMA.FTZ R156, R72, R128, R133 ;  /* 0x00000080489c7223 */ /* 0x000fe20000010085 */
[----:B------:R-:W-:Y:S01]  /*1760*/  FMUL.FTZ R129, R70, R126 ;  /* 0x0000007e46817220 */ /* 0x000fe20000410000 */
[----:B------:R-:W-:Y:S01]  /*1770*/  FMUL.FTZ R158, R149, R160 ;  /* 0x000000a0959e7220 */ /* 0x000fe20000410000 */
        /* <DEDUP_REMOVED lines=25> */
.L_x_2536:
[----:B------:R-:W-:Y:S05]  /*1910*/  BSYNC.RECONVERGENT B0 ;  /* 0x0000000000007941 */ /* 0x000fea0003800200 */
.L_x_2535:
        /* <DEDUP_REMOVED lines=32> */
.L_x_2538:
[----:B------:R-:W-:Y:S05]  /*1b20*/  BSYNC.RECONVERGENT B0 ;  /* 0x0000000000007941 */ /* 0x000fea0003800200 */
.L_x_2537:
[----:B------:R-:W1:Y:S08]  /*1b30*/  S2UR UR5, SR_CgaCtaId ;  /* 0x00000000000579c3 */ /* 0x000e700000008800 */
[----:B------:R-:W-:Y:S06]  /*1b40*/  BAR.SYNC.DEFER_BLOCKING 0x0 ;  /* 0x0000000000007b1d */ /* 0x000fec0000010000 */
[----:B------:R-:W-:-:S02]  /*1b50*/  UMOV UR4, 0x400 ;  /* 0x0000040000047882 */ /* 0x000fc40000000000 */
        /* <DEDUP_REMOVED lines=13> */
[----:B------:R-:W-:Y:S01]  /*1c30*/  P2R R177, PR, RZ, 0x10 ;  /* 0x00000010ffb17803 */ /* 0x000fe20000000000 */
[----:B0-----:R-:W-:Y:S01]  /*1c40*/  FADD.FTZ R133, RZ, R124 ;  /* 0x0000007cff857221 */ /* 0x001fe20000010000 */
[----:B------:R-:W-:-:S03]  /*1c50*/  FADD.FTZ R124, RZ, R125 ;  /* 0x0000007dff7c7221 */ /* 0x000fc60000010000 */
[----:B------:R-:W-:Y:S01]  /*1c60*/  FADD.FTZ R133, R126, R133 ;  /* 0x000000857e857221 */ /* 0x000fe20000010000 */
[----:B------:R-:W-:-:S03]  /*1c70*/  FADD.FTZ R124, R127, R124 ;  /* 0x0000007c7f7c7221 */ /* 0x000fc60000010000 */
[----:B-1----:R-:W-:Y:S01]  /*1c80*/  FADD.FTZ R133, R133, R128 ;  /* 0x0000008085857221 */ /* 0x002fe20000010000 */
[----:B------:R-:W-:-:S03]  /*1c90*/  FADD.FTZ R124, R124, R129 ;  /* 0x000000817c7c7221 */ /* 0x000fc60000010000 */
[----:B------:R-:W-:Y:S01]  /*1ca0*/  FADD.FTZ R130, R130, R133 ;  /* 0x0000008582827221 */ /* 0x000fe20000010000 */
[----:B------:R-:W-:Y:S01]  /*1cb0*/  P2R R133, PR, RZ, 0x1 ;  /* 0x00000001ff857803 */ /* 0x000fe20000000000 */
[----:B------:R-:W-:Y:S01]  /*1cc0*/  FADD.FTZ R124, R131, R124 ;  /* 0x0000007c837c7221 */ /* 0x000fe20000010000 */
[----:B------:R-:W-:Y:S01]  /*1cd0*/  ISETP.GE.U32.AND P0, PT, R0, 0x80, PT ;  /* 0x000000800000780c */ /* 0x000fe20003f06070 */
[----:B------:R-:W-:Y:S02]  /*1ce0*/  FMUL.FTZ R129, R130, UR9 ;  /* 0x0000000982817c20 */ /* 0x000fe40008410000 */
[----:B------:R-:W-:-:S03]  /*1cf0*/  FMUL.FTZ R128, R124, UR9 ;  /* 0x000000097c807c20 */ /* 0x000fc60008410000 */
[----:B------:R-:W-:-:S07]  /*1d00*/  FSEL R129, R129, RZ, !P4 ;  /* 0x000000ff81817208 */ /* 0x000fce0006000000 */
        /* <DEDUP_REMOVED lines=23> */
[C---:B------:R-:W-:Y:S01]  /*1e80*/  FMUL.FTZ R134, R149.reuse, R134 ;  /* 0x0000008695867220 */ /* 0x040fe20000410000 */
        /* <DEDUP_REMOVED lines=10> */
[----:B------:R-:W-:-:S04]  /*1f30*/  ISETP.GE.U32.AND P4, PT, R164, 0x1000000, PT ;  /* 0x01000000a400780c */ /* 0x000fc80003f86070 */
[----:B------:R-:W-:Y:S01]  /*1f40*/  SEL R127, R134, RZ, P4 ;  /* 0x000000ff867f7207 */ /* 0x000fe20002000000 */
[----:B------:R-:W-:Y:S08]  /*1f50*/  BRA `(.L_x_2544) ;  /* 0x0000000c00807947 */ /* 0x000ff00003800000 */
.L_x_2543:
        /* <DEDUP_REMOVED lines=10> */
[C---:B------:R-:W-:Y:S01]  /*2000*/  FMUL.FTZ R117, R149.reuse, R118 ;  /* 0x0000007695757220 */ /* 0x040fe20000410000 */
[C---:B------:R-:W-:Y:S01]  /*2010*/  FMUL.FTZ R119, R149.reuse, R130 ;  /* 0x0000008295777220 */ /* 0x040fe20000410000 */
[----:B------:R-:W-:Y:S01]  /*2020*/  FMUL.FTZ R124, R116, UR14 ;  /* 0x0000000e747c7c20 */ /* 0x000fe20008410000 */
[----:B------:R-:W-:Y:S01]  /*2030*/  FMUL.FTZ R118, R149, R126 ;  /* 0x0000007e95767220 */ /* 0x000fe20000410000 */
[----:B------:R-:W-:Y:S01]  /*2040*/  FMUL.FTZ R125, R117, UR14 ;  /* 0x0000000e757d7c20 */ /* 0x000fe20008410000 */
        /* <DEDUP_REMOVED lines=10> */
.L_x_2542:
        /* <DEDUP_REMOVED lines=13> */
[C---:B-----5:R-:W-:Y:S01]  /*21c0*/  FFMA.FTZ R124, R149.reuse, R124, R100 ;  /* 0x0000007c957c7223 */ /* 0x060fe20000010064 */
[----:B------:R-:W-:Y:S01]  /*21d0*/  FADD.FTZ R127, R174, -R125 ;  /* 0x8000007dae7f7221 */ /* 0x000fe20000010000 */
[----:B------:R-:W-:-:S02]  /*21e0*/  FFMA.FTZ R125, R149, R126, R101 ;  /* 0x0000007e957d7223 */ /* 0x000fc40000010065 */
[----:B------:R-:W-:Y:S01]  /*21f0*/  FMUL.FTZ R124, R124, UR14 ;  /* 0x0000000e7c7c7c20 */ /* 0x000fe20008410000 */
[----:B------:R-:W-:Y:S01]  /*2200*/  FFMA.FTZ R126, R149, R127, R102 ;  /* 0x0000007f957e7223 */ /* 0x000fe20000010066 */
[----:B------:R-:W-:Y:S01]  /*2210*/  FMUL.FTZ R125, R125, UR14 ;  /* 0x0000000e7d7d7c20 */ /* 0x000fe20008410000 */
[----:B------:R-:W-:Y:S02]  /*2220*/  FFMA.FTZ R127, R149, R130, R103 ;  /* 0x00000082957f7223 */ /* 0x000fe40000010067 */
[----:B------:R-:W-:Y:S01]  /*2230*/  SEL R124, R124, RZ, P4 ;  /* 0x000000ff7c7c7207 */ /* 0x000fe20002000000 */
[----:B------:R-:W-:Y:S01]  /*2240*/  FMUL.FTZ R126, R126, UR14 ;  /* 0x0000000e7e7e7c20 */ /* 0x000fe20008410000 */
        /* <DEDUP_REMOVED lines=8> */
.L_x_2545:
        /* <DEDUP_REMOVED lines=25> */
.L_x_2541:
        /* <DEDUP_REMOVED lines=41> */
.L_x_2547:
[-CC-:B------:R-:W-:Y:S01]  /*26f0*/  FFMA.FTZ R117, R3, R128.reuse, R129.reuse ;  /* 0x0000008003757223 */ /* 0x180fe20000010081 */
[-CC-:B------:R-:W-:Y:S01]  /*2700*/  FFMA.FTZ R118, R168, R128.reuse, R129.reuse ;  /* 0x00000080a8767223 */ /* 0x180fe20000010081 */
[----:B------:R-:W-:Y:S01]  /*2710*/  LOP3.LUT P4, RZ, R164, 0xff, RZ, 0xc0, !PT ;  /* 0x000000ffa4ff7812 */ /* 0x000fe2000788c0ff */
[-C--:B------:R-:W-:Y:S01]  /*2720*/  FFMA.FTZ R119, R171, R128.reuse, R129 ;  /* 0x00000080ab777223 */ /* 0x080fe20000010081 */
[----:B------:R-:W-:Y:S01]  /*2730*/  FADD.FTZ R116, R170, -R117 ;  /* 0x80000075aa747221 */ /* 0x000fe20000010000 */
[----:B------:R-:W-:Y:S01]  /*2740*/  FADD.FTZ R118, R169, -R118 ;  /* 0x80000076a9767221 */ /* 0x000fe20000010000 */
[----:B------:R-:W-:Y:S02]  /*2750*/  FFMA.FTZ R122, R172, R128, R129 ;  /* 0x00000080ac7a7223 */ /* 0x000fe40000010081 */
[C---:B-----5:R-:W-:Y:S01]  /*2760*/  FMUL.FTZ R116, R149.reuse, R116 ;  /* 0x0000007495747220 */ /* 0x060fe20000410000 */
[----:B------:R-:W-:Y:S01]  /*2770*/  FMUL.FTZ R117, R149, R118 ;  /* 0x0000007695757220 */ /* 0x000fe20000410000 */
[----:B------:R-:W-:Y:S01]  /*2780*/  FADD.FTZ R118, R174, -R119 ;  /* 0x80000077ae767221 */ /* 0x000fe20000010000 */
[----:B------:R-:W-:Y:S01]  /*2790*/  FADD.FTZ R126, R173, -R122 ;  /* 0x8000007aad7e7221 */ /* 0x000fe20000010000 */
[----:B------:R-:W-:Y:S01]  /*27a0*/  FMUL.FTZ R120, R116, UR14 ;  /* 0x0000000e74787c20 */ /* 0x000fe20008410000 */
[----:B------:R-:W-:Y:S01]  /*27b0*/  FMUL.FTZ R121, R117, UR14 ;  /* 0x0000000e75797c20 */ /* 0x000fe20008410000 */
[C---:B------:R-:W-:Y:S01]  /*27c0*/  FMUL.FTZ R118, R149.reuse, R118 ;  /* 0x0000007695767220 */ /* 0x040fe20000410000 */
[----:B------:R-:W-:-:S02]  /*27d0*/  FMUL.FTZ R119, R149, R126 ;  /* 0x0000007e95777220 */ /* 0x000fc40000410000 */
[----:B------:R-:W-:Y:S01]  /*27e0*/  SEL R124, R120, RZ, P4 ;  /* 0x000000ff787c7207 */ /* 0x000fe20002000000 */
[----:B------:R-:W-:Y:S01]  /*27f0*/  FMUL.FTZ R122, R118, UR14 ;  /* 0x0000000e767a7c20 */ /* 0x000fe20008410000 */
[----:B------:R-:W-:Y:S01]  /*2800*/  LOP3.LUT P4, RZ, R136, 0xff, RZ, 0xc0, !PT ;  /* 0x000000ff88ff7812 */ /* 0x000fe2000788c0ff */
[----:B------:R-:W-:-:S03]  /*2810*/  FMUL.FTZ R123, R119, UR14 ;  /* 0x0000000e777b7c20 */ /* 0x000fc60008410000 */
        /* <DEDUP_REMOVED lines=14> */
.L_x_2546:
        /* <DEDUP_REMOVED lines=18> */
[----:B------:R-:W-:-:S02]  /*2a20*/  FMUL.FTZ R122, R120, UR14 ;  /* 0x0000000e787a7c20 */ /* 0x000fc40008410000 */
[----:B------:R-:W-:Y:S02]  /*2a30*/  FMUL.FTZ R123, R123, UR14 ;  /* 0x0000000e7b7b7c20 */ /* 0x000fe40008410000 */
[----:B------:R-:W-:Y:S02]  /*2a40*/  SEL R124, R121, RZ, P4 ;  /* 0x000000ff797c7207 */ /* 0x000fe40002000000 */
[----:B------:R-:W-:-:S04]  /*2a50*/  LOP3.LUT P4, RZ, R136, 0xff, RZ, 0xc0, !PT ;  /* 0x000000ff88ff7812 */ /* 0x000fc8000788c0ff */
[----:B------:R-:W-:Y:S02]  /*2a60*/  SEL R120, R121, RZ, P4 ;  /* 0x000000ff79787207 */ /* 0x000fe40002000000 */
[----:B------:R-:W-:-:S04]  /*2a70*/  LOP3.LUT P4, RZ, R164, 0xff00, RZ, 0xc0, !PT ;  /* 0x0000ff00a4ff7812 */ /* 0x000fc8000788c0ff */
[----:B------:R-:W-:Y:S02]  /*2a80*/  SEL R125, R122, RZ, P4 ;  /* 0x000000ff7a7d7207 */ /* 0x000fe40002000000 */
[----:B------:R-:W-:-:S04]  /*2a90*/  LOP3.LUT P4, RZ, R136, 0xff00, RZ, 0xc0, !PT ;  /* 0x0000ff0088ff7812 */ /* 0x000fc8000788c0ff */
[----:B------:R-:W-:Y:S01]  /*2aa0*/  SEL R121, R122, RZ, P4 ;  /* 0x000000ff7a797207 */ /* 0x000fe20002000000 */
[----:B------:R-:W-:Y:S01]  /*2ab0*/  FFMA.FTZ R122, R149, R126, R103 ;  /* 0x0000007e957a7223 */ /* 0x000fe20000010067 */
[----:B------:R-:W-:-:S03]  /*2ac0*/  LOP3.LUT P4, RZ, R164, 0xff0000, RZ, 0xc0, !PT ;  /* 0x00ff0000a4ff7812 */ /* 0x000fc6000788c0ff */
[----:B------:R-:W-:Y:S01]  /*2ad0*/  FMUL.FTZ R130, R122, UR14 ;  /* 0x0000000e7a827c20 */ /* 0x000fe20008410000 */
        /* <DEDUP_REMOVED lines=8> */
.L_x_2548:
        /* <DEDUP_REMOVED lines=32> */
.L_x_2544:
        /* <DEDUP_REMOVED lines=10> */
[----:B------:R-:W1:Y:S02]  /*2e00*/  @P4 LDC.64 R180, c[0x0][0x470] ;  /* 0x00011c00ffb44b82 */ /* 0x000e640000000a00 */
[C---:B-1----:R-:W-:Y:S01]  /*2e10*/  @P4 IMAD.WIDE.U32 R180, R144.reuse, 0x10, R180 ;  /* 0x0000001090b44825 */ /* 0x042fe200078e00b4 */
[----:B------:R-:W-:-:S04]  /*2e20*/  IADD3 R144, PT, PT, R144, 0x80, RZ ;  /* 0x0000008090907810 */ /* 0x000fc80007ffe0ff */
[----:B------:R0:W-:Y:S03]  /*2e30*/  @P4 STG.E.128 desc[UR10][R180.64], R120 ;  /* 0x00000078b4004986 */ /* 0x0001e6000c101d0a */
.L_x_2540:
[----:B------:R-:W-:Y:S05]  /*2e40*/  BSYNC.RECONVERGENT B0 ;  /* 0x0000000000007941 */ /* 0x000fea0003800200 */
.L_x_2539:
        /* <DEDUP_REMOVED lines=45> */
.L_x_2553:
        /* <DEDUP_REMOVED lines=33> */
.L_x_2552:
[----:B0-----:R-:W0:Y:S02]  /*3330*/  LDC.64 R120, c[0x0][0x478] ;  /* 0x00011e00ff787b82 */ /* 0x001e240000000a00 */
[----:B0-----:R-:W-:-:S04]  /*3340*/  ISETP.NE.U32.AND P5, PT, R120, RZ, PT ;  /* 0x000000ff7800720c */ /* 0x001fc80003fa5070 */
[----:B------:R-:W-:-:S13]  /*3350*/  ISETP.NE.AND.EX P5, PT, R121, RZ, PT, P5 ;  /* 0x000000ff7900720c */ /* 0x000fda0003fa5350 */
[----:B------:R-:W-:Y:S05]  /*3360*/  @!P5 BRA `(.L_x_2555) ;  /* 0x000000000084d947 */ /* 0x000fea0003800000 */
        /* <DEDUP_REMOVED lines=33> */
.L_x_2555:
        /* <DEDUP_REMOVED lines=9> */
[----:B------:R-:W-:-:S02]  /*3610*/  FADD.FTZ R130, R175, -R130 ;  /* 0x80000082af827221 */ /* 0x000fc40000010000 */
[----:B------:R-:W-:Y:S01]  /*3620*/  FMUL.FTZ R120, R120, UR14 ;  /* 0x0000000e78787c20 */ /* 0x000fe20008410000 */
[----:B------:R-:W-:Y:S01]  /*3630*/  FMUL.FTZ R122, R122, UR14 ;  /* 0x0000000e7a7a7c20 */ /* 0x000fe20008410000 */
[----:B------:R-:W-:-:S03]  /*3640*/  FMUL.FTZ R130, R149, R130 ;  /* 0x0000008295827220 */ /* 0x000fc60000410000 */
[----:B------:R-:W-:Y:S01]  /*3650*/  SEL R124, R120, RZ, P6 ;  /* 0x000000ff787c7207 */ /* 0x000fe20003000000 */
[----:B------:R-:W-:Y:S01]  /*3660*/  FMUL.FTZ R130, R130, UR14 ;  /* 0x0000000e82827c20 */ /* 0x000fe20008410000 */
[----:B------:R-:W-:-:S04]  /*3670*/  LOP3.LUT P6, RZ, R138, 0xff, RZ, 0xc0, !PT ;  /* 0x000000ff8aff7812 */ /* 0x000fc800078cc0ff */
[----:B------:R-:W-:Y:S02]  /*3680*/  SEL R120, R120, RZ, P6 ;  /* 0x000000ff78787207 */ /* 0x000fe40003000000 */
[----:B------:R-:W-:-:S04]  /*3690*/  LOP3.LUT P6, RZ, R139, 0xff00, RZ, 0xc0, !PT ;  /* 0x0000ff008bff7812 */ /* 0x000fc800078cc0ff */
[----:B------:R-:W-:Y:S02]  /*36a0*/  SEL R125, R122, RZ, P6 ;  /* 0x000000ff7a7d7207 */ /* 0x000fe40003000000 */
[----:B------:R-:W-:-:S04]  /*36b0*/  LOP3.LUT P6, RZ, R138, 0xff00, RZ, 0xc0, !PT ;  /* 0x0000ff008aff7812 */ /* 0x000fc800078cc0ff */
[----:B------:R-:W-:Y:S01]  /*36c0*/  SEL R121, R122, RZ, P6 ;  /* 0x000000ff7a797207 */ /* 0x000fe20003000000 */
[----:B------:R-:W-:Y:S01]  /*36d0*/  FADD.FTZ R122, R176, -R123 ;  /* 0x8000007bb07a7221 */ /* 0x000fe20000010000 */
[----:B------:R-:W-:-:S03]  /*36e0*/  LOP3.LUT P6, RZ, R139, 0xff0000, RZ, 0xc0, !PT ;  /* 0x00ff00008bff7812 */ /* 0x000fc600078cc0ff */
[----:B------:R-:W-:-:S04]  /*36f0*/  FMUL.FTZ R122, R149, R122 ;  /* 0x0000007a957a7220 */ /* 0x000fc80000410000 */
[----:B------:R-:W-:-:S05]  /*3700*/  FMUL.FTZ R122, R122, UR14 ;  /* 0x0000000e7a7a7c20 */ /* 0x000fca0008410000 */
        /* <DEDUP_REMOVED lines=8> */
.L_x_2551:
        /* <DEDUP_REMOVED lines=32> */
.L_x_2557:
        /* <DEDUP_REMOVED lines=25> */
.L_x_2556:
        /* <DEDUP_REMOVED lines=29> */
.L_x_2558:
        /* <DEDUP_REMOVED lines=16> */
[----:B------:R-:W-:Y:S01]  /*3df0*/  SEL R125, R126, RZ, P6 ;  /* 0x000000ff7e7d7207 */ /* 0x000fe20003000000 */
[----:B------:R-:W-:Y:S01]  /*3e00*/  FADD.FTZ R126, R176, -R127 ;  /* 0x8000007fb07e7221 */ /* 0x000fe20000010000 */
[----:B------:R-:W-:-:S03]  /*3e10*/  LOP3.LUT P6, RZ, R139, 0xff0000, RZ, 0xc0, !PT ;  /* 0x00ff00008bff7812 */ /* 0x000fc600078cc0ff */
[----:B------:R-:W-:-:S04]  /*3e20*/  FMUL.FTZ R126, R149, R126 ;  /* 0x0000007e957e7220 */ /* 0x000fc80000410000 */
[----:B------:R-:W-:-:S05]  /*3e30*/  FMUL.FTZ R126, R126, UR14 ;  /* 0x0000000e7e7e7c20 */ /* 0x000fca0008410000 */
[----:B------:R-:W-:Y:S02]  /*3e40*/  SEL R126, R126, RZ, P6 ;  /* 0x000000ff7e7e7207 */ /* 0x000fe40003000000 */
[----:B------:R-:W-:-:S04]  /*3e50*/  ISETP.GE.U32.AND P6, PT, R139, 0x1000000, PT ;  /* 0x010000008b00780c */ /* 0x000fc80003fc6070 */
[----:B------:R-:W-:-:S09]  /*3e60*/  SEL R127, R130, RZ, P6 ;  /* 0x000000ff827f7207 */ /* 0x000fd20003000000 */
.L_x_2554:
[----:B------:R-:W0:Y:S08]  /*3e70*/  @P5 LDC.64 R130, c[0x0][0x478] ;  /* 0x00011e00ff825b82 */ /* 0x000e300000000a00 */
[----:B------:R-:W1:Y:S08]  /*3e80*/  LDC.64 R134, c[0x0][0x468] ;  /* 0x00011a00ff867b82 */ /* 0x000e700000000a00 */
[----:B------:R-:W2:Y:S01]  /*3e90*/  @P4 LDC.64 R180, c[0x0][0x470] ;  /* 0x00011c00ffb44b82 */ /* 0x000ea20000000a00 */
[----:B0-----:R-:W-:-:S05]  /*3ea0*/  @P5 IMAD.WIDE.U32 R130, R144, 0x10, R130 ;  /* 0x0000001090825825 */ /* 0x001fca00078e0082 */
[----:B------:R3:W-:Y:S01]  /*3eb0*/  @P5 STG.E.128 desc[UR10][R130.64], R116 ;  /* 0x0000007482005986 */ /* 0x0007e2000c101d0a */
[----:B-1----:R-:W-:-:S05]  /*3ec0*/  IMAD.WIDE.U32 R134, R144, 0x10, R134 ;  /* 0x0000001090867825 */ /* 0x002fca00078e0086 */
[----:B------:R3:W-:Y:S01]  /*3ed0*/  STG.E.128 desc[UR10][R134.64], R124 ;  /* 0x0000007c86007986 */ /* 0x0007e2000c101d0a */
[C---:B--2---:R-:W-:Y:S01]  /*3ee0*/  @P4 IMAD.WIDE.U32 R180, R144.reuse, 0x10, R180 ;  /* 0x0000001090b44825 */ /* 0x044fe200078e00b4 */
[----:B------:R-:W-:-:S04]  /*3ef0*/  IADD3 R144, PT, PT, R144, 0x80, RZ ;  /* 0x0000008090907810 */ /* 0x000fc80007ffe0ff */
[----:B------:R3:W-:Y:S03]  /*3f00*/  @P4 STG.E.128 desc[UR10][R180.64], R120 ;  /* 0x00000078b4004986 */ /* 0x0007e6000c101d0a */
.L_x_2550:
[----:B------:R-:W-:Y:S05]  /*3f10*/  BSYNC.RECONVERGENT B0 ;  /* 0x0000000000007941 */ /* 0x000fea0003800200 */
.L_x_2549:
        /* <DEDUP_REMOVED lines=12> */
[-CC-:B0--3--:R-:W-:Y:S01]  /*3fe0*/  FFMA.FTZ R117, R147, R128.reuse, R129.reuse ;  /* 0x0000008093757223 */ /* 0x189fe20000010081 */
        /* <DEDUP_REMOVED lines=32> */
.L_x_2563:
        /* <DEDUP_REMOVED lines=33> */
.L_x_2562:
[----:B0--3--:R-:W0:Y:S02]  /*4400*/  LDC.64 R120, c[0x0][0x478] ;  /* 0x00011e00ff787b82 */ /* 0x009e240000000a00 */
        /* <DEDUP_REMOVED lines=36> */
.L_x_2565:
        /* <DEDUP_REMOVED lines=33> */
.L_x_2561:
[----:B------:R-:W-:-:S04]  /*4860*/  UISETP.NE.U32.AND UP0, UPT, UR16, URZ, UPT ;  /* 0x000000ff1000728c */ /* 0x000fc8000bf05070 */
[----:B------:R-:W-:-:S09]  /*4870*/  UISETP.NE.AND.EX UP0, UPT, UR17, URZ, UPT, UP0 ;  /* 0x000000ff1100728c */ /* 0x000fd2000bf05300 */
[----:B------:R-:W-:Y:S05]  /*4880*/  BRA.U !UP0, `(.L_x_2566) ;  /* 0x0000000108d87547 */ /* 0x000fea000b800000 */
[----:B0--3--:R-:W0:Y:S02]  /*4890*/  LDC.64 R124, c[0x0][0x478] ;  /* 0x00011e00ff7c7b82 */ /* 0x009e240000000a00 */
        /* <DEDUP_REMOVED lines=28> */
.L_x_2567:
        /* <DEDUP_REMOVED lines=25> */
.L_x_2566:
        /* <DEDUP_REMOVED lines=29> */
.L_x_2568:
        /* <DEDUP_REMOVED lines=24> */
.L_x_2564:
        /* <DEDUP_REMOVED lines=10> */
.L_x_2560:
[----:B------:R-:W-:Y:S05]  /*4fe0*/  BSYNC.RECONVERGENT B0 ;  /* 0x0000000000007941 */ /* 0x000fea0003800200 */
.L_x_2559:
        /* <DEDUP_REMOVED lines=12> */
[-CC-:B0--34-:R-:W-:Y:S01]  /*50b0*/  FFMA.FTZ R117, R151, R128.reuse, R129.reuse ;  /* 0x0000008097757223 */ /* 0x199fe20000010081 */
        /* <DEDUP_REMOVED lines=32> */
.L_x_2573:
        /* <DEDUP_REMOVED lines=33> */
.L_x_2572:
[----:B0--34-:R-:W0:Y:S02]  /*54d0*/  LDC.64 R120, c[0x0][0x478] ;  /* 0x00011e00ff787b82 */ /* 0x019e240000000a00 */
        /* <DEDUP_REMOVED lines=36> */
.L_x_2575:
        /* <DEDUP_REMOVED lines=33> */
.L_x_2571:
[----:B------:R-:W-:-:S04]  /*5930*/  UISETP.NE.U32.AND UP0, UPT, UR16, URZ, UPT ;  /* 0x000000ff1000728c */ /* 0x000fc8000bf05070 */
[----:B------:R-:W-:-:S09]  /*5940*/  UISETP.NE.AND.EX UP0, UPT, UR17, URZ, UPT, UP0 ;  /* 0x000000ff1100728c */ /* 0x000fd2000bf05300 */
[----:B------:R-:W-:Y:S05]  /*5950*/  BRA.U !UP0, `(.L_x_2576) ;  /* 0x0000000108d87547 */ /* 0x000fea000b800000 */
[----:B0--34-:R-:W0:Y:S02]  /*5960*/  LDC.64 R124, c[0x0][0x478] ;  /* 0x00011e00ff7c7b82 */ /* 0x019e240000000a00 */
        /* <DEDUP_REMOVED lines=28> */
.L_x_2577:
        /* <DEDUP_REMOVED lines=25> */
.L_x_2576:
        /* <DEDUP_REMOVED lines=29> */
.L_x_2578:
[-CC-:B------:R-:W-:Y:S01]  /*5e90*/  FFMA.FTZ R124, R158, R128.reuse, R129.reuse ;  /* 0x000000809e7c7223 */ /* 0x180fe20000010081 */
[----:B------:R-:W-:Y:S01]  /*5ea0*/  ISETP.GE.U32.AND P6, PT, R142, 0x1000000, PT ;  /* 0x010000008e00780c */ /* 0x000fe20003fc6070 */
[-CC-:B------:R-:W-:Y:S01]  /*5eb0*/  FFMA.FTZ R125, R151, R128.reuse, R129.reuse ;  /* 0x00000080977d7223 */ /* 0x180fe20000010081 */
[-CC-:B------:R-:W-:Y:S01]  /*5ec0*/  FFMA.FTZ R126, R154, R128.reuse, R129.reuse ;  /* 0x000000809a7e7223 */ /* 0x180fe20000010081 */
[----:B------:R-:W-:Y:S01]  /*5ed0*/  FADD.FTZ R124, R165, -R124 ;  /* 0x8000007ca57c7221 */ /* 0x000fe20000010000 */
[----:B------:R-:W-:Y:S02]  /*5ee0*/  FFMA.FTZ R129, R163, R128, R129 ;  /* 0x00000080a3817223 */ /* 0x000fe40000010081 */
[----:B------:R-:W-:Y:S01]  /*5ef0*/  FADD.FTZ R126, R153, -R126 ;  /* 0x8000007e997e7221 */ /* 0x000fe20000010000 */
[----:B-----5:R-:W-:-:S03]  /*5f00*/  FMUL.FTZ R124, R149, R124 ;  /* 0x0000007c957c7220 */ /* 0x020fc60000410000 */
[----:B------:R-:W-:Y:S01]  /*5f10*/  FMUL.FTZ R126, R149, R126 ;  /* 0x0000007e957e7220 */ /* 0x000fe20000410000 */
[----:B------:R-:W-:-:S03]  /*5f20*/  FMUL.FTZ R124, R124, UR14 ;  /* 0x0000000e7c7c7c20 */ /* 0x000fc60008410000 */
[----:B------:R-:W-:Y:S02]  /*5f30*/  FMUL.FTZ R126, R126, UR14 ;  /* 0x0000000e7e7e7c20 */ /* 0x000fe40008410000 */
[----:B------:R-:W-:Y:S01]  /*5f40*/  SEL R127, R124, RZ, P6 ;  /* 0x000000ff7c7f7207 */ /* 0x000fe20003000000 */
[----:B------:R-:W-:Y:S01]  /*5f50*/  FADD.FTZ R124, R156, -R125 ;  /* 0x8000007d9c7c7221 */ /* 0x000fe20000010000 */
[----:B------:R-:W-:-:S03]  /*5f60*/  LOP3.LUT P6, RZ, R142, 0xff, RZ, 0xc0, !PT ;  /* 0x000000ff8eff7812 */ /* 0x000fc600078cc0ff */
[----:B------:R-:W-:-:S04]  /*5f70*/  FMUL.FTZ R124, R149, R124 ;  /* 0x0000007c957c7220 */ /* 0x000fc80000410000 */
[----:B------:R-:W-:-:S05]  /*5f80*/  FMUL.FTZ R124, R124, UR14 ;  /* 0x0000000e7c7c7c20 */ /* 0x000fca0008410000 */
[----:B------:R-:W-:Y:S02]  /*5f90*/  SEL R124, R124, RZ, P6 ;  /* 0x000000ff7c7c7207 */ /* 0x000fe40003000000 */
[----:B------:R-:W-:-:S04]  /*5fa0*/  LOP3.LUT P6, RZ, R142, 0xff00, RZ, 0xc0, !PT ;  /* 0x0000ff008eff7812 */ /* 0x000fc800078cc0ff */
[----:B------:R-:W-:Y:S01]  /*5fb0*/  SEL R125, R126, RZ, P6 ;  /* 0x000000ff7e7d7207 */ /* 0x000fe20003000000 */
[----:B------:R-:W-:Y:S01]  /*5fc0*/  FADD.FTZ R126, R160, -R129 ;  /* 0x80000081a07e7221 */ /* 0x000fe20000010000 */
[----:B------:R-:W-:-:S03]  /*5fd0*/  LOP3.LUT P6, RZ, R142, 0xff0000, RZ, 0xc0, !PT ;  /* 0x00ff00008eff7812 */ /* 0x000fc600078cc0ff */
[----:B------:R-:W-:-:S04]  /*5fe0*/  FMUL.FTZ R126, R149, R126 ;  /* 0x0000007e957e7220 */ /* 0x000fc80000410000 */
[----:B------:R-:W-:-:S05]  /*5ff0*/  FMUL.FTZ R126, R126, UR14 ;  /* 0x0000000e7e7e7c20 */ /* 0x000fca0008410000 */
[----:B------:R-:W-:-:S07]  /*6000*/  SEL R126, R126, RZ, P6 ;  /* 0x000000ff7e7e7207 */ /* 0x000fce0003000000 */
.L_x_2574:
        /* <DEDUP_REMOVED lines=9> */
.L_x_2570:
[----:B------:R-:W-:Y:S05]  /*60a0*/  BSYNC.RECONVERGENT B0 ;  /* 0x0000000000007941 */ /* 0x000fea0003800200 */
.L_x_2569:
[----:B------:R-:W-:Y:S01]  /*60b0*/  ISETP.NE.AND P4, PT, R133, RZ, PT ;  /* 0x000000ff8500720c */ /* 0x000fe20003f85270 */
[----:B------:R-:W-:-:S12]  /*60c0*/  UPLOP3.LUT UP1, UPT, UPT, UPT, UP1, 0x40, 0x4 ;  /* 0x000000000004789c */ /* 0x000fd80003f2e810 */
[----:B------:R-:W-:Y:S05]  /*60d0*/  @!P4 BRA `(.L_x_2579) ;  /* 0xffffffa400a8c947 */ /* 0x000fea000383ffff */
.L_x_2528:
[----:B------:R-:W1:Y:S01]  /*60e0*/  S2UR UR4, SR_CTAID.X ;  /* 0x00000000000479c3 */ /* 0x000e620000002500 */
[----:B------:R-:W-:Y:S01]  /*60f0*/  BSSY.RECONVERGENT B0, `(.L_x_2580) ;  /* 0x0000011000007945 */ /* 0x000fe20003800200 */
[----:B-1----:R-:W-:-:S05]  /*6100*/  IMAD R3, R2, UR4, RZ ;  /* 0x0000000402037c24 */ /* 0x002fca000f8e02ff */
[----:B-----5:R-:W-:Y:S01]  /*6110*/  LEA.HI R75, R3, R132, RZ, 0x1e ;  /* 0x00000084034b7211 */ /* 0x020fe200078ff0ff */
[----:B------:R-:W-:Y:S06]  /*6120*/  @!P0 BRA `(.L_x_2581) ;  /* 0x0000000000348947 */ /* 0x000fec0003800000 */
[----:B------:R-:W1:Y:S08]  /*6130*/  LDC.64 R2, c[0x0][0x440] ;  /* 0x00011000ff027b82 */ /* 0x000e700000000a00 */
[----:B------:R-:W2:Y:S08]  /*6140*/  LDC.64 R68, c[0x0][0x448] ;  /* 0x00011200ff447b82 */ /* 0x000eb00000000a00 */
[----:B------:R-:W5:Y:S08]  /*6150*/  LDC.64 R70, c[0x0][0x450] ;  /* 0x00011400ff467b82 */ /* 0x000f700000000a00 */
[----:B------:R-:W0:Y:S01]  /*6160*/  LDC.64 R72, c[0x0][0x458] ;  /* 0x00011600ff487b82 */ /* 0x000e220000000a00 */
[----:B-1----:R-:W-:-:S05]  /*6170*/  IMAD.WIDE.U32 R2, R75, 0x10, R2 ;  /* 0x000000104b027825 */ /* 0x002fca00078e0002 */
[----:B------:R1:W-:Y:S01]  /*6180*/  STG.E.128 desc[UR10][R2.64], R48 ;  /* 0x0000003002007986 */ /* 0x0003e2000c101d0a */
[----:B--2---:R-:W-:-:S05]  /*6190*/  IMAD.WIDE.U32 R68, R75, 0x10, R68 ;  /* 0x000000104b447825 */ /* 0x004fca00078e0044 */
[----:B------:R1:W-:Y:S01]  /*61a0*/  STG.E.128 desc[UR10][R68.64], R64 ;  /* 0x0000004044007986 */ /* 0x0003e2000c101d0a */
[----:B-----5:R-:W-:-:S05]  /*61b0*/  IMAD.WIDE.U32 R70, R75, 0x10, R70 ;  /* 0x000000104b467825 */ /* 0x020fca00078e0046 */
[----:B------:R1:W-:Y:S01]  /*61c0*/  STG.E.128 desc[UR10][R70.64], R16 ;  /* 0x0000001046007986 */ /* 0x0003e2000c101d0a */
[C---:B0-----:R-:W-:Y:S01]  /*61d0*/  IMAD.WIDE.U32 R72, R75.reuse, 0x10, R72 ;  /* 0x000000104b487825 */ /* 0x041fe200078e0048 */
[----:B------:R-:W-:-:S04]  /*61e0*/  IADD3 R75, PT, PT, R75, 0x80, RZ ;  /* 0x000000804b4b7810 */ /* 0x000fc80007ffe0ff */
[----:B------:R1:W-:Y:S03]  /*61f0*/  STG.E.128 desc[UR10][R72.64], R32 ;  /* 0x0000002048007986 */ /* 0x0003e6000c101d0a */
.L_x_2581:
[----:B------:R-:W-:Y:S05]  /*6200*/  BSYNC.RECONVERGENT B0 ;  /* 0x0000000000007941 */ /* 0x000fea0003800200 */
.L_x_2580:
[----:B------:R-:W-:Y:S04]  /*6210*/  BSSY.RECONVERGENT B0, `(.L_x_2582) ;  /* 0x000000f000007945 */ /* 0x000fe80003800200 */
[----:B------:R-:W-:Y:S05]  /*6220*/  @!P1 BRA `(.L_x_2583) ;  /* 0x0000000000349947 */ /* 0x000fea0003800000 */
[----:B-1----:R-:W1:Y:S08]  /*6230*/  LDC.64 R2, c[0x0][0x440] ;  /* 0x00011000ff027b82 */ /* 0x002e700000000a00 */
        /* <DEDUP_REMOVED lines=12> */
.L_x_2583:
[----:B------:R-:W-:Y:S05]  /*6300*/  BSYNC.RECONVERGENT B0 ;  /* 0x0000000000007941 */ /* 0x000fea0003800200 */
.L_x_2582:
        /* <DEDUP_REMOVED lines=15> */
.L_x_2585:
[----:B------:R-:W-:Y:S05]  /*6400*/  BSYNC.RECONVERGENT B0 ;  /* 0x0000000000007941 */ /* 0x000fea0003800200 */
.L_x_2584:
[----:B------:R-:W-:Y:S05]  /*6410*/  @!P3 EXIT ;  /* 0x000000000000b94d */ /* 0x000fea0003800000 */
[----:B-1----:R-:W1:Y:S08]  /*6420*/  LDC.64 R2, c[0x0][0x440] ;  /* 0x00011000ff027b82 */ /* 0x002e700000000a00 */
[----:B------:R-:W2:Y:S08]  /*6430*/  LDC.64 R8, c[0x0][0x448] ;  /* 0x00011200ff087b82 */ /* 0x000eb00000000a00 */
[----:B------:R-:W5:Y:S08]  /*6440*/  LDC.64 R10, c[0x0][0x450] ;  /* 0x00011400ff0a7b82 */ /* 0x000f700000000a00 */
[----:B------:R-:W0:Y:S01]  /*6450*/  LDC.64 R12, c[0x0][0x458] ;  /* 0x00011600ff0c7b82 */ /* 0x000e220000000a00 */
[----:B-1----:R-:W-:-:S05]  /*6460*/  IMAD.WIDE.U32 R2, R75, 0x10, R2 ;  /* 0x000000104b027825 */ /* 0x002fca00078e0002 */
[----:B------:R-:W-:Y:S01]  /*6470*/  STG.E.128 desc[UR10][R2.64], R36 ;  /* 0x0000002402007986 */ /* 0x000fe2000c101d0a */
[----:B--2---:R-:W-:-:S05]  /*6480*/  IMAD.WIDE.U32 R8, R75, 0x10, R8 ;  /* 0x000000104b087825 */ /* 0x004fca00078e0008 */
[----:B------:R-:W-:Y:S01]  /*6490*/  STG.E.128 desc[UR10][R8.64], R52 ;  /* 0x0000003408007986 */ /* 0x000fe2000c101d0a */
[----:B-----5:R-:W-:-:S05]  /*64a0*/  IMAD.WIDE.U32 R10, R75, 0x10, R10 ;  /* 0x000000104b0a7825 */ /* 0x020fca00078e000a */
[----:B------:R-:W-:Y:S01]  /*64b0*/  STG.E.128 desc[UR10][R10.64], R4 ;  /* 0x000000040a007986 */ /* 0x000fe2000c101d0a */
[----:B0-----:R-:W-:-:S05]  /*64c0*/  IMAD.WIDE.U32 R12, R75, 0x10, R12 ;  /* 0x000000104b0c7825 */ /* 0x001fca00078e000c */
[----:B------:R-:W-:Y:S01]  /*64d0*/  STG.E.128 desc[UR10][R12.64], R20 ;  /* 0x000000140c007986 */ /* 0x000fe2000c101d0a */
[----:B------:R-:W-:Y:S05]  /*64e0*/  EXIT ;  /* 0x000000000000794d */ /* 0x000fea0003800000 */
.L_x_2586:
        /* <DEDUP_REMOVED lines=9> */
.L_x_2868:


//--------------------- .text._ZN10layer_norm31ln_parallel_residual_bwd_kernelINS_13Kernel_traitsIfffffjLj2048ELj1ELj1ELj4ELj16ENS_18Kernel_traits_baseILj2048EfffffjLj128EEEEELb1ELb0ELb1EEEvNS_9BwdParamsE --------------------------
	.section	.text._ZN10layer_norm31ln_parallel_residual_bwd_kernelINS_13Kernel_traitsIfffffjLj2048ELj1ELj1ELj4ELj16ENS_18Kernel_traits_baseILj2048EfffffjLj128EEEEELb1ELb0ELb1EEEvNS_9BwdParamsE,"ax",@progbits
	.align	128
        .global         _ZN10layer_norm31ln_parallel_residual_bwd_kernelINS_13Kernel_traitsIfffffjLj2048ELj1ELj1ELj4ELj16ENS_18Kernel_traits_baseILj2048EfffffjLj128EEEEELb1ELb0ELb1EEEvNS_9BwdParamsE
        .type           _ZN10layer_norm31ln_parallel_residual_bwd_kernelINS_13Kernel_traitsIfffffjLj2048ELj1ELj1ELj4ELj16ENS_18Kernel_traits_baseILj2048EfffffjLj128EEEEELb1ELb0ELb1EEEvNS_9BwdParamsE,@function
        .size           _ZN10layer_norm31ln_parallel_residual_bwd_kernelINS_13Kernel_traitsIfffffjLj2048ELj1ELj1ELj4ELj16ENS_18Kernel_traits_baseILj2048EfffffjLj128EEEEELb1ELb0ELb1EEEvNS_9BwdParamsE,(.L_x_2869 - _ZN10layer_norm31ln_parallel_residual_bwd_kernelINS_13Kernel_traitsIfffffjLj2048ELj1ELj1ELj4ELj16ENS_18Kernel_traits_baseILj2048EfffffjLj128EEEEELb1ELb0ELb1EEEvNS_9BwdParamsE)
        .other          _ZN10layer_norm31ln_parallel_residual_bwd_kernelINS_13Kernel_traitsIfffffjLj2048ELj1ELj1ELj4ELj16ENS_18Kernel_traits_baseILj2048EfffffjLj128EEEEELb1ELb0ELb1EEEvNS_9BwdParamsE,@"STO_CUDA_ENTRY STV_DEFAULT"
_ZN10layer_norm31ln_parallel_residual_bwd_kernelINS_13Kernel_traitsIfffffjLj2048ELj1ELj1ELj4ELj16ENS_18Kernel_traits_baseILj2048EfffffjLj128EEEEELb1ELb0ELb1EEEvNS_9BwdParamsE:
.text._ZN10layer_norm31ln_parallel_residual_bwd_kernelINS_13Kernel_traitsIfffffjLj2048ELj1ELj1ELj4ELj16ENS_18Kernel_traits_baseILj2048EfffffjLj128EEEEELb1ELb0ELb1EEEvNS_9BwdParamsE:
        /* <DEDUP_REMOVED lines=78> */
[----:B------:R-:W-:Y:S01]  /*04e0*/  UPLOP3.LUT UP1, UPT, UPT, UPT, UPT, 0x40, 0x4 ;  /* 0x000000000004789c */ /* 0x000fe20003f2e870 */
[----:B------:R-:W1:Y:S02]  /*04f0*/  LDCU UR6, c[0x0][0x408] ;  /* 0x00008100ff0677ac */ /* 0x000e640008000800 */
[----:B------:R0:W5:Y:S01]  /*0500*/  LDG.E.128 R12, desc[UR10][R36.64+0x800] ;  /* 0x0008000a240c7981 */ /* 0x000162000c1e1d00 */
[----:B------:R-:W2:Y:S03]  /*0510*/  LDCU UR13, c[0x0][0x388] ;  /* 0x00007100ff0d77ac */ /* 0x000ea60008000800 */
[----:B------:R0:W5:Y:S01]  /*0520*/  LDG.E.128 R8, desc[UR10][R36.64+0x1000] ;  /* 0x0010000a24087981 */ /* 0x000162000c1e1d00 */
[----:B------:R-:W3:Y:S03]  /*0530*/  LDCU.U8 UR12, c[0x0][0x410] ;  /* 0x00008200ff0c77ac */ /* 0x000ee60008000000 */
[----:B------:R0:W5:Y:S01]  /*0540*/  LDG.E.128 R4, desc[UR10][R36.64+0x1800] ;  /* 0x0018000a24047981 */ /* 0x000162000c1e1d00 */
[----:B------:R-:W-:Y:S01]  /*0550*/  HFMA2 R0, -RZ, RZ, 0, 0 ;  /* 0x00000000ff007431 */ /* 0x000fe200000001ff */
[----:B------:R-:W-:-:S02]  /*0560*/  CS2R R132, SRZ ;  /* 0x0000000000847805 */ /* 0x000fc4000001ff00 */
[----:B------:R-:W-:Y:S02]  /*0570*/  CS2R R130, SRZ ;  /* 0x0000000000827805 */ /* 0x000fe4000001ff00 */
[----:B------:R-:W-:Y:S01]  /*0580*/  MOV R197, RZ ;  /* 0x000000ff00c57202 */ /* 0x000fe20000000f00 */
[----:B------:R-:W4:Y:S01]  /*0590*/  LDCU UR18, c[0x0][0x400] ;  /* 0x00008000ff1277ac */ /* 0x000f220008000800 */
[----:B------:R-:W0:Y:S01]  /*05a0*/  LDCU.64 UR8, c[0x0][0x478] ;  /* 0x00008f00ff0877ac */ /* 0x000e220008000a00 */
[----:B------:R-:W0:Y:S01]  /*05b0*/  LDCU.64 UR14, c[0x0][0x438] ;  /* 0x00008700ff0e77ac */ /* 0x000e220008000a00 */
[----:B-1----:R-:W0:Y:S03]  /*05c0*/  LDCU.64 UR16, c[0x0][0x470] ;  /* 0x00008e00ff1077ac */ /* 0x002e260008000a00 */
.L_x_2622:
[----:B012---:R-:W-:Y:S01]  /*05d0*/  IMAD R2, R196, UR13, RZ ;  /* 0x0000000dc4027c24 */ /* 0x007fe2000f8e02ff */
[----:B------:R-:W0:Y:S04]  /*05e0*/  LDC.64 R60, c[0x0][0x3c0] ;  /* 0x0000f000ff3c7b82 */ /* 0x000e280000000a00 */
[----:B------:R-:W-:-:S04]  /*05f0*/  SHF.R.S32.HI R3, RZ, 0x1f, R2 ;  /* 0x0000001fff037819 */ /* 0x000fc80000011402 */
[----:B------:R-:W-:Y:S01]  /*0600*/  LEA.HI R3, R3, R2, RZ, 0x2 ;  /* 0x0000000203037211 */ /* 0x000fe200078f10ff */
[----:B------:R-:W1:Y:S03]  /*0610*/  LDC.64 R104, c[0x0][0x3a8] ;  /* 0x0000ea00ff687b82 */ /* 0x000e660000000a00 */
[----:B------:R-:W-:-:S05]  /*0620*/  LEA.HI.SX32 R205, R3, R94, 0x1e ;  /* 0x0000005e03cd7211 */ /* 0x000fca00078ff2ff */
[----:B------:R-:W2:Y:S01]  /*0630*/  LDC.64 R68, c[0x0][0x430] ;  /* 0x00010c00ff447b82 */ /* 0x000ea20000000a00 */
[----:B0-----:R-:W-:-:S07]  /*0640*/  IMAD.WIDE R60, R196, 0x4, R60 ;  /* 0x00000004c43c7825 */ /* 0x001fce00078e023c */
[----:B------:R-:W0:Y:S08]  /*0650*/  LDC.64 R72, c[0x0][0x3c8] ;  /* 0x0000f200ff487b82 */ /* 0x000e300000000a00 */
[----:B------:R-:W3:Y:S01]  /*0660*/  LDC.64 R2, c[0x0][0x428] ;  /* 0x00010a00ff027b82 */ /* 0x000ee20000000a00 */
[C---:B------:R-:W-:Y:S01]  /*0670*/  IADD3 R203, PT, PT, R205.reuse, 0x80, RZ ;  /* 0x00000080cdcb7810 */ /* 0x040fe20007ffe0ff */
[C---:B-1----:R-:W-:Y:S01]  /*0680*/  IMAD.WIDE.U32 R92, R205.reuse, 0x10, R104 ;  /* 0x00000010cd5c7825 */ /* 0x042fe200078e0068 */
[----:B------:R1:W4:Y:S01]  /*0690*/  LDG.E R200, desc[UR10][R60.64] ;  /* 0x0000000a3cc87981 */ /* 0x000322000c1e1900 */
[----:B------:R-:W-:-:S02]  /*06a0*/  IADD3 R201, PT, PT, R205, 0x100, RZ ;  /* 0x00000100cdc97810 */ /* 0x000fc40007ffe0ff */
[----:B------:R-:W-:Y:S01]  /*06b0*/  IADD3 R195, PT, PT, R205, 0x180, RZ ;  /* 0x00000180cdc37810 */ /* 0x000fe20007ffe0ff */
[----:B------:R-:W-:Y:S01]  /*06c0*/  IMAD.WIDE.U32 R96, R203, 0x10, R104 ;  /* 0x00000010cb607825 */ /* 0x000fe200078e0068 */
[----:B------:R-:W4:Y:S01]  /*06d0*/  LDG.E.128 R92, desc[UR10][R92.64] ;  /* 0x0000000a5c5c7981 */ /* 0x000f22000c1e1d00 */
[----:B------:R-:W-:Y:S01]  /*06e0*/  ISETP.NE.U32.AND P0, PT, RZ, UR16, PT ;  /* 0x00000010ff007c0c */ /* 0x000fe2000bf05070 */
[----:B------:R-:W1:Y:S01]  /*06f0*/  LDC.64 R118, c[0x0][0x3b0] ;  /* 0x0000ec00ff767b82 */ /* 0x000e620000000a00 */
[----:B--2---:R-:W-:Y:S02]  /*0700*/  IMAD.WIDE.U32 R84, R205, 0x10, R68 ;  /* 0x00000010cd547825 */ /* 0x004fe400078e0044 */
[----:B------:R-:W2:Y:S02]  /*0710*/  LDG.E.128 R96, desc[UR10][R96.64] ;  /* 0x0000000a60607981 */ /* 0x000ea4000c1e1d00 */
[----:B------:R-:W-:Y:S02]  /*0720*/  IMAD.WIDE.U32 R100, R201, 0x10, R104 ;  /* 0x00000010c9647825 */ /* 0x000fe400078e0068 */
[----:B------:R-:W2:Y:S02]  /*0730*/  LDG.E.128 R84, desc[UR10][R84.64] ;  /* 0x0000000a54547981 */ /* 0x000ea4000c1e1d00 */
[----:B0-----:R-:W-:-:S02]  /*0740*/  IMAD.WIDE R72, R196, 0x4, R72 ;  /* 0x00000004c4487825 */ /* 0x001fc400078e0248 */
[----:B------:R-:W2:Y:S02]  /*0750*/  LDG.E.128 R100, desc[UR10][R100.64] ;  /* 0x0000000a64647981 */ /* 0x000ea4000c1e1d00 */
[----:B---3--:R-:W-:Y:S02]  /*0760*/  IMAD.WIDE.U32 R88, R205, 0x10, R2 ;  /* 0x00000010cd587825 */ /* 0x008fe400078e0002 */
[----:B------:R-:W3:Y:S02]  /*0770*/  LDG.E R199, desc[UR10][R72.64] ;  /* 0x0000000a48c77981 */ /* 0x000ee4000c1e1900 */
[----:B------:R-:W-:Y:S02]  /*0780*/  IMAD.WIDE.U32 R104, R195, 0x10, R104 ;  /* 0x00000010c3687825 */ /* 0x000fe400078e0068 */
[----:B------:R-:W3:Y:S04]  /*0790*/  LDG.E.128 R88, desc[UR10][R88.64] ;  /* 0x0000000a58587981 */ /* 0x000ee8000c1e1d00 */
[----:B------:R-:W3:Y:S01]  /*07a0*/  LDG.E.128 R104, desc[UR10][R104.64] ;  /* 0x0000000a68687981 */ /* 0x000ee2000c1e1d00 */
[----:B-1----:R-:W-:-:S04]  /*07b0*/  IMAD.WIDE.U32 R60, R203, 0x10, R68 ;  /* 0x00000010cb3c7825 */ /* 0x002fc800078e0044 */
[----:B------:R-:W-:Y:S02]  /*07c0*/  IMAD.WIDE.U32 R80, R203, 0x10, R2 ;  /* 0x00000010cb507825 */ /* 0x000fe400078e0002 */
[----:B------:R-:W3:Y:S04]  /*07d0*/  LDG.E.128 R60, desc[UR10][R60.64] ;  /* 0x0000000a3c3c7981 */ /* 0x000ee8000c1e1d00 */
[----:B------:R-:W3:Y:S01]  /*07e0*/  LDG.E.128 R80, desc[UR10][R80.64] ;  /* 0x0000000a50507981 */ /* 0x000ee2000c1e1d00 */
[----:B------:R-:W-:-:S04]  /*07f0*/  IMAD.WIDE.U32 R64, R201, 0x10, R68 ;  /* 0x00000010c9407825 */ /* 0x000fc800078e0044 */
[----:B------:R-:W-:Y:S02]  /*0800*/  IMAD.WIDE.U32 R74, R201, 0x10, R2 ;  /* 0x00000010c94a7825 */ /* 0x000fe400078e0002 */
[----:B------:R-:W3:Y:S04]  /*0810*/  LDG.E.128 R64, desc[UR10][R64.64] ;  /* 0x0000000a40407981 */ /* 0x000ee8000c1e1d00 */
[----:B------:R-:W3:Y:S01]  /*0820*/  LDG.E.128 R72, desc[UR10][R74.64] ;  /* 0x0000000a4a487981 */ /* 0x000ee2000c1e1d00 */
[----:B------:R-:W-:-:S04]  /*0830*/  IMAD.WIDE.U32 R68, R195, 0x10, R68 ;  /* 0x00000010c3447825 */ /* 0x000fc800078e0044 */
[----:B------:R-:W-:Y:S02]  /*0840*/  IMAD.WIDE.U32 R76, R195, 0x10, R2 ;  /* 0x00000010c34c7825 */ /* 0x000fe400078e0002 */
[----:B------:R-:W3:Y:S04]  /*0850*/  LDG.E.128 R68, desc[UR10][R68.64] ;  /* 0x0000000a44447981 */ /* 0x000ee8000c1e1d00 */
[----:B------:R-:W3:Y:S01]  /*0860*/  LDG.E.128 R76, desc[UR10][R76.64] ;  /* 0x0000000a4c4c7981 */ /* 0x000ee2000c1e1d00 */
[----:B------:R-:W-:Y:S02]  /*0870*/  ISETP.NE.AND.EX P0, PT, RZ, UR17, PT, P0 ;  /* 0x00000011ff007c0c */ /* 0x000fe4000bf05300 */
[----:B------:R-:W-:-:S04]  /*0880*/  ISETP.NE.U32.AND P1, PT, RZ, UR14, PT ;  /* 0x0000000eff007c0c */ /* 0x000fc8000bf25070 */
[----:B------:R-:W-:-:S07]  /*0890*/  ISETP.NE.AND.EX P1, PT, RZ, UR15, PT, P1 ;  /* 0x0000000fff007c0c */ /* 0x000fce000bf25310 */
        /* <DEDUP_REMOVED lines=8> */
[----:B-1----:R-:W-:Y:S01]  /*0920*/  @P0 IMAD.WIDE.U32 R126, R205, 0x4, R126 ;  /* 0x00000004cd7e0825 */ /* 0x002fe200078e007e */
[----:B-----5:R4:W5:Y:S05]  /*0930*/  @P0 LDG.E R193, desc[UR10][R116.64] ;  /* 0x0000000a74c10981 */ /* 0x02096a000c1e1900 */
[----:B------:R-:W1:Y:S01]  /*0940*/  @P1 LDC.64 R110, c[0x0][0x438] ;  /* 0x00010e00ff6e1b82 */ /* 0x000e620000000a00 */
[----:B------:R-:W-:Y:S01]  /*0950*/  @P1 IMAD.WIDE.U32 R2, R195, 0x10, R2 ;  /* 0x00000010c3021825 */ /* 0x000fe200078e0002 */
[----:B------:R4:W5:Y:S06]  /*0960*/  @P0 LDG.E R198, desc[UR10][R126.64] ;  /* 0x0000000a7ec60981 */ /* 0x00096c000c1e1900 */
[----:B------:R-:W1:Y:S01]  /*0970*/  @P1 LDC.64 R108, c[0x0][0x438] ;  /* 0x00010e00ff6c1b82 */ /* 0x000e620000000a00 */
[----:B------:R-:W-:Y:S01]  /*0980*/  @P0 IMAD.WIDE.U32 R128, R203, 0x4, R120 ;  /* 0x00000004cb800825 */ /* 0x000fe200078e0078 */
[----:B------:R-:W5:Y:S03]  /*0990*/  @P1 LDG.E.128 R48, desc[UR10][R2.64] ;  /* 0x0000000a02301981 */ /* 0x000f66000c1e1d00 */
[--C-:B------:R-:W-:Y:S01]  /*09a0*/  IMAD.WIDE.U32 R120, R205, 0x4, R118.reuse ;  /* 0x00000004cd787825 */ /* 0x100fe200078e0076 */
[----:B------:R4:W5:Y:S03]  /*09b0*/  @P0 LDG.E R194, desc[UR10][R128.64] ;  /* 0x0000000a80c20981 */ /* 0x000966000c1e1900 */
[----:B------:R-:W-:-:S02]  /*09c0*/  IMAD.WIDE.U32 R122, R203, 0x4, R118 ;  /* 0x00000004cb7a7825 */ /* 0x000fc400078e0076 */
[----:B------:R-:W5:Y:S02]  /*09d0*/  LDG.E R120, desc[UR10][R120.64] ;  /* 0x0000000a78787981 */ /* 0x000f64000c1e1900 */
[--C-:B------:R-:W-:Y:S02]  /*09e0*/  IMAD.WIDE.U32 R124, R201, 0x4, R118.reuse ;  /* 0x00000004c97c7825 */ /* 0x100fe400078e0076 */
[----:B------:R-:W5:Y:S02]  /*09f0*/  LDG.E R122, desc[UR10][R122.64] ;  /* 0x0000000a7a7a7981 */ /* 0x000f64000c1e1900 */
[----:B------:R-:W-:Y:S02]  /*0a00*/  IMAD.WIDE.U32 R118, R195, 0x4, R118 ;  /* 0x00000004c3767825 */ /* 0x000fe400078e0076 */
[----:B------:R-:W5:Y:S02]  /*0a10*/  LDG.E R124, desc[UR10][R124.64] ;  /* 0x0000000a7c7c7981 */ /* 0x000f64000c1e1900 */
[----:B------:R-:W-:-:S02]  /*0a20*/  @P1 IMAD.WIDE.U32 R112, R205, 0x10, R112 ;  /* 0x00000010cd701825 */ /* 0x000fc400078e0070 */
[----:B------:R-:W5:Y:S02]  /*0a30*/  LDG.E R118, desc[UR10][R118.64] ;  /* 0x0000000a76767981 */ /* 0x000f64000c1e1900 */
[----:B0-----:R-:W-:Y:S02]  /*0a40*/  @P0 IMAD.WIDE.U32 R114, R195, 0x4, R114 ;  /* 0x00000004c3720825 */ /* 0x001fe400078e0072 */
[----:B------:R0:W5:Y:S02]  /*0a50*/  @P1 LDG.E.128 R36, desc[UR10][R112.64] ;  /* 0x0000000a70241981 */ /* 0x000164000c1e1d00 */
[----:B-1----:R-:W-:Y:S02]  /*0a60*/  @P1 IMAD.WIDE.U32 R110, R203, 0x10, R110 ;  /* 0x00000010cb6e1825 */ /* 0x002fe400078e006e */
[----:B------:R1:W5:Y:S02]  /*0a70*/  @P0 LDG.E R192, desc[UR10][R114.64] ;  /* 0x0000000a72c00981 */ /* 0x000364000c1e1900 */
[----:B------:R-:W-:-:S02]  /*0a80*/  @P1 IMAD.WIDE.U32 R108, R201, 0x10, R108 ;  /* 0x00000010c96c1825 */ /* 0x000fc400078e006c */
[----:B------:R1:W5:Y:S04]  /*0a90*/  @P1 LDG.E.128 R40, desc[UR10][R110.64] ;  /* 0x0000000a6e281981 */ /* 0x000368000c1e1d00 */
[----:B------:R1:W5:Y:S01]  /*0aa0*/  @P1 LDG.E.128 R44, desc[UR10][R108.64] ;  /* 0x0000000a6c2c1981 */ /* 0x000362000c1e1d00 */
[----:B----4-:R-:W-:-:S05]  /*0ab0*/  FSEL R117, R200, RZ, !P4 ;  /* 0x000000ffc8757208 */ /* 0x010fca0006000000 */
[C---:B------:R-:W-:Y:S01]  /*0ac0*/  FADD.FTZ R116, -R117.reuse, R92 ;  /* 0x0000005c75747221 */ /* 0x040fe20000010100 */
[C---:B------:R-:W-:Y:S01]  /*0ad0*/  FADD.FTZ R126, -R117.reuse, R93 ;  /* 0x0000005d757e7221 */ /* 0x040fe20000010100 */
[C---:B------:R-:W-:Y:S01]  /*0ae0*/  FADD.FTZ R128, -R117.reuse, R94 ;  /* 0x0000005e75807221 */ /* 0x040fe20000010100 */
[----:B--2---:R-:W-:Y:S01]  /*0af0*/  FADD.FTZ R202, -R117, R96 ;  /* 0x0000006075ca7221 */ /* 0x004fe20000010100 */
[----:B------:R-:W-:Y:S01]  /*0b00*/  FMUL.FTZ R93, R16, R84 ;  /* 0x00000054105d7220 */ /* 0x000fe20000410000 */
[----:B------:R-:W-:Y:S01]  /*0b10*/  FMUL.FTZ R96, R17, R85 ;  /* 0x0000005511607220 */ /* 0x000fe20000410000 */
[C---:B------:R-:W-:Y:S01]  /*0b20*/  FADD.FTZ R200, -R117.reuse, R95 ;  /* 0x0000005f75c87221 */ /* 0x040fe20000010100 */
[C---:B0-----:R-:W-:Y:S01]  /*0b30*/  FADD.FTZ R112, -R117.reuse, R97 ;  /* 0x0000006175707221 */ /* 0x041fe20000010100 */
[----:B------:R-:W-:Y:S01]  /*0b40*/  FADD.FTZ R204, -R117, R98 ;  /* 0x0000006275cc7221 */ /* 0x000fe20000010100 */
[----:B---3--:R-:W-:Y:S01]  /*0b50*/  FMUL.FTZ R3, R199, R116 ;  /* 0x00000074c7037220 */ /* 0x008fe20000410000 */
[C---:B------:R-:W-:Y:S01]  /*0b60*/  FADD.FTZ R206, -R117.reuse, R99 ;  /* 0x0000006375ce7221 */ /* 0x040fe20000010100 */
[C---:B------:R-:W-:Y:S01]  /*0b70*/  FADD.FTZ R100, -R117.reuse, R100 ;  /* 0x0000006475647221 */ /* 0x040fe20000010100 */
[----:B------:R-:W-:Y:S01]  /*0b80*/  FFMA.FTZ R116, R32, R88, R93 ;  /* 0x0000005820747223 */ /* 0x000fe2000001005d */
        /* <DEDUP_REMOVED lines=9> */
[----:B------:R-:W-:Y:S01]  /*0c20*/  FADD.FTZ R104, RZ, R116 ;  /* 0x00000074ff687221 */ /* 0x000fe20000010000 */
[----:B------:R-:W-:Y:S01]  /*0c30*/  FMUL.FTZ R2, R199, R126 ;  /* 0x0000007ec7027220 */ /* 0x000fe20000410000 */
[----:B------:R-:W-:Y:S01]  /*0c40*/  FFMA.FTZ R103, R3, R116, RZ ;  /* 0x0000007403677223 */ /* 0x000fe200000100ff */
[----:B------:R-:W-:Y:S01]  /*0c50*/  FMUL.FTZ R98, R19, R87 ;  /* 0x0000005713627220 */ /* 0x000fe20000410000 */
[----:B------:R-:W-:Y:S01]  /*0c60*/  FFMA.FTZ R119, R34, R90, R119 ;  /* 0x0000005a22777223 */ /* 0x000fe20000010077 */
[----:B------:R-:W-:Y:S01]  /*0c70*/  FADD.FTZ R104, R117, R104 ;  /* 0x0000006875687221 */ /* 0x000fe20000010000 */
[----:B-1----:R-:W-:Y:S01]  /*0c80*/  FMUL.FTZ R114, R199, R128 ;  /* 0x00000080c7727220 */ /* 0x002fe20000410000 */
        /* <DEDUP_REMOVED lines=40> */
[----:B------:R-:W-:Y:S01]  /*0f10*/  FFMA.FTZ R96, R106, R107, R95 ;  /* 0x0000006b6a607223 */ /* 0x000fe2000001005f */
[----:B------:R-:W-:Y:S01]  /*0f20*/  FFMA.FTZ R202, R27, R75, R98 ;  /* 0x0000004b1bca7223 */ /* 0x000fe20000010062 */
[----:B------:R-:W-:Y:S01]  /*0f30*/  FMUL.FTZ R101, R4, R68 ;  /* 0x0000004404657220 */ /* 0x000fe20000410000 */
[----:B------:R-:W-:Y:S01]  /*0f40*/  FMUL.FTZ R123, R199, R210 ;  /* 0x000000d2c77b7220 */ /* 0x000fe20000410000 */
        /* <DEDUP_REMOVED lines=55> */
.L_x_2589:
[----:B------:R-:W-:Y:S05]  /*12c0*/  BSYNC.RECONVERGENT B0 ;  /* 0x0000000000007941 */ /* 0x000fea0003800200 */
.L_x_2588:
        /* <DEDUP_REMOVED lines=36> */
[----:B------:R-:W-:Y:S01]  /*1510*/  UISETP.NE.U32.AND UP0, UPT, UR16, URZ, UPT ;  /* 0x000000ff1000728c */ /* 0x000fe2000bf05070 */
[----:B------:R-:W-:Y:S01]  /*1520*/  FFMA.FTZ R165, R70, R99, R165 ;  /* 0x0000006346a57223 */ /* 0x000fe200000100a5 */
[C---:B------:R-:W-:Y:S01]  /*1530*/  FADD.FTZ R191, R88.reuse, R191 ;  /* 0x000000bf58bf7221 */ /* 0x040fe20000010000 */
[----:B------:R-:W2:Y:S01]  /*1540*/  LDS.128 R84, [UR5] ;  /* 0x00000005ff547984 */ /* 0x000ea20008000c00 */
[----:B------:R-:W-:Y:S01]  /*1550*/  UISETP.NE.AND.EX UP0, UPT, UR17, URZ, UPT, UP0 ;  /* 0x000000ff1100728c */ /* 0x000fe2000bf05300 */
[----:B------:R-:W-:Y:S01]  /*1560*/  FFMA.FTZ R197, R88, R3, R197 ;  /* 0x0000000358c57223 */ /* 0x000fe200000100c5 */
[C---:B------:R-:W-:Y:S01]  /*1570*/  FADD.FTZ R188, R89.reuse, R188 ;  /* 0x000000bc59bc7221 */ /* 0x040fe20000010000 */
[----:B------:R-:W3:Y:S01]  /*1580*/  LDS.128 R80, [UR7] ;  /* 0x00000007ff507984 */ /* 0x000ee20008000c00 */
[----:B------:R-:W-:Y:S01]  /*1590*/  FFMA.FTZ R190, R89, R2, R190 ;  /* 0x0000000259be7223 */ /* 0x000fe200000100be */
[C---:B------:R-:W-:Y:S01]  /*15a0*/  FADD.FTZ R183, R90.reuse, R183 ;  /* 0x000000b75ab77221 */ /* 0x040fe20000010000 */
[----:B------:R-:W-:Y:S01]  /*15b0*/  FFMA.FTZ R185, R90, R114, R185 ;  /* 0x000000725ab97223 */ /* 0x000fe200000100b9 */
[C---:B------:R-:W-:Y:S01]  /*15c0*/  FADD.FTZ R180, R91.reuse, R180 ;  /* 0x000000b45bb47221 */ /* 0x040fe20000010000 */
[----:B------:R-:W-:Y:S01]  /*15d0*/  FFMA.FTZ R182, R91, R115, R182 ;  /* 0x000000735bb67223 */ /* 0x000fe200000100b6 */
[----:B-1----:R-:W-:Y:S01]  /*15e0*/  IADD3 R196, PT, PT, R196, R60, RZ ;  /* 0x0000003cc4c47210 */ /* 0x002fe20007ffe0ff */
[C---:B------:R-:W-:Y:S01]  /*15f0*/  FADD.FTZ R144, R73.reuse, R144 ;  /* 0x0000009049907221 */ /* 0x040fe20000010000 */
[-C--:B------:R-:W-:Y:S01]  /*1600*/  FFMA.FTZ R132, R73, R106.reuse, R132 ;  /* 0x0000006a49847223 */ /* 0x080fe20000010084 */
        /* <DEDUP_REMOVED lines=72> */
.L_x_2592:
        /* <DEDUP_REMOVED lines=25> */
.L_x_2591:
        /* <DEDUP_REMOVED lines=30> */
.L_x_2594:
        /* <DEDUP_REMOVED lines=25> */
.L_x_2590:
        /* <DEDUP_REMOVED lines=41> */
.L_x_2596:
        /* <DEDUP_REMOVED lines=33> */
.L_x_2595:
        /* <DEDUP_REMOVED lines=22> */
[C---:B------:R-:W-:Y:S01]  /*2590*/  SEL R60, R3.reuse, RZ, P5 ;  /* 0x000000ff033c7207 */ /* 0x040fe20002800000 */
        /* <DEDUP_REMOVED lines=15> */
.L_x_2597:
        /* <DEDUP_REMOVED lines=32> */
.L_x_2593:
        /* <DEDUP_REMOVED lines=47> */
.L_x_2600:
        /* <DEDUP_REMOVED lines=11> */
[----:B------:R-:W-:Y:S01]  /*2c30*/  FFMA.FTZ R113, R199, R113, R42 ;  /* 0x00000071c7717223 */ /* 0x000fe2000001002a */
        /* <DEDUP_REMOVED lines=21> */
.L_x_2599:
[----:B------:R-:W-:Y:S05]  /*2d90*/  @!P2 BRA `(.L_x_2602) ;  /* 0x000000000084a947 */ /* 0x000fea0003800000 */
[-CC-:B------:R-:W-:Y:S01]  /*2da0*/  FFMA.FTZ R105, R105, R70.reuse, R72.reuse ;  /* 0x0000004669697223 */ /* 0x180fe20000010048 */
[-CC-:B------:R-:W-:Y:S01]  /*2db0*/  FFMA.FTZ R109, R109, R70.reuse, R72.reuse ;  /* 0x000000466d6d7223 */ /* 0x180fe20000010048 */
[-CC-:B------:R-:W-:Y:S01]  /*2dc0*/  FFMA.FTZ R113, R113, R70.reuse, R72.reuse ;  /* 0x0000004671717223 */ /* 0x180fe20000010048 */
[----:B------:R-:W-:Y:S01]  /*2dd0*/  FFMA.FTZ R121, R121, R70, R72 ;  /* 0x0000004679797223 */ /* 0x000fe20000010048 */
[----:B-1----:R-:W-:Y:S01]  /*2de0*/  FADD.FTZ R52, R108, -R105 ;  /* 0x800000696c347221 */ /* 0x002fe20000010000 */
[----:B------:R-:W-:Y:S01]  /*2df0*/  FADD.FTZ R110, R110, -R109 ;  /* 0x8000006d6e6e7221 */ /* 0x000fe20000010000 */
[----:B------:R-:W-:Y:S01]  /*2e00*/  FADD.FTZ R54, R126, -R113 ;  /* 0x800000717e367221 */ /* 0x000fe20000010000 */
[----:B------:R-:W-:Y:S01]  /*2e10*/  LOP3.LUT P5, RZ, R122, 0xff, RZ, 0xc0, !PT ;  /* 0x000000ff7aff7812 */ /* 0x000fe200078ac0ff */
[C---:B------:R-:W-:Y:S01]  /*2e20*/  FMUL.FTZ R52, R199.reuse, R52 ;  /* 0x00000034c7347220 */ /* 0x040fe20000410000 */
        /* <DEDUP_REMOVED lines=24> */
.L_x_2602:
        /* <DEDUP_REMOVED lines=33> */
.L_x_2598:
        /* <DEDUP_REMOVED lines=27> */
.L_x_2604:
        /* <DEDUP_REMOVED lines=11> */
[----:B------:R-:W-:Y:S01]  /*3420*/  FFMA.FTZ R113, R199, R113, R42 ;  /* 0x00000071c7717223 */ /* 0x000fe2000001002a */
        /* <DEDUP_REMOVED lines=13> */
.L_x_2603:
        /* <DEDUP_REMOVED lines=26> */
.L_x_2605:
        /* <DEDUP_REMOVED lines=24> */
.L_x_2601:
        /* <DEDUP_REMOVED lines=44> */
.L_x_2608:
        /* <DEDUP_REMOVED lines=33> */
.L_x_2607:
        /* <DEDUP_REMOVED lines=34> */
.L_x_2610:
        /* <DEDUP_REMOVED lines=33> */
.L_x_2606:
        /* <DEDUP_REMOVED lines=27> */
.L_x_2612:
        /* <DEDUP_REMOVED lines=25> */
.L_x_2611:
        /* <DEDUP_REMOVED lines=26> */
.L_x_2613:
        /* <DEDUP_REMOVED lines=24> */
.L_x_2609:
        /* <DEDUP_REMOVED lines=44> */
.L_x_2616:
        /* <DEDUP_REMOVED lines=33> */
.L_x_2615:
[----:B------:R-:W-:Y:S05]  /*4c50*/  @!P2 BRA `(.L_x_2618) ;  /* 0x000000000084a947 */ /* 0x000fea0003800000 */
[-CC-:B------:R-:W-:Y:S01]  /*4c60*/  FFMA.FTZ R95, R95, R70.reuse, R72.reuse ;  /* 0x000000465f5f7223 */ /* 0x180fe20000010048 */
[-CC-:B------:R-:W-:Y:S01]  /*4c70*/  FFMA.FTZ R97, R97, R70.reuse, R72.reuse ;  /* 0x0000004661617223 */ /* 0x180fe20000010048 */
[----:B------:R-:W-:Y:S01]  /*4c80*/  LOP3.LUT P5, RZ, R118, 0xff, RZ, 0xc0, !PT ;  /* 0x000000ff76ff7812 */ /* 0x000fe200078ac0ff */
[-CC-:B------:R-:W-:Y:S01]  /*4c90*/  FFMA.FTZ R99, R99, R70.reuse, R72.reuse ;  /* 0x0000004663637223 */ /* 0x180fe20000010048 */
[----:B-1----:R-:W-:Y:S01]  /*4ca0*/  FADD.FTZ R52, R96, -R95 ;  /* 0x8000005f60347221 */ /* 0x002fe20000010000 */
        /* <DEDUP_REMOVED lines=28> */
.L_x_2618:
        /* <DEDUP_REMOVED lines=33> */
.L_x_2614:
        /* <DEDUP_REMOVED lines=27> */
.L_x_2620:
        /* <DEDUP_REMOVED lines=25> */
.L_x_2619:
        /* <DEDUP_REMOVED lines=26> */
.L_x_2621:
        /* <DEDUP_REMOVED lines=24> */
.L_x_2617:
        /* <DEDUP_REMOVED lines=43> */
[----:B-1----:R-:W-:Y:S02]  /*5990*/  MOV R64, R147 ;  /* 0x0000009300407202 */ /* 0x002fe40000000f00 */
        /* <DEDUP_REMOVED lines=30> */
.L_x_2587:
        /* <DEDUP_REMOVED lines=29> */
.L_x_2623:
        /* <DEDUP_REMOVED lines=11> */
.L_x_2869:


//--------------------- .text._ZN10layer_norm22ln_bwd_finalize_kernelINS_22Kernel_traits_finalizeILj2048EfffffjLb0ELj1024ELj4ENS_18Kernel_traits_baseILj2048EfffffjLj1024EEEEELb0ELb0EEEvNS_9BwdParamsE --------------------------
	.section	.text._ZN10layer_norm22ln_bwd_finalize_kernelINS_22Kernel_traits_finalizeILj2048EfffffjLb0ELj1024ELj4ENS_18Kernel_traits_baseILj2048EfffffjLj1024EEEEELb0ELb0EEEvNS_9BwdParamsE,"ax",@progbits
	.align	128
        .global         _ZN10layer_norm22ln_bwd_finalize_kernelINS_22Kernel_traits_finalizeILj2048EfffffjLb0ELj1024ELj4ENS_18Kernel_traits_baseILj2048EfffffjLj1024EEEEELb0ELb0EEEvNS_9BwdParamsE
        .type           _ZN10layer_norm22ln_bwd_finalize_kernelINS_22Kernel_traits_finalizeILj2048EfffffjLb0ELj1024ELj4ENS_18Kernel_traits_baseILj2048EfffffjLj1024EEEEELb0ELb0EEEvNS_9BwdParamsE,@function
        .size           _ZN10layer_norm22ln_bwd_finalize_kernelINS_22Kernel_traits_finalizeILj2048EfffffjLb0ELj1024ELj4ENS_18Kernel_traits_baseILj2048EfffffjLj1024EEEEELb0ELb0EEEvNS_9BwdParamsE,(.L_x_2870 - _ZN10layer_norm22ln_bwd_finalize_kernelINS_22Kernel_traits_finalizeILj2048EfffffjLb0ELj1024ELj4ENS_18Kernel_traits_baseILj2048EfffffjLj1024EEEEELb0ELb0EEEvNS_9BwdParamsE)
        .other          _ZN10layer_norm22ln_bwd_finalize_kernelINS_22Kernel_traits_finalizeILj2048EfffffjLb0ELj1024ELj4ENS_18Kernel_traits_baseILj2048EfffffjLj1024EEEEELb0ELb0EEEvNS_9BwdParamsE,@"STO_CUDA_ENTRY STV_DEFAULT"
_ZN10layer_norm22ln_bwd_finalize_kernelINS_22Kernel_traits_finalizeILj2048EfffffjLb0ELj1024ELj4ENS_18Kernel_traits_baseILj2048EfffffjLj1024EEEEELb0ELb0EEEvNS_9BwdParamsE:
.text._ZN10layer_norm22ln_bwd_finalize_kernelINS_22Kernel_traits_finalizeILj2048EfffffjLb0ELj1024ELj4ENS_18Kernel_traits_baseILj2048EfffffjLj1024EEEEELb0ELb0EEEvNS_9BwdParamsE:
        /* <DEDUP_REMOVED lines=82> */
.L_x_2628:
        /* <DEDUP_REMOVED lines=118> */
.L_x_2627:
[----:B------:R-:W-:Y:S05]  /*0c80*/  BSYNC.RECONVERGENT B1 ;  /* 0x0000000000017941 */ /* 0x000fea0003800200 */
.L_x_2626:
        /* <DEDUP_REMOVED lines=75> */
.L_x_2630:
[----:B------:R-:W-:Y:S05]  /*1140*/  BSYNC.RECONVERGENT B1 ;  /* 0x0000000000017941 */ /* 0x000fea0003800200 */
.L_x_2629:
        /* <DEDUP_REMOVED lines=37> */
.L_x_2632:
[----:B------:R-:W-:Y:S05]  /*13a0*/  BSYNC.RECONVERGENT B1 ;  /* 0x0000000000017941 */ /* 0x000fea0003800200 */
.L_x_2631:
[----:B------:R-:W-:Y:S05]  /*13b0*/  @!P1 BRA `(.L_x_2625) ;  /* 0x0000000000409947 */ /* 0x000fea0003800000 */
[----:B------:R-:W0:Y:S01]  /*13c0*/  LDC.64 R6, c[0x0][0x440] ;  /* 0x00011000ff067b82 */ /* 0x000e220000000a00 */
[----:B------:R-:W-:Y:S01]  /*13d0*/  IMAD R59, R2, R56, R59 ;  /* 0x00000038023b7224 */ /* 0x000fe200078e023b */
[----:B------:R-:W-:Y:S02]  /*13e0*/  LOP3.LUT R8, R8, 0x1f, RZ, 0xc0, !PT ;  /* 0x0000001f08087812 */ /* 0x000fe400078ec0ff */
[----:B------:R-:W-:Y:S02]  /*13f0*/  IADD3 R9, PT, PT, -R9, RZ, RZ ;  /* 0x000000ff09097210 */ /* 0x000fe40007ffe1ff */
[----:B------:R-:W-:Y:S02]  /*1400*/  IADD3 R59, PT, PT, R8, R59, RZ ;  /* 0x0000003b083b7210 */ /* 0x000fe40007ffe0ff */
[----:B------:R-:W1:Y:S05]  /*1410*/  LDC.64 R10, c[0x0][0x448] ;  /* 0x00011200ff0a7b82 */ /* 0x000e6a0000000a00 */
.L_x_2633:
        /* <DEDUP_REMOVED lines=10> */
.L_x_2625:
[----:B------:R-:W-:Y:S05]  /*14c0*/  BSYNC.RECONVERGENT B0 ;  /* 0x0000000000007941 */ /* 0x000fea0003800200 */
.L_x_2624:
        /* <DEDUP_REMOVED lines=57> */
.L_x_2634:
        /* <DEDUP_REMOVED lines=10> */
.L_x_2870:


//--------------------- .text._ZN10layer_norm40ln_parallel_residual_bwd_finalize_kernelINS_22Kernel_traits_finalizeILj2048EfffffjLb0ELj1024ELj4ENS_18Kernel_traits_baseILj2048EfffffjLj1024EEEEELb0EEEvNS_9BwdParamsE --------------------------
	.section	.text._ZN10layer_norm40ln_parallel_residual_bwd_finalize_kernelINS_22Kernel_traits_finalizeILj2048EfffffjLb0ELj1024ELj4ENS_18Kernel_traits_baseILj2048EfffffjLj1024EEEEELb0EEEvNS_9BwdParamsE,"ax",@progbits
	.align	128
        .global         _ZN10layer_norm40ln_parallel_residual_bwd_finalize_kernelINS_22Kernel_traits_finalizeILj2048EfffffjLb0ELj1024ELj4ENS_18Kernel_traits_baseILj2048EfffffjLj1024EEEEELb0EEEvNS_9BwdParamsE
        .type           _ZN10layer_norm40ln_parallel_residual_bwd_finalize_kernelINS_22Kernel_traits_finalizeILj2048EfffffjLb0ELj1024ELj4ENS_18Kernel_traits_baseILj2048EfffffjLj1024EEEEELb0EEEvNS_9BwdParamsE,@function
        .size           _ZN10layer_norm40ln_parallel_residual_bwd_finalize_kernelINS_22Kernel_traits_finalizeILj2048EfffffjLb0ELj1024ELj4ENS_18Kernel_traits_baseILj2048EfffffjLj1024EEEEELb0EEEvNS_9BwdParamsE,(.L_x_2871 - _ZN10layer_norm40ln_parallel_residual_bwd_finalize_kernelINS_22Kernel_traits_finalizeILj2048EfffffjLb0ELj1024ELj4ENS_18Kernel_traits_baseILj2048EfffffjLj1024EEEEELb0EEEvNS_9BwdParamsE)
        .other          _ZN10layer_norm40ln_parallel_residual_bwd_finalize_kernelINS_22Kernel_traits_finalizeILj2048EfffffjLb0ELj1024ELj4ENS_18Kernel_traits_baseILj2048EfffffjLj1024EEEEELb0EEEvNS_9BwdParamsE,@"STO_CUDA_ENTRY STV_DEFAULT"
_ZN10layer_norm40ln_parallel_residual_bwd_finalize_kernelINS_22Kernel_traits_finalizeILj2048EfffffjLb0ELj1024ELj4ENS_18Kernel_traits_baseILj2048EfffffjLj1024EEEEELb0EEEvNS_9BwdParamsE:
.text._ZN10layer_norm40ln_parallel_residual_bwd_finalize_kernelINS_22Kernel_traits_finalizeILj2048EfffffjLb0ELj1024ELj4ENS_18Kernel_traits_baseILj2048EfffffjLj1024EEEEELb0EEEvNS_9BwdParamsE:
        /* <DEDUP_REMOVED lines=60> */
.L_x_2639:
        /* <DEDUP_REMOVED lines=112> */
.L_x_2638:
[----:B------:R-:W-:Y:S05]  /*0ac0*/  BSYNC.RECONVERGENT B1 ;  /* 0x0000000000017941 */ /* 0x000fea0003800200 */
.L_x_2637:
        /* <DEDUP_REMOVED lines=65> */
.L_x_2641:
[----:B------:R-:W-:Y:S05]  /*0ee0*/  BSYNC.RECONVERGENT B1 ;  /* 0x0000000000017941 */ /* 0x000fea0003800200 */
.L_x_2640:
        /* <DEDUP_REMOVED lines=36> */
.L_x_2643:
[----:B------:R-:W-:Y:S05]  /*1130*/  BSYNC.RECONVERGENT B1 ;  /* 0x0000000000017941 */ /* 0x000fea0003800200 */
.L_x_2642:
        /* <DEDUP_REMOVED lines=18> */
.L_x_2636:
[----:B------:R-:W-:Y:S05]  /*1260*/  BSYNC.RECONVERGENT B0 ;  /* 0x0000000000007941 */ /* 0x000fea0003800200 */
.L_x_2635:
        /* <DEDUP_REMOVED lines=90> */
.L_x_2644:
        /* <DEDUP_REMOVED lines=15> */
.L_x_2871:


//--------------------- .text._ZN10layer_norm31ln_parallel_residual_bwd_kernelINS_13Kernel_traitsIfffffjLj2048ELj1ELj1ELj4ELj16ENS_18Kernel_traits_baseILj2048EfffffjLj128EEEEELb1ELb1ELb0EEEvNS_9BwdParamsE --------------------------
	.section	.text._ZN10layer_norm31ln_parallel_residual_bwd_kernelINS_13Kernel_traitsIfffffjLj2048ELj1ELj1ELj4ELj16ENS_18Kernel_traits_baseILj2048EfffffjLj128EEEEELb1ELb1ELb0EEEvNS_9BwdParamsE,"ax",@progbits
	.align	128
        .global         _ZN10layer_norm31ln_parallel_residual_bwd_kernelINS_13Kernel_traitsIfffffjLj2048ELj1ELj1ELj4ELj16ENS_18Kernel_traits_baseILj2048EfffffjLj128EEEEELb1ELb1ELb0EEEvNS_9BwdParamsE
        .type           _ZN10layer_norm31ln_parallel_residual_bwd_kernelINS_13Kernel_traitsIfffffjLj2048ELj1ELj1ELj4ELj16ENS_18Kernel_traits_baseILj2048EfffffjLj128EEEEELb1ELb1ELb0EEEvNS_9BwdParamsE,@function
        .size           _ZN10layer_norm31ln_parallel_residual_bwd_kernelINS_13Kernel_traitsIfffffjLj2048ELj1ELj1ELj4ELj16ENS_18Kernel_traits_baseILj2048EfffffjLj128EEEEELb1ELb1ELb0EEEvNS_9BwdParamsE,(.L_x_2872 - _ZN10layer_norm31ln_parallel_residual_bwd_kernelINS_13Kernel_traitsIfffffjLj2048ELj1ELj1ELj4ELj16ENS_18Kernel_traits_baseILj2048EfffffjLj128EEEEELb1ELb1ELb0EEEvNS_9BwdParamsE)
        .other          _ZN10layer_norm31ln_parallel_residual_bwd_kernelINS_13Kernel_traitsIfffffjLj2048ELj1ELj1ELj4ELj16ENS_18Kernel_traits_baseILj2048EfffffjLj128EEEEELb1ELb1ELb0EEEvNS_9BwdParamsE,@"STO_CUDA_ENTRY STV_DEFAULT"
_ZN10layer_norm31ln_parallel_residual_bwd_kernelINS_13Kernel_traitsIfffffjLj2048ELj1ELj1ELj4ELj16ENS_18Kernel_traits_baseILj2048EfffffjLj128EEEEELb1ELb1ELb0EEEvNS_9BwdParamsE:
.text._ZN10layer_norm31ln_parallel_residual_bwd_kernelINS_13Kernel_traitsIfffffjLj2048ELj1ELj1ELj4ELj16ENS_18Kernel_traits_baseILj2048EfffffjLj128EEEEELb1ELb1ELb0EEEvNS_9BwdParamsE:
        /* <DEDUP_REMOVED lines=19> */
[----:B------:R-:W0:Y:S01]  /*0130*/  @P3 LDC.64 R12, c[0x0][0x3d0] ;  /* 0x0000f400ff0c3b82 */ /* 0x000e220000000a00 */
[C---:B-1----:R-:W-:Y:S01]  /*0140*/  @P4 IMAD.WIDE.U32 R2, R11.reuse, 0x10, R2 ;  /* 0x000000100b024825 */ /* 0x042fe200078e0002 */
[----:B------:R-:W-:-:S04]  /*0150*/  @P4 LOP3.LUT R11, R11, 0x80, RZ, 0xfc, !PT ;  /* 0x000000800b0b4812 */ /* 0x000fc800078efcff */
[----:B--2---:R1:W5:Y:S01]  /*0160*/  @P4 LDG.E.128 R16, desc[UR10][R2.64] ;  /* 0x0000000a02104981 */ /* 0x004362000c1e1d00 */
[C---:B---3--:R-:W-:Y:S01]  /*0170*/  @P1 IMAD.WIDE.U32 R6, R11.reuse, 0x10, R4 ;  /* 0x000000100b061825 */ /* 0x048fe200078e0004 */
[----:B------:R-:W-:-:S04]  /*0180*/  @P1 IADD3 R11, PT, PT, R11, 0x80, RZ ;  /* 0x000000800b0b1810 */ /* 0x000fc80007ffe0ff */
[----:B------:R1:W5:Y:S01]  /*0190*/  @P1 LDG.E.128 R20, desc[UR10][R6.64] ;  /* 0x0000000a06141981 */ /* 0x000362000c1e1d00 */
[C---:B----4-:R-:W-:Y:S01]  /*01a0*/  @P2 IMAD.WIDE.U32 R8, R11.reuse, 0x10, R8 ;  /* 0x000000100b082825 */ /* 0x050fe200078e0008 */
[----:B------:R-:W-:-:S04]  /*01b0*/  @P2 IADD3 R11, PT, PT, R11, 0x80, RZ ;  /* 0x000000800b0b2810 */ /* 0x000fc80007ffe0ff */
        /* <DEDUP_REMOVED lines=40> */
[----:B------:R-:W2:Y:S01]  /*0440*/  LDCU UR6, c[0x0][0x388] ;  /* 0x00007100ff0677ac */ /* 0x000ea20008000800 */
[----:B------:R-:W3:Y:S01]  /*0450*/  LDCU.U8 UR24, c[0x0][0x410] ;  /* 0x00008200ff1877ac */ /* 0x000ee20008000000 */
[----:B------:R-:W4:Y:S01]  /*0460*/  LDCU UR20, c[0x0][0x400] ;  /* 0x00008000ff1477ac */ /* 0x000f220008000800 */
[----:B------:R-:W1:Y:S01]  /*0470*/  LDCU.64 UR8, c[0x0][0x478] ;  /* 0x00008f00ff0877ac */ /* 0x000e620008000a00 */
[----:B------:R-:W1:Y:S01]  /*0480*/  LDCU.64 UR26, c[0x0][0x438] ;  /* 0x00008700ff1a77ac */ /* 0x000e620008000a00 */
[----:B------:R-:W1:Y:S01]  /*0490*/  LDCU.64 UR18, c[0x0][0x470] ;  /* 0x00008e00ff1277ac */ /* 0x000e620008000a00 */
[----:B------:R-:W1:Y:S01]  /*04a0*/  LDCU.128 UR12, c[0x0][0x3c0] ;  /* 0x00007800ff0c77ac */ /* 0x000e620008000c00 */
[----:B------:R-:W1:Y:S01]  /*04b0*/  LDCU.64 UR16, c[0x0][0x380] ;  /* 0x00007000ff1077ac */ /* 0x000e620008000a00 */
[----:B0-----:R-:W-:-:S11]  /*04c0*/  UISETP.NE.AND UP2, UPT, UR4, URZ, UPT ;  /* 0x000000ff0400728c */ /* 0x001fd6000bf45270 */
.L_x_2696:
[----:B-1----:R-:W-:-:S06]  /*04d0*/  UIMAD.WIDE UR4, UR7, 0x4, UR14 ;  /* 0x00000004070478a5 */ /* 0x002fcc000f8e020e */
[----:B0--34-:R-:W-:Y:S02]  /*04e0*/  MOV R84, UR4 ;  /* 0x0000000400547c02 */ /* 0x019fe40008000f00 */
[----:B------:R-:W-:Y:S01]  /*04f0*/  MOV R85, UR5 ;  /* 0x0000000500557c02 */ /* 0x000fe20008000f00 */
[----:B------:R-:W-:-:S04]  /*0500*/  UIMAD.WIDE UR4, UR7, 0x4, UR12 ;  /* 0x00000004070478a5 */ /* 0x000fc8000f8e020c */
[----:B------:R-:W3:Y:S02]  /*0510*/  LDG.E R84, desc[UR10][R84.64] ;  /* 0x0000000a54547981 */ /* 0x000ee4000c1e1900 */
[----:B------:R-:W-:Y:S02]  /*0520*/  MOV R86, UR4 ;  /* 0x0000000400567c02 */ /* 0x000fe40008000f00 */
[----:B------:R-:W-:-:S05]  /*0530*/  MOV R87, UR5 ;  /* 0x0000000500577c02 */ /* 0x000fca0008000f00 */
[----:B------:R-:W4:Y:S01]  /*0540*/  LDG.E R86, desc[UR10][R86.64] ;  /* 0x0000000a56567981 */ /* 0x000f22000c1e1900 */
[----:B--2---:R-:W-:Y:S01]  /*0550*/  UIMAD UR4, UR7, UR6, URZ ;  /* 0x00000006070472a4 */ /* 0x004fe2000f8e02ff */
[----:B------:R-:W-:Y:S01]  /*0560*/  PLOP3.LUT P0, PT, PT, PT, UP2, 0x40, 0x4 ;  /* 0x000000000004781c */ /* 0x000fe20003f0e828 */
[----:B------:R-:W-:Y:S01]  /*0570*/  BSSY.RECONVERGENT B0, `(.L_x_2646) ;  /* 0x000003e000007945 */ /* 0x000fe20003800200 */
[----:B------:R-:W-:Y:S01]  /*0580*/  HFMA2 R126, -RZ, RZ, 0, 0 ;  /* 0x00000000ff7e7431 */ /* 0x000fe200000001ff */
[----:B------:R-:W-:Y:S01]  /*0590*/  USHF.R.S32.HI UR5, URZ, 0x1f, UR4 ;  /* 0x0000001fff057899 */ /* 0x000fe20008011404 */
[C---:B------:R-:W-:Y:S02]  /*05a0*/  ISETP.GE.U32.AND P1, PT, R10.reuse, 0x100, PT ;  /* 0x000001000a00780c */ /* 0x040fe40003f26070 */
[C---:B------:R-:W-:Y:S01]  /*05b0*/  ISETP.GE.U32.AND P2, PT, R10.reuse, 0x180, PT ;  /* 0x000001800a00780c */ /* 0x040fe20003f46070 */
[----:B------:R-:W-:Y:S01]  /*05c0*/  ULEA.HI UR5, UR5, UR4, URZ, 0x2 ;  /* 0x0000000405057291 */ /* 0x000fe2000f8f10ff */
[----:B------:R-:W-:-:S02]  /*05d0*/  ISETP.GE.U32.AND P3, PT, R10, 0x200, PT ;  /* 0x000002000a00780c */ /* 0x000fc40003f66070 */
[----:B------:R-:W-:-:S03]  /*05e0*/  MOV R125, RZ ;  /* 0x000000ff007d7202 */ /* 0x000fc60000000f00 */
[----:B------:R-:W-:-:S04]  /*05f0*/  MOV R9, UR5 ;  /* 0x0000000500097c02 */ /* 0x000fc80008000f00 */
[----:B------:R-:W-:-:S04]  /*0600*/  LEA.HI.SX32 R9, R9, R88, 0x1e ;  /* 0x0000005809097211 */ /* 0x000fc800078ff2ff */
[----:B------:R-:W-:Y:S02]  /*0610*/  MOV R124, R9 ;  /* 0x00000009007c7202 */ /* 0x000fe40000000f00 */
[----:B---3--:R-:W-:Y:S02]  /*0620*/  R2UR UR22, R84 ;  /* 0x00000000541672ca */ /* 0x008fe400000e0000 */
[----:B----4-:R-:W-:Y:S01]  /*0630*/  FSEL R123, R86, RZ, P0 ;  /* 0x000000ff567b7208 */ /* 0x010fe20000000000 */
        /* <DEDUP_REMOVED lines=20> */
[----:B--2---:R-:W-:Y:S01]  /*0780*/  IADD3 R124, PT, PT, R9, 0x80, RZ ;  /* 0x00000080097c7810 */ /* 0x004fe20007ffe0ff */
[C---:B---3--:R-:W-:Y:S01]  /*0790*/  FADD.FTZ R84, -R123.reuse, R84 ;  /* 0x000000547b547221 */ /* 0x048fe20000010100 */
[C---:B------:R-:W-:Y:S01]  /*07a0*/  FADD.FTZ R85, -R123.reuse, R85 ;  /* 0x000000557b557221 */ /* 0x040fe20000010100 */
[----:B------:R-:W-:Y:S02]  /*07b0*/  FADD.FTZ R87, -R123, R87 ;  /* 0x000000577b577221 */ /* 0x000fe40000010100 */
[----:B------:R-:W-:Y:S01]  /*07c0*/  FMUL.FTZ R95, R84, UR22 ;  /* 0x00000016545f7c20 */ /* 0x000fe20008410000 */
[----:B----45:R-:W-:Y:S01]  /*07d0*/  FMUL.FTZ R106, R16, R88 ;  /* 0x00000058106a7220 */ /* 0x030fe20000410000 */
[----:B------:R-:W-:Y:S01]  /*07e0*/  FMUL.FTZ R98, R85, UR22 ;  /* 0x0000001655627c20 */ /* 0x000fe20008410000 */
[----:B------:R-:W-:Y:S01]  /*07f0*/  FMUL.FTZ R113, R17, R89 ;  /* 0x0000005911717220 */ /* 0x000fe20000410000 */
[----:B------:R-:W-:Y:S01]  /*0800*/  FADD.FTZ R86, -R123, R86 ;  /* 0x000000567b567221 */ /* 0x000fe20000010100 */
[----:B------:R-:W-:Y:S01]  /*0810*/  FADD.FTZ R84, RZ, R106 ;  /* 0x0000006aff547221 */ /* 0x000fe20000010000 */
[----:B------:R-:W-:Y:S01]  /*0820*/  FFMA.FTZ R85, R95, R106, RZ ;  /* 0x0000006a5f557223 */ /* 0x000fe200000100ff */
[----:B0-----:R-:W-:Y:S01]  /*0830*/  FMUL.FTZ R120, R87, UR22 ;  /* 0x0000001657787c20 */ /* 0x001fe20008410000 */
[----:B------:R-:W-:Y:S01]  /*0840*/  FMUL.FTZ R105, R86, UR22 ;  /* 0x0000001656697c20 */ /* 0x000fe20008410000 */
[----:B------:R-:W-:Y:S01]  /*0850*/  FADD.FTZ R87, R84, R113 ;  /* 0x0000007154577221 */ /* 0x000fe20000010000 */
[----:B------:R-:W-:Y:S01]  /*0860*/  FMUL.FTZ R122, R18, R90 ;  /* 0x0000005a127a7220 */ /* 0x000fe20000410000 */
[----:B------:R-:W-:Y:S01]  /*0870*/  FFMA.FTZ R84, R98, R113, R85 ;  /* 0x0000007162547223 */ /* 0x000fe20000010055 */
[----:B------:R-:W-:-:S02]  /*0880*/  FMUL.FTZ R121, R19, R91 ;  /* 0x0000005b13797220 */ /* 0x000fc40000410000 */
[----:B-1----:R-:W-:Y:S01]  /*0890*/  FADD.FTZ R126, R87, R122 ;  /* 0x0000007a577e7221 */ /* 0x002fe20000010000 */
        /* <DEDUP_REMOVED lines=11> */
.L_x_2647:
[----:B------:R-:W-:Y:S05]  /*0950*/  BSYNC.RECONVERGENT B0 ;  /* 0x0000000000007941 */ /* 0x000fea0003800200 */
.L_x_2646:
[----:B------:R-:W-:Y:S04]  /*0960*/  BSSY.RECONVERGENT B0, `(.L_x_2648) ;  /* 0x0000032000007945 */ /* 0x000fe80003800200 */
[----:B------:R-:W-:Y:S05]  /*0970*/  @!P1 BRA `(.L_x_2649) ;  /* 0x0000000000c09947 */ /* 0x000fea0003800000 */
[----:B------:R-:W-:Y:S01]  /*0980*/  ISETP.NE.U32.AND P0, PT, RZ, UR18, PT ;  /* 0x00000012ff007c0c */ /* 0x000fe2000bf05070 */
[----:B------:R-:W0:Y:S03]  /*0990*/  LDC.64 R86, c[0x0][0x3a8] ;  /* 0x0000ea00ff567b82 */ /* 0x000e260000000a00 */
[----:B------:R-:W-:Y:S02]  /*09a0*/  ISETP.NE.AND.EX P4, PT, RZ, UR19, PT, P0 ;  /* 0x00000013ff007c0c */ /* 0x000fe4000bf85300 */
[----:B------:R-:W-:-:S03]  /*09b0*/  ISETP.NE.U32.AND P0, PT, RZ, UR26, PT ;  /* 0x0000001aff007c0c */ /* 0x000fc6000bf05070 */
[----:B------:R-:W1:Y:S01]  /*09c0*/  LDC.64 R88, c[0x0][0x428] ;  /* 0x00010a00ff587b82 */ /* 0x000e620000000a00 */
[----:B------:R-:W-:-:S07]  /*09d0*/  ISETP.NE.AND.EX P0, PT, RZ, UR27, PT, P0 ;  /* 0x0000001bff007c0c */ /* 0x000fce000bf05300 */
[----:B------:R-:W2:Y:S01]  /*09e0*/  @P4 LDC.64 R84, c[0x0][0x3b8] ;  /* 0x0000ee00ff544b82 */ /* 0x000ea20000000a00 */
[----:B0-----:R-:W-:-:S07]  /*09f0*/  IMAD.WIDE.U32 R86, R124, 0x10, R86 ;  /* 0x000000107c567825 */ /* 0x001fce00078e0056 */
[----:B------:R-:W0:Y:S01]  /*0a00*/  @P0 LDC.64 R128, c[0x0][0x438] ;  /* 0x00010e00ff800b82 */ /* 0x000e220000000a00 */
[----:B-1----:R-:W-:-:S07]  /*0a10*/  IMAD.WIDE.U32 R88, R124, 0x10, R88 ;  /* 0x000000107c587825 */ /* 0x002fce00078e0058 */
[----:B------:R-:W1:Y:S01]  /*0a20*/  LDC.64 R118, c[0x0][0x3b0] ;  /* 0x0000ec00ff767b82 */ /* 0x000e620000000a00 */
[----:B------:R-:W3:Y:S01]  /*0a30*/  LDG.E.128 R88, desc[UR10][R88.64] ;  /* 0x0000000a58587981 */ /* 0x000ee2000c1e1d00 */
[----:B--2---:R-:W-:-:S03]  /*0a40*/  @P4 IMAD.WIDE.U32 R130, R124, 0x4, R84 ;  /* 0x000000047c824825 */ /* 0x004fc600078e0054 */
[----:B------:R-:W2:Y:S04]  /*0a50*/  LDG.E.128 R84, desc[UR10][R86.64] ;  /* 0x0000000a56547981 */ /* 0x000ea8000c1e1d00 */
[----:B------:R-:W5:Y:S01]  /*0a60*/  @P4 LDG.E R6, desc[UR10][R130.64] ;  /* 0x0000000a82064981 */ /* 0x000f62000c1e1900 */
[----:B0-----:R-:W-:-:S05]  /*0a70*/  @P0 IMAD.WIDE.U32 R128, R124, 0x10, R128 ;  /* 0x000000107c800825 */ /* 0x001fca00078e0080 */
[----:B------:R-:W5:Y:S01]  /*0a80*/  @P0 LDG.E.128 R12, desc[UR10][R128.64] ;  /* 0x0000000a800c0981 */ /* 0x000f62000c1e1d00 */
[----:B-1----:R-:W-:-:S05]  /*0a90*/  IMAD.WIDE.U32 R118, R124, 0x4, R118 ;  /* 0x000000047c767825 */ /* 0x002fca00078e0076 */
[----:B------:R0:W5:Y:S01]  /*0aa0*/  LDG.E R5, desc[UR10][R118.64] ;  /* 0x0000000a76057981 */ /* 0x000162000c1e1900 */
[----:B------:R-:W-:Y:S01]  /*0ab0*/  IADD3 R124, PT, PT, R124, 0x80, RZ ;  /* 0x000000807c7c7810 */ /* 0x000fe20007ffe0ff */
[----:B---3-5:R-:W-:Y:S01]  /*0ac0*/  FMUL.FTZ R104, R20, R88 ;  /* 0x0000005814687220 */ /* 0x028fe20000410000 */
[C---:B--2---:R-:W-:Y:S01]  /*0ad0*/  FADD.FTZ R84, -R123.reuse, R84 ;  /* 0x000000547b547221 */ /* 0x044fe20000010100 */
[----:B------:R-:W-:-:S03]  /*0ae0*/  FADD.FTZ R85, -R123, R85 ;  /* 0x000000557b557221 */ /* 0x000fc60000010100 */
[----:B------:R-:W-:Y:S01]  /*0af0*/  FMUL.FTZ R93, R84, UR22 ;  /* 0x00000016545d7c20 */ /* 0x000fe20008410000 */
[----:B------:R-:W-:Y:S01]  /*0b00*/  FADD.FTZ R103, -R123, R86 ;  /* 0x000000567b677221 */ /* 0x000fe20000010100 */
[----:B------:R-:W-:Y:S01]  /*0b10*/  FMUL.FTZ R96, R85, UR22 ;  /* 0x0000001655607c20 */ /* 0x000fe20008410000 */
[----:B------:R-:W-:Y:S01]  /*0b20*/  FMUL.FTZ R111, R21, R89 ;  /* 0x00000059156f7220 */ /* 0x000fe20000410000 */
[----:B------:R-:W-:Y:S01]  /*0b30*/  FADD.FTZ R126, R126, R104 ;  /* 0x000000687e7e7221 */ /* 0x000fe20000010000 */
[----:B------:R-:W-:Y:S01]  /*0b40*/  FFMA.FTZ R125, R93, R104, R125 ;  /* 0x000000685d7d7223 */ /* 0x000fe2000001007d */
[----:B------:R-:W-:Y:S01]  /*0b50*/  FADD.FTZ R87, -R123, R87 ;  /* 0x000000577b577221 */ /* 0x000fe20000010100 */
[----:B------:R-:W-:Y:S01]  /*0b60*/  FMUL.FTZ R103, R103, UR22 ;  /* 0x0000001667677c20 */ /* 0x000fe20008410000 */
[----:B0-----:R-:W-:Y:S01]  /*0b70*/  FMUL.FTZ R118, R22, R90 ;  /* 0x0000005a16767220 */ /* 0x001fe20000410000 */
        /* <DEDUP_REMOVED lines=16> */
.L_x_2649:
[----:B------:R-:W-:Y:S05]  /*0c80*/  BSYNC.RECONVERGENT B0 ;  /* 0x0000000000007941 */ /* 0x000fea0003800200 */
.L_x_2648:
        /* <DEDUP_REMOVED lines=11> */
[----:B------:R-:W3:Y:S07]  /*0d40*/  LDG.E.128 R84, desc[UR10][R84.64] ;  /* 0x0000000a54547981 */ /* 0x000eee000c1e1d00 */
[----:B------:R-:W4:Y:S01]  /*0d50*/  @P0 LDC.64 R130, c[0x0][0x438] ;  /* 0x00010e00ff820b82 */ /* 0x000f220000000a00 */
[----:B-1----:R-:W-:-:S06]  /*0d60*/  IMAD.WIDE.U32 R88, R124, 0x10, R88 ;  /* 0x000000107c587825 */ /* 0x002fcc00078e0058 */
[----:B------:R-:W3:Y:S01]  /*0d70*/  LDG.E.128 R88, desc[UR10][R88.64] ;  /* 0x0000000a58587981 */ /* 0x000ee2000c1e1d00 */
[----:B--2---:R-:W-:-:S05]  /*0d80*/  IMAD.WIDE.U32 R128, R124, 0x4, R128 ;  /* 0x000000047c807825 */ /* 0x004fca00078e0080 */
[----:B------:R1:W5:Y:S01]  /*0d90*/  LDG.E R3, desc[UR10][R128.64] ;  /* 0x0000000a80037981 */ /* 0x000362000c1e1900 */
[----:B0-----:R-:W-:-:S05]  /*0da0*/  @P4 IMAD.WIDE.U32 R132, R124, 0x4, R132 ;  /* 0x000000047c844825 */ /* 0x001fca00078e0084 */
[----:B------:R1:W5:Y:S01]  /*0db0*/  @P4 LDG.E R4, desc[UR10][R132.64] ;  /* 0x0000000a84044981 */ /* 0x000362000c1e1900 */
[----:B----4-:R-:W-:-:S05]  /*0dc0*/  @P0 IMAD.WIDE.U32 R130, R124, 0x10, R130 ;  /* 0x000000107c820825 */ /* 0x010fca00078e0082 */
[----:B------:R1:W5:Y:S01]  /*0dd0*/  @P0 LDG.E.128 R72, desc[UR10][R130.64] ;  /* 0x0000000a82480981 */ /* 0x000362000c1e1d00 */
[----:B------:R-:W-:Y:S01]  /*0de0*/  IADD3 R124, PT, PT, R124, 0x80, RZ ;  /* 0x000000807c7c7810 */ /* 0x000fe20007ffe0ff */
[C---:B---3--:R-:W-:Y:S01]  /*0df0*/  FADD.FTZ R11, -R123.reuse, R84 ;  /* 0x000000547b0b7221 */ /* 0x048fe20000010100 */
[----:B------:R-:W-:-:S03]  /*0e00*/  FADD.FTZ R94, -R123, R85 ;  /* 0x000000557b5e7221 */ /* 0x000fc60000010100 */
[----:B------:R-:W-:Y:S01]  /*0e10*/  FMUL.FTZ R11, R11, UR22 ;  /* 0x000000160b0b7c20 */ /* 0x000fe20008410000 */
[----:B------:R-:W-:Y:S01]  /*0e20*/  FADD.FTZ R86, -R123, R86 ;  /* 0x000000567b567221 */ /* 0x000fe20000010100 */
[----:B------:R-:W-:Y:S01]  /*0e30*/  FMUL.FTZ R94, R94, UR22 ;  /* 0x000000165e5e7c20 */ /* 0x000fe20008410000 */
[----:B-----5:R-:W-:Y:S01]  /*0e40*/  FMUL.FTZ R102, R24, R88 ;  /* 0x0000005818667220 */ /* 0x020fe20000410000 */
[----:B------:R-:W-:-:S03]  /*0e50*/  FMUL.FTZ R109, R25, R89 ;  /* 0x00000059196d7220 */ /* 0x000fc60000410000 */
[----:B------:R-:W-:Y:S01]  /*0e60*/  FADD.FTZ R126, R126, R102 ;  /* 0x000000667e7e7221 */ /* 0x000fe20000010000 */
[----:B------:R-:W-:Y:S01]  /*0e70*/  FFMA.FTZ R125, R11, R102, R125 ;  /* 0x000000660b7d7223 */ /* 0x000fe2000001007d */
[----:B------:R-:W-:Y:S01]  /*0e80*/  FADD.FTZ R87, -R123, R87 ;  /* 0x000000577b577221 */ /* 0x000fe20000010100 */
[----:B------:R-:W-:Y:S01]  /*0e90*/  FMUL.FTZ R101, R86, UR22 ;  /* 0x0000001656657c20 */ /* 0x000fe20008410000 */
[----:B------:R-:W-:Y:S01]  /*0ea0*/  FMUL.FTZ R114, R26, R90 ;  /* 0x0000005a1a727220 */ /* 0x000fe20000410000 */
        /* <DEDUP_REMOVED lines=15> */
[----:B-1----:R-:W-:-:S07]  /*0fa0*/  FFMA.FTZ R125, R112, R117, R125 ;  /* 0x00000075707d7223 */ /* 0x002fce000001007d */
.L_x_2651:
[----:B------:R-:W-:Y:S05]  /*0fb0*/  BSYNC.RECONVERGENT B0 ;  /* 0x0000000000007941 */ /* 0x000fea0003800200 */
.L_x_2650:
[----:B------:R-:W-:Y:S04]  /*0fc0*/  BSSY.RECONVERGENT B0, `(.L_x_2652) ;  /* 0x0000031000007945 */ /* 0x000fe80003800200 */
[----:B------:R-:W-:Y:S05]  /*0fd0*/  @!P3 BRA `(.L_x_2653) ;  /* 0x0000000000bcb947 */ /* 0x000fea0003800000 */
[----:B------:R-:W-:Y:S01]  /*0fe0*/  ISETP.NE.U32.AND P0, PT, RZ, UR18, PT ;  /* 0x00000012ff007c0c */ /* 0x000fe2000bf05070 */
[----:B------:R-:W0:Y:S03]  /*0ff0*/  LDC.64 R86, c[0x0][0x3a8] ;  /* 0x0000ea00ff567b82 */ /* 0x000e260000000a00 */
[----:B------:R-:W-:-:S05]  /*1000*/  ISETP.NE.AND.EX P0, PT, RZ, UR19, PT, P0 ;  /* 0x00000013ff007c0c */ /* 0x000fca000bf05300 */
[----:B------:R-:W1:Y:S08]  /*1010*/  LDC.64 R88, c[0x0][0x428] ;  /* 0x00010a00ff587b82 */ /* 0x000e700000000a00 */
[----:B------:R-:W2:Y:S08]  /*1020*/  @P0 LDC.64 R84, c[0x0][0x3b8] ;  /* 0x0000ee00ff540b82 */ /* 0x000eb00000000a00 */
[----:B------:R-:W3:Y:S01]  /*1030*/  LDC.64 R128, c[0x0][0x3b0] ;  /* 0x0000ec00ff807b82 */ /* 0x000ee20000000a00 */
[----:B--2---:R-:W-:-:S05]  /*1040*/  @P0 IMAD.WIDE.U32 R132, R124, 0x4, R84 ;  /* 0x000000047c840825 */ /* 0x004fca00078e0054 */
[----:B------:R2:W5:Y:S01]  /*1050*/  @P0 LDG.E R2, desc[UR10][R132.64] ;  /* 0x0000000a84020981 */ /* 0x000562000c1e1900 */
[----:B------:R-:W-:Y:S01]  /*1060*/  ISETP.NE.U32.AND P0, PT, RZ, UR26, PT ;  /* 0x0000001aff007c0c */ /* 0x000fe2000bf05070 */
[----:B0-----:R-:W-:-:S03]  /*1070*/  IMAD.WIDE.U32 R86, R124, 0x10, R86 ;  /* 0x000000107c567825 */ /* 0x001fc600078e0056 */
[----:B------:R-:W-:Y:S01]  /*1080*/  ISETP.NE.AND.EX P0, PT, RZ, UR27, PT, P0 ;  /* 0x0000001bff007c0c */ /* 0x000fe2000bf05300 */
[C---:B-1----:R-:W-:Y:S02]  /*1090*/  IMAD.WIDE.U32 R88, R124.reuse, 0x10, R88 ;  /* 0x000000107c587825 */ /* 0x042fe400078e0058 */
[----:B------:R-:W4:Y:S04]  /*10a0*/  LDG.E.128 R84, desc[UR10][R86.64] ;  /* 0x0000000a56547981 */ /* 0x000f28000c1e1d00 */
[----:B------:R-:W2:Y:S01]  /*10b0*/  LDG.E.128 R88, desc[UR10][R88.64] ;  /* 0x0000000a58587981 */ /* 0x000ea2000c1e1d00 */
[----:B---3--:R-:W-:-:S05]  /*10c0*/  IMAD.WIDE.U32 R128, R124, 0x4, R128 ;  /* 0x000000047c807825 */ /* 0x008fca00078e0080 */
[----:B------:R-:W0:Y:S01]  /*10d0*/  @P0 LDC.64 R130, c[0x0][0x438] ;  /* 0x00010e00ff820b82 */ /* 0x000e220000000a00 */
[----:B------:R1:W5:Y:S01]  /*10e0*/  LDG.E R0, desc[UR10][R128.64] ;  /* 0x0000000a80007981 */ /* 0x000362000c1e1900 */
[----:B0-----:R-:W-:-:S05]  /*10f0*/  @P0 IMAD.WIDE.U32 R130, R124, 0x10, R130 ;  /* 0x000000107c820825 */ /* 0x001fca00078e0082 */
[----:B------:R1:W5:Y:S01]  /*1100*/  @P0 LDG.E.128 R76, desc[UR10][R130.64] ;  /* 0x0000000a824c0981 */ /* 0x000362000c1e1d00 */
[C---:B----4-:R-:W-:Y:S01]  /*1110*/  FADD.FTZ R84, -R123.reuse, R84 ;  /* 0x000000547b547221 */ /* 0x050fe20000010100 */
[----:B------:R-:W-:-:S03]  /*1120*/  FADD.FTZ R85, -R123, R85 ;  /* 0x000000557b557221 */ /* 0x000fc60000010100 */
[----:B------:R-:W-:Y:S01]  /*1130*/  FMUL.FTZ R97, R84, UR22 ;  /* 0x0000001654617c20 */ /* 0x000fe20008410000 */
[----:B--2--5:R-:W-:Y:S01]  /*1140*/  FMUL.FTZ R100, R28, R88 ;  /* 0x000000581c647220 */ /* 0x024fe20000410000 */
[----:B------:R-:W-:Y:S01]  /*1150*/  FADD.FTZ R99, -R123, R86 ;  /* 0x000000567b637221 */ /* 0x000fe20000010100 */
[----:B------:R-:W-:Y:S01]  /*1160*/  FMUL.FTZ R92, R85, UR22 ;  /* 0x00000016555c7c20 */ /* 0x000fe20008410000 */
[----:B------:R-:W-:Y:S01]  /*1170*/  FMUL.FTZ R107, R29, R89 ;  /* 0x000000591d6b7220 */ /* 0x000fe20000410000 */
        /* <DEDUP_REMOVED lines=21> */
.L_x_2653:
[----:B------:R-:W-:Y:S05]  /*12d0*/  BSYNC.RECONVERGENT B0 ;  /* 0x0000000000007941 */ /* 0x000fea0003800200 */
.L_x_2652:
        /* <DEDUP_REMOVED lines=22> */
[----:B-1----:R-:W-:-:S11]  /*1440*/  FADD.FTZ R85, R91, R126 ;  /* 0x0000007e5b557221 */ /* 0x002fd60000010000 */
        /* <DEDUP_REMOVED lines=9> */
.L_x_2655:
[----:B------:R-:W-:Y:S05]  /*14e0*/  BSYNC.RECONVERGENT B0 ;  /* 0x0000000000007941 */ /* 0x000fea0003800200 */
.L_x_2654:
        /* <DEDUP_REMOVED lines=65> */
.L_x_2660:
[--C-:B------:R-:W-:Y:S01]  /*1900*/  FFMA.FTZ R81, R95, UR23, R89.reuse ;  /* 0x000000175f517c23 */ /* 0x100fe20008010059 */
[--C-:B------:R-:W-:Y:S01]  /*1910*/  FFMA.FTZ R82, R98, UR23, R89.reuse ;  /* 0x0000001762527c23 */ /* 0x100fe20008010059 */
[----:B------:R-:W-:Y:S01]  /*1920*/  FFMA.FTZ R84, R120, UR23, R89 ;  /* 0x0000001778547c23 */ /* 0x000fe20008010059 */
[----:B------:R-:W-:Y:S01]  /*1930*/  LOP3.LUT P6, RZ, R7, 0xff, RZ, 0xc0, !PT ;  /* 0x000000ff07ff7812 */ /* 0x000fe200078cc0ff */
[----:B------:R-:W-:Y:S01]  /*1940*/  FADD.FTZ R81, R106, -R81 ;  /* 0x800000516a517221 */ /* 0x000fe20000010000 */
[----:B------:R-:W-:Y:S01]  /*1950*/  FADD.FTZ R82, R113, -R82 ;  /* 0x8000005271527221 */ /* 0x000fe20000010000 */
[----:B------:R-:W-:Y:S01]  /*1960*/  FADD.FTZ R85, R121, -R84 ;  /* 0x8000005479557221 */ /* 0x000fe20000010000 */
[----:B------:R-:W-:Y:S01]  /*1970*/  LOP3.LUT P5, RZ, R7, 0xff00, RZ, 0xc0, !PT ;  /* 0x0000ff0007ff7812 */ /* 0x000fe200078ac0ff */
[----:B------:R-:W-:Y:S01]  /*1980*/  FMUL.FTZ R80, R81, UR22 ;  /* 0x0000001651507c20 */ /* 0x000fe20008410000 */
[----:B------:R-:W-:Y:S01]  /*1990*/  FFMA.FTZ R81, R105, UR23, R89 ;  /* 0x0000001769517c23 */ /* 0x000fe20008010059 */
[----:B------:R-:W-:-:S02]  /*19a0*/  LOP3.LUT P0, RZ, R7, 0xff0000, RZ, 0xc0, !PT ;  /* 0x00ff000007ff7812 */ /* 0x000fc4000780c0ff */
[----:B------:R-:W-:Y:S01]  /*19b0*/  FMUL.FTZ R84, R80, UR21 ;  /* 0x0000001550547c20 */ /* 0x000fe20008410000 */
[----:B------:R-:W-:Y:S01]  /*19c0*/  FADD.FTZ R83, R122, -R81 ;  /* 0x800000517a537221 */ /* 0x000fe20000010000 */
[----:B------:R-:W-:-:S03]  /*19d0*/  FMUL.FTZ R81, R82, UR22 ;  /* 0x0000001652517c20 */ /* 0x000fc60008410000 */
[----:B------:R-:W-:Y:S01]  /*19e0*/  FMUL.FTZ R82, R83, UR22 ;  /* 0x0000001653527c20 */ /* 0x000fe20008410000 */
[----:B------:R-:W-:Y:S01]  /*19f0*/  FMUL.FTZ R83, R85, UR22 ;  /* 0x0000001655537c20 */ /* 0x000fe20008410000 */
[----:B------:R-:W-:Y:S01]  /*1a00*/  SEL R84, R84, RZ, P6 ;  /* 0x000000ff54547207 */ /* 0x000fe20003000000 */
[----:B------:R-:W-:Y:S01]  /*1a10*/  FMUL.FTZ R85, R81, UR21 ;  /* 0x0000001551557c20 */ /* 0x000fe20008410000 */
[----:B------:R-:W-:Y:S01]  /*1a20*/  FMUL.FTZ R86, R82, UR21 ;  /* 0x0000001552567c20 */ /* 0x000fe20008410000 */
[----:B------:R-:W-:Y:S01]  /*1a30*/  FMUL.FTZ R87, R83, UR21 ;  /* 0x0000001553577c20 */ /* 0x000fe20008410000 */
[----:B------:R-:W-:Y:S02]  /*1a40*/  ISETP.GE.U32.AND P6, PT, R7, 0x1000000, PT ;  /* 0x010000000700780c */ /* 0x000fe40003fc6070 */
[----:B------:R-:W-:Y:S02]  /*1a50*/  SEL R85, R85, RZ, P5 ;  /* 0x000000ff55557207 */ /* 0x000fe40002800000 */
[----:B------:R-:W-:-:S02]  /*1a60*/  SEL R86, R86, RZ, P0 ;  /* 0x000000ff56567207 */ /* 0x000fc40000000000 */
[----:B------:R-:W-:Y:S01]  /*1a70*/  SEL R87, R87, RZ, P6 ;  /* 0x000000ff57577207 */ /* 0x000fe20003000000 */
[----:B------:R-:W-:Y:S06]  /*1a80*/  BRA `(.L_x_2661) ;  /* 0x0000000c001c7947 */ /* 0x000fec0003800000 */
.L_x_2659:
        /* <DEDUP_REMOVED lines=13> */
[----:B------:R-:W-:Y:S01]  /*1b60*/  FFMA.FTZ R84, R85, UR22, R60 ;  /* 0x0000001655547c23 */ /* 0x000fe2000801003c */
[----:B------:R-:W-:Y:S01]  /*1b70*/  FFMA.FTZ R85, R105, UR23, R89 ;  /* 0x0000001769557c23 */ /* 0x000fe20008010059 */
[----:B------:R-:W-:-:S02]  /*1b80*/  LOP3.LUT P0, RZ, R7, 0xff0000, RZ, 0xc0, !PT ;  /* 0x00ff000007ff7812 */ /* 0x000fc4000780c0ff */
[----:B------:R-:W-:Y:S01]  /*1b90*/  FMUL.FTZ R84, R84, UR21 ;  /* 0x0000001554547c20 */ /* 0x000fe20008410000 */
[----:B------:R-:W-:Y:S01]  /*1ba0*/  FADD.FTZ R87, R122, -R85 ;  /* 0x800000557a577221 */ /* 0x000fe20000010000 */
[----:B------:R-:W-:-:S03]  /*1bb0*/  FFMA.FTZ R85, R86, UR22, R61 ;  /* 0x0000001656557c23 */ /* 0x000fc6000801003d */
[----:B------:R-:W-:Y:S01]  /*1bc0*/  FFMA.FTZ R86, R87, UR22, R62 ;  /* 0x0000001657567c23 */ /* 0x000fe2000801003e */
[----:B------:R-:W-:Y:S01]  /*1bd0*/  FFMA.FTZ R87, R90, UR22, R63 ;  /* 0x000000165a577c23 */ /* 0x000fe2000801003f */
        /* <DEDUP_REMOVED lines=9> */
.L_x_2662:
        /* <DEDUP_REMOVED lines=25> */
.L_x_2658:
        /* <DEDUP_REMOVED lines=25> */
[C---:B------:R-:W-:Y:S01]  /*1f90*/  SEL R84, R37.reuse, RZ, P0 ;  /* 0x000000ff25547207 */ /* 0x040fe20000000000 */
[----:B------:R-:W-:Y:S01]  /*1fa0*/  FMUL.FTZ R87, R86, UR22 ;  /* 0x0000001656577c20 */ /* 0x000fe20008410000 */
[----:B------:R-:W-:-:S02]  /*1fb0*/  SEL R36, R37, RZ, P5 ;  /* 0x000000ff25247207 */ /* 0x000fc40002800000 */
[----:B------:R-:W-:Y:S01]  /*1fc0*/  LOP3.LUT P0, RZ, R8, 0xff00, RZ, 0xc0, !PT ;  /* 0x0000ff0008ff7812 */ /* 0x000fe2000780c0ff */
[----:B------:R-:W-:Y:S01]  /*1fd0*/  FMUL.FTZ R90, R87, UR21 ;  /* 0x00000015575a7c20 */ /* 0x000fe20008410000 */
[----:B------:R-:W-:Y:S02]  /*1fe0*/  LOP3.LUT P5, RZ, R7, 0xff0000, RZ, 0xc0, !PT ;  /* 0x00ff000007ff7812 */ /* 0x000fe400078ac0ff */
[----:B------:R-:W-:Y:S02]  /*1ff0*/  SEL R85, R38, RZ, P6 ;  /* 0x000000ff26557207 */ /* 0x000fe40003000000 */
        /* <DEDUP_REMOVED lines=9> */
.L_x_2664:
[--C-:B------:R-:W-:Y:S01]  /*2090*/  FFMA.FTZ R37, R95, UR23, R89.reuse ;  /* 0x000000175f257c23 */ /* 0x100fe20008010059 */
[----:B------:R-:W-:Y:S01]  /*20a0*/  FFMA.FTZ R38, R98, UR23, R89 ;  /* 0x0000001762267c23 */ /* 0x000fe20008010059 */
[----:B------:R-:W-:Y:S02]  /*20b0*/  LOP3.LUT P5, RZ, R7, 0xff, RZ, 0xc0, !PT ;  /* 0x000000ff07ff7812 */ /* 0x000fe400078ac0ff */
[----:B------:R-:W-:Y:S01]  /*20c0*/  FADD.FTZ R37, R106, -R37 ;  /* 0x800000256a257221 */ /* 0x000fe20000010000 */
[----:B------:R-:W-:Y:S01]  /*20d0*/  FADD.FTZ R38, R113, -R38 ;  /* 0x8000002671267221 */ /* 0x000fe20000010000 */
[----:B------:R-:W-:Y:S02]  /*20e0*/  LOP3.LUT P0, RZ, R8, 0xff, RZ, 0xc0, !PT ;  /* 0x000000ff08ff7812 */ /* 0x000fe4000780c0ff */
[----:B------:R-:W-:Y:S01]  /*20f0*/  FMUL.FTZ R80, R37, UR22 ;  /* 0x0000001625507c20 */ /* 0x000fe20008410000 */
[--C-:B------:R-:W-:Y:S01]  /*2100*/  FFMA.FTZ R37, R105, UR23, R89.reuse ;  /* 0x0000001769257c23 */ /* 0x100fe20008010059 */
[----:B------:R-:W-:Y:S01]  /*2110*/  FMUL.FTZ R81, R38, UR22 ;  /* 0x0000001626517c20 */ /* 0x000fe20008410000 */
[----:B------:R-:W-:Y:S01]  /*2120*/  FFMA.FTZ R38, R120, UR23, R89 ;  /* 0x0000001778267c23 */ /* 0x000fe20008010059 */
[----:B------:R-:W-:Y:S01]  /*2130*/  FMUL.FTZ R36, R80, UR21 ;  /* 0x0000001550247c20 */ /* 0x000fe20008410000 */
[----:B------:R-:W-:Y:S01]  /*2140*/  FADD.FTZ R82, R122, -R37 ;  /* 0x800000257a527221 */ /* 0x000fe20000010000 */
[----:B------:R-:W-:Y:S01]  /*2150*/  FMUL.FTZ R37, R81, UR21 ;  /* 0x0000001551257c20 */ /* 0x000fe20008410000 */
[----:B------:R-:W-:Y:S01]  /*2160*/  FADD.FTZ R83, R121, -R38 ;  /* 0x8000002679537221 */ /* 0x000fe20000010000 */
[----:B------:R-:W-:Y:S01]  /*2170*/  LOP3.LUT P6, RZ, R7, 0xff00, RZ, 0xc0, !PT ;  /* 0x0000ff0007ff7812 */ /* 0x000fe200078cc0ff */
[----:B------:R-:W-:Y:S01]  /*2180*/  FMUL.FTZ R82, R82, UR22 ;  /* 0x0000001652527c20 */ /* 0x000fe20008410000 */
[----:B------:R-:W-:Y:S01]  /*2190*/  SEL R84, R36, RZ, P5 ;  /* 0x000000ff24547207 */ /* 0x000fe20002800000 */
[----:B------:R-:W-:Y:S01]  /*21a0*/  FMUL.FTZ R83, R83, UR22 ;  /* 0x0000001653537c20 */ /* 0x000fe20008410000 */
[----:B------:R-:W-:Y:S01]  /*21b0*/  LOP3.LUT P5, RZ, R8, 0xff00, RZ, 0xc0, !PT ;  /* 0x0000ff0008ff7812 */ /* 0x000fe200078ac0ff */
[----:B------:R-:W-:Y:S01]  /*21c0*/  FMUL.FTZ R38, R82, UR21 ;  /* 0x0000001552267c20 */ /* 0x000fe20008410000 */
[----:B------:R-:W-:Y:S01]  /*21d0*/  SEL R36, R36, RZ, P0 ;  /* 0x000000ff24247207 */ /* 0x000fe20000000000 */
[----:B------:R-:W-:Y:S01]  /*21e0*/  FMUL.FTZ R39, R83, UR21 ;  /* 0x0000001553277c20 */ /* 0x000fe20008410000 */
[----:B------:R-:W-:-:S02]  /*21f0*/  LOP3.LUT P0, RZ, R7, 0xff0000, RZ, 0xc0, !PT ;  /* 0x00ff000007ff7812 */ /* 0x000fc4000780c0ff */
[C---:B------:R-:W-:Y:S02]  /*2200*/  SEL R85, R37.reuse, RZ, P6 ;  /* 0x000000ff25557207 */ /* 0x040fe40003000000 */
[----:B------:R-:W-:Y:S02]  /*2210*/  SEL R37, R37, RZ, P5 ;  /* 0x000000ff25257207 */ /* 0x000fe40002800000 */
[----:B------:R-:W-:Y:S02]  /*2220*/  ISETP.GE.U32.AND P5, PT, R7, 0x1000000, PT ;  /* 0x010000000700780c */ /* 0x000fe40003fa6070 */
[----:B------:R-:W-:Y:S02]  /*2230*/  SEL R86, R38, RZ, P0 ;  /* 0x000000ff26567207 */ /* 0x000fe40000000000 */
[C---:B------:R-:W-:Y:S02]  /*2240*/  LOP3.LUT P6, RZ, R8.reuse, 0xff0000, RZ, 0xc0, !PT ;  /* 0x00ff000008ff7812 */ /* 0x040fe400078cc0ff */
[----:B------:R-:W-:-:S02]  /*2250*/  ISETP.GE.U32.AND P0, PT, R8, 0x1000000, PT ;  /* 0x010000000800780c */ /* 0x000fc40003f06070 */
[C---:B------:R-:W-:Y:S02]  /*2260*/  SEL R87, R39.reuse, RZ, P5 ;  /* 0x000000ff27577207 */ /* 0x040fe40002800000 */
[----:B------:R-:W-:Y:S02]  /*2270*/  SEL R38, R38, RZ, P6 ;  /* 0x000000ff26267207 */ /* 0x000fe40003000000 */
[----:B------:R-:W-:Y:S01]  /*2280*/  SEL R39, R39, RZ, P0 ;  /* 0x000000ff27277207 */ /* 0x000fe20000000000 */
[----:B------:R-:W-:Y:S06]  /*2290*/  BRA `(.L_x_2661) ;  /* 0x0000000400187947 */ /* 0x000fec0003800000 */
.L_x_2663:
        /* <DEDUP_REMOVED lines=38> */
.L_x_2665:
[--C-:B------:R-:W-:Y:S01]  /*2500*/  FFMA.FTZ R37, R95, UR23, R89.reuse ;  /* 0x000000175f257c23 */ /* 0x100fe20008010059 */
[----:B------:R-:W-:Y:S01]  /*2510*/  FFMA.FTZ R38, R98, UR23, R89 ;  /* 0x0000001762267c23 */ /* 0x000fe20008010059 */
[----:B------:R-:W-:Y:S02]  /*2520*/  LOP3.LUT P5, RZ, R7, 0xff, RZ, 0xc0, !PT ;  /* 0x000000ff07ff7812 */ /* 0x000fe400078ac0ff */
[----:B------:R-:W-:Y:S01]  /*2530*/  FADD.FTZ R37, R106, -R37 ;  /* 0x800000256a257221 */ /* 0x000fe20000010000 */
[----:B------:R-:W-:Y:S01]  /*2540*/  FADD.FTZ R38, R113, -R38 ;  /* 0x8000002671267221 */ /* 0x000fe20000010000 */
[----:B------:R-:W-:Y:S02]  /*2550*/  LOP3.LUT P0, RZ, R8, 0xff, RZ, 0xc0, !PT ;  /* 0x000000ff08ff7812 */ /* 0x000fe4000780c0ff */
[----:B------:R-:W-:Y:S01]  /*2560*/  FFMA.FTZ R80, R37, UR22, R60 ;  /* 0x0000001625507c23 */ /* 0x000fe2000801003c */
[----:B------:R-:W-:Y:S01]  /*2570*/  FFMA.FTZ R37, R105, UR23, R89 ;  /* 0x0000001769257c23 */ /* 0x000fe20008010059 */
[----:B------:R-:W-:Y:S01]  /*2580*/  FFMA.FTZ R81, R38, UR22, R61 ;  /* 0x0000001626517c23 */ /* 0x000fe2000801003d */
[----:B------:R-:W-:Y:S01]  /*2590*/  FFMA.FTZ R38, R120, UR23, R89 ;  /* 0x0000001778267c23 */ /* 0x000fe20008010059 */
[----:B------:R-:W-:Y:S01]  /*25a0*/  FMUL.FTZ R36, R80, UR21 ;  /* 0x0000001550247c20 */ /* 0x000fe20008410000 */
[----:B------:R-:W-:Y:S01]  /*25b0*/  FADD.FTZ R39, R122, -R37 ;  /* 0x800000257a277221 */ /* 0x000fe20000010000 */
[----:B------:R-:W-:Y:S01]  /*25c0*/  FMUL.FTZ R37, R81, UR21 ;  /* 0x0000001551257c20 */ /* 0x000fe20008410000 */
[----:B------:R-:W-:Y:S01]  /*25d0*/  FADD.FTZ R86, R121, -R38 ;  /* 0x8000002679567221 */ /* 0x000fe20000010000 */
        /* <DEDUP_REMOVED lines=17> */
[----:B------:R-:W-:-:S07]  /*26f0*/  SEL R39, R39, RZ, P0 ;  /* 0x000000ff27277207 */ /* 0x000fce0000000000 */
.L_x_2661:
        /* <DEDUP_REMOVED lines=14> */
.L_x_2657:
[----:B------:R-:W-:Y:S05]  /*27e0*/  BSYNC.RECONVERGENT B0 ;  /* 0x0000000000007941 */ /* 0x000fea0003800200 */
.L_x_2656:
        /* <DEDUP_REMOVED lines=11> */
[--C-:B-1----:R-:W-:Y:S01]  /*28a0*/  FFMA.FTZ R37, R93, UR23, R89.reuse ;  /* 0x000000175d257c23 */ /* 0x102fe20008010059 */
        /* <DEDUP_REMOVED lines=12> */
[----:B------:R-:W-:-:S02]  /*2970*/  FADD.FTZ R86, R119, -R38 ;  /* 0x8000002677567221 */ /* 0x000fc40000010000 */
[----:B------:R-:W-:Y:S01]  /*2980*/  SEL R84, R36, RZ, P6 ;  /* 0x000000ff24547207 */ /* 0x000fe20003000000 */
[----:B------:R-:W-:Y:S01]  /*2990*/  FFMA.FTZ R82, R39, UR22, R14 ;  /* 0x0000001627527c23 */ /* 0x000fe2000801000e */
[----:B------:R-:W-:Y:S01]  /*29a0*/  LOP3.LUT P6, RZ, R5, 0xff00, RZ, 0xc0, !PT ;  /* 0x0000ff0005ff7812 */ /* 0x000fe200078cc0ff */
[----:B------:R-:W-:Y:S01]  /*29b0*/  FFMA.FTZ R83, R86, UR22, R15 ;  /* 0x0000001656537c23 */ /* 0x000fe2000801000f */
[----:B------:R-:W-:Y:S01]  /*29c0*/  SEL R36, R36, RZ, P5 ;  /* 0x000000ff24247207 */ /* 0x000fe20002800000 */
[----:B------:R-:W-:Y:S01]  /*29d0*/  FMUL.FTZ R38, R82, UR21 ;  /* 0x0000001552267c20 */ /* 0x000fe20008410000 */
[----:B------:R-:W-:Y:S01]  /*29e0*/  LOP3.LUT P5, RZ, R6, 0xff00, RZ, 0xc0, !PT ;  /* 0x0000ff0006ff7812 */ /* 0x000fe200078ac0ff */
[----:B------:R-:W-:Y:S01]  /*29f0*/  FMUL.FTZ R39, R83, UR21 ;  /* 0x0000001553277c20 */ /* 0x000fe20008410000 */
        /* <DEDUP_REMOVED lines=11> */
.L_x_2670:
[--C-:B-1----:R-:W-:Y:S01]  /*2ab0*/  FFMA.FTZ R37, R93, UR23, R89.reuse ;  /* 0x000000175d257c23 */ /* 0x102fe20008010059 */
[--C-:B------:R-:W-:Y:S01]  /*2ac0*/  FFMA.FTZ R36, R96, UR23, R89.reuse ;  /* 0x0000001760247c23 */ /* 0x100fe20008010059 */
[----:B------:R-:W-:Y:S01]  /*2ad0*/  FFMA.FTZ R39, R103, UR23, R89 ;  /* 0x0000001767277c23 */ /* 0x000fe20008010059 */
[----:B------:R-:W-:Y:S01]  /*2ae0*/  LOP3.LUT P6, RZ, R5, 0xff, RZ, 0xc0, !PT ;  /* 0x000000ff05ff7812 */ /* 0x000fe200078cc0ff */
        /* <DEDUP_REMOVED lines=29> */
.L_x_2669:
[----:B------:R-:W-:-:S04]  /*2cc0*/  UISETP.NE.U32.AND UP0, UPT, UR8, URZ, UPT ;  /* 0x000000ff0800728c */ /* 0x000fc8000bf05070 */
[----:B------:R-:W-:-:S09]  /*2cd0*/  UISETP.NE.AND.EX UP0, UPT, UR9, URZ, UPT, UP0 ;  /* 0x000000ff0900728c */ /* 0x000fd2000bf05300 */
[----:B------:R-:W-:Y:S05]  /*2ce0*/  BRA.U !UP0, `(.L_x_2672) ;  /* 0x0000000108847547 */ /* 0x000fea000b800000 */
[--C-:B-1----:R-:W-:Y:S01]  /*2cf0*/  FFMA.FTZ R37, R93, UR23, R89.reuse ;  /* 0x000000175d257c23 */ /* 0x102fe20008010059 */
[--C-:B------:R-:W-:Y:S01]  /*2d00*/  FFMA.FTZ R36, R96, UR23, R89.reuse ;  /* 0x0000001760247c23 */ /* 0x100fe20008010059 */
[----:B------:R-:W-:Y:S01]  /*2d10*/  LOP3.LUT P6, RZ, R5, 0xff, RZ, 0xc0, !PT ;  /* 0x000000ff05ff7812 */ /* 0x000fe200078cc0ff */
[----:B------:R-:W-:Y:S01]  /*2d20*/  FFMA.FTZ R38, R116, UR23, R89 ;  /* 0x0000001774267c23 */ /* 0x000fe20008010059 */
[----:B------:R-:W-:Y:S01]  /*2d30*/  FADD.FTZ R37, R104, -R37 ;  /* 0x8000002568257221 */ /* 0x000fe20000010000 */
[----:B------:R-:W-:Y:S01]  /*2d40*/  FADD.FTZ R81, R111, -R36 ;  /* 0x800000246f517221 */ /* 0x000fe20000010000 */
[----:B------:R-:W-:Y:S01]  /*2d50*/  LOP3.LUT P5, RZ, R6, 0xff, RZ, 0xc0, !PT ;  /* 0x000000ff06ff7812 */ /* 0x000fe200078ac0ff */
[----:B------:R-:W-:Y:S01]  /*2d60*/  FADD.FTZ R83, R119, -R38 ;  /* 0x8000002677537221 */ /* 0x000fe20000010000 */
[----:B------:R-:W-:Y:S01]  /*2d70*/  FMUL.FTZ R80, R37, UR22 ;  /* 0x0000001625507c20 */ /* 0x000fe20008410000 */
[----:B------:R-:W-:Y:S01]  /*2d80*/  FFMA.FTZ R37, R103, UR23, R89 ;  /* 0x0000001767257c23 */ /* 0x000fe20008010059 */
[----:B------:R-:W-:Y:S01]  /*2d90*/  FMUL.FTZ R81, R81, UR22 ;  /* 0x0000001651517c20 */ /* 0x000fe20008410000 */
[----:B------:R-:W-:Y:S01]  /*2da0*/  FMUL.FTZ R83, R83, UR22 ;  /* 0x0000001653537c20 */ /* 0x000fe20008410000 */
[----:B------:R-:W-:Y:S01]  /*2db0*/  FMUL.FTZ R36, R80, UR21 ;  /* 0x0000001550247c20 */ /* 0x000fe20008410000 */
[----:B------:R-:W-:Y:S01]  /*2dc0*/  FADD.FTZ R82, R118, -R37 ;  /* 0x8000002576527221 */ /* 0x000fe20000010000 */
[----:B------:R-:W-:Y:S01]  /*2dd0*/  FMUL.FTZ R37, R81, UR21 ;  /* 0x0000001551257c20 */ /* 0x000fe20008410000 */
[----:B------:R-:W-:-:S02]  /*2de0*/  FMUL.FTZ R39, R83, UR21 ;  /* 0x0000001553277c20 */ /* 0x000fc40008410000 */
[----:B------:R-:W-:Y:S01]  /*2df0*/  SEL R84, R36, RZ, P6 ;  /* 0x000000ff24547207 */ /* 0x000fe20003000000 */
        /* <DEDUP_REMOVED lines=16> */
.L_x_2672:
        /* <DEDUP_REMOVED lines=33> */
.L_x_2668:
[----:B------:R-:W-:-:S04]  /*3110*/  UISETP.NE.U32.AND UP0, UPT, UR26, URZ, UPT ;  /* 0x000000ff1a00728c */ /* 0x000fc8000bf05070 */
[----:B------:R-:W-:-:S09]  /*3120*/  UISETP.NE.AND.EX UP0, UPT, UR27, URZ, UPT, UP0 ;  /* 0x000000ff1b00728c */ /* 0x000fd2000bf05300 */
[----:B------:R-:W-:Y:S05]  /*3130*/  BRA.U !UP0, `(.L_x_2673) ;  /* 0x0000000108d47547 */ /* 0x000fea000b800000 */
        /* <DEDUP_REMOVED lines=28> */
.L_x_2674:
        /* <DEDUP_REMOVED lines=18> */
[C---:B------:R-:W-:Y:S01]  /*3420*/  LOP3.LUT P6, RZ, R5.reuse, 0xff0000, RZ, 0xc0, !PT ;  /* 0x00ff000005ff7812 */ /* 0x040fe200078cc0ff */
[----:B------:R-:W-:Y:S01]  /*3430*/  FMUL.FTZ R90, R90, UR21 ;  /* 0x000000155a5a7c20 */ /* 0x000fe20008410000 */
[----:B------:R-:W-:Y:S02]  /*3440*/  SEL R85, R86, RZ, P5 ;  /* 0x000000ff56557207 */ /* 0x000fe40002800000 */
[----:B------:R-:W-:Y:S02]  /*3450*/  ISETP.GE.U32.AND P5, PT, R5, 0x1000000, PT ;  /* 0x010000000500780c */ /* 0x000fe40003fa6070 */
[----:B------:R-:W-:Y:S02]  /*3460*/  SEL R86, R87, RZ, P6 ;  /* 0x000000ff57567207 */ /* 0x000fe40003000000 */
[----:B------:R-:W-:Y:S01]  /*3470*/  SEL R87, R90, RZ, P5 ;  /* 0x000000ff5a577207 */ /* 0x000fe20002800000 */
[----:B------:R-:W-:Y:S08]  /*3480*/  BRA `(.L_x_2671) ;  /* 0x0000000000d07947 */ /* 0x000ff00003800000 */
.L_x_2673:
        /* <DEDUP_REMOVED lines=28> */
.L_x_2675:
        /* <DEDUP_REMOVED lines=16> */
[----:B------:R-:W-:Y:S01]  /*3750*/  FMUL.FTZ R87, R87, UR21 ;  /* 0x0000001557577c20 */ /* 0x000fe20008410000 */
[----:B------:R-:W-:-:S02]  /*3760*/  SEL R84, R85, RZ, P6 ;  /* 0x000000ff55547207 */ /* 0x000fc40003000000 */
[C---:B------:R-:W-:Y:S01]  /*3770*/  LOP3.LUT P6, RZ, R5.reuse, 0xff0000, RZ, 0xc0, !PT ;  /* 0x00ff000005ff7812 */ /* 0x040fe200078cc0ff */
[----:B------:R-:W-:Y:S01]  /*3780*/  FMUL.FTZ R90, R90, UR21 ;  /* 0x000000155a5a7c20 */ /* 0x000fe20008410000 */
[----:B------:R-:W-:Y:S02]  /*3790*/  SEL R85, R86, RZ, P5 ;  /* 0x000000ff56557207 */ /* 0x000fe40002800000 */
[----:B------:R-:W-:Y:S02]  /*37a0*/  ISETP.GE.U32.AND P5, PT, R5, 0x1000000, PT ;  /* 0x010000000500780c */ /* 0x000fe40003fa6070 */
[----:B------:R-:W-:Y:S02]  /*37b0*/  SEL R86, R87, RZ, P6 ;  /* 0x000000ff57567207 */ /* 0x000fe40003000000 */
[----:B------:R-:W-:-:S09]  /*37c0*/  SEL R87, R90, RZ, P5 ;  /* 0x000000ff5a577207 */ /* 0x000fd20002800000 */
.L_x_2671:
        /* <DEDUP_REMOVED lines=13> */
.L_x_2667:
[----:B------:R-:W-:Y:S05]  /*38a0*/  BSYNC.RECONVERGENT B0 ;  /* 0x0000000000007941 */ /* 0x000fea0003800200 */
.L_x_2666:
        /* <DEDUP_REMOVED lines=44> */
.L_x_2680:
[--C-:B01----:R-:W-:Y:S01]  /*3b70*/  FFMA.FTZ R37, R11, UR23, R89.reuse ;  /* 0x000000170b257c23 */ /* 0x103fe20008010059 */
        /* <DEDUP_REMOVED lines=32> */
.L_x_2679:
[----:B------:R-:W-:-:S04]  /*3d80*/  UISETP.NE.U32.AND UP0, UPT, UR8, URZ, UPT ;  /* 0x000000ff0800728c */ /* 0x000fc8000bf05070 */
[----:B------:R-:W-:-:S09]  /*3d90*/  UISETP.NE.AND.EX UP0, UPT, UR9, URZ, UPT, UP0 ;  /* 0x000000ff0900728c */ /* 0x000fd2000bf05300 */
[----:B------:R-:W-:Y:S05]  /*3da0*/  BRA.U !UP0, `(.L_x_2682) ;  /* 0x0000000108847547 */ /* 0x000fea000b800000 */
[--C-:B01----:R-:W-:Y:S01]  /*3db0*/  FFMA.FTZ R37, R11, UR23, R89.reuse ;  /* 0x000000170b257c23 */ /* 0x103fe20008010059 */
        /* <DEDUP_REMOVED lines=32> */
.L_x_2682:
        /* <DEDUP_REMOVED lines=33> */
.L_x_2678:
        /* <DEDUP_REMOVED lines=31> */
.L_x_2684:
        /* <DEDUP_REMOVED lines=25> */
.L_x_2683:
        /* <DEDUP_REMOVED lines=28> */
.L_x_2685:
        /* <DEDUP_REMOVED lines=24> */
.L_x_2681:
        /* <DEDUP_REMOVED lines=13> */
.L_x_2677:
[----:B------:R-:W-:Y:S05]  /*4960*/  BSYNC.RECONVERGENT B0 ;  /* 0x0000000000007941 */ /* 0x000fea0003800200 */
.L_x_2676:
        /* <DEDUP_REMOVED lines=17> */
[----:B------:R-:W-:Y:S01]  /*4a80*/  LOP3.LUT P6, RZ, R0, 0xff, RZ, 0xc0, !PT ;  /* 0x000000ff00ff7812 */ /* 0x000fe200078cc0ff */
        /* <DEDUP_REMOVED lines=26> */
.L_x_2690:
        /* <DEDUP_REMOVED lines=33> */
.L_x_2689:
        /* <DEDUP_REMOVED lines=36> */
.L_x_2692:
        /* <DEDUP_REMOVED lines=33> */
.L_x_2688:
        /* <DEDUP_REMOVED lines=31> */
.L_x_2694:
[--C-:B01-3--:R-:W-:Y:S01]  /*5480*/  FFMA.FTZ R84, R108, UR23, R89.reuse ;  /* 0x000000176c547c23 */ /* 0x10bfe20008010059 */
[----:B------:R-:W-:Y:S01]  /*5490*/  FFMA.FTZ R85, R97, UR23, R89 ;  /* 0x0000001761557c23 */ /* 0x000fe20008010059 */
[----:B------:R-:W-:Y:S02]  /*54a0*/  ISETP.GE.U32.AND P5, PT, R0, 0x1000000, PT ;  /* 0x010000000000780c */ /* 0x000fe40003fa6070 */
[----:B------:R-:W-:Y:S01]  /*54b0*/  FADD.FTZ R84, R115, -R84 ;  /* 0x8000005473547221 */ /* 0x000fe20000010000 */
[----:B------:R-:W-:Y:S01]  /*54c0*/  FADD.FTZ R85, R100, -R85 ;  /* 0x8000005564557221 */ /* 0x000fe20000010000 */
[----:B------:R-:W-:Y:S02]  /*54d0*/  LOP3.LUT P6, RZ, R0, 0xff, RZ, 0xc0, !PT ;  /* 0x000000ff00ff7812 */ /* 0x000fe400078cc0ff */
[----:B------:R-:W-:Y:S01]  /*54e0*/  FFMA.FTZ R86, R84, UR22, R79 ;  /* 0x0000001654567c23 */ /* 0x000fe2000801004f */
[--C-:B------:R-:W-:Y:S01]  /*54f0*/  FFMA.FTZ R84, R92, UR23, R89.reuse ;  /* 0x000000175c547c23 */ /* 0x100fe20008010059 */
[----:B------:R-:W-:Y:S01]  /*5500*/  FFMA.FTZ R89, R99, UR23, R89 ;  /* 0x0000001763597c23 */ /* 0x000fe20008010059 */
[----:B------:R-:W-:Y:S01]  /*5510*/  FFMA.FTZ R85, R85, UR22, R76 ;  /* 0x0000001655557c23 */ /* 0x000fe2000801004c */
[----:B------:R-:W-:Y:S01]  /*5520*/  FMUL.FTZ R86, R86, UR21 ;  /* 0x0000001556567c20 */ /* 0x000fe20008410000 */
[----:B------:R-:W-:Y:S01]  /*5530*/  FADD.FTZ R84, R107, -R84 ;  /* 0x800000546b547221 */ /* 0x000fe20000010000 */
[----:B------:R-:W-:Y:S01]  /*5540*/  FADD.FTZ R89, R110, -R89 ;  /* 0x800000596e597221 */ /* 0x000fe20000010000 */
[----:B------:R-:W-:-:S02]  /*5550*/  FMUL.FTZ R85, R85, UR21 ;  /* 0x0000001555557c20 */ /* 0x000fc40008410000 */
[----:B------:R-:W-:Y:S01]  /*5560*/  SEL R87, R86, RZ, P5 ;  /* 0x000000ff56577207 */ /* 0x000fe20002800000 */
[----:B------:R-:W-:Y:S01]  /*5570*/  FFMA.FTZ R86, R84, UR22, R77 ;  /* 0x0000001654567c23 */ /* 0x000fe2000801004d */
[----:B------:R-:W-:Y:S01]  /*5580*/  FFMA.FTZ R89, R89, UR22, R78 ;  /* 0x0000001659597c23 */ /* 0x000fe2000801004e */
[----:B------:R-:W-:Y:S02]  /*5590*/  LOP3.LUT P5, RZ, R0, 0xff00, RZ, 0xc0, !PT ;  /* 0x0000ff0000ff7812 */ /* 0x000fe400078ac0ff */
[----:B------:R-:W-:Y:S01]  /*55a0*/  FMUL.FTZ R86, R86, UR21 ;  /* 0x0000001556567c20 */ /* 0x000fe20008410000 */
[----:B------:R-:W-:Y:S01]  /*55b0*/  SEL R84, R85, RZ, P6 ;  /* 0x000000ff55547207 */ /* 0x000fe20003000000 */
[----:B------:R-:W-:Y:S01]  /*55c0*/  FMUL.FTZ R89, R89, UR21 ;  /* 0x0000001559597c20 */ /* 0x000fe20008410000 */
[----:B------:R-:W-:Y:S02]  /*55d0*/  LOP3.LUT P6, RZ, R0, 0xff0000, RZ, 0xc0, !PT ;  /* 0x00ff000000ff7812 */ /* 0x000fe400078cc0ff */
[----:B------:R-:W-:-:S02]  /*55e0*/  SEL R85, R86, RZ, P5 ;  /* 0x000000ff56557207 */ /* 0x000fc40002800000 */
[----:B------:R-:W-:Y:S01]  /*55f0*/  SEL R86, R89, RZ, P6 ;  /* 0x000000ff59567207 */ /* 0x000fe20003000000 */
[----:B------:R-:W-:Y:S08]  /*5600*/  BRA `(.L_x_2691) ;  /* 0x0000000000d07947 */ /* 0x000ff00003800000 */
.L_x_2693:
        /* <DEDUP_REMOVED lines=28> */
.L_x_2695:
[--C-:B01-3--:R-:W-:Y:S01]  /*57d0*/  FFMA.FTZ R84, R108, UR23, R89.reuse ;  /* 0x000000176c547c23 */ /* 0x10bfe20008010059 */
[----:B------:R-:W-:Y:S01]  /*57e0*/  FFMA.FTZ R85, R97, UR23, R89 ;  /* 0x0000001761557c23 */ /* 0x000fe20008010059 */
[----:B------:R-:W-:Y:S02]  /*57f0*/  ISETP.GE.U32.AND P5, PT, R0, 0x1000000, PT ;  /* 0x010000000000780c */ /* 0x000fe40003fa6070 */
        /* <DEDUP_REMOVED lines=21> */
.L_x_2691:
        /* <DEDUP_REMOVED lines=12> */
.L_x_2687:
[----:B------:R-:W-:Y:S05]  /*5a10*/  BSYNC.RECONVERGENT B0 ;  /* 0x0000000000007941 */ /* 0x000fea0003800200 */
.L_x_2686:
[----:B------:R-:W-:Y:S01]  /*5a20*/  UPLOP3.LUT UP1, UPT, UPT, UPT, UP1, 0x40, 0x4 ;  /* 0x000000000004789c */ /* 0x000fe20003f2e810 */
[----:B------:R-:W-:Y:S10]  /*5a30*/  BRA.U !UP3, `(.L_x_2696) ;  /* 0xffffffa90ba47547 */ /* 0x000ff4000b83ffff */
.L_x_2645:
[----:B------:R-:W2:Y:S08]  /*5a40*/  S2UR UR4, SR_CTAID.X ;  /* 0x00000000000479c3 */ /* 0x000eb00000002500 */
[----:B------:R-:W0:Y:S08]  /*5a50*/  LDC.64 R2, c[0x0][0x440] ;  /* 0x00011000ff027b82 */ /* 0x000e300000000a00 */
        /* <DEDUP_REMOVED lines=31> */
.L_x_2697:
        /* <DEDUP_REMOVED lines=11> */
.L_x_2872:


//--------------------- .text._ZN10layer_norm22ln_bwd_finalize_kernelINS_22Kernel_traits_finalizeILj2048EfffffjLb0ELj1024ELj4ENS_18Kernel_traits_baseILj2048EfffffjLj1024EEEEELb0ELb1EEEvNS_9BwdParamsE --------------------------
	.section	.text._ZN10layer_norm22ln_bwd_finalize_kernelINS_22Kernel_traits_finalizeILj2048EfffffjLb0ELj1024ELj4ENS_18Kernel_traits_baseILj2048EfffffjLj1024EEEEELb0ELb1EEEvNS_9BwdParamsE,"ax",@progbits
	.align	128
        .global         _ZN10layer_norm22ln_bwd_finalize_kernelINS_22Kernel_traits_finalizeILj2048EfffffjLb0ELj1024ELj4ENS_18Kernel_traits_baseILj2048EfffffjLj1024EEEEELb0ELb1EEEvNS_9BwdParamsE
        .type           _ZN10layer_norm22ln_bwd_finalize_kernelINS_22Kernel_traits_finalizeILj2048EfffffjLb0ELj1024ELj4ENS_18Kernel_traits_baseILj2048EfffffjLj1024EEEEELb0ELb1EEEvNS_9BwdParamsE,@function
        .size           _ZN10layer_norm22ln_bwd_finalize_kernelINS_22Kernel_traits_finalizeILj2048EfffffjLb0ELj1024ELj4ENS_18Kernel_traits_baseILj2048EfffffjLj1024EEEEELb0ELb1EEEvNS_9BwdParamsE,(.L_x_2873 - _ZN10layer_norm22ln_bwd_finalize_kernelINS_22Kernel_traits_finalizeILj2048EfffffjLb0ELj1024ELj4ENS_18Kernel_traits_baseILj2048EfffffjLj1024EEEEELb0ELb1EEEvNS_9BwdParamsE)
        .other          _ZN10layer_norm22ln_bwd_finalize_kernelINS_22Kernel_traits_finalizeILj2048EfffffjLb0ELj1024ELj4ENS_18Kernel_traits_baseILj2048EfffffjLj1024EEEEELb0ELb1EEEvNS_9BwdParamsE,@"STO_CUDA_ENTRY STV_DEFAULT"
_ZN10layer_norm22ln_bwd_finalize_kernelINS_22Kernel_traits_finalizeILj2048EfffffjLb0ELj1024ELj4ENS_18Kernel_traits_baseILj2048EfffffjLj1024EEEEELb0ELb1EEEvNS_9BwdParamsE:
.text._ZN10layer_norm22ln_bwd_finalize_kernelINS_22Kernel_traits_finalizeILj2048EfffffjLb0ELj1024ELj4ENS_18Kernel_traits_baseILj2048EfffffjLj1024EEEEELb0ELb1EEEvNS_9BwdParamsE:
        /* <DEDUP_REMOVED lines=81> */
.L_x_2702:
        /* <DEDUP_REMOVED lines=118> */
.L_x_2701:
[----:B------:R-:W-:Y:S05]  /*0c70*/  BSYNC.RECONVERGENT B1 ;  /* 0x0000000000017941 */ /* 0x000fea0003800200 */
.L_x_2700:
        /* <DEDUP_REMOVED lines=77> */
.L_x_2704:
[----:B------:R-:W-:Y:S05]  /*1150*/  BSYNC.RECONVERGENT B1 ;  /* 0x0000000000017941 */ /* 0x000fea0003800200 */
.L_x_2703:
        /* <DEDUP_REMOVED lines=38> */
.L_x_2706:
[----:B------:R-:W-:Y:S05]  /*13c0*/  BSYNC.RECONVERGENT B1 ;  /* 0x0000000000017941 */ /* 0x000fea0003800200 */
.L_x_2705:
        /* <DEDUP_REMOVED lines=8> */
.L_x_2707:
        /* <DEDUP_REMOVED lines=10> */
.L_x_2699:
[----:B------:R-:W-:Y:S05]  /*14f0*/  BSYNC.RECONVERGENT B0 ;  /* 0x0000000000007941 */ /* 0x000fea0003800200 */
.L_x_2698:
        /* <DEDUP_REMOVED lines=55> */
.L_x_2708:
        /* <DEDUP_REMOVED lines=9> */
.L_x_2873:


//--------------------- .text._ZN10layer_norm40ln_parallel_residual_bwd_finalize_kernelINS_22Kernel_traits_finalizeILj2048EfffffjLb0ELj1024ELj4ENS_18Kernel_traits_baseILj2048EfffffjLj1024EEEEELb1EEEvNS_9BwdParamsE --------------------------
	.section	.text._ZN10layer_norm40ln_parallel_residual_bwd_finalize_kernelINS_22Kernel_traits_finalizeILj2048EfffffjLb0ELj1024ELj4ENS_18Kernel_traits_baseILj2048EfffffjLj1024EEEEELb1EEEvNS_9BwdParamsE,"ax",@progbits
	.align	128
        .global         _ZN10layer_norm40ln_parallel_residual_bwd_finalize_kernelINS_22Kernel_traits_finalizeILj2048EfffffjLb0ELj1024ELj4ENS_18Kernel_traits_baseILj2048EfffffjLj1024EEEEELb1EEEvNS_9BwdParamsE
        .type           _ZN10layer_norm40ln_parallel_residual_bwd_finalize_kernelINS_22Kernel_traits_finalizeILj2048EfffffjLb0ELj1024ELj4ENS_18Kernel_traits_baseILj2048EfffffjLj1024EEEEELb1EEEvNS_9BwdParamsE,@function
        .size           _ZN10layer_norm40ln_parallel_residual_bwd_finalize_kernelINS_22Kernel_traits_finalizeILj2048EfffffjLb0ELj1024ELj4ENS_18Kernel_traits_baseILj2048EfffffjLj1024EEEEELb1EEEvNS_9BwdParamsE,(.L_x_2874 - _ZN10layer_norm40ln_parallel_residual_bwd_finalize_kernelINS_22Kernel_traits_finalizeILj2048EfffffjLb0ELj1024ELj4ENS_18Kernel_traits_baseILj2048EfffffjLj1024EEEEELb1EEEvNS_9BwdParamsE)
        .other          _ZN10layer_norm40ln_parallel_residual_bwd_finalize_kernelINS_22Kernel_traits_finalizeILj2048EfffffjLb0ELj1024ELj4ENS_18Kernel_traits_baseILj2048EfffffjLj1024EEEEELb1EEEvNS_9BwdParamsE,@"STO_CUDA_ENTRY STV_DEFAULT"
_ZN10layer_norm40ln_parallel_residual_bwd_finalize_kernelINS_22Kernel_traits_finalizeILj2048EfffffjLb0ELj1024ELj4ENS_18Kernel_traits_baseILj2048EfffffjLj1024EEEEELb1EEEvNS_9BwdParamsE:
.text._ZN10layer_norm40ln_parallel_residual_bwd_finalize_kernelINS_22Kernel_traits_finalizeILj2048EfffffjLb0ELj1024ELj4ENS_18Kernel_traits_baseILj2048EfffffjLj1024EEEEELb1EEEvNS_9BwdParamsE:
        /* <DEDUP_REMOVED lines=60> */
.L_x_2713:
        /* <DEDUP_REMOVED lines=112> */
.L_x_2712:
[----:B------:R-:W-:Y:S05]  /*0ac0*/  BSYNC.RECONVERGENT B1 ;  /* 0x0000000000017941 */ /* 0x000fea0003800200 */
.L_x_2711:
        /* <DEDUP_REMOVED lines=66> */
.L_x_2715:
[----:B------:R-:W-:Y:S05]  /*0ef0*/  BSYNC.RECONVERGENT B1 ;  /* 0x0000000000017941 */ /* 0x000fea0003800200 */
.L_x_2714:
        /* <DEDUP_REMOVED lines=37> */
.L_x_2717:
[----:B------:R-:W-:Y:S05]  /*1150*/  BSYNC.RECONVERGENT B1 ;  /* 0x0000000000017941 */ /* 0x000fea0003800200 */
.L_x_2716:
        /* <DEDUP_REMOVED lines=19> */
.L_x_2710:
[----:B------:R-:W-:Y:S05]  /*1290*/  BSYNC.RECONVERGENT B0 ;  /* 0x0000000000007941 */ /* 0x000fea0003800200 */
.L_x_2709:
        /* <DEDUP_REMOVED lines=88> */
.L_x_2718:
        /* <DEDUP_REMOVED lines=14> */
.L_x_2874:


//--------------------- .text._ZN10layer_norm31ln_parallel_residual_bwd_kernelINS_13Kernel_traitsIfffffjLj2048ELj1ELj1ELj4ELj16ENS_18Kernel_traits_baseILj2048EfffffjLj128EEEEELb1ELb1ELb1EEEvNS_9BwdParamsE --------------------------
	.section	.text._ZN10layer_norm31ln_parallel_residual_bwd_kernelINS_13Kernel_traitsIfffffjLj2048ELj1ELj1ELj4ELj16ENS_18Kernel_traits_baseILj2048EfffffjLj128EEEEELb1ELb1ELb1EEEvNS_9BwdParamsE,"ax",@progbits
	.align	128
        .global         _ZN10layer_norm31ln_parallel_residual_bwd_kernelINS_13Kernel_traitsIfffffjLj2048ELj1ELj1ELj4ELj16ENS_18Kernel_traits_baseILj2048EfffffjLj128EEEEELb1ELb1ELb1EEEvNS_9BwdParamsE
        .type           _ZN10layer_norm31ln_parallel_residual_bwd_kernelINS_13Kernel_traitsIfffffjLj2048ELj1ELj1ELj4ELj16ENS_18Kernel_traits_baseILj2048EfffffjLj128EEEEELb1ELb1ELb1EEEvNS_9BwdParamsE,@function
        .size           _ZN10layer_norm31ln_parallel_residual_bwd_kernelINS_13Kernel_traitsIfffffjLj2048ELj1ELj1ELj4ELj16ENS_18Kernel_traits_baseILj2048EfffffjLj128EEEEELb1ELb1ELb1EEEvNS_9BwdParamsE,(.L_x_2875 - _ZN10layer_norm31ln_parallel_residual_bwd_kernelINS_13Kernel_traitsIfffffjLj2048ELj1ELj1ELj4ELj16ENS_18Kernel_traits_baseILj2048EfffffjLj128EEEEELb1ELb1ELb1EEEvNS_9BwdParamsE)
        .other          _ZN10layer_norm31ln_parallel_residual_bwd_kernelINS_13Kernel_traitsIfffffjLj2048ELj1ELj1ELj4ELj16ENS_18Kernel_traits_baseILj2048EfffffjLj128EEEEELb1ELb1ELb1EEEvNS_9BwdParamsE,@"STO_CUDA_ENTRY STV_DEFAULT"
_ZN10layer_norm31ln_parallel_residual_bwd_kernelINS_13Kernel_traitsIfffffjLj2048ELj1ELj1ELj4ELj16ENS_18Kernel_traits_baseILj2048EfffffjLj128EEEEELb1ELb1ELb1EEEvNS_9BwdParamsE:
.text._ZN10layer_norm31ln_parallel_residual_bwd_kernelINS_13Kernel_traitsIfffffjLj2048ELj1ELj1ELj4ELj16ENS_18Kernel_traits_baseILj2048EfffffjLj128EEEEELb1ELb1ELb1EEEvNS_9BwdParamsE:
        /* <DEDUP_REMOVED lines=26> */
[----:B------:R-:W-:Y:S02]  /*01a0*/  HFMA2 R109, -RZ, RZ, 0, 0 ;  /* 0x00000000ff6d7431 */ /* 0x000fe400000001ff */
[----:B------:R-:W-:Y:S01]  /*01b0*/  HFMA2 R92, -RZ, RZ, 0, 0 ;  /* 0x00000000ff5c7431 */ /* 0x000fe200000001ff */
        /* <DEDUP_REMOVED lines=8> */
[----:B------:R-:W-:-:S02]  /*0240*/  MOV R0, RZ ;  /* 0x000000ff00007202 */ /* 0x000fc40000000f00 */
[----:B------:R-:W-:Y:S01]  /*0250*/  CS2R R90, SRZ ;  /* 0x00000000005a7805 */ /* 0x000fe2000001ff00 */
[----:B-1----:R-:W-:Y:S01]  /*0260*/  UISETP.NE.U32.AND UP0, UPT, UR6, URZ, UPT ;  /* 0x000000ff0600728c */ /* 0x002fe2000bf05070 */
[----:B------:R-:W-:Y:S01]  /*0270*/  CS2R R4, SRZ ;  /* 0x0000000000047805 */ /* 0x000fe2000001ff00 */
[----:B------:R-:W-:Y:S02]  /*0280*/  UPLOP3.LUT UP1, UPT, UPT, UPT, UPT, 0x40, 0x4 ;  /* 0x000000000004789c */ /* 0x000fe40003f2e870 */
[----:B------:R-:W-:Y:S01]  /*0290*/  UISETP.NE.AND.EX UP0, UPT, UR7, URZ, UPT, UP0 ;  /* 0x000000ff0700728c */ /* 0x000fe2000bf05300 */
[----:B0-----:R-:W-:Y:S01]  /*02a0*/  IMAD.WIDE.U32 R2, R124, 0x10, R2 ;  /* 0x000000107c027825 */ /* 0x001fe200078e0002 */
[----:B---3--:R-:W-:Y:S01]  /*02b0*/  UISETP.NE.AND UP2, UPT, UR5, URZ, UPT ;  /* 0x000000ff0500728c */ /* 0x008fe2000bf45270 */
[----:B------:R-:W-:Y:S02]  /*02c0*/  CS2R R88, SRZ ;  /* 0x0000000000587805 */ /* 0x000fe4000001ff00 */
[----:B------:R-:W-:-:S02]  /*02d0*/  CS2R R14, SRZ ;  /* 0x00000000000e7805 */ /* 0x000fc4000001ff00 */
[----:B------:R-:W-:Y:S01]  /*02e0*/  MOV R6, RZ ;  /* 0x000000ff00067202 */ /* 0x000fe20000000f00 */
[----:B--2---:R-:W5:Y:S01]  /*02f0*/  LDG.E.128 R28, desc[UR16][R2.64] ;  /* 0x00000010021c7981 */ /* 0x004f62000c1e1d00 */
[----:B------:R-:W-:Y:S02]  /*0300*/  PLOP3.LUT P0, PT, PT, PT, UP0, 0x80, 0x8 ;  /* 0x000000000008781c */ /* 0x000fe40003f0f008 */
[----:B------:R-:W-:Y:S02]  /*0310*/  CS2R R12, SRZ ;  /* 0x00000000000c7805 */ /* 0x000fe4000001ff00 */
[----:B------:R-:W-:Y:S01]  /*0320*/  PLOP3.LUT P3, PT, PT, PT, UP2, 0x80, 0x8 ;  /* 0x000000000008781c */ /* 0x000fe20003f6f028 */
[----:B------:R-:W5:Y:S01]  /*0330*/  LDG.E.128 R24, desc[UR16][R2.64+0x800] ;  /* 0x0008001002187981 */ /* 0x000f62000c1e1d00 */
[----:B------:R-:W0:Y:S03]  /*0340*/  LDCU UR7, c[0x0][0x408] ;  /* 0x00008100ff0777ac */ /* 0x000e260008000800 */
[----:B------:R-:W5:Y:S01]  /*0350*/  LDG.E.128 R20, desc[UR16][R2.64+0x1000] ;  /* 0x0010001002147981 */ /* 0x000f62000c1e1d00 */
[----:B------:R-:W1:Y:S03]  /*0360*/  LDCU UR18, c[0x0][0x388] ;  /* 0x00007100ff1277ac */ /* 0x000e660008000800 */
[----:B------:R2:W5:Y:S01]  /*0370*/  LDG.E.128 R16, desc[UR16][R2.64+0x1800] ;  /* 0x0018001002107981 */ /* 0x000562000c1e1d00 */
[----:B------:R-:W3:Y:S01]  /*0380*/  LDCU.U8 UR26, c[0x0][0x410] ;  /* 0x00008200ff1a77ac */ /* 0x000ee20008000000 */
[----:B------:R-:W4:Y:S01]  /*0390*/  LDCU UR19, c[0x0][0x400] ;  /* 0x00008000ff1377ac */ /* 0x000f220008000800 */
[----:B------:R-:W0:Y:S01]  /*03a0*/  LDCU.64 UR8, c[0x0][0x478] ;  /* 0x00008f00ff0877ac */ /* 0x000e220008000a00 */
[----:B--2---:R-:W-:Y:S01]  /*03b0*/  CS2R R2, SRZ ;  /* 0x0000000000027805 */ /* 0x004fe2000001ff00 */
[----:B------:R-:W2:Y:S01]  /*03c0*/  LDCU.64 UR24, c[0x0][0x438] ;  /* 0x00008700ff1877ac */ /* 0x000ea20008000a00 */
[----:B------:R-:W0:Y:S01]  /*03d0*/  LDCU.128 UR12, c[0x0][0x3c0] ;  /* 0x00007800ff0c77ac */ /* 0x000e220008000c00 */
[----:B------:R-:W0:Y:S01]  /*03e0*/  LDCU.64 UR20, c[0x0][0x380] ;  /* 0x00007000ff1477ac */ /* 0x000e220008000a00 */
[----:B------:R-:W0:Y:S03]  /*03f0*/  LDCU.64 UR22, c[0x0][0x470] ;  /* 0x00008e00ff1677ac */ /* 0x000e260008000a00 */
.L_x_2754:
[----:B-1----:R-:W-:Y:S01]  /*0400*/  UIMAD UR5, UR4, UR18, URZ ;  /* 0x00000012040572a4 */ /* 0x002fe2000f8e02ff */
[----:B------:R-:W1:Y:S01]  /*0410*/  LDC.64 R68, c[0x0][0x3a8] ;  /* 0x0000ea00ff447b82 */ /* 0x000e620000000a00 */
[----:B0-----:R-:W-:Y:S02]  /*0420*/  UIMAD.WIDE UR10, UR4, 0x4, UR14 ;  /* 0x00000004040a78a5 */ /* 0x001fe4000f8e020e */
[----:B------:R-:W-:-:S04]  /*0430*/  USHF.R.S32.HI UR6, URZ, 0x1f, UR5 ;  /* 0x0000001fff067899 */ /* 0x000fc80008011405 */
[----:B------:R-:W-:Y:S01]  /*0440*/  ULEA.HI UR6, UR6, UR5, URZ, 0x2 ;  /* 0x0000000506067291 */ /* 0x000fe2000f8f10ff */
[----:B------:R-:W0:Y:S01]  /*0450*/  LDC.64 R84, c[0x0][0x428] ;  /* 0x00010a00ff547b82 */ /* 0x000e220000000a00 */
[----:B------:R-:W-:Y:S02]  /*0460*/  MOV R58, UR10 ;  /* 0x0000000a003a7c02 */ /* 0x000fe40008000f00 */
[----:B------:R-:W-:Y:S01]  /*0470*/  MOV R59, UR11 ;  /* 0x0000000b003b7c02 */ /* 0x000fe20008000f00 */
[----:B------:R-:W-:Y:S01]  /*0480*/  UIMAD.WIDE UR10, UR4, 0x4, UR12 ;  /* 0x00000004040a78a5 */ /* 0x000fe2000f8e020c */
[----:B------:R-:W-:-:S03]  /*0490*/  MOV R95, UR6 ;  /* 0x00000006005f7c02 */ /* 0x000fc60008000f00 */
[----:B------:R-:W3:Y:S01]  /*04a0*/  LDG.E R103, desc[UR16][R58.64] ;  /* 0x000000103a677981 */ /* 0x000ee2000c1e1900 */
[----:B------:R-:W-:Y:S01]  /*04b0*/  LEA.HI.SX32 R95, R95, R124, 0x1e ;  /* 0x0000007c5f5f7211 */ /* 0x000fe200078ff2ff */
[----:B------:R-:W4:Y:S01]  /*04c0*/  @P0 LDC.64 R96, c[0x0][0x438] ;  /* 0x00010e00ff600b82 */ /* 0x000f220000000a00 */
[----:B------:R-:W-:Y:S02]  /*04d0*/  MOV R70, UR10 ;  /* 0x0000000a00467c02 */ /* 0x000fe40008000f00 */
[----:B------:R-:W-:Y:S02]  /*04e0*/  MOV R71, UR11 ;  /* 0x0000000b00477c02 */ /* 0x000fe40008000f00 */
[C---:B------:R-:W-:Y:S02]  /*04f0*/  IADD3 R94, PT, PT, R95.reuse, 0x80, RZ ;  /* 0x000000805f5e7810 */ /* 0x040fe40007ffe0ff */
[C---:B------:R-:W-:Y:S01]  /*0500*/  IADD3 R93, PT, PT, R95.reuse, 0x100, RZ ;  /* 0x000001005f5d7810 */ /* 0x040fe20007ffe0ff */
[----:B------:R-:W2:Y:S01]  /*0510*/  LDC.64 R106, c[0x0][0x3b0] ;  /* 0x0000ec00ff6a7b82 */ /* 0x000ea20000000a00 */
[C---:B------:R-:W-:Y:S01]  /*0520*/  IADD3 R7, PT, PT, R95.reuse, 0x180, RZ ;  /* 0x000001805f077810 */ /* 0x040fe20007ffe0ff */
[--C-:B-1----:R-:W-:Y:S01]  /*0530*/  IMAD.WIDE.U32 R56, R95, 0x10, R68.reuse ;  /* 0x000000105f387825 */ /* 0x102fe200078e0044 */
[----:B------:R-:W3:Y:S03]  /*0540*/  LDG.E R102, desc[UR16][R70.64] ;  /* 0x0000001046667981 */ /* 0x000ee6000c1e1900 */
[----:B------:R-:W-:-:S02]  /*0550*/  IMAD.WIDE.U32 R60, R94, 0x10, R68 ;  /* 0x000000105e3c7825 */ /* 0x000fc400078e0044 */
[----:B------:R-:W3:Y:S02]  /*0560*/  LDG.E.128 R56, desc[UR16][R56.64] ;  /* 0x0000001038387981 */ /* 0x000ee4000c1e1d00 */
[--C-:B------:R-:W-:Y:S02]  /*0570*/  IMAD.WIDE.U32 R64, R93, 0x10, R68.reuse ;  /* 0x000000105d407825 */ /* 0x100fe400078e0044 */
[----:B------:R-:W3:Y:S02]  /*0580*/  LDG.E.128 R60, desc[UR16][R60.64] ;  /* 0x000000103c3c7981 */ /* 0x000ee4000c1e1d00 */
[----:B------:R-:W-:Y:S02]  /*0590*/  IMAD.WIDE.U32 R68, R7, 0x10, R68 ;  /* 0x0000001007447825 */ /* 0x000fe400078e0044 */
[----:B------:R-:W3:Y:S02]  /*05a0*/  LDG.E.128 R64, desc[UR16][R64.64] ;  /* 0x0000001040407981 */ /* 0x000ee4000c1e1d00 */
[----:B0-----:R-:W-:-:S02]  /*05b0*/  IMAD.WIDE.U32 R72, R95, 0x10, R84 ;  /* 0x000000105f487825 */ /* 0x001fc400078e0054 */
        /* <DEDUP_REMOVED lines=10> */
[----:B----4-:R-:W-:-:S05]  /*0660*/  @P0 IMAD.WIDE.U32 R96, R95, 0x10, R96 ;  /* 0x000000105f600825 */ /* 0x010fca00078e0060 */
[----:B-----5:R0:W5:Y:S01]  /*0670*/  @P0 LDG.E.128 R32, desc[UR16][R96.64] ;  /* 0x0000001060200981 */ /* 0x020162000c1e1d00 */
[----:B--2---:R-:W-:-:S06]  /*0680*/  ISETP.NE.U32.AND P0, PT, RZ, UR24, PT ;  /* 0x00000018ff007c0c */ /* 0x004fcc000bf05070 */
[----:B------:R-:W1:Y:S01]  /*0690*/  @P1 LDC.64 R98, c[0x0][0x3b8] ;  /* 0x0000ee00ff621b82 */ /* 0x000e620000000a00 */
[----:B------:R-:W-:-:S07]  /*06a0*/  ISETP.NE.AND.EX P0, PT, RZ, UR25, PT, P0 ;  /* 0x00000019ff007c0c */ /* 0x000fce000bf05300 */
[----:B------:R-:W2:Y:S08]  /*06b0*/  @P1 LDC.64 R100, c[0x0][0x3b8] ;  /* 0x0000ee00ff641b82 */ /* 0x000eb00000000a00 */
[----:B0-----:R-:W0:Y:S01]  /*06c0*/  @P0 LDC.64 R96, c[0x0][0x438] ;  /* 0x00010e00ff600b82 */ /* 0x001e220000000a00 */
[----:B-1----:R-:W-:-:S05]  /*06d0*/  @P1 IMAD.WIDE.U32 R98, R94, 0x4, R98 ;  /* 0x000000045e621825 */ /* 0x002fca00078e0062 */
[----:B------:R1:W5:Y:S01]  /*06e0*/  @P1 LDG.E R9, desc[UR16][R98.64] ;  /* 0x0000001062091981 */ /* 0x000362000c1e1900 */
[----:B--2---:R-:W-:-:S05]  /*06f0*/  @P1 IMAD.WIDE.U32 R100, R95, 0x4, R100 ;  /* 0x000000045f641825 */ /* 0x004fca00078e0064 */
[----:B------:R2:W5:Y:S01]  /*0700*/  @P1 LDG.E R8, desc[UR16][R100.64] ;  /* 0x0000001064081981 */ /* 0x000562000c1e1900 */
[----:B-1----:R-:W1:Y:S01]  /*0710*/  @P1 LDC.64 R98, c[0x0][0x3b8] ;  /* 0x0000ee00ff621b82 */ /* 0x002e620000000a00 */
[----:B0-----:R-:W-:-:S05]  /*0720*/  @P0 IMAD.WIDE.U32 R96, R94, 0x10, R96 ;  /* 0x000000105e600825 */ /* 0x001fca00078e0060 */
[----:B------:R0:W5:Y:S02]  /*0730*/  @P0 LDG.E.128 R36, desc[UR16][R96.64] ;  /* 0x0000001060240981 */ /* 0x000164000c1e1d00 */
[----:B--2---:R-:W2:Y:S08]  /*0740*/  @P1 LDC.64 R100, c[0x0][0x3b8] ;  /* 0x0000ee00ff641b82 */ /* 0x004eb00000000a00 */
[----:B0-----:R-:W0:Y:S01]  /*0750*/  @P0 LDC.64 R96, c[0x0][0x438] ;  /* 0x00010e00ff600b82 */ /* 0x001e220000000a00 */
[----:B-1----:R-:W-:-:S05]  /*0760*/  @P1 IMAD.WIDE.U32 R98, R7, 0x4, R98 ;  /* 0x0000000407621825 */ /* 0x002fca00078e0062 */
[----:B------:R1:W5:Y:S02]  /*0770*/  @P1 LDG.E R11, desc[UR16][R98.64] ;  /* 0x00000010620b1981 */ /* 0x000364000c1e1900 */
[----:B-1----:R-:W1:Y:S01]  /*0780*/  @P0 LDC.64 R98, c[0x0][0x438] ;  /* 0x00010e00ff620b82 */ /* 0x002e620000000a00 */
[----:B0-----:R-:W-:-:S04]  /*0790*/  @P0 IMAD.WIDE.U32 R96, R7, 0x10, R96 ;  /* 0x0000001007600825 */ /* 0x001fc800078e0060 */
[----:B--2---:R-:W-:Y:S01]  /*07a0*/  @P1 IMAD.WIDE.U32 R100, R93, 0x4, R100 ;  /* 0x000000045d641825 */ /* 0x004fe200078e0064 */
[----:B------:R0:W5:Y:S04]  /*07b0*/  @P0 LDG.E.128 R44, desc[UR16][R96.64] ;  /* 0x00000010602c0981 */ /* 0x000168000c1e1d00 */
[----:B------:R-:W5:Y:S01]  /*07c0*/  @P1 LDG.E R10, desc[UR16][R100.64] ;  /* 0x00000010640a1981 */ /* 0x000f62000c1e1900 */
[----:B0-----:R-:W-:-:S05]  /*07d0*/  IMAD.WIDE.U32 R96, R95, 0x4, R106 ;  /* 0x000000045f607825 */ /* 0x001fca00078e006a */
[----:B------:R0:W5:Y:S01]  /*07e0*/  LDG.E R101, desc[UR16][R96.64] ;  /* 0x0000001060657981 */ /* 0x000162000c1e1900 */
[----:B-1----:R-:W-:-:S05]  /*07f0*/  @P0 IMAD.WIDE.U32 R98, R93, 0x10, R98 ;  /* 0x000000105d620825 */ /* 0x002fca00078e0062 */
[----:B------:R1:W5:Y:S01]  /*0800*/  @P0 LDG.E.128 R40, desc[UR16][R98.64] ;  /* 0x0000001062280981 */ /* 0x000362000c1e1d00 */
[----:B0-----:R-:W-:-:S05]  /*0810*/  IMAD.WIDE.U32 R96, R94, 0x4, R106 ;  /* 0x000000045e607825 */ /* 0x001fca00078e006a */
[----:B------:R0:W5:Y:S01]  /*0820*/  LDG.E R100, desc[UR16][R96.64] ;  /* 0x0000001060647981 */ /* 0x000162000c1e1900 */
[----:B-1----:R-:W-:-:S04]  /*0830*/  IMAD.WIDE.U32 R98, R7, 0x4, R106 ;  /* 0x0000000407627825 */ /* 0x002fc800078e006a */
[----:B0-----:R-:W-:-:S06]  /*0840*/  IMAD.WIDE.U32 R96, R93, 0x4, R106 ;  /* 0x000000045d607825 */ /* 0x001fcc00078e006a */
[----:B------:R-:W5:Y:S04]  /*0850*/  LDG.E R97, desc[UR16][R96.64] ;  /* 0x0000001060617981 */ /* 0x000f68000c1e1900 */
[----:B------:R0:W5:Y:S01]  /*0860*/  LDG.E R96, desc[UR16][R98.64] ;  /* 0x0000001062607981 */ /* 0x000162000c1e1900 */
[----:B---3--:R-:W-:Y:S02]  /*0870*/  R2UR UR10, R103 ;  /* 0x00000000670a72ca */ /* 0x008fe400000e0000 */
[----:B------:R-:W-:-:S05]  /*0880*/  FSEL R102, R102, RZ, !P3 ;  /* 0x000000ff66667208 */ /* 0x000fca0005800000 */
[C---:B------:R-:W-:Y:S01]  /*0890*/  FADD.FTZ R106, -R102.reuse, R59 ;  /* 0x0000003b666a7221 */ /* 0x040fe20000010100 */
[C---:B------:R-:W-:Y:S01]  /*08a0*/  FADD.FTZ R103, -R102.reuse, R56 ;  /* 0x0000003866677221 */ /* 0x040fe20000010100 */
[C---:B0-----:R-:W-:Y:S01]  /*08b0*/  FADD.FTZ R98, -R102.reuse, R58 ;  /* 0x0000003a66627221 */ /* 0x041fe20000010100 */
[----:B------:R-:W-:-:S03]  /*08c0*/  FADD.FTZ R99, -R102, R62 ;  /* 0x0000003e66637221 */ /* 0x000fc60000010100 */
[----:B------:R-:W-:Y:S01]  /*08d0*/  FMUL.FTZ R106, R106, UR10 ;  /* 0x0000000a6a6a7c20 */ /* 0x000fe20008410000 */
[C---:B------:R-:W-:Y:S01]  /*08e0*/  FADD.FTZ R107, -R102.reuse, R57 ;  /* 0x00000039666b7221 */ /* 0x040fe20000010100 */
[C---:B------:R-:W-:Y:S01]  /*08f0*/  FADD.FTZ R58, -R102.reuse, R61 ;  /* 0x0000003d663a7221 */ /* 0x040fe20000010100 */
[C---:B------:R-:W-:Y:S01]  /*0900*/  FADD.FTZ R57, -R102.reuse, R66 ;  /* 0x0000004266397221 */ /* 0x040fe20000010100 */
[C---:B------:R-:W-:Y:S01]  /*0910*/  FADD.FTZ R62, -R102.reuse, R68 ;  /* 0x00000044663e7221 */ /* 0x040fe20000010100 */
[C---:B------:R-:W-:Y:S01]  /*0920*/  FADD.FTZ R68, -R102.reuse, R70 ;  /* 0x0000004666447221 */ /* 0x040fe20000010100 */
[----:B------:R-:W-:Y:S01]  /*0930*/  FMUL.FTZ R70, R103, UR10 ;  /* 0x0000000a67467c20 */ /* 0x000fe20008410000 */
[----:B------:R-:W-:Y:S01]  /*0940*/  FADD.FTZ R66, -R102, R69 ;  /* 0x0000004566427221 */ /* 0x000fe20000010100 */
[----:B------:R-:W-:Y:S01]  /*0950*/  FMUL.FTZ R103, R28, R72 ;  /* 0x000000481c677220 */ /* 0x000fe20000410000 */
[----:B------:R-:W-:Y:S01]  /*0960*/  FADD.FTZ R69, -R102, R71 ;  /* 0x0000004766457221 */ /* 0x000fe20000010100 */
[C---:B------:R-:W-:Y:S01]  /*0970*/  FADD.FTZ R111, R75.reuse, R111 ;  /* 0x0000006f4b6f7221 */ /* 0x040fe20000010000 */
[----:B------:R-:W-:Y:S01]  /*0980*/  FFMA.FTZ R6, R75, R106, R6 ;  /* 0x0000006a4b067223 */ /* 0x000fe20000010006 */
[----:B------:R-:W-:Y:S01]  /*0990*/  FMUL.FTZ R108, R31, R75 ;  /* 0x0000004b1f6c7220 */ /* 0x000fe20000410000 */
[----:B------:R-:W-:Y:S01]  /*09a0*/  FMUL.FTZ R71, R107, UR10 ;  /* 0x0000000a6b477c20 */ /* 0x000fe20008410000 */
[----:B------:R-:W-:Y:S01]  /*09b0*/  FMUL.FTZ R75, R58, UR10 ;  /* 0x0000000a3a4b7c20 */ /* 0x000fe20008410000 */
[----:B------:R-:W-:Y:S01]  /*09c0*/  FMUL.FTZ R107, R29, R73 ;  /* 0x000000491d6b7220 */ /* 0x000fe20000410000 */
[----:B------:R-:W-:Y:S01]  /*09d0*/  FADD.FTZ R58, RZ, R103 ;  /* 0x00000067ff3a7221 */ /* 0x000fe20000010000 */
[C---:B------:R-:W-:Y:S01]  /*09e0*/  FADD.FTZ R105, R72.reuse, R105 ;  /* 0x0000006948697221 */ /* 0x040fe20000010000 */
[----:B------:R-:W-:Y:S01]  /*09f0*/  FFMA.FTZ R12, R72, R70, R12 ;  /* 0x00000046480c7223 */ /* 0x000fe2000001000c */
[----:B------:R-:W-:Y:S01]  /*0a00*/  FMUL.FTZ R72, R98, UR10 ;  /* 0x0000000a62487c20 */ /* 0x000fe20008410000 */
[----:B------:R-:W-:Y:S01]  /*0a10*/  FADD.FTZ R59, -R102, R60 ;  /* 0x0000003c663b7221 */ /* 0x000fe20000010100 */
[C---:B------:R-:W-:Y:S01]  /*0a20*/  FADD.FTZ R109, R73.reuse, R109 ;  /* 0x0000006d496d7221 */ /* 0x040fe20000010000 */
[----:B------:R-:W-:Y:S01]  /*0a30*/  FFMA.FTZ R13, R73, R71, R13 ;  /* 0x00000047490d7223 */ /* 0x000fe2000001000d */
[----:B------:R-:W-:Y:S01]  /*0a40*/  FMUL.FTZ R73, R30, R74 ;  /* 0x0000004a1e497220 */ /* 0x000fe20000410000 */
[----:B------:R-:W-:Y:S01]  /*0a50*/  FADD.FTZ R58, R107, R58 ;  /* 0x0000003a6b3a7221 */ /* 0x000fe20000010000 */
[C---:B------:R-:W-:Y:S01]  /*0a60*/  FADD.FTZ R110, R74.reuse, R110 ;  /* 0x0000006e4a6e7221 */ /* 0x040fe20000010000 */
[----:B------:R-:W-:Y:S01]  /*0a70*/  FFMA.FTZ R14, R74, R72, R14 ;  /* 0x000000484a0e7223 */ /* 0x000fe2000001000e */
[----:B------:R-:W-:Y:S01]  /*0a80*/  FMUL.FTZ R74, R59, UR10 ;  /* 0x0000000a3b4a7c20 */ /* 0x000fe20008410000 */
[----:B------:R-:W-:Y:S01]  /*0a90*/  FADD.FTZ R59, R73, R58 ;  /* 0x0000003a493b7221 */ /* 0x000fe20000010000 */
[----:B------:R-:W-:-:S03]  /*0aa0*/  FMUL.FTZ R98, R24, R76 ;  /* 0x0000004c18627220 */ /* 0x000fc60000410000 */
        /* <DEDUP_REMOVED lines=8> */
[C---:B------:R-:W-:Y:S01]  /*0b30*/  FADD.FTZ R113, R77.reuse, R113 ;  /* 0x000000714d717221 */ /* 0x040fe20000010000 */
[----:B------:R-:W-:Y:S01]  /*0b40*/  FFMA.FTZ R5, R77, R75, R5 ;  /* 0x0000004b4d057223 */ /* 0x000fe20000010005 */
[C---:B------:R-:W-:Y:S01]  /*0b50*/  FADD.FTZ R114, R78.reuse, R114 ;  /* 0x000000724e727221 */ /* 0x040fe20000010000 */
[----:B------:R-:W-:Y:S01]  /*0b60*/  FMUL.FTZ R77, R63, UR10 ;  /* 0x0000000a3f4d7c20 */ /* 0x000fe20008410000 */
[----:B------:R-:W-:Y:S01]  /*0b70*/  FFMA.FTZ R88, R78, R99, R88 ;  /* 0x000000634e587223 */ /* 0x000fe20000010058 */
[----:B------:R-:W-:Y:S01]  /*0b80*/  FMUL.FTZ R78, R26, R78 ;  /* 0x0000004e1a4e7220 */ /* 0x000fe20000410000 */
[----:B------:R-:W-:Y:S01]  /*0b90*/  FADD.FTZ R59, R102, R59 ;  /* 0x0000003b663b7221 */ /* 0x000fe20000010000 */
[C---:B------:R-:W-:Y:S01]  /*0ba0*/  FADD.FTZ R115, R79.reuse, R115 ;  /* 0x000000734f737221 */ /* 0x040fe20000010000 */
[----:B------:R-:W-:Y:S01]  /*0bb0*/  FFMA.FTZ R89, R79, R77, R89 ;  /* 0x0000004d4f597223 */ /* 0x000fe20000010059 */
[----:B------:R-:W-:Y:S01]  /*0bc0*/  FMUL.FTZ R61, R61, UR10 ;  /* 0x0000000a3d3d7c20 */ /* 0x000fe20008410000 */
[----:B------:R-:W-:Y:S01]  /*0bd0*/  FMUL.FTZ R79, R27, R79 ;  /* 0x0000004f1b4f7220 */ /* 0x000fe20000410000 */
[----:B------:R-:W-:Y:S01]  /*0be0*/  FADD.FTZ R58, R78, R59 ;  /* 0x0000003b4e3a7221 */ /* 0x000fe20000010000 */
[----:B------:R-:W-:Y:S01]  /*0bf0*/  FFMA.FTZ R64, R70, R103, RZ ;  /* 0x0000006746407223 */ /* 0x000fe200000100ff */
[----:B------:R-:W-:Y:S01]  /*0c00*/  FADD.FTZ R116, R80, R116 ;  /* 0x0000007450747221 */ /* 0x000fe20000010000 */
[----:B------:R-:W-:Y:S01]  /*0c10*/  FMUL.FTZ R60, R60, UR10 ;  /* 0x0000000a3c3c7c20 */ /* 0x000fe20008410000 */
[----:B------:R-:W-:Y:S01]  /*0c20*/  FFMA.FTZ R90, R80, R61, R90 ;  /* 0x0000003d505a7223 */ /* 0x000fe2000001005a */
[----:B------:R-:W-:Y:S01]  /*0c30*/  FMUL.FTZ R67, R57, UR10 ;  /* 0x0000000a39437c20 */ /* 0x000fe20008410000 */
[----:B------:R-:W-:Y:S01]  /*0c40*/  FMUL.FTZ R80, R20, R80 ;  /* 0x0000005014507220 */ /* 0x000fe20000410000 */
[----:B------:R-:W-:Y:S01]  /*0c50*/  FADD.FTZ R57, R79, R58 ;  /* 0x0000003a4f397221 */ /* 0x000fe20000010000 */
[----:B------:R-:W-:Y:S01]  /*0c60*/  FFMA.FTZ R59, R71, R107, R64 ;  /* 0x0000006b473b7223 */ /* 0x000fe20000010040 */
[C---:B------:R-:W-:Y:S01]  /*0c70*/  FADD.FTZ R112, R76.reuse, R112 ;  /* 0x000000704c707221 */ /* 0x040fe20000010000 */
[----:B------:R-:W-:Y:S01]  /*0c80*/  FFMA.FTZ R15, R76, R74, R15 ;  /* 0x0000004a4c0f7223 */ /* 0x000fe2000001000f */
[C---:B------:R-:W-:Y:S01]  /*0c90*/  FADD.FTZ R117, R81.reuse, R117 ;  /* 0x0000007551757221 */ /* 0x040fe20000010000 */
[----:B------:R-:W-:Y:S01]  /*0ca0*/  FFMA.FTZ R4, R81, R60, R4 ;  /* 0x0000003c51047223 */ /* 0x000fe20000010004 */
[----:B------:R-:W-:Y:S01]  /*0cb0*/  FMUL.FTZ R76, R56, UR10 ;  /* 0x0000000a384c7c20 */ /* 0x000fe20008410000 */
[----:B------:R-:W-:Y:S01]  /*0cc0*/  FMUL.FTZ R81, R21, R81 ;  /* 0x0000005115517220 */ /* 0x000fe20000410000 */
[----:B------:R-:W-:Y:S01]  /*0cd0*/  FADD.FTZ R56, R80, R57 ;  /* 0x0000003950387221 */ /* 0x000fe20000010000 */
[----:B------:R-:W-:Y:S01]  /*0ce0*/  FFMA.FTZ R59, R72, R73, R59 ;  /* 0x00000049483b7223 */ /* 0x000fe2000001003b */
[C---:B------:R-:W-:Y:S01]  /*0cf0*/  FADD.FTZ R118, R82.reuse, R118 ;  /* 0x0000007652767221 */ /* 0x040fe20000010000 */
[----:B------:R-:W-:Y:S01]  /*0d00*/  FFMA.FTZ R91, R82, R67, R91 ;  /* 0x00000043525b7223 */ /* 0x000fe2000001005b */
[----:B------:R-:W-:Y:S01]  /*0d10*/  FMUL.FTZ R82, R22, R82 ;  /* 0x0000005216527220 */ /* 0x000fe20000410000 */
[----:B------:R-:W-:Y:S01]  /*0d20*/  FADD.FTZ R57, R81, R56 ;  /* 0x0000003851397221 */ /* 0x000fe20000010000 */
        /* <DEDUP_REMOVED lines=12> */
[----:B------:R-:W-:-:S02]  /*0df0*/  FMUL.FTZ R63, R17, R85 ;  /* 0x00000055113f7220 */ /* 0x000fc40000410000 */
[----:B------:R-:W-:Y:S01]  /*0e00*/  FADD.FTZ R56, R84, R57 ;  /* 0x0000003954387221 */ /* 0x000fe20000010000 */
[----:B------:R-:W-:Y:S01]  /*0e10*/  FFMA.FTZ R58, R99, R78, R58 ;  /* 0x0000004e633a7223 */ /* 0x000fe2000001003a */
[----:B------:R-:W-:Y:S02]  /*0e20*/  FMUL.FTZ R64, R18, R86 ;  /* 0x0000005612407220 */ /* 0x000fe40000410000 */
[----:B------:R-:W-:Y:S01]  /*0e30*/  FADD.FTZ R59, R56, R63 ;  /* 0x0000003f383b7221 */ /* 0x000fe20000010000 */
[----:B------:R-:W-:Y:S01]  /*0e40*/  FFMA.FTZ R58, R77, R79, R58 ;  /* 0x0000004f4d3a7223 */ /* 0x000fe2000001003a */
[----:B------:R-:W-:Y:S02]  /*0e50*/  FMUL.FTZ R65, R19, R87 ;  /* 0x0000005713417220 */ /* 0x000fe40000410000 */
[----:B------:R-:W-:Y:S01]  /*0e60*/  FADD.FTZ R56, R59, R64 ;  /* 0x000000403b387221 */ /* 0x000fe20000010000 */
[----:B------:R-:W-:-:S03]  /*0e70*/  FFMA.FTZ R57, R61, R80, R58 ;  /* 0x000000503d397223 */ /* 0x000fc6000001003a */
[----:B------:R-:W-:Y:S01]  /*0e80*/  FADD.FTZ R56, R56, R65 ;  /* 0x0000004138387221 */ /* 0x000fe20000010000 */
[----:B------:R-:W-:-:S04]  /*0e90*/  FFMA.FTZ R58, R60, R81, R57 ;  /* 0x000000513c3a7223 */ /* 0x000fc80000010039 */
        /* <DEDUP_REMOVED lines=17> */
[----:B------:R-:W0:Y:S02]  /*0fb0*/  SHFL.DOWN PT, R56, R57, 0x8, 0x1f ;  /* 0x09001f0039387f89 */ /* 0x000e2400000e0000 */
        /* <DEDUP_REMOVED lines=27> */
.L_x_2721:
[----:B------:R-:W-:Y:S05]  /*1170*/  BSYNC.RECONVERGENT B0 ;  /* 0x0000000000007941 */ /* 0x000fea0003800200 */
.L_x_2720:
        /* <DEDUP_REMOVED lines=63> */
.L_x_2724:
        /* <DEDUP_REMOVED lines=25> */
.L_x_2723:
        /* <DEDUP_REMOVED lines=30> */
.L_x_2726:
        /* <DEDUP_REMOVED lines=25> */
.L_x_2722:
        /* <DEDUP_REMOVED lines=14> */
[----:B------:R-:W-:Y:S01]  /*1b50*/  FFMA.FTZ R72, R72, UR11, R85 ;  /* 0x0000000b48487c23 */ /* 0x000fe20008010055 */
        /* <DEDUP_REMOVED lines=8> */
[----:B------:R-:W-:Y:S01]  /*1be0*/  FMUL.FTZ R72, R72, UR10 ;  /* 0x0000000a48487c20 */ /* 0x000fe20008410000 */
[----:B------:R-:W-:-:S02]  /*1bf0*/  ISETP.GE.U32.AND P4, PT, R101, 0x1000000, PT ;  /* 0x010000006500780c */ /* 0x000fc40003f86070 */
[----:B------:R-:W-:Y:S01]  /*1c00*/  SEL R56, R70, RZ, P5 ;  /* 0x000000ff46387207 */ /* 0x000fe20002800000 */
[----:B------:R-:W-:Y:S01]  /*1c10*/  FMUL.FTZ R55, R55, UR7 ;  /* 0x0000000737377c20 */ /* 0x000fe20008410000 */
[----:B------:R-:W-:Y:S01]  /*1c20*/  LOP3.LUT P5, RZ, R8, 0xff, RZ, 0xc0, !PT ;  /* 0x000000ff08ff7812 */ /* 0x000fe200078ac0ff */
[----:B------:R-:W-:Y:S01]  /*1c30*/  FMUL.FTZ R72, R72, UR7 ;  /* 0x0000000748487c20 */ /* 0x000fe20008410000 */
[----:B------:R-:W-:Y:S02]  /*1c40*/  SEL R57, R53, RZ, P6 ;  /* 0x000000ff35397207 */ /* 0x000fe40003000000 */
[----:B------:R-:W-:Y:S02]  /*1c50*/  SEL R52, R70, RZ, P5 ;  /* 0x000000ff46347207 */ /* 0x000fe40002800000 */
[----:B------:R-:W-:Y:S02]  /*1c60*/  LOP3.LUT P5, RZ, R8, 0xff00, RZ, 0xc0, !PT ;  /* 0x0000ff0008ff7812 */ /* 0x000fe400078ac0ff */
[----:B------:R-:W-:-:S02]  /*1c70*/  LOP3.LUT P2, RZ, R101, 0xff0000, RZ, 0xc0, !PT ;  /* 0x00ff000065ff7812 */ /* 0x000fc4000784c0ff */
[----:B------:R-:W-:Y:S02]  /*1c80*/  SEL R53, R53, RZ, P5 ;  /* 0x000000ff35357207 */ /* 0x000fe40002800000 */
[C---:B------:R-:W-:Y:S02]  /*1c90*/  LOP3.LUT P6, RZ, R8.reuse, 0xff0000, RZ, 0xc0, !PT ;  /* 0x00ff000008ff7812 */ /* 0x040fe400078cc0ff */
[----:B------:R-:W-:Y:S02]  /*1ca0*/  ISETP.GE.U32.AND P5, PT, R8, 0x1000000, PT ;  /* 0x010000000800780c */ /* 0x000fe40003fa6070 */
[----:B------:R-:W-:Y:S02]  /*1cb0*/  SEL R59, R55, RZ, P4 ;  /* 0x000000ff373b7207 */ /* 0x000fe40002000000 */
[C---:B------:R-:W-:Y:S02]  /*1cc0*/  SEL R58, R72.reuse, RZ, P2 ;  /* 0x000000ff483a7207 */ /* 0x040fe40001000000 */
[----:B------:R-:W-:-:S02]  /*1cd0*/  SEL R54, R72, RZ, P6 ;  /* 0x000000ff48367207 */ /* 0x000fc40003000000 */
[----:B------:R-:W-:Y:S01]  /*1ce0*/  SEL R55, R55, RZ, P5 ;  /* 0x000000ff37377207 */ /* 0x000fe20002800000 */
[----:B------:R-:W-:Y:S06]  /*1cf0*/  BRA `(.L_x_2725) ;  /* 0x00000004009c7947 */ /* 0x000fec0003800000 */
.L_x_2728:
        /* <DEDUP_REMOVED lines=33> */
.L_x_2727:
        /* <DEDUP_REMOVED lines=13> */
[----:B------:R-:W-:Y:S01]  /*1fe0*/  FFMA.FTZ R103, R103, UR10, R32 ;  /* 0x0000000a67677c23 */ /* 0x000fe20008010020 */
[----:B------:R-:W-:Y:S01]  /*1ff0*/  FFMA.FTZ R52, R52, UR10, R33 ;  /* 0x0000000a34347c23 */ /* 0x000fe20008010021 */
[----:B------:R-:W-:Y:S01]  /*2000*/  FADD.FTZ R108, R108, -R55 ;  /* 0x800000376c6c7221 */ /* 0x000fe20000010000 */
[----:B------:R-:W-:Y:S01]  /*2010*/  LOP3.LUT P6, RZ, R101, 0xff00, RZ, 0xc0, !PT ;  /* 0x0000ff0065ff7812 */ /* 0x000fe200078cc0ff */
[----:B------:R-:W-:Y:S01]  /*2020*/  FMUL.FTZ R103, R103, UR7 ;  /* 0x0000000767677c20 */ /* 0x000fe20008410000 */
[----:B------:R-:W-:Y:S01]  /*2030*/  FMUL.FTZ R53, R52, UR7 ;  /* 0x0000000734357c20 */ /* 0x000fe20008410000 */
[----:B------:R-:W-:Y:S01]  /*2040*/  FFMA.FTZ R73, R73, UR10, R34 ;  /* 0x0000000a49497c23 */ /* 0x000fe20008010022 */
[----:B------:R-:W-:Y:S01]  /*2050*/  FFMA.FTZ R108, R108, UR10, R35 ;  /* 0x0000000a6c6c7c23 */ /* 0x000fe20008010023 */
        /* <DEDUP_REMOVED lines=17> */
.L_x_2729:
        /* <DEDUP_REMOVED lines=32> */
.L_x_2725:
        /* <DEDUP_REMOVED lines=21> */
[----:B0-----:R-:W-:Y:S01]  /*24c0*/  FADD.FTZ R58, R79, -R50 ;  /* 0x800000324f3a7221 */ /* 0x001fe20000010000 */
        /* <DEDUP_REMOVED lines=25> */
.L_x_2732:
        /* <DEDUP_REMOVED lines=33> */
.L_x_2731:
        /* <DEDUP_REMOVED lines=34> */
.L_x_2734:
[--C-:B0-----:R-:W-:Y:S01]  /*2a90*/  FFMA.FTZ R53, R74, UR11, R85.reuse ;  /* 0x0000000b4a357c23 */ /* 0x101fe20008010055 */
[--C-:B------:R-:W-:Y:S01]  /*2aa0*/  FFMA.FTZ R75, R75, UR11, R85.reuse ;  /* 0x0000000b4b4b7c23 */ /* 0x100fe20008010055 */
[--C-:B------:R-:W-:Y:S01]  /*2ab0*/  FFMA.FTZ R99, R99, UR11, R85.reuse ;  /* 0x0000000b63637c23 */ /* 0x100fe20008010055 */
[----:B------:R-:W-:Y:S01]  /*2ac0*/  FFMA.FTZ R52, R77, UR11, R85 ;  /* 0x0000000b4d347c23 */ /* 0x000fe20008010055 */
[----:B------:R-:W-:Y:S01]  /*2ad0*/  FADD.FTZ R53, R98, -R53 ;  /* 0x8000003562357221 */ /* 0x000fe20000010000 */
[----:B------:R-:W-:Y:S01]  /*2ae0*/  FADD.FTZ R75, R102, -R75 ;  /* 0x8000004b664b7221 */ /* 0x000fe20000010000 */
[----:B------:R-:W-:Y:S01]  /*2af0*/  FADD.FTZ R99, R78, -R99 ;  /* 0x800000634e637221 */ /* 0x000fe20000010000 */
[C---:B------:R-:W-:Y:S01]  /*2b00*/  LOP3.LUT P5, RZ, R100.reuse, 0xff, RZ, 0xc0, !PT ;  /* 0x000000ff64ff7812 */ /* 0x040fe200078ac0ff */
        /* <DEDUP_REMOVED lines=25> */
.L_x_2730:
        /* <DEDUP_REMOVED lines=27> */
.L_x_2736:
        /* <DEDUP_REMOVED lines=25> */
.L_x_2735:
        /* <DEDUP_REMOVED lines=26> */
.L_x_2737:
        /* <DEDUP_REMOVED lines=24> */
.L_x_2733:
        /* <DEDUP_REMOVED lines=33> */
[----:B------:R-:W-:Y:S02]  /*3510*/  LOP3.LUT P4, RZ, R97, 0xff0000, RZ, 0xc0, !PT ;  /* 0x00ff000061ff7812 */ /* 0x000fe4000788c0ff */
[----:B------:R-:W-:Y:S02]  /*3520*/  SEL R57, R53, RZ, P6 ;  /* 0x000000ff35397207 */ /* 0x000fe40003000000 */
        /* <DEDUP_REMOVED lines=9> */
.L_x_2740:
        /* <DEDUP_REMOVED lines=33> */
.L_x_2739:
        /* <DEDUP_REMOVED lines=34> */
.L_x_2742:
        /* <DEDUP_REMOVED lines=33> */
.L_x_2738:
        /* <DEDUP_REMOVED lines=27> */
.L_x_2744:
        /* <DEDUP_REMOVED lines=25> */
.L_x_2743:
        /* <DEDUP_REMOVED lines=26> */
.L_x_2745:
        /* <DEDUP_REMOVED lines=24> */
.L_x_2741:
        /* <DEDUP_REMOVED lines=44> */
.L_x_2748:
        /* <DEDUP_REMOVED lines=26> */
[----:B------:R-:W-:Y:S02]  /*46c0*/  SEL R58, R55, RZ, P4 ;  /* 0x000000ff373a7207 */ /* 0x000fe40002000000 */
[----:B------:R-:W-:Y:S02]  /*46d0*/  ISETP.GE.U32.AND P6, PT, R96, 0x1000000, PT ;  /* 0x010000006000780c */ /* 0x000fe40003fc6070 */
[----:B------:R-:W-:Y:S02]  /*46e0*/  ISETP.GE.U32.AND P4, PT, R11, 0x1000000, PT ;  /* 0x010000000b00780c */ /* 0x000fe40003f86070 */
[----:B------:R-:W-:Y:S02]  /*46f0*/  SEL R54, R55, RZ, P5 ;  /* 0x000000ff37367207 */ /* 0x000fe40002800000 */
[C---:B------:R-:W-:Y:S02]  /*4700*/  SEL R59, R60.reuse, RZ, P6 ;  /* 0x000000ff3c3b7207 */ /* 0x040fe40003000000 */
[----:B------:R-:W-:Y:S01]  /*4710*/  SEL R55, R60, RZ, P4 ;  /* 0x000000ff3c377207 */ /* 0x000fe20002000000 */
[----:B------:R-:W-:Y:S06]  /*4720*/  BRA `(.L_x_2749) ;  /* 0x0000000800a47947 */ /* 0x000fec0003800000 */
.L_x_2747:
        /* <DEDUP_REMOVED lines=34> */
.L_x_2750:
        /* <DEDUP_REMOVED lines=33> */
.L_x_2746:
        /* <DEDUP_REMOVED lines=27> */
.L_x_2752:
        /* <DEDUP_REMOVED lines=25> */
.L_x_2751:
        /* <DEDUP_REMOVED lines=26> */
.L_x_2753:
        /* <DEDUP_REMOVED lines=24> */
.L_x_2749:
        /* <DEDUP_REMOVED lines=26> */
.L_x_2719:
        /* <DEDUP_REMOVED lines=17> */
.L_x_2755:
        /* <DEDUP_REMOVED lines=9> */
.L_x_2875:


//--------------------- .nv.shared._ZN10layer_norm31ln_parallel_residual_bwd_kernelINS_13Kernel_traitsI13__nv_bfloat16S2_S2_S2_fjLj2048ELj1ELj1ELj4ELj16ENS_18Kernel_traits_baseILj2048ES2_S2_S2_S2_fjLj128EEEEELb0ELb0ELb0EEEvNS_9BwdParamsE --------------------------
	.section	.nv.shared._ZN10layer_norm31ln_parallel_residual_bwd_kernelINS_13Kernel_traitsI13__nv_bfloat16S2_S2_S2_fjLj2048ELj1ELj1ELj4ELj16ENS_18Kernel_traits_baseILj2048ES2_S2_S2_S2_fjLj128EEEEELb0ELb0ELb0EEEvNS_9BwdParamsE,"aw",@nobits
	.sectionflags	@""
	.align	16
	.zero		1024


//--------------------- .nv.shared.reserved.0     --------------------------
	.section	.nv.shared.reserved.0,"aw",@nobits
	.weak		__nv_reservedSMEM_offset_0_alias
	.size		__nv_reservedSMEM_offset_0_alias, 0, 64
	.other		__nv_reservedSMEM_offset_0_alias,@"STO_CUDA_RESERVED_SHARED STV_DEFAULT"
__nv_reservedSMEM_offset_0_alias:
	.zero		0
	.zero		64


//--------------------- .nv.shared._ZN10layer_norm31ln_parallel_residual_bwd_kernelINS_13Kernel_traitsI13__nv_bfloat16S2_S2_S2_fjLj2048ELj1ELj1ELj4ELj16ENS_18Kernel_traits_baseILj2048ES2_S2_S2_S2_fjLj128EEEEELb0ELb0ELb1EEEvNS_9BwdParamsE --------------------------
	.section	.nv.shared._ZN10layer_norm31ln_parallel_residual_bwd_kernelINS_13Kernel_traitsI13__nv_bfloat16S2_S2_S2_fjLj2048ELj1ELj1ELj4ELj16ENS_18Kernel_traits_baseILj2048ES2_S2_S2_S2_fjLj128EEEEELb0ELb0ELb1EEEvNS_9BwdParamsE,"aw",@nobits
	.sectionflags	@""
	.align	16
	.zero		1024


//--------------------- .nv.shared._ZN10layer_norm31ln_parallel_residual_bwd_kernelINS_13Kernel_traitsI13__nv_bfloat16S2_S2_S2_fjLj2048ELj1ELj1ELj4ELj16ENS_18Kernel_traits_baseILj2048ES2_S2_S2_S2_fjLj128EEEEELb0ELb1ELb0EEEvNS_9BwdParamsE --------------------------
	.section	.nv.shared._ZN10layer_norm31ln_parallel_residual_bwd_kernelINS_13Kernel_traitsI13__nv_bfloat16S2_S2_S2_fjLj2048ELj1ELj1ELj4ELj16ENS_18Kernel_traits_baseILj2048ES2_S2_S2_S2_fjLj128EEEEELb0ELb1ELb0EEEvNS_9BwdParamsE,"aw",@nobits
	.sectionflags	@""
	.align	16
	.zero		1024


//--------------------- .nv.shared._ZN10layer_norm31ln_parallel_residual_bwd_kernelINS_13Kernel_traitsI13__nv_bfloat16S2_S2_S2_fjLj2048ELj1ELj1ELj4ELj16ENS_18Kernel_traits_baseILj2048ES2_S2_S2_S2_fjLj128EEEEELb0ELb1ELb1EEEvNS_9BwdParamsE --------------------------
	.section	.nv.shared._ZN10layer_norm31ln_parallel_residual_bwd_kernelINS_13Kernel_traitsI13__nv_bfloat16S2_S2_S2_fjLj2048ELj1ELj1ELj4ELj16ENS_18Kernel_traits_baseILj2048ES2_S2_S2_S2_fjLj128EEEEELb0ELb1ELb1EEEvNS_9BwdParamsE,"aw",@nobits
	.sectionflags	@""
	.align	16
	.zero		1024


//--------------------- .nv.shared._ZN10layer_norm31ln_parallel_residual_bwd_kernelINS_13Kernel_traitsI13__nv_bfloat16S2_S2_S2_fjLj2048ELj1ELj1ELj4ELj16ENS_18Kernel_traits_baseILj2048ES2_S2_S2_S2_fjLj128EEEEELb1ELb0ELb0EEEvNS_9BwdParamsE --------------------------
	.section	.nv.shared._ZN10layer_norm31ln_parallel_residual_bwd_kernelINS_13Kernel_traitsI13__nv_bfloat16S2_S2_S2_fjLj2048ELj1ELj1ELj4ELj16ENS_18Kernel_traits_baseILj2048ES2_S2_S2_S2_fjLj128EEEEELb1ELb0ELb0EEEvNS_9BwdParamsE,"aw",@nobits
	.sectionflags	@""
	.align	16
	.zero		1024


//--------------------- .nv.shared._ZN10layer_norm31ln_parallel_residual_bwd_kernelINS_13Kernel_traitsI13__nv_bfloat16S2_S2_S2_fjLj2048ELj1ELj1ELj4ELj16ENS_18Kernel_traits_baseILj2048ES2_S2_S2_S2_fjLj128EEEEELb1ELb0ELb1EEEvNS_9BwdParamsE --------------------------
	.section	.nv.shared._ZN10layer_norm31ln_parallel_residual_bwd_kernelINS_13Kernel_traitsI13__nv_bfloat16S2_S2_S2_fjLj2048ELj1ELj1ELj4ELj16ENS_18Kernel_traits_baseILj2048ES2_S2_S2_S2_fjLj128EEEEELb1ELb0ELb1EEEvNS_9BwdParamsE,"aw",@nobits
	.sectionflags	@""
	.align	16
	.zero		1024


//--------------------- .nv.shared._ZN10layer_norm22ln_bwd_finalize_kernelINS_22Kernel_traits_finalizeILj2048E13__nv_bfloat16S2_S2_S2_fjLb0ELj1024ELj4ENS_18Kernel_traits_baseILj2048ES2_S2_S2_S2_fjLj1024EEEEELb0ELb0EEEvNS_9BwdParamsE --------------------------
	.section	.nv.shared._ZN10layer_norm22ln_bwd_finalize_kernelINS_22Kernel_traits_finalizeILj2048E13__nv_bfloat16S2_S2_S2_fjLb0ELj1024ELj4ENS_18Kernel_traits_baseILj2048ES2_S2_S2_S2_fjLj1024EEEEELb0ELb0EEEvNS_9BwdParamsE,"aw",@nobits
	.sectionflags	@""
	.align	16
.nv.shared._ZN10layer_norm22ln_bwd_finalize_kernelINS_22Kernel_traits_finalizeILj2048E13__nv_bfloat16S2_S2_S2_fjLb0ELj1024ELj4ENS_18Kernel_traits_baseILj2048ES2_S2_S2_S2_fjLj1024EEEEELb0ELb0EEEvNS_9BwdParamsE:
	.zero		9472


//--------------------- .nv.shared._ZN10layer_norm40ln_parallel_residual_bwd_finalize_kernelINS_22Kernel_traits_finalizeILj2048E13__nv_bfloat16S2_S2_S2_fjLb0ELj1024ELj4ENS_18Kernel_traits_baseILj2048ES2_S2_S2_S2_fjLj1024EEEEELb0EEEvNS_9BwdParamsE --------------------------
	.section	.nv.shared._ZN10layer_norm40ln_parallel_residual_bwd_finalize_kernelINS_22Kernel_traits_finalizeILj2048E13__nv_bfloat16S2_S2_S2_fjLb0ELj1024ELj4ENS_18Kernel_traits_baseILj2048ES2_S2_S2_S2_fjLj1024EEEEELb0EEEvNS_9BwdParamsE,"aw",@nobits
	.sectionflags	@""
	.align	16
.nv.shared._ZN10layer_norm40ln_parallel_residual_bwd_finalize_kernelINS_22Kernel_traits_finalizeILj2048E13__nv_bfloat16S2_S2_S2_fjLb0ELj1024ELj4ENS_18Kernel_traits_baseILj2048ES2_S2_S2_S2_fjLj1024EEEEELb0EEEvNS_9BwdParamsE:
	.zero		17920


//--------------------- .nv.shared._ZN10layer_norm31ln_parallel_residual_bwd_kernelINS_13Kernel_traitsI13__nv_bfloat16S2_S2_S2_fjLj2048ELj1ELj1ELj4ELj16ENS_18Kernel_traits_baseILj2048ES2_S2_S2_S2_fjLj128EEEEELb1ELb1ELb0EEEvNS_9BwdParamsE --------------------------
	.section	.nv.shared._ZN10layer_norm31ln_parallel_residual_bwd_kernelINS_13Kernel_traitsI13__nv_bfloat16S2_S2_S2_fjLj2048ELj1ELj1ELj4ELj16ENS_18Kernel_traits_baseILj2048ES2_S2_S2_S2_fjLj128EEEEELb1ELb1ELb0EEEvNS_9BwdParamsE,"aw",@nobits
	.sectionflags	@""
	.align	16
	.zero		1024


//--------------------- .nv.shared._ZN10layer_norm22ln_bwd_finalize_kernelINS_22Kernel_traits_finalizeILj2048E13__nv_bfloat16S2_S2_S2_fjLb0ELj1024ELj4ENS_18Kernel_traits_baseILj2048ES2_S2_S2_S2_fjLj1024EEEEELb0ELb1EEEvNS_9BwdParamsE --------------------------
	.section	.nv.shared._ZN10layer_norm22ln_bwd_finalize_kernelINS_22Kernel_traits_finalizeILj2048E13__nv_bfloat16S2_S2_S2_fjLb0ELj1024ELj4ENS_18Kernel_traits_baseILj2048ES2_S2_S2_S2_fjLj1024EEEEELb0ELb1EEEvNS_9BwdParamsE,"aw",@nobits
	.sectionflags	@""
	.align	16
.nv.shared._ZN10layer_norm22ln_bwd_finalize_kernelINS_22Kernel_traits_finalizeILj2048E13__nv_bfloat16S2_S2_S2_fjLb0ELj1024ELj4ENS_18Kernel_traits_baseILj2048ES2_S2_S2_S2_fjLj1024EEEEELb0ELb1EEEvNS_9BwdParamsE:
	.zero		9472


//--------------------- .nv.shared._ZN10layer_norm40ln_parallel_residual_bwd_finalize_kernelINS_22Kernel_traits_finalizeILj2048E13__nv_bfloat16S2_S2_S2_fjLb0ELj1024ELj4ENS_18Kernel_traits_baseILj2048ES2_S2_S2_S2_fjLj1024EEEEELb1EEEvNS_9BwdParamsE --------------------------
	.section	.nv.shared._ZN10layer_norm40ln_parallel_residual_bwd_finalize_kernelINS_22Kernel_traits_finalizeILj2048E13__nv_bfloat16S2_S2_S2_fjLb0ELj1024ELj4ENS_18Kernel_traits_baseILj2048ES2_S2_S2_S2_fjLj1024EEEEELb1EEEvNS_9BwdParamsE,"aw",@nobits
	.sectionflags	@""
	.align	16
.nv.shared._ZN10layer_norm40ln_parallel_residual_bwd_finalize_kernelINS_22Kernel_traits_finalizeILj2048E13__nv_bfloat16S2_S2_S2_fjLb0ELj1024ELj4ENS_18Kernel_traits_baseILj2048ES2_S2_S2_S2_fjLj1024EEEEELb1EEEvNS_9BwdParamsE:
	.zero		17920


//--------------------- .nv.shared._ZN10layer_norm31ln_parallel_residual_bwd_kernelINS_13Kernel_traitsI13__nv_bfloat16S2_S2_S2_fjLj2048ELj1ELj1ELj4ELj16ENS_18Kernel_traits_baseILj2048ES2_S2_S2_S2_fjLj128EEEEELb1ELb1ELb1EEEvNS_9BwdParamsE --------------------------
	.section	.nv.shared._ZN10layer_norm31ln_parallel_residual_bwd_kernelINS_13Kernel_traitsI13__nv_bfloat16S2_S2_S2_fjLj2048ELj1ELj1ELj4ELj16ENS_18Kernel_traits_baseILj2048ES2_S2_S2_S2_fjLj128EEEEELb1ELb1ELb1EEEvNS_9BwdParamsE,"aw",@nobits
	.sectionflags	@""
	.align	16
	.zero		1024


//--------------------- .nv.shared._ZN10layer_norm31ln_parallel_residual_bwd_kernelINS_13Kernel_traitsI6__halfS2_S2_S2_fjLj2048ELj1ELj1ELj4ELj16ENS_18Kernel_traits_baseILj2048ES2_S2_S2_S2_fjLj128EEEEELb0ELb0ELb0EEEvNS_9BwdParamsE --------------------------
	.section	.nv.shared._ZN10layer_norm31ln_parallel_residual_bwd_kernelINS_13Kernel_traitsI6__halfS2_S2_S2_fjLj2048ELj1ELj1ELj4ELj16ENS_18Kernel_traits_baseILj2048ES2_S2_S2_S2_fjLj128EEEEELb0ELb0ELb0EEEvNS_9BwdParamsE,"aw",@nobits
	.sectionflags	@""
	.align	16
	.zero		1024


//--------------------- .nv.shared._ZN10layer_norm31ln_parallel_residual_bwd_kernelINS_13Kernel_traitsI6__halfS2_S2_S2_fjLj2048ELj1ELj1ELj4ELj16ENS_18Kernel_traits_baseILj2048ES2_S2_S2_S2_fjLj128EEEEELb0ELb0ELb1EEEvNS_9BwdParamsE --------------------------
	.section	.nv.shared._ZN10layer_norm31ln_parallel_residual_bwd_kernelINS_13Kernel_traitsI6__halfS2_S2_S2_fjLj2048ELj1ELj1ELj4ELj16ENS_18Kernel_traits_baseILj2048ES2_S2_S2_S2_fjLj128EEEEELb0ELb0ELb1EEEvNS_9BwdParamsE,"aw",@nobits
	.sectionflags	@""
	.align	16
	.zero		1024


//--------------------- .nv.shared._ZN10layer_norm31ln_parallel_residual_bwd_kernelINS_13Kernel_traitsI6__halfS2_S2_S2_fjLj2048ELj1ELj1ELj4ELj16ENS_18Kernel_traits_baseILj2048ES2_S2_S2_S2_fjLj128EEEEELb0ELb1ELb0EEEvNS_9BwdParamsE --------------------------
	.section	.nv.shared._ZN10layer_norm31ln_parallel_residual_bwd_kernelINS_13Kernel_traitsI6__halfS2_S2_S2_fjLj2048ELj1ELj1ELj4ELj16ENS_18Kernel_traits_baseILj2048ES2_S2_S2_S2_fjLj128EEEEELb0ELb1ELb0EEEvNS_9BwdParamsE,"aw",@nobits
	.sectionflags	@""
	.align	16
	.zero		1024


//--------------------- .nv.shared._ZN10layer_norm31ln_parallel_residual_bwd_kernelINS_13Kernel_traitsI6__halfS2_S2_S2_fjLj2048ELj1ELj1ELj4ELj16ENS_18Kernel_traits_baseILj2048ES2_S2_S2_S2_fjLj128EEEEELb0ELb1ELb1EEEvNS_9BwdParamsE --------------------------
	.section	.nv.shared._ZN10layer_norm31ln_parallel_residual_bwd_kernelINS_13Kernel_traitsI6__halfS2_S2_S2_fjLj2048ELj1ELj1ELj4ELj16ENS_18Kernel_traits_baseILj2048ES2_S2_S2_S2_fjLj128EEEEELb0ELb1ELb1EEEvNS_9BwdParamsE,"aw",@nobits
	.sectionflags	@""
	.align	16
	.zero		1024


//--------------------- .nv.shared._ZN10layer_norm31ln_parallel_residual_bwd_kernelINS_13Kernel_traitsI6__halfS2_S2_S2_fjLj2048ELj1ELj1ELj4ELj16ENS_18Kernel_traits_baseILj2048ES2_S2_S2_S2_fjLj128EEEEELb1ELb0ELb0EEEvNS_9BwdParamsE --------------------------
	.section	.nv.shared._ZN10layer_norm31ln_parallel_residual_bwd_kernelINS_13Kernel_traitsI6__halfS2_S2_S2_fjLj2048ELj1ELj1ELj4ELj16ENS_18Kernel_traits_baseILj2048ES2_S2_S2_S2_fjLj128EEEEELb1ELb0ELb0EEEvNS_9BwdParamsE,"aw",@nobits
	.sectionflags	@""
	.align	16
	.zero		1024


//--------------------- .nv.shared._ZN10layer_norm31ln_parallel_residual_bwd_kernelINS_13Kernel_traitsI6__halfS2_S2_S2_fjLj2048ELj1ELj1ELj4ELj16ENS_18Kernel_traits_baseILj2048ES2_S2_S2_S2_fjLj128EEEEELb1ELb0ELb1EEEvNS_9BwdParamsE --------------------------
	.section	.nv.shared._ZN10layer_norm31ln_parallel_residual_bwd_kernelINS_13Kernel_traitsI6__halfS2_S2_S2_fjLj2048ELj1ELj1ELj4ELj16ENS_18Kernel_traits_baseILj2048ES2_S2_S2_S2_fjLj128EEEEELb1ELb0ELb1EEEvNS_9BwdParamsE,"aw",@nobits
	.sectionflags	@""
	.align	16
	.zero		1024


//--------------------- .nv.shared._ZN10layer_norm22ln_bwd_finalize_kernelINS_22Kernel_traits_finalizeILj2048E6__halfS2_S2_S2_fjLb0ELj1024ELj4ENS_18Kernel_traits_baseILj2048ES2_S2_S2_S2_fjLj1024EEEEELb0ELb0EEEvNS_9BwdParamsE --------------------------
	.section	.nv.shared._ZN10layer_norm22ln_bwd_finalize_kernelINS_22Kernel_traits_finalizeILj2048E6__halfS2_S2_S2_fjLb0ELj1024ELj4ENS_18Kernel_traits_baseILj2048ES2_S2_S2_S2_fjLj1024EEEEELb0ELb0EEEvNS_9BwdParamsE,"aw",@nobits
	.sectionflags	@""
	.align	16
.nv.shared._ZN10layer_norm22ln_bwd_finalize_kernelINS_22Kernel_traits_finalizeILj2048E6__halfS2_S2_S2_fjLb0ELj1024ELj4ENS_18Kernel_traits_baseILj2048ES2_S2_S2_S2_fjLj1024EEEEELb0ELb0EEEvNS_9BwdParamsE:
	.zero		9472


//--------------------- .nv.shared._ZN10layer_norm40ln_parallel_residual_bwd_finalize_kernelINS_22Kernel_traits_finalizeILj2048E6__halfS2_S2_S2_fjLb0ELj1024ELj4ENS_18Kernel_traits_baseILj2048ES2_S2_S2_S2_fjLj1024EEEEELb0EEEvNS_9BwdParamsE --------------------------
	.section	.nv.shared._ZN10layer_norm40ln_parallel_residual_bwd_finalize_kernelINS_22Kernel_traits_finalizeILj2048E6__halfS2_S2_S2_fjLb0ELj1024ELj4ENS_18Kernel_traits_baseILj2048ES2_S2_S2_S2_fjLj1024EEEEELb0EEEvNS_9BwdParamsE,"aw",@nobits
	.sectionflags	@""
	.align	16
.nv.shared._ZN10layer_norm40ln_parallel_residual_bwd_finalize_kernelINS_22Kernel_traits_finalizeILj2048E6__halfS2_S2_S2_fjLb0ELj1024ELj4ENS_18Kernel_traits_baseILj2048ES2_S2_S2_S2_fjLj1024EEEEELb0EEEvNS_9BwdParamsE:
	.zero		17920


//--------------------- .nv.shared._ZN10layer_norm31ln_parallel_residual_bwd_kernelINS_13Kernel_traitsI6__halfS2_S2_S2_fjLj2048ELj1ELj1ELj4ELj16ENS_18Kernel_traits_baseILj2048ES2_S2_S2_S2_fjLj128EEEEELb1ELb1ELb0EEEvNS_9BwdParamsE --------------------------
	.section	.nv.shared._ZN10layer_norm31ln_parallel_residual_bwd_kernelINS_13Kernel_traitsI6__halfS2_S2_S2_fjLj2048ELj1ELj1ELj4ELj16ENS_18Kernel_traits_baseILj2048ES2_S2_S2_S2_fjLj128EEEEELb1ELb1ELb0EEEvNS_9BwdParamsE,"aw",@nobits
	.sectionflags	@""
	.align	16
	.zero		1024


//--------------------- .nv.shared._ZN10layer_norm22ln_bwd_finalize_kernelINS_22Kernel_traits_finalizeILj2048E6__halfS2_S2_S2_fjLb0ELj1024ELj4ENS_18Kernel_traits_baseILj2048ES2_S2_S2_S2_fjLj1024EEEEELb0ELb1EEEvNS_9BwdParamsE --------------------------
	.section	.nv.shared._ZN10layer_norm22ln_bwd_finalize_kernelINS_22Kernel_traits_finalizeILj2048E6__halfS2_S2_S2_fjLb0ELj1024ELj4ENS_18Kernel_traits_baseILj2048ES2_S2_S2_S2_fjLj1024EEEEELb0ELb1EEEvNS_9BwdParamsE,"aw",@nobits
	.sectionflags	@""
	.align	16
.nv.shared._ZN10layer_norm22ln_bwd_finalize_kernelINS_22Kernel_traits_finalizeILj2048E6__halfS2_S2_S2_fjLb0ELj1024ELj4ENS_18Kernel_traits_baseILj2048ES2_S2_S2_S2_fjLj1024EEEEELb0ELb1EEEvNS_9BwdParamsE:
	.zero		9472


//--------------------- .nv.shared._ZN10layer_norm40ln_parallel_residual_bwd_finalize_kernelINS_22Kernel_traits_finalizeILj2048E6__halfS2_S2_S2_fjLb0ELj1024ELj4ENS_18Kernel_traits_baseILj2048ES2_S2_S2_S2_fjLj1024EEEEELb1EEEvNS_9BwdParamsE --------------------------
	.section	.nv.shared._ZN10layer_norm40ln_parallel_residual_bwd_finalize_kernelINS_22Kernel_traits_finalizeILj2048E6__halfS2_S2_S2_fjLb0ELj1024ELj4ENS_18Kernel_traits_baseILj2048ES2_S2_S2_S2_fjLj1024EEEEELb1EEEvNS_9BwdParamsE,"aw",@nobits
	.sectionflags	@""
	.align	16
.nv.shared._ZN10layer_norm40ln_parallel_residual_bwd_finalize_kernelINS_22Kernel_traits_finalizeILj2048E6__halfS2_S2_S2_fjLb0ELj1024ELj4ENS_18Kernel_traits_baseILj2048ES2_S2_S2_S2_fjLj1024EEEEELb1EEEvNS_9BwdParamsE:
	.zero		17920


//--------------------- .nv.shared._ZN10layer_norm31ln_parallel_residual_bwd_kernelINS_13Kernel_traitsI6__halfS2_S2_S2_fjLj2048ELj1ELj1ELj4ELj16ENS_18Kernel_traits_baseILj2048ES2_S2_S2_S2_fjLj128EEEEELb1ELb1ELb1EEEvNS_9BwdParamsE --------------------------
	.section	.nv.shared._ZN10layer_norm31ln_parallel_residual_bwd_kernelINS_13Kernel_traitsI6__halfS2_S2_S2_fjLj2048ELj1ELj1ELj4ELj16ENS_18Kernel_traits_baseILj2048ES2_S2_S2_S2_fjLj128EEEEELb1ELb1ELb1EEEvNS_9BwdParamsE,"aw",@nobits
	.sectionflags	@""
	.align	16
	.zero		1024


//--------------------- .nv.shared._ZN10layer_norm31ln_parallel_residual_bwd_kernelINS_13Kernel_traitsIf13__nv_bfloat16S2_S2_fjLj2048ELj1ELj1ELj4ELj16ENS_18Kernel_traits_baseILj2048EfS2_S2_S2_fjLj128EEEEELb0ELb0ELb0EEEvNS_9BwdParamsE --------------------------
	.section	.nv.shared._ZN10layer_norm31ln_parallel_residual_bwd_kernelINS_13Kernel_traitsIf13__nv_bfloat16S2_S2_fjLj2048ELj1ELj1ELj4ELj16ENS_18Kernel_traits_baseILj2048EfS2_S2_S2_fjLj128EEEEELb0ELb0ELb0EEEvNS_9BwdParamsE,"aw",@nobits
	.sectionflags	@""
	.align	16
	.zero		1024


//--------------------- .nv.shared._ZN10layer_norm31ln_parallel_residual_bwd_kernelINS_13Kernel_traitsIf13__nv_bfloat16S2_S2_fjLj2048ELj1ELj1ELj4ELj16ENS_18Kernel_traits_baseILj2048EfS2_S2_S2_fjLj128EEEEELb0ELb0ELb1EEEvNS_9BwdParamsE --------------------------
	.section	.nv.shared._ZN10layer_norm31ln_parallel_residual_bwd_kernelINS_13Kernel_traitsIf13__nv_bfloat16S2_S2_fjLj2048ELj1ELj1ELj4ELj16ENS_18Kernel_traits_baseILj2048EfS2_S2_S2_fjLj128EEEEELb0ELb0ELb1EEEvNS_9BwdParamsE,"aw",@nobits
	.sectionflags	@""
	.align	16
	.zero		1024


//--------------------- .nv.shared._ZN10layer_norm31ln_parallel_residual_bwd_kernelINS_13Kernel_traitsIf13__nv_bfloat16S2_S2_fjLj2048ELj1ELj1ELj4ELj16ENS_18Kernel_traits_baseILj2048EfS2_S2_S2_fjLj128EEEEELb0ELb1ELb0EEEvNS_9BwdParamsE --------------------------
	.section	.nv.shared._ZN10layer_norm31ln_parallel_residual_bwd_kernelINS_13Kernel_traitsIf13__nv_bfloat16S2_S2_fjLj2048ELj1ELj1ELj4ELj16ENS_18Kernel_traits_baseILj2048EfS2_S2_S2_fjLj128EEEEELb0ELb1ELb0EEEvNS_9BwdParamsE,"aw",@nobits
	.sectionflags	@""
	.align	16
	.zero		1024


//--------------------- .nv.shared._ZN10layer_norm31ln_parallel_residual_bwd_kernelINS_13Kernel_traitsIf13__nv_bfloat16S2_S2_fjLj2048ELj1ELj1ELj4ELj16ENS_18Kernel_traits_baseILj2048EfS2_S2_S2_fjLj128EEEEELb0ELb1ELb1EEEvNS_9BwdParamsE --------------------------
	.section	.nv.shared._ZN10layer_norm31ln_parallel_residual_bwd_kernelINS_13Kernel_traitsIf13__nv_bfloat16S2_S2_fjLj2048ELj1ELj1ELj4ELj16ENS_18Kernel_traits_baseILj2048EfS2_S2_S2_fjLj128EEEEELb0ELb1ELb1EEEvNS_9BwdParamsE,"aw",@nobits
	.sectionflags	@""
	.align	16
	.zero		1024


//--------------------- .nv.shared._ZN10layer_norm31ln_parallel_residual_bwd_kernelINS_13Kernel_traitsIf13__nv_bfloat16S2_S2_fjLj2048ELj1ELj1ELj4ELj16ENS_18Kernel_traits_baseILj2048EfS2_S2_S2_fjLj128EEEEELb1ELb0ELb0EEEvNS_9BwdParamsE --------------------------
	.section	.nv.shared._ZN10layer_norm31ln_parallel_residual_bwd_kernelINS_13Kernel_traitsIf13__nv_bfloat16S2_S2_fjLj2048ELj1ELj1ELj4ELj16ENS_18Kernel_traits_baseILj2048EfS2_S2_S2_fjLj128EEEEELb1ELb0ELb0EEEvNS_9BwdParamsE,"aw",@nobits
	.sectionflags	@""
	.align	16
	.zero		1024


//--------------------- .nv.shared._ZN10layer_norm31ln_parallel_residual_bwd_kernelINS_13Kernel_traitsIf13__nv_bfloat16S2_S2_fjLj2048ELj1ELj1ELj4ELj16ENS_18Kernel_traits_baseILj2048EfS2_S2_S2_fjLj128EEEEELb1ELb0ELb1EEEvNS_9BwdParamsE --------------------------
	.section	.nv.shared._ZN10layer_norm31ln_parallel_residual_bwd_kernelINS_13Kernel_traitsIf13__nv_bfloat16S2_S2_fjLj2048ELj1ELj1ELj4ELj16ENS_18Kernel_traits_baseILj2048EfS2_S2_S2_fjLj128EEEEELb1ELb0ELb1EEEvNS_9BwdParamsE,"aw",@nobits
	.sectionflags	@""
	.align	16
	.zero		1024


//--------------------- .nv.shared._ZN10layer_norm22ln_bwd_finalize_kernelINS_22Kernel_traits_finalizeILj2048Ef13__nv_bfloat16S2_S2_fjLb0ELj1024ELj4ENS_18Kernel_traits_baseILj2048EfS2_S2_S2_fjLj1024EEEEELb0ELb0EEEvNS_9BwdParamsE --------------------------
	.section	.nv.shared._ZN10layer_norm22ln_bwd_finalize_kernelINS_22Kernel_traits_finalizeILj2048Ef13__nv_bfloat16S2_S2_fjLb0ELj1024ELj4ENS_18Kernel_traits_baseILj2048EfS2_S2_S2_fjLj1024EEEEELb0ELb0EEEvNS_9BwdParamsE,"aw",@nobits
	.sectionflags	@""
	.align	16
.nv.shared._ZN10layer_norm22ln_bwd_finalize_kernelINS_22Kernel_traits_finalizeILj2048Ef13__nv_bfloat16S2_S2_fjLb0ELj1024ELj4ENS_18Kernel_traits_baseILj2048EfS2_S2_S2_fjLj1024EEEEELb0ELb0EEEvNS_9BwdParamsE:
	.zero		9472


//--------------------- .nv.shared._ZN10layer_norm40ln_parallel_residual_bwd_finalize_kernelINS_22Kernel_traits_finalizeILj2048Ef13__nv_bfloat16S2_S2_fjLb0ELj1024ELj4ENS_18Kernel_traits_baseILj2048EfS2_S2_S2_fjLj1024EEEEELb0EEEvNS_9BwdParamsE --------------------------
	.section	.nv.shared._ZN10layer_norm40ln_parallel_residual_bwd_finalize_kernelINS_22Kernel_traits_finalizeILj2048Ef13__nv_bfloat16S2_S2_fjLb0ELj1024ELj4ENS_18Kernel_traits_baseILj2048EfS2_S2_S2_fjLj1024EEEEELb0EEEvNS_9BwdParamsE,"aw",@nobits
	.sectionflags	@""
	.align	16
.nv.shared._ZN10layer_norm40ln_parallel_residual_bwd_finalize_kernelINS_22Kernel_traits_finalizeILj2048Ef13__nv_bfloat16S2_S2_fjLb0ELj1024ELj4ENS_18Kernel_traits_baseILj2048EfS2_S2_S2_fjLj1024EEEEELb0EEEvNS_9BwdParamsE:
	.zero		17920


//--------------------- .nv.shared._ZN10layer_norm31ln_parallel_residual_bwd_kernelINS_13Kernel_traitsIf13__nv_bfloat16S2_S2_fjLj2048ELj1ELj1ELj4ELj16ENS_18Kernel_traits_baseILj2048EfS2_S2_S2_fjLj128EEEEELb1ELb1ELb0EEEvNS_9BwdParamsE --------------------------
	.section	.nv.shared._ZN10layer_norm31ln_parallel_residual_bwd_kernelINS_13Kernel_traitsIf13__nv_bfloat16S2_S2_fjLj2048ELj1ELj1ELj4ELj16ENS_18Kernel_traits_baseILj2048EfS2_S2_S2_fjLj128EEEEELb1ELb1ELb0EEEvNS_9BwdParamsE,"aw",@nobits
	.sectionflags	@""
	.align	16
	.zero		1024


//--------------------- .nv.shared._ZN10layer_norm22ln_bwd_finalize_kernelINS_22Kernel_traits_finalizeILj2048Ef13__nv_bfloat16S2_S2_fjLb0ELj1024ELj4ENS_18Kernel_traits_baseILj2048EfS2_S2_S2_fjLj1024EEEEELb0ELb1EEEvNS_9BwdParamsE --------------------------
	.section	.nv.shared._ZN10layer_norm22ln_bwd_finalize_kernelINS_22Kernel_traits_finalizeILj2048Ef13__nv_bfloat16S2_S2_fjLb0ELj1024ELj4ENS_18Kernel_traits_baseILj2048EfS2_S2_S2_fjLj1024EEEEELb0ELb1EEEvNS_9BwdParamsE,"aw",@nobits
	.sectionflags	@""
	.align	16
.nv.shared._ZN10layer_norm22ln_bwd_finalize_kernelINS_22Kernel_traits_finalizeILj2048Ef13__nv_bfloat16S2_S2_fjLb0ELj1024ELj4ENS_18Kernel_traits_baseILj2048EfS2_S2_S2_fjLj1024EEEEELb0ELb1EEEvNS_9BwdParamsE:
	.zero		9472


//--------------------- .nv.shared._ZN10layer_norm40ln_parallel_residual_bwd_finalize_kernelINS_22Kernel_traits_finalizeILj2048Ef13__nv_bfloat16S2_S2_fjLb0ELj1024ELj4ENS_18Kernel_traits_baseILj2048EfS2_S2_S2_fjLj1024EEEEELb1EEEvNS_9BwdParamsE --------------------------
	.section	.nv.shared._ZN10layer_norm40ln_parallel_residual_bwd_finalize_kernelINS_22Kernel_traits_finalizeILj2048Ef13__nv_bfloat16S2_S2_fjLb0ELj1024ELj4ENS_18Kernel_traits_baseILj2048EfS2_S2_S2_fjLj1024EEEEELb1EEEvNS_9BwdParamsE,"aw",@nobits
	.sectionflags	@""
	.align	16
.nv.shared._ZN10layer_norm40ln_parallel_residual_bwd_finalize_kernelINS_22Kernel_traits_finalizeILj2048Ef13__nv_bfloat16S2_S2_fjLb0ELj1024ELj4ENS_18Kernel_traits_baseILj2048EfS2_S2_S2_fjLj1024EEEEELb1EEEvNS_9BwdParamsE:
	.zero		17920


//--------------------- .nv.shared._ZN10layer_norm31ln_parallel_residual_bwd_kernelINS_13Kernel_traitsIf13__nv_bfloat16S2_S2_fjLj2048ELj1ELj1ELj4ELj16ENS_18Kernel_traits_baseILj2048EfS2_S2_S2_fjLj128EEEEELb1ELb1ELb1EEEvNS_9BwdParamsE --------------------------
	.section	.nv.shared._ZN10layer_norm31ln_parallel_residual_bwd_kernelINS_13Kernel_traitsIf13__nv_bfloat16S2_S2_fjLj2048ELj1ELj1ELj4ELj16ENS_18Kernel_traits_baseILj2048EfS2_S2_S2_fjLj128EEEEELb1ELb1ELb1EEEvNS_9BwdParamsE,"aw",@nobits
	.sectionflags	@""
	.align	16
	.zero		1024


//--------------------- .nv.shared._ZN10layer_norm31ln_parallel_residual_bwd_kernelINS_13Kernel_traitsI13__nv_bfloat16S2_fS2_fjLj2048ELj1ELj1ELj4ELj16ENS_18Kernel_traits_baseILj2048ES2_S2_fS2_fjLj128EEEEELb0ELb0ELb0EEEvNS_9BwdParamsE --------------------------
	.section	.nv.shared._ZN10layer_norm31ln_parallel_residual_bwd_kernelINS_13Kernel_traitsI13__nv_bfloat16S2_fS2_fjLj2048ELj1ELj1ELj4ELj16ENS_18Kernel_traits_baseILj2048ES2_S2_fS2_fjLj128EEEEELb0ELb0ELb0EEEvNS_9BwdParamsE,"aw",@nobits
	.sectionflags	@""
	.align	16
	.zero		1024


//--------------------- .nv.shared._ZN10layer_norm31ln_parallel_residual_bwd_kernelINS_13Kernel_traitsI13__nv_bfloat16S2_fS2_fjLj2048ELj1ELj1ELj4ELj16ENS_18Kernel_traits_baseILj2048ES2_S2_fS2_fjLj128EEEEELb0ELb0ELb1EEEvNS_9BwdParamsE --------------------------
	.section	.nv.shared._ZN10layer_norm31ln_parallel_residual_bwd_kernelINS_13Kernel_traitsI13__nv_bfloat16S2_fS2_fjLj2048ELj1ELj1ELj4ELj16ENS_18Kernel_traits_baseILj2048ES2_S2_fS2_fjLj128EEEEELb0ELb0ELb1EEEvNS_9BwdParamsE,"aw",@nobits
	.sectionflags	@""
	.align	16
	.zero		1024


//--------------------- .nv.shared._ZN10layer_norm31ln_parallel_residual_bwd_kernelINS_13Kernel_traitsI13__nv_bfloat16S2_fS2_fjLj2048ELj1ELj1ELj4ELj16ENS_18Kernel_traits_baseILj2048ES2_S2_fS2_fjLj128EEEEELb0ELb1ELb0EEEvNS_9BwdParamsE --------------------------
	.section	.nv.shared._ZN10layer_norm31ln_parallel_residual_bwd_kernelINS_13Kernel_traitsI13__nv_bfloat16S2_fS2_fjLj2048ELj1ELj1ELj4ELj16ENS_18Kernel_traits_baseILj2048ES2_S2_fS2_fjLj128EEEEELb0ELb1ELb0EEEvNS_9BwdParamsE,"aw",@nobits
	.sectionflags	@""
	.align	16
	.zero		1024


//--------------------- .nv.shared._ZN10layer_norm31ln_parallel_residual_bwd_kernelINS_13Kernel_traitsI13__nv_bfloat16S2_fS2_fjLj2048ELj1ELj1ELj4ELj16ENS_18Kernel_traits_baseILj2048ES2_S2_fS2_fjLj128EEEEELb0ELb1ELb1EEEvNS_9BwdParamsE --------------------------
	.section	.nv.shared._ZN10layer_norm31ln_parallel_residual_bwd_kernelINS_13Kernel_traitsI13__nv_bfloat16S2_fS2_fjLj2048ELj1ELj1ELj4ELj16ENS_18Kernel_traits_baseILj2048ES2_S2_fS2_fjLj128EEEEELb0ELb1ELb1EEEvNS_9BwdParamsE,"aw",@nobits
	.sectionflags	@""
	.align	16
	.zero		1024


//--------------------- .nv.shared._ZN10layer_norm31ln_parallel_residual_bwd_kernelINS_13Kernel_traitsI13__nv_bfloat16S2_fS2_fjLj2048ELj1ELj1ELj4ELj16ENS_18Kernel_traits_baseILj2048ES2_S2_fS2_fjLj128EEEEELb1ELb0ELb0EEEvNS_9BwdParamsE --------------------------
	.section	.nv.shared._ZN10layer_norm31ln_parallel_residual_bwd_kernelINS_13Kernel_traitsI13__nv_bfloat16S2_fS2_fjLj2048ELj1ELj1ELj4ELj16ENS_18Kernel_traits_baseILj2048ES2_S2_fS2_fjLj128EEEEELb1ELb0ELb0EEEvNS_9BwdParamsE,"aw",@nobits
	.sectionflags	@""
	.align	16
	.zero		1024


//--------------------- .nv.shared._ZN10layer_norm31ln_parallel_residual_bwd_kernelINS_13Kernel_traitsI13__nv_bfloat16S2_fS2_fjLj2048ELj1ELj1ELj4ELj16ENS_18Kernel_traits_baseILj2048ES2_S2_fS2_fjLj128EEEEELb1ELb0ELb1EEEvNS_9BwdParamsE --------------------------
	.section	.nv.shared._ZN10layer_norm31ln_parallel_residual_bwd_kernelINS_13Kernel_traitsI13__nv_bfloat16S2_fS2_fjLj2048ELj1ELj1ELj4ELj16ENS_18Kernel_traits_baseILj2048ES2_S2_fS2_fjLj128EEEEELb1ELb0ELb1EEEvNS_9BwdParamsE,"aw",@nobits
	.sectionflags	@""
	.align	16
	.zero		1024


//--------------------- .nv.shared._ZN10layer_norm22ln_bwd_finalize_kernelINS_22Kernel_traits_finalizeILj2048E13__nv_bfloat16S2_fS2_fjLb0ELj1024ELj4ENS_18Kernel_traits_baseILj2048ES2_S2_fS2_fjLj1024EEEEELb0ELb0EEEvNS_9BwdParamsE --------------------------
	.section	.nv.shared._ZN10layer_norm22ln_bwd_finalize_kernelINS_22Kernel_traits_finalizeILj2048E13__nv_bfloat16S2_fS2_fjLb0ELj1024ELj4ENS_18Kernel_traits_baseILj2048ES2_S2_fS2_fjLj1024EEEEELb0ELb0EEEvNS_9BwdParamsE,"aw",@nobits
	.sectionflags	@""
	.align	16
.nv.shared._ZN10layer_norm22ln_bwd_finalize_kernelINS_22Kernel_traits_finalizeILj2048E13__nv_bfloat16S2_fS2_fjLb0ELj1024ELj4ENS_18Kernel_traits_baseILj2048ES2_S2_fS2_fjLj1024EEEEELb0ELb0EEEvNS_9BwdParamsE:
	.zero		9472


//--------------------- .nv.shared._ZN10layer_norm40ln_parallel_residual_bwd_finalize_kernelINS_22Kernel_traits_finalizeILj2048E13__nv_bfloat16S2_fS2_fjLb0ELj1024ELj4ENS_18Kernel_traits_baseILj2048ES2_S2_fS2_fjLj1024EEEEELb0EEEvNS_9BwdParamsE --------------------------
	.section	.nv.shared._ZN10layer_norm40ln_parallel_residual_bwd_finalize_kernelINS_22Kernel_traits_finalizeILj2048E13__nv_bfloat16S2_fS2_fjLb0ELj1024ELj4ENS_18Kernel_traits_baseILj2048ES2_S2_fS2_fjLj1024EEEEELb0EEEvNS_9BwdParamsE,"aw",@nobits
	.sectionflags	@""
	.align	16
.nv.shared._ZN10layer_norm40ln_parallel_residual_bwd_finalize_kernelINS_22Kernel_traits_finalizeILj2048E13__nv_bfloat16S2_fS2_fjLb0ELj1024ELj4ENS_18Kernel_traits_baseILj2048ES2_S2_fS2_fjLj1024EEEEELb0EEEvNS_9BwdParamsE:
	.zero		17920


//--------------------- .nv.shared._ZN10layer_norm31ln_parallel_residual_bwd_kernelINS_13Kernel_traitsI13__nv_bfloat16S2_fS2_fjLj2048ELj1ELj1ELj4ELj16ENS_18Kernel_traits_baseILj2048ES2_S2_fS2_fjLj128EEEEELb1ELb1ELb0EEEvNS_9BwdParamsE --------------------------
	.section	.nv.shared._ZN10layer_norm31ln_parallel_residual_bwd_kernelINS_13Kernel_traitsI13__nv_bfloat16S2_fS2_fjLj2048ELj1ELj1ELj4ELj16ENS_18Kernel_traits_baseILj2048ES2_S2_fS2_fjLj128EEEEELb1ELb1ELb0EEEvNS_9BwdParamsE,"aw",@nobits
	.sectionflags	@""
	.align	16
	.zero		1024


//--------------------- .nv.shared._ZN10layer_norm22ln_bwd_finalize_kernelINS_22Kernel_traits_finalizeILj2048E13__nv_bfloat16S2_fS2_fjLb0ELj1024ELj4ENS_18Kernel_traits_baseILj2048ES2_S2_fS2_fjLj1024EEEEELb0ELb1EEEvNS_9BwdParamsE --------------------------
	.section	.nv.shared._ZN10layer_norm22ln_bwd_finalize_kernelINS_22Kernel_traits_finalizeILj2048E13__nv_bfloat16S2_fS2_fjLb0ELj1024ELj4ENS_18Kernel_traits_baseILj2048ES2_S2_fS2_fjLj1024EEEEELb0ELb1EEEvNS_9BwdParamsE,"aw",@nobits
	.sectionflags	@""
	.align	16
.nv.shared._ZN10layer_norm22ln_bwd_finalize_kernelINS_22Kernel_traits_finalizeILj2048E13__nv_bfloat16S2_fS2_fjLb0ELj1024ELj4ENS_18Kernel_traits_baseILj2048ES2_S2_fS2_fjLj1024EEEEELb0ELb1EEEvNS_9BwdParamsE:
	.zero		9472


//--------------------- .nv.shared._ZN10layer_norm40ln_parallel_residual_bwd_finalize_kernelINS_22Kernel_traits_finalizeILj2048E13__nv_bfloat16S2_fS2_fjLb0ELj1024ELj4ENS_18Kernel_traits_baseILj2048ES2_S2_fS2_fjLj1024EEEEELb1EEEvNS_9BwdParamsE --------------------------
	.section	.nv.shared._ZN10layer_norm40ln_parallel_residual_bwd_finalize_kernelINS_22Kernel_traits_finalizeILj2048E13__nv_bfloat16S2_fS2_fjLb0ELj1024ELj4ENS_18Kernel_traits_baseILj2048ES2_S2_fS2_fjLj1024EEEEELb1EEEvNS_9BwdParamsE,"aw",@nobits
	.sectionflags	@""
	.align	16
.nv.shared._ZN10layer_norm40ln_parallel_residual_bwd_finalize_kernelINS_22Kernel_traits_finalizeILj2048E13__nv_bfloat16S2_fS2_fjLb0ELj1024ELj4ENS_18Kernel_traits_baseILj2048ES2_S2_fS2_fjLj1024EEEEELb1EEEvNS_9BwdParamsE:
	.zero		17920


//--------------------- .nv.shared._ZN10layer_norm31ln_parallel_residual_bwd_kernelINS_13Kernel_traitsI13__nv_bfloat16S2_fS2_fjLj2048ELj1ELj1ELj4ELj16ENS_18Kernel_traits_baseILj2048ES2_S2_fS2_fjLj128EEEEELb1ELb1ELb1EEEvNS_9BwdParamsE --------------------------
	.section	.nv.shared._ZN10layer_norm31ln_parallel_residual_bwd_kernelINS_13Kernel_traitsI13__nv_bfloat16S2_fS2_fjLj2048ELj1ELj1ELj4ELj16ENS_18Kernel_traits_baseILj2048ES2_S2_fS2_fjLj128EEEEELb1ELb1ELb1EEEvNS_9BwdParamsE,"aw",@nobits
	.sectionflags	@""
	.align	16
	.zero		1024


//--------------------- .nv.shared._ZN10layer_norm31ln_parallel_residual_bwd_kernelINS_13Kernel_traitsIf13__nv_bfloat16fS2_fjLj2048ELj1ELj1ELj4ELj16ENS_18Kernel_traits_baseILj2048EfS2_fS2_fjLj128EEEEELb0ELb0ELb0EEEvNS_9BwdParamsE --------------------------
	.section	.nv.shared._ZN10layer_norm31ln_parallel_residual_bwd_kernelINS_13Kernel_traitsIf13__nv_bfloat16fS2_fjLj2048ELj1ELj1ELj4ELj16ENS_18Kernel_traits_baseILj2048EfS2_fS2_fjLj128EEEEELb0ELb0ELb0EEEvNS_9BwdParamsE,"aw",@nobits
	.sectionflags	@""
	.align	16
	.zero		1024


//--------------------- .nv.shared._ZN10layer_norm31ln_parallel_residual_bwd_kernelINS_13Kernel_traitsIf13__nv_bfloat16fS2_fjLj2048ELj1ELj1ELj4ELj16ENS_18Kernel_traits_baseILj2048EfS2_fS2_fjLj128EEEEELb0ELb0ELb1EEEvNS_9BwdParamsE --------------------------
	.section	.nv.shared._ZN10layer_norm31ln_parallel_residual_bwd_kernelINS_13Kernel_traitsIf13__nv_bfloat16fS2_fjLj2048ELj1ELj1ELj4ELj16ENS_18Kernel_traits_baseILj2048EfS2_fS2_fjLj128EEEEELb0ELb0ELb1EEEvNS_9BwdParamsE,"aw",@nobits
	.sectionflags	@""
	.align	16
	.zero		1024


//--------------------- .nv.shared._ZN10layer_norm31ln_parallel_residual_bwd_kernelINS_13Kernel_traitsIf13__nv_bfloat16fS2_fjLj2048ELj1ELj1ELj4ELj16ENS_18Kernel_traits_baseILj2048EfS2_fS2_fjLj128EEEEELb0ELb1ELb0EEEvNS_9BwdParamsE --------------------------
	.section	.nv.shared._ZN10layer_norm31ln_parallel_residual_bwd_kernelINS_13Kernel_traitsIf13__nv_bfloat16fS2_fjLj2048ELj1ELj1ELj4ELj16ENS_18Kernel_traits_baseILj2048EfS2_fS2_fjLj128EEEEELb0ELb1ELb0EEEvNS_9BwdParamsE,"aw",@nobits
	.sectionflags	@""
	.align	16
	.zero		1024


//--------------------- .nv.shared._ZN10layer_norm31ln_parallel_residual_bwd_kernelINS_13Kernel_traitsIf13__nv_bfloat16fS2_fjLj2048ELj1ELj1ELj4ELj16ENS_18Kernel_traits_baseILj2048EfS2_fS2_fjLj128EEEEELb0ELb1ELb1EEEvNS_9BwdParamsE --------------------------
	.section	.nv.shared._ZN10layer_norm31ln_parallel_residual_bwd_kernelINS_13Kernel_traitsIf13__nv_bfloat16fS2_fjLj2048ELj1ELj1ELj4ELj16ENS_18Kernel_traits_baseILj2048EfS2_fS2_fjLj128EEEEELb0ELb1ELb1EEEvNS_9BwdParamsE,"aw",@nobits
	.sectionflags	@""
	.align	16
	.zero		1024


//--------------------- .nv.shared._ZN10layer_norm31ln_parallel_residual_bwd_kernelINS_13Kernel_traitsIf13__nv_bfloat16fS2_fjLj2048ELj1ELj1ELj4ELj16ENS_18Kernel_traits_baseILj2048EfS2_fS2_fjLj128EEEEELb1ELb0ELb0EEEvNS_9BwdParamsE --------------------------
	.section	.nv.shared._ZN10layer_norm31ln_parallel_residual_bwd_kernelINS_13Kernel_traitsIf13__nv_bfloat16fS2_fjLj2048ELj1ELj1ELj4ELj16ENS_18Kernel_traits_baseILj2048EfS2_fS2_fjLj128EEEEELb1ELb0ELb0EEEvNS_9BwdParamsE,"aw",@nobits
	.sectionflags	@""
	.align	16
	.zero		1024


//--------------------- .nv.shared._ZN10layer_norm31ln_parallel_residual_bwd_kernelINS_13Kernel_traitsIf13__nv_bfloat16fS2_fjLj2048ELj1ELj1ELj4ELj16ENS_18Kernel_traits_baseILj2048EfS2_fS2_fjLj128EEEEELb1ELb0ELb1EEEvNS_9BwdParamsE --------------------------
	.section	.nv.shared._ZN10layer_norm31ln_parallel_residual_bwd_kernelINS_13Kernel_traitsIf13__nv_bfloat16fS2_fjLj2048ELj1ELj1ELj4ELj16ENS_18Kernel_traits_baseILj2048EfS2_fS2_fjLj128EEEEELb1ELb0ELb1EEEvNS_9BwdParamsE,"aw",@nobits
	.sectionflags	@""
	.align	16
	.zero		1024


//--------------------- .nv.shared._ZN10layer_norm22ln_bwd_finalize_kernelINS_22Kernel_traits_finalizeILj2048Ef13__nv_bfloat16fS2_fjLb0ELj1024ELj4ENS_18Kernel_traits_baseILj2048EfS2_fS2_fjLj1024EEEEELb0ELb0EEEvNS_9BwdParamsE --------------------------
	.section	.nv.shared._ZN10layer_norm22ln_bwd_finalize_kernelINS_22Kernel_traits_finalizeILj2048Ef13__nv_bfloat16fS2_fjLb0ELj1024ELj4ENS_18Kernel_traits_baseILj2048EfS2_fS2_fjLj1024EEEEELb0ELb0EEEvNS_9BwdParamsE,"aw",@nobits
	.sectionflags	@""
	.align	16
.nv.shared._ZN10layer_norm22ln_bwd_finalize_kernelINS_22Kernel_traits_finalizeILj2048Ef13__nv_bfloat16fS2_fjLb0ELj1024ELj4ENS_18Kernel_traits_baseILj2048EfS2_fS2_fjLj1024EEEEELb0ELb0EEEvNS_9BwdParamsE:
	.zero		9472


//--------------------- .nv.shared._ZN10layer_norm40ln_parallel_residual_bwd_finalize_kernelINS_22Kernel_traits_finalizeILj2048Ef13__nv_bfloat16fS2_fjLb0ELj1024ELj4ENS_18Kernel_traits_baseILj2048EfS2_fS2_fjLj1024EEEEELb0EEEvNS_9BwdParamsE --------------------------
	.section	.nv.shared._ZN10layer_norm40ln_parallel_residual_bwd_finalize_kernelINS_22Kernel_traits_finalizeILj2048Ef13__nv_bfloat16fS2_fjLb0ELj1024ELj4ENS_18Kernel_traits_baseILj2048EfS2_fS2_fjLj1024EEEEELb0EEEvNS_9BwdParamsE,"aw",@nobits
	.sectionflags	@""
	.align	16
.nv.shared._ZN10layer_norm40ln_parallel_residual_bwd_finalize_kernelINS_22Kernel_traits_finalizeILj2048Ef13__nv_bfloat16fS2_fjLb0ELj1024ELj4ENS_18Kernel_traits_baseILj2048EfS2_fS2_fjLj1024EEEEELb0EEEvNS_9BwdParamsE:
	.zero		17920


//--------------------- .nv.shared._ZN10layer_norm31ln_parallel_residual_bwd_kernelINS_13Kernel_traitsIf13__nv_bfloat16fS2_fjLj2048ELj1ELj1ELj4ELj16ENS_18Kernel_traits_baseILj2048EfS2_fS2_fjLj128EEEEELb1ELb1ELb0EEEvNS_9BwdParamsE --------------------------
	.section	.nv.shared._ZN10layer_norm31ln_parallel_residual_bwd_kernelINS_13Kernel_traitsIf13__nv_bfloat16fS2_fjLj2048ELj1ELj1ELj4ELj16ENS_18Kernel_traits_baseILj2048EfS2_fS2_fjLj128EEEEELb1ELb1ELb0EEEvNS_9BwdParamsE,"aw",@nobits
	.sectionflags	@""
	.align	16
	.zero		1024


//--------------------- .nv.shared._ZN10layer_norm22ln_bwd_finalize_kernelINS_22Kernel_traits_finalizeILj2048Ef13__nv_bfloat16fS2_fjLb0ELj1024ELj4ENS_18Kernel_traits_baseILj2048EfS2_fS2_fjLj1024EEEEELb0ELb1EEEvNS_9BwdParamsE --------------------------
	.section	.nv.shared._ZN10layer_norm22ln_bwd_finalize_kernelINS_22Kernel_traits_finalizeILj2048Ef13__nv_bfloat16fS2_fjLb0ELj1024ELj4ENS_18Kernel_traits_baseILj2048EfS2_fS2_fjLj1024EEEEELb0ELb1EEEvNS_9BwdParamsE,"aw",@nobits
	.sectionflags	@""
	.align	16
.nv.shared._ZN10layer_norm22ln_bwd_finalize_kernelINS_22Kernel_traits_finalizeILj2048Ef13__nv_bfloat16fS2_fjLb0ELj1024ELj4ENS_18Kernel_traits_baseILj2048EfS2_fS2_fjLj1024EEEEELb0ELb1EEEvNS_9BwdParamsE:
	.zero		9472


//--------------------- .nv.shared._ZN10layer_norm40ln_parallel_residual_bwd_finalize_kernelINS_22Kernel_traits_finalizeILj2048Ef13__nv_bfloat16fS2_fjLb0ELj1024ELj4ENS_18Kernel_traits_baseILj2048EfS2_fS2_fjLj1024EEEEELb1EEEvNS_9BwdParamsE --------------------------
	.section	.nv.shared._ZN10layer_norm40ln_parallel_residual_bwd_finalize_kernelINS_22Kernel_traits_finalizeILj2048Ef13__nv_bfloat16fS2_fjLb0ELj1024ELj4ENS_18Kernel_traits_baseILj2048EfS2_fS2_fjLj1024EEEEELb1EEEvNS_9BwdParamsE,"aw",@nobits
	.sectionflags	@""
	.align	16
.nv.shared._ZN10layer_norm40ln_parallel_residual_bwd_finalize_kernelINS_22Kernel_traits_finalizeILj2048Ef13__nv_bfloat16fS2_fjLb0ELj1024ELj4ENS_18Kernel_traits_baseILj2048EfS2_fS2_fjLj1024EEEEELb1EEEvNS_9BwdParamsE:
	.zero		17920


//--------------------- .nv.shared._ZN10layer_norm31ln_parallel_residual_bwd_kernelINS_13Kernel_traitsIf13__nv_bfloat16fS2_fjLj2048ELj1ELj1ELj4ELj16ENS_18Kernel_traits_baseILj2048EfS2_fS2_fjLj128EEEEELb1ELb1ELb1EEEvNS_9BwdParamsE --------------------------
	.section	.nv.shared._ZN10layer_norm31ln_parallel_residual_bwd_kernelINS_13Kernel_traitsIf13__nv_bfloat16fS2_fjLj2048ELj1ELj1ELj4ELj16ENS_18Kernel_traits_baseILj2048EfS2_fS2_fjLj128EEEEELb1ELb1ELb1EEEvNS_9BwdParamsE,"aw",@nobits
	.sectionflags	@""
	.align	16
	.zero		1024


//--------------------- .nv.shared._ZN10layer_norm31ln_parallel_residual_bwd_kernelINS_13Kernel_traitsIf6__halfS2_S2_fjLj2048ELj1ELj1ELj4ELj16ENS_18Kernel_traits_baseILj2048EfS2_S2_S2_fjLj128EEEEELb0ELb0ELb0EEEvNS_9BwdParamsE --------------------------
	.section	.nv.shared._ZN10layer_norm31ln_parallel_residual_bwd_kernelINS_13Kernel_traitsIf6__halfS2_S2_fjLj2048ELj1ELj1ELj4ELj16ENS_18Kernel_traits_baseILj2048EfS2_S2_S2_fjLj128EEEEELb0ELb0ELb0EEEvNS_9BwdParamsE,"aw",@nobits
	.sectionflags	@""
	.align	16
	.zero		1024


//--------------------- .nv.shared._ZN10layer_norm31ln_parallel_residual_bwd_kernelINS_13Kernel_traitsIf6__halfS2_S2_fjLj2048ELj1ELj1ELj4ELj16ENS_18Kernel_traits_baseILj2048EfS2_S2_S2_fjLj128EEEEELb0ELb0ELb1EEEvNS_9BwdParamsE --------------------------
	.section	.nv.shared._ZN10layer_norm31ln_parallel_residual_bwd_kernelINS_13Kernel_traitsIf6__halfS2_S2_fjLj2048ELj1ELj1ELj4ELj16ENS_18Kernel_traits_baseILj2048EfS2_S2_S2_fjLj128EEEEELb0ELb0ELb1EEEvNS_9BwdParamsE,"aw",@nobits
	.sectionflags	@""
	.align	16
	.zero		1024


//--------------------- .nv.shared._ZN10layer_norm31ln_parallel_residual_bwd_kernelINS_13Kernel_traitsIf6__halfS2_S2_fjLj2048ELj1ELj1ELj4ELj16ENS_18Kernel_traits_baseILj2048EfS2_S2_S2_fjLj128EEEEELb0ELb1ELb0EEEvNS_9BwdParamsE --------------------------
	.section	.nv.shared._ZN10layer_norm31ln_parallel_residual_bwd_kernelINS_13Kernel_traitsIf6__halfS2_S2_fjLj2048ELj1ELj1ELj4ELj16ENS_18Kernel_traits_baseILj2048EfS2_S2_S2_fjLj128EEEEELb0ELb1ELb0EEEvNS_9BwdParamsE,"aw",@nobits
	.sectionflags	@""
	.align	16
	.zero		1024


//--------------------- .nv.shared._ZN10layer_norm31ln_parallel_residual_bwd_kernelINS_13Kernel_traitsIf6__halfS2_S2_fjLj2048ELj1ELj1ELj4ELj16ENS_18Kernel_traits_baseILj2048EfS2_S2_S2_fjLj128EEEEELb0ELb1ELb1EEEvNS_9BwdParamsE --------------------------
	.section	.nv.shared._ZN10layer_norm31ln_parallel_residual_bwd_kernelINS_13Kernel_traitsIf6__halfS2_S2_fjLj2048ELj1ELj1ELj4ELj16ENS_18Kernel_traits_baseILj2048EfS2_S2_S2_fjLj128EEEEELb0ELb1ELb1EEEvNS_9BwdParamsE,"aw",@nobits
	.sectionflags	@""
	.align	16
	.zero		1024


//--------------------- .nv.shared._ZN10layer_norm31ln_parallel_residual_bwd_kernelINS_13Kernel_traitsIf6__halfS2_S2_fjLj2048ELj1ELj1ELj4ELj16ENS_18Kernel_traits_baseILj2048EfS2_S2_S2_fjLj128EEEEELb1ELb0ELb0EEEvNS_9BwdParamsE --------------------------
	.section	.nv.shared._ZN10layer_norm31ln_parallel_residual_bwd_kernelINS_13Kernel_traitsIf6__halfS2_S2_fjLj2048ELj1ELj1ELj4ELj16ENS_18Kernel_traits_baseILj2048EfS2_S2_S2_fjLj128EEEEELb1ELb0ELb0EEEvNS_9BwdParamsE,"aw",@nobits
	.sectionflags	@""
	.align	16
	.zero		1024


//--------------------- .nv.shared._ZN10layer_norm31ln_parallel_residual_bwd_kernelINS_13Kernel_traitsIf6__halfS2_S2_fjLj2048ELj1ELj1ELj4ELj16ENS_18Kernel_traits_baseILj2048EfS2_S2_S2_fjLj128EEEEELb1ELb0ELb1EEEvNS_9BwdParamsE --------------------------
	.section	.nv.shared._ZN10layer_norm31ln_parallel_residual_bwd_kernelINS_13Kernel_traitsIf6__halfS2_S2_fjLj2048ELj1ELj1ELj4ELj16ENS_18Kernel_traits_baseILj2048EfS2_S2_S2_fjLj128EEEEELb1ELb0ELb1EEEvNS_9BwdParamsE,"aw",@nobits
	.sectionflags	@""
	.align	16
	.zero		1024


//--------------------- .nv.shared._ZN10layer_norm22ln_bwd_finalize_kernelINS_22Kernel_traits_finalizeILj2048Ef6__halfS2_S2_fjLb0ELj1024ELj4ENS_18Kernel_traits_baseILj2048EfS2_S2_S2_fjLj1024EEEEELb0ELb0EEEvNS_9BwdParamsE --------------------------
	.section	.nv.shared._ZN10layer_norm22ln_bwd_finalize_kernelINS_22Kernel_traits_finalizeILj2048Ef6__halfS2_S2_fjLb0ELj1024ELj4ENS_18Kernel_traits_baseILj2048EfS2_S2_S2_fjLj1024EEEEELb0ELb0EEEvNS_9BwdParamsE,"aw",@nobits
	.sectionflags	@""
	.align	16
.nv.shared._ZN10layer_norm22ln_bwd_finalize_kernelINS_22Kernel_traits_finalizeILj2048Ef6__halfS2_S2_fjLb0ELj1024ELj4ENS_18Kernel_traits_baseILj2048EfS2_S2_S2_fjLj1024EEEEELb0ELb0EEEvNS_9BwdParamsE:
	.zero		9472


//--------------------- .nv.shared._ZN10layer_norm40ln_parallel_residual_bwd_finalize_kernelINS_22Kernel_traits_finalizeILj2048Ef6__halfS2_S2_fjLb0ELj1024ELj4ENS_18Kernel_traits_baseILj2048EfS2_S2_S2_fjLj1024EEEEELb0EEEvNS_9BwdParamsE --------------------------
	.section	.nv.shared._ZN10layer_norm40ln_parallel_residual_bwd_finalize_kernelINS_22Kernel_traits_finalizeILj2048Ef6__halfS2_S2_fjLb0ELj1024ELj4ENS_18Kernel_traits_baseILj2048EfS2_S2_S2_fjLj1024EEEEELb0EEEvNS_9BwdParamsE,"aw",@nobits
	.sectionflags	@""
	.align	16
.nv.shared._ZN10layer_norm40ln_parallel_residual_bwd_finalize_kernelINS_22Kernel_traits_finalizeILj2048Ef6__halfS2_S2_fjLb0ELj1024ELj4ENS_18Kernel_traits_baseILj2048EfS2_S2_S2_fjLj1024EEEEELb0EEEvNS_9BwdParamsE:
	.zero		17920


//--------------------- .nv.shared._ZN10layer_norm31ln_parallel_residual_bwd_kernelINS_13Kernel_traitsIf6__halfS2_S2_fjLj2048ELj1ELj1ELj4ELj16ENS_18Kernel_traits_baseILj2048EfS2_S2_S2_fjLj128EEEEELb1ELb1ELb0EEEvNS_9BwdParamsE --------------------------
	.section	.nv.shared._ZN10layer_norm31ln_parallel_residual_bwd_kernelINS_13Kernel_traitsIf6__halfS2_S2_fjLj2048ELj1ELj1ELj4ELj16ENS_18Kernel_traits_baseILj2048EfS2_S2_S2_fjLj128EEEEELb1ELb1ELb0EEEvNS_9BwdParamsE,"aw",@nobits
	.sectionflags	@""
	.align	16
	.zero		1024


//--------------------- .nv.shared._ZN10layer_norm22ln_bwd_finalize_kernelINS_22Kernel_traits_finalizeILj2048Ef6__halfS2_S2_fjLb0ELj1024ELj4ENS_18Kernel_traits_baseILj2048EfS2_S2_S2_fjLj1024EEEEELb0ELb1EEEvNS_9BwdParamsE --------------------------
	.section	.nv.shared._ZN10layer_norm22ln_bwd_finalize_kernelINS_22Kernel_traits_finalizeILj2048Ef6__halfS2_S2_fjLb0ELj1024ELj4ENS_18Kernel_traits_baseILj2048EfS2_S2_S2_fjLj1024EEEEELb0ELb1EEEvNS_9BwdParamsE,"aw",@nobits
	.sectionflags	@""
	.align	16
.nv.shared._ZN10layer_norm22ln_bwd_finalize_kernelINS_22Kernel_traits_finalizeILj2048Ef6__halfS2_S2_fjLb0ELj1024ELj4ENS_18Kernel_traits_baseILj2048EfS2_S2_S2_fjLj1024EEEEELb0ELb1EEEvNS_9BwdParamsE:
	.zero		9472


//--------------------- .nv.shared._ZN10layer_norm40ln_parallel_residual_bwd_finalize_kernelINS_22Kernel_traits_finalizeILj2048Ef6__halfS2_S2_fjLb0ELj1024ELj4ENS_18Kernel_traits_baseILj2048EfS2_S2_S2_fjLj1024EEEEELb1EEEvNS_9BwdParamsE --------------------------
	.section	.nv.shared._ZN10layer_norm40ln_parallel_residual_bwd_finalize_kernelINS_22Kernel_traits_finalizeILj2048Ef6__halfS2_S2_fjLb0ELj1024ELj4ENS_18Kernel_traits_baseILj2048EfS2_S2_S2_fjLj1024EEEEELb1EEEvNS_9BwdParamsE,"aw",@nobits
	.sectionflags	@""
	.align	16
.nv.shared._ZN10layer_norm40ln_parallel_residual_bwd_finalize_kernelINS_22Kernel_traits_finalizeILj2048Ef6__halfS2_S2_fjLb0ELj1024ELj4ENS_18Kernel_traits_baseILj2048EfS2_S2_S2_fjLj1024EEEEELb1EEEvNS_9BwdParamsE:
	.zero		17920


//--------------------- .nv.shared._ZN10layer_norm31ln_parallel_residual_bwd_kernelINS_13Kernel_traitsIf6__halfS2_S2_fjLj2048ELj1ELj1ELj4ELj16ENS_18Kernel_traits_baseILj2048EfS2_S2_S2_fjLj128EEEEELb1ELb1ELb1EEEvNS_9BwdParamsE --------------------------
	.section	.nv.shared._ZN10layer_norm31ln_parallel_residual_bwd_kernelINS_13Kernel_traitsIf6__halfS2_S2_fjLj2048ELj1ELj1ELj4ELj16ENS_18Kernel_traits_baseILj2048EfS2_S2_S2_fjLj128EEEEELb1ELb1ELb1EEEvNS_9BwdParamsE,"aw",@nobits
	.sectionflags	@""
	.align	16
	.zero		1024


//--------------------- .nv.shared._ZN10layer_norm31ln_parallel_residual_bwd_kernelINS_13Kernel_traitsI6__halfS2_fS2_fjLj2048ELj1ELj1ELj4ELj16ENS_18Kernel_traits_baseILj2048ES2_S2_fS2_fjLj128EEEEELb0ELb0ELb0EEEvNS_9BwdParamsE --------------------------
	.section	.nv.shared._ZN10layer_norm31ln_parallel_residual_bwd_kernelINS_13Kernel_traitsI6__halfS2_fS2_fjLj2048ELj1ELj1ELj4ELj16ENS_18Kernel_traits_baseILj2048ES2_S2_fS2_fjLj128EEEEELb0ELb0ELb0EEEvNS_9BwdParamsE,"aw",@nobits
	.sectionflags	@""
	.align	16
	.zero		1024


//--------------------- .nv.shared._ZN10layer_norm31ln_parallel_residual_bwd_kernelINS_13Kernel_traitsI6__halfS2_fS2_fjLj2048ELj1ELj1ELj4ELj16ENS_18Kernel_traits_baseILj2048ES2_S2_fS2_fjLj128EEEEELb0ELb0ELb1EEEvNS_9BwdParamsE --------------------------
	.section	.nv.shared._ZN10layer_norm31ln_parallel_residual_bwd_kernelINS_13Kernel_traitsI6__halfS2_fS2_fjLj2048ELj1ELj1ELj4ELj16ENS_18Kernel_traits_baseILj2048ES2_S2_fS2_fjLj128EEEEELb0ELb0ELb1EEEvNS_9BwdParamsE,"aw",@nobits
	.sectionflags	@""
	.align	16
	.zero		1024


//--------------------- .nv.shared._ZN10layer_norm31ln_parallel_residual_bwd_kernelINS_13Kernel_traitsI6__halfS2_fS2_fjLj2048ELj1ELj1ELj4ELj16ENS_18Kernel_traits_baseILj2048ES2_S2_fS2_fjLj128EEEEELb0ELb1ELb0EEEvNS_9BwdParamsE --------------------------
	.section	.nv.shared._ZN10layer_norm31ln_parallel_residual_bwd_kernelINS_13Kernel_traitsI6__halfS2_fS2_fjLj2048ELj1ELj1ELj4ELj16ENS_18Kernel_traits_baseILj2048ES2_S2_fS2_fjLj128EEEEELb0ELb1ELb0EEEvNS_9BwdParamsE,"aw",@nobits
	.sectionflags	@""
	.align	16
	.zero		1024


//--------------------- .nv.shared._ZN10layer_norm31ln_parallel_residual_bwd_kernelINS_13Kernel_traitsI6__halfS2_fS2_fjLj2048ELj1ELj1ELj4ELj16ENS_18Kernel_traits_baseILj2048ES2_S2_fS2_fjLj128EEEEELb0ELb1ELb1EEEvNS_9BwdParamsE --------------------------
	.section	.nv.shared._ZN10layer_norm31ln_parallel_residual_bwd_kernelINS_13Kernel_traitsI6__halfS2_fS2_fjLj2048ELj1ELj1ELj4ELj16ENS_18Kernel_traits_baseILj2048ES2_S2_fS2_fjLj128EEEEELb0ELb1ELb1EEEvNS_9BwdParamsE,"aw",@nobits
	.sectionflags	@""
	.align	16
	.zero		1024


//--------------------- .nv.shared._ZN10layer_norm31ln_parallel_residual_bwd_kernelINS_13Kernel_traitsI6__halfS2_fS2_fjLj2048ELj1ELj1ELj4ELj16ENS_18Kernel_traits_baseILj2048ES2_S2_fS2_fjLj128EEEEELb1ELb0ELb0EEEvNS_9BwdParamsE --------------------------
	.section	.nv.shared._ZN10layer_norm31ln_parallel_residual_bwd_kernelINS_13Kernel_traitsI6__halfS2_fS2_fjLj2048ELj1ELj1ELj4ELj16ENS_18Kernel_traits_baseILj2048ES2_S2_fS2_fjLj128EEEEELb1ELb0ELb0EEEvNS_9BwdParamsE,"aw",@nobits
	.sectionflags	@""
	.align	16
	.zero		1024


//--------------------- .nv.shared._ZN10layer_norm31ln_parallel_residual_bwd_kernelINS_13Kernel_traitsI6__halfS2_fS2_fjLj2048ELj1ELj1ELj4ELj16ENS_18Kernel_traits_baseILj2048ES2_S2_fS2_fjLj128EEEEELb1ELb0ELb1EEEvNS_9BwdParamsE --------------------------
	.section	.nv.shared._ZN10layer_norm31ln_parallel_residual_bwd_kernelINS_13Kernel_traitsI6__halfS2_fS2_fjLj2048ELj1ELj1ELj4ELj16ENS_18Kernel_traits_baseILj2048ES2_S2_fS2_fjLj128EEEEELb1ELb0ELb1EEEvNS_9BwdParamsE,"aw",@nobits
	.sectionflags	@""
	.align	16
	.zero		1024


//--------------------- .nv.shared._ZN10layer_norm22ln_bwd_finalize_kernelINS_22Kernel_traits_finalizeILj2048E6__halfS2_fS2_fjLb0ELj1024ELj4ENS_18Kernel_traits_baseILj2048ES2_S2_fS2_fjLj1024EEEEELb0ELb0EEEvNS_9BwdParamsE --------------------------
	.section	.nv.shared._ZN10layer_norm22ln_bwd_finalize_kernelINS_22Kernel_traits_finalizeILj2048E6__halfS2_fS2_fjLb0ELj1024ELj4ENS_18Kernel_traits_baseILj2048ES2_S2_fS2_fjLj1024EEEEELb0ELb0EEEvNS_9BwdParamsE,"aw",@nobits
	.sectionflags	@""
	.align	16
.nv.shared._ZN10layer_norm22ln_bwd_finalize_kernelINS_22Kernel_traits_finalizeILj2048E6__halfS2_fS2_fjLb0ELj1024ELj4ENS_18Kernel_traits_baseILj2048ES2_S2_fS2_fjLj1024EEEEELb0ELb0EEEvNS_9BwdParamsE:
	.zero		9472


//--------------------- .nv.shared._ZN10layer_norm40ln_parallel_residual_bwd_finalize_kernelINS_22Kernel_traits_finalizeILj2048E6__halfS2_fS2_fjLb0ELj1024ELj4ENS_18Kernel_traits_baseILj2048ES2_S2_fS2_fjLj1024EEEEELb0EEEvNS_9BwdParamsE --------------------------
	.section	.nv.shared._ZN10layer_norm40ln_parallel_residual_bwd_finalize_kernelINS_22Kernel_traits_finalizeILj2048E6__halfS2_fS2_fjLb0ELj1024ELj4ENS_18Kernel_traits_baseILj2048ES2_S2_fS2_fjLj1024EEEEELb0EEEvNS_9BwdParamsE,"aw",@nobits
	.sectionflags	@""
	.align	16
.nv.shared._ZN10layer_norm40ln_parallel_residual_bwd_finalize_kernelINS_22Kernel_traits_finalizeILj2048E6__halfS2_fS2_fjLb0ELj1024ELj4ENS_18Kernel_traits_baseILj2048ES2_S2_fS2_fjLj1024EEEEELb0EEEvNS_9BwdParamsE:
	.zero		17920


//--------------------- .nv.shared._ZN10layer_norm31ln_parallel_residual_bwd_kernelINS_13Kernel_traitsI6__halfS2_fS2_fjLj2048ELj1ELj1ELj4ELj16ENS_18Kernel_traits_baseILj2048ES2_S2_fS2_fjLj128EEEEELb1ELb1ELb0EEEvNS_9BwdParamsE --------------------------
	.section	.nv.shared._ZN10layer_norm31ln_parallel_residual_bwd_kernelINS_13Kernel_traitsI6__halfS2_fS2_fjLj2048ELj1ELj1ELj4ELj16ENS_18Kernel_traits_baseILj2048ES2_S2_fS2_fjLj128EEEEELb1ELb1ELb0EEEvNS_9BwdParamsE,"aw",@nobits
	.sectionflags	@""
	.align	16
	.zero		1024


//--------------------- .nv.shared._ZN10layer_norm22ln_bwd_finalize_kernelINS_22Kernel_traits_finalizeILj2048E6__halfS2_fS2_fjLb0ELj1024ELj4ENS_18Kernel_traits_baseILj2048ES2_S2_fS2_fjLj1024EEEEELb0ELb1EEEvNS_9BwdParamsE --------------------------
	.section	.nv.shared._ZN10layer_norm22ln_bwd_finalize_kernelINS_22Kernel_traits_finalizeILj2048E6__halfS2_fS2_fjLb0ELj1024ELj4ENS_18Kernel_traits_baseILj2048ES2_S2_fS2_fjLj1024EEEEELb0ELb1EEEvNS_9BwdParamsE,"aw",@nobits
	.sectionflags	@""
	.align	16
.nv.shared._ZN10layer_norm22ln_bwd_finalize_kernelINS_22Kernel_traits_finalizeILj2048E6__halfS2_fS2_fjLb0ELj1024ELj4ENS_18Kernel_traits_baseILj2048ES2_S2_fS2_fjLj1024EEEEELb0ELb1EEEvNS_9BwdParamsE:
	.zero		9472


//--------------------- .nv.shared._ZN10layer_norm40ln_parallel_residual_bwd_finalize_kernelINS_22Kernel_traits_finalizeILj2048E6__halfS2_fS2_fjLb0ELj1024ELj4ENS_18Kernel_traits_baseILj2048ES2_S2_fS2_fjLj1024EEEEELb1EEEvNS_9BwdParamsE --------------------------
	.section	.nv.shared._ZN10layer_norm40ln_parallel_residual_bwd_finalize_kernelINS_22Kernel_traits_finalizeILj2048E6__halfS2_fS2_fjLb0ELj1024ELj4ENS_18Kernel_traits_baseILj2048ES2_S2_fS2_fjLj1024EEEEELb1EEEvNS_9BwdParamsE,"aw",@nobits
	.sectionflags	@""
	.align	16
.nv.shared._ZN10layer_norm40ln_parallel_residual_bwd_finalize_kernelINS_22Kernel_traits_finalizeILj2048E6__halfS2_fS2_fjLb0ELj1024ELj4ENS_18Kernel_traits_baseILj2048ES2_S2_fS2_fjLj1024EEEEELb1EEEvNS_9BwdParamsE:
	.zero		17920


//--------------------- .nv.shared._ZN10layer_norm31ln_parallel_residual_bwd_kernelINS_13Kernel_traitsI6__halfS2_fS2_fjLj2048ELj1ELj1ELj4ELj16ENS_18Kernel_traits_baseILj2048ES2_S2_fS2_fjLj128EEEEELb1ELb1ELb1EEEvNS_9BwdParamsE --------------------------
	.section	.nv.shared._ZN10layer_norm31ln_parallel_residual_bwd_kernelINS_13Kernel_traitsI6__halfS2_fS2_fjLj2048ELj1ELj1ELj4ELj16ENS_18Kernel_traits_baseILj2048ES2_S2_fS2_fjLj128EEEEELb1ELb1ELb1EEEvNS_9BwdParamsE,"aw",@nobits
	.sectionflags	@""
	.align	16
	.zero		1024


//--------------------- .nv.shared._ZN10layer_norm31ln_parallel_residual_bwd_kernelINS_13Kernel_traitsIf6__halffS2_fjLj2048ELj1ELj1ELj4ELj16ENS_18Kernel_traits_baseILj2048EfS2_fS2_fjLj128EEEEELb0ELb0ELb0EEEvNS_9BwdParamsE --------------------------
	.section	.nv.shared._ZN10layer_norm31ln_parallel_residual_bwd_kernelINS_13Kernel_traitsIf6__halffS2_fjLj2048ELj1ELj1ELj4ELj16ENS_18Kernel_traits_baseILj2048EfS2_fS2_fjLj128EEEEELb0ELb0ELb0EEEvNS_9BwdParamsE,"aw",@nobits
	.sectionflags	@""
	.align	16
	.zero		1024


//--------------------- .nv.shared._ZN10layer_norm31ln_parallel_residual_bwd_kernelINS_13Kernel_traitsIf6__halffS2_fjLj2048ELj1ELj1ELj4ELj16ENS_18Kernel_traits_baseILj2048EfS2_fS2_fjLj128EEEEELb0ELb0ELb1EEEvNS_9BwdParamsE --------------------------
	.section	.nv.shared._ZN10layer_norm31ln_parallel_residual_bwd_kernelINS_13Kernel_traitsIf6__halffS2_fjLj2048ELj1ELj1ELj4ELj16ENS_18Kernel_traits_baseILj2048EfS2_fS2_fjLj128EEEEELb0ELb0ELb1EEEvNS_9BwdParamsE,"aw",@nobits
	.sectionflags	@""
	.align	16
	.zero		1024


//--------------------- .nv.shared._ZN10layer_norm31ln_parallel_residual_bwd_kernelINS_13Kernel_traitsIf6__halffS2_fjLj2048ELj1ELj1ELj4ELj16ENS_18Kernel_traits_baseILj2048EfS2_fS2_fjLj128EEEEELb0ELb1ELb0EEEvNS_9BwdParamsE --------------------------
	.section	.nv.shared._ZN10layer_norm31ln_parallel_residual_bwd_kernelINS_13Kernel_traitsIf6__halffS2_fjLj2048ELj1ELj1ELj4ELj16ENS_18Kernel_traits_baseILj2048EfS2_fS2_fjLj128EEEEELb0ELb1ELb0EEEvNS_9BwdParamsE,"aw",@nobits
	.sectionflags	@""
	.align	16
	.zero		1024


//--------------------- .nv.shared._ZN10layer_norm31ln_parallel_residual_bwd_kernelINS_13Kernel_traitsIf6__halffS2_fjLj2048ELj1ELj1ELj4ELj16ENS_18Kernel_traits_baseILj2048EfS2_fS2_fjLj128EEEEELb0ELb1ELb1EEEvNS_9BwdParamsE --------------------------
	.section	.nv.shared._ZN10layer_norm31ln_parallel_residual_bwd_kernelINS_13Kernel_traitsIf6__halffS2_fjLj2048ELj1ELj1ELj4ELj16ENS_18Kernel_traits_baseILj2048EfS2_fS2_fjLj128EEEEELb0ELb1ELb1EEEvNS_9BwdParamsE,"aw",@nobits
	.sectionflags	@""
	.align	16
	.zero		1024


//--------------------- .nv.shared._ZN10layer_norm31ln_parallel_residual_bwd_kernelINS_13Kernel_traitsIf6__halffS2_fjLj2048ELj1ELj1ELj4ELj16ENS_18Kernel_traits_baseILj2048EfS2_fS2_fjLj128EEEEELb1ELb0ELb0EEEvNS_9BwdParamsE --------------------------
	.section	.nv.shared._ZN10layer_norm31ln_parallel_residual_bwd_kernelINS_13Kernel_traitsIf6__halffS2_fjLj2048ELj1ELj1ELj4ELj16ENS_18Kernel_traits_baseILj2048EfS2_fS2_fjLj128EEEEELb1ELb0ELb0EEEvNS_9BwdParamsE,"aw",@nobits
	.sectionflags	@""
	.align	16
	.zero		1024


//--------------------- .nv.shared._ZN10layer_norm31ln_parallel_residual_bwd_kernelINS_13Kernel_traitsIf6__halffS2_fjLj2048ELj1ELj1ELj4ELj16ENS_18Kernel_traits_baseILj2048EfS2_fS2_fjLj128EEEEELb1ELb0ELb1EEEvNS_9BwdParamsE --------------------------
	.section	.nv.shared._ZN10layer_norm31ln_parallel_residual_bwd_kernelINS_13Kernel_traitsIf6__halffS2_fjLj2048ELj1ELj1ELj4ELj16ENS_18Kernel_traits_baseILj2048EfS2_fS2_fjLj128EEEEELb1ELb0ELb1EEEvNS_9BwdParamsE,"aw",@nobits
	.sectionflags	@""
	.align	16
	.zero		1024


//--------------------- .nv.shared._ZN10layer_norm22ln_bwd_finalize_kernelINS_22Kernel_traits_finalizeILj2048Ef6__halffS2_fjLb0ELj1024ELj4ENS_18Kernel_traits_baseILj2048EfS2_fS2_fjLj1024EEEEELb0ELb0EEEvNS_9BwdParamsE --------------------------
	.section	.nv.shared._ZN10layer_norm22ln_bwd_finalize_kernelINS_22Kernel_traits_finalizeILj2048Ef6__halffS2_fjLb0ELj1024ELj4ENS_18Kernel_traits_baseILj2048EfS2_fS2_fjLj1024EEEEELb0ELb0EEEvNS_9BwdParamsE,"aw",@nobits
	.sectionflags	@""
	.align	16
.nv.shared._ZN10layer_norm22ln_bwd_finalize_kernelINS_22Kernel_traits_finalizeILj2048Ef6__halffS2_fjLb0ELj1024ELj4ENS_18Kernel_traits_baseILj2048EfS2_fS2_fjLj1024EEEEELb0ELb0EEEvNS_9BwdParamsE:
	.zero		9472


//--------------------- .nv.shared._ZN10layer_norm40ln_parallel_residual_bwd_finalize_kernelINS_22Kernel_traits_finalizeILj2048Ef6__halffS2_fjLb0ELj1024ELj4ENS_18Kernel_traits_baseILj2048EfS2_fS2_fjLj1024EEEEELb0EEEvNS_9BwdParamsE --------------------------
	.section	.nv.shared._ZN10layer_norm40ln_parallel_residual_bwd_finalize_kernelINS_22Kernel_traits_finalizeILj2048Ef6__halffS2_fjLb0ELj1024ELj4ENS_18Kernel_traits_baseILj2048EfS2_fS2_fjLj1024EEEEELb0EEEvNS_9BwdParamsE,"aw",@nobits
	.sectionflags	@""
	.align	16
.nv.shared._ZN10layer_norm40ln_parallel_residual_bwd_finalize_kernelINS_22Kernel_traits_finalizeILj2048Ef6__halffS2_fjLb0ELj1024ELj4ENS_18Kernel_traits_baseILj2048EfS2_fS2_fjLj1024EEEEELb0EEEvNS_9BwdParamsE:
	.zero		17920


//--------------------- .nv.shared._ZN10layer_norm31ln_parallel_residual_bwd_kernelINS_13Kernel_traitsIf6__halffS2_fjLj2048ELj1ELj1ELj4ELj16ENS_18Kernel_traits_baseILj2048EfS2_fS2_fjLj128EEEEELb1ELb1ELb0EEEvNS_9BwdParamsE --------------------------
	.section	.nv.shared._ZN10layer_norm31ln_parallel_residual_bwd_kernelINS_13Kernel_traitsIf6__halffS2_fjLj2048ELj1ELj1ELj4ELj16ENS_18Kernel_traits_baseILj2048EfS2_fS2_fjLj128EEEEELb1ELb1ELb0EEEvNS_9BwdParamsE,"aw",@nobits
	.sectionflags	@""
	.align	16
	.zero		1024


//--------------------- .nv.shared._ZN10layer_norm22ln_bwd_finalize_kernelINS_22Kernel_traits_finalizeILj2048Ef6__halffS2_fjLb0ELj1024ELj4ENS_18Kernel_traits_baseILj2048EfS2_fS2_fjLj1024EEEEELb0ELb1EEEvNS_9BwdParamsE --------------------------
	.section	.nv.shared._ZN10layer_norm22ln_bwd_finalize_kernelINS_22Kernel_traits_finalizeILj2048Ef6__halffS2_fjLb0ELj1024ELj4ENS_18Kernel_traits_baseILj2048EfS2_fS2_fjLj1024EEEEELb0ELb1EEEvNS_9BwdParamsE,"aw",@nobits
	.sectionflags	@""
	.align	16
.nv.shared._ZN10layer_norm22ln_bwd_finalize_kernelINS_22Kernel_traits_finalizeILj2048Ef6__halffS2_fjLb0ELj1024ELj4ENS_18Kernel_traits_baseILj2048EfS2_fS2_fjLj1024EEEEELb0ELb1EEEvNS_9BwdParamsE:
	.zero		9472


//--------------------- .nv.shared._ZN10layer_norm40ln_parallel_residual_bwd_finalize_kernelINS_22Kernel_traits_finalizeILj2048Ef6__halffS2_fjLb0ELj1024ELj4ENS_18Kernel_traits_baseILj2048EfS2_fS2_fjLj1024EEEEELb1EEEvNS_9BwdParamsE --------------------------
	.section	.nv.shared._ZN10layer_norm40ln_parallel_residual_bwd_finalize_kernelINS_22Kernel_traits_finalizeILj2048Ef6__halffS2_fjLb0ELj1024ELj4ENS_18Kernel_traits_baseILj2048EfS2_fS2_fjLj1024EEEEELb1EEEvNS_9BwdParamsE,"aw",@nobits
	.sectionflags	@""
	.align	16
.nv.shared._ZN10layer_norm40ln_parallel_residual_bwd_finalize_kernelINS_22Kernel_traits_finalizeILj2048Ef6__halffS2_fjLb0ELj1024ELj4ENS_18Kernel_traits_baseILj2048EfS2_fS2_fjLj1024EEEEELb1EEEvNS_9BwdParamsE:
	.zero		17920


//--------------------- .nv.shared._ZN10layer_norm31ln_parallel_residual_bwd_kernelINS_13Kernel_traitsIf6__halffS2_fjLj2048ELj1ELj1ELj4ELj16ENS_18Kernel_traits_baseILj2048EfS2_fS2_fjLj128EEEEELb1ELb1ELb1EEEvNS_9BwdParamsE --------------------------
	.section	.nv.shared._ZN10layer_norm31ln_parallel_residual_bwd_kernelINS_13Kernel_traitsIf6__halffS2_fjLj2048ELj1ELj1ELj4ELj16ENS_18Kernel_traits_baseILj2048EfS2_fS2_fjLj128EEEEELb1ELb1ELb1EEEvNS_9BwdParamsE,"aw",@nobits
	.sectionflags	@""
	.align	16
	.zero		1024


//--------------------- .nv.shared._ZN10layer_norm31ln_parallel_residual_bwd_kernelINS_13Kernel_traitsI6__halfffffjLj2048ELj1ELj1ELj4ELj16ENS_18Kernel_traits_baseILj2048ES2_ffffjLj128EEEEELb0ELb0ELb0EEEvNS_9BwdParamsE --------------------------
	.section	.nv.shared._ZN10layer_norm31ln_parallel_residual_bwd_kernelINS_13Kernel_traitsI6__halfffffjLj2048ELj1ELj1ELj4ELj16ENS_18Kernel_traits_baseILj2048ES2_ffffjLj128EEEEELb0ELb0ELb0EEEvNS_9BwdParamsE,"aw",@nobits
	.sectionflags	@""
	.align	16
	.zero		1024


//--------------------- .nv.shared._ZN10layer_norm31ln_parallel_residual_bwd_kernelINS_13Kernel_traitsI6__halfffffjLj2048ELj1ELj1ELj4ELj16ENS_18Kernel_traits_baseILj2048ES2_ffffjLj128EEEEELb0ELb0ELb1EEEvNS_9BwdParamsE --------------------------
	.section	.nv.shared._ZN10layer_norm31ln_parallel_residual_bwd_kernelINS_13Kernel_traitsI6__halfffffjLj2048ELj1ELj1ELj4ELj16ENS_18Kernel_traits_baseILj2048ES2_ffffjLj128EEEEELb0ELb0ELb1EEEvNS_9BwdParamsE,"aw",@nobits
	.sectionflags	@""
	.align	16
	.zero		1024


//--------------------- .nv.shared._ZN10layer_norm31ln_parallel_residual_bwd_kernelINS_13Kernel_traitsI6__halfffffjLj2048ELj1ELj1ELj4ELj16ENS_18Kernel_traits_baseILj2048ES2_ffffjLj128EEEEELb0ELb1ELb0EEEvNS_9BwdParamsE --------------------------
	.section	.nv.shared._ZN10layer_norm31ln_parallel_residual_bwd_kernelINS_13Kernel_traitsI6__halfffffjLj2048ELj1ELj1ELj4ELj16ENS_18Kernel_traits_baseILj2048ES2_ffffjLj128EEEEELb0ELb1ELb0EEEvNS_9BwdParamsE,"aw",@nobits
	.sectionflags	@""
	.align	16
	.zero		1024


//--------------------- .nv.shared._ZN10layer_norm31ln_parallel_residual_bwd_kernelINS_13Kernel_traitsI6__halfffffjLj2048ELj1ELj1ELj4ELj16ENS_18Kernel_traits_baseILj2048ES2_ffffjLj128EEEEELb0ELb1ELb1EEEvNS_9BwdParamsE --------------------------
	.section	.nv.shared._ZN10layer_norm31ln_parallel_residual_bwd_kernelINS_13Kernel_traitsI6__halfffffjLj2048ELj1ELj1ELj4ELj16ENS_18Kernel_traits_baseILj2048ES2_ffffjLj128EEEEELb0ELb1ELb1EEEvNS_9BwdParamsE,"aw",@nobits
	.sectionflags	@""
	.align	16
	.zero		1024


//--------------------- .nv.shared._ZN10layer_norm31ln_parallel_residual_bwd_kernelINS_13Kernel_traitsI6__halfffffjLj2048ELj1ELj1ELj4ELj16ENS_18Kernel_traits_baseILj2048ES2_ffffjLj128EEEEELb1ELb0ELb0EEEvNS_9BwdParamsE --------------------------
	.section	.nv.shared._ZN10layer_norm31ln_parallel_residual_bwd_kernelINS_13Kernel_traitsI6__halfffffjLj2048ELj1ELj1ELj4ELj16ENS_18Kernel_traits_baseILj2048ES2_ffffjLj128EEEEELb1ELb0ELb0EEEvNS_9BwdParamsE,"aw",@nobits
	.sectionflags	@""
	.align	16
	.zero		1024


//--------------------- .nv.shared._ZN10layer_norm31ln_parallel_residual_bwd_kernelINS_13Kernel_traitsI6__halfffffjLj2048ELj1ELj1ELj4ELj16ENS_18Kernel_traits_baseILj2048ES2_ffffjLj128EEEEELb1ELb0ELb1EEEvNS_9BwdParamsE --------------------------
	.section	.nv.shared._ZN10layer_norm31ln_parallel_residual_bwd_kernelINS_13Kernel_traitsI6__halfffffjLj2048ELj1ELj1ELj4ELj16ENS_18Kernel_traits_baseILj2048ES2_ffffjLj128EEEEELb1ELb0ELb1EEEvNS_9BwdParamsE,"aw",@nobits
	.sectionflags	@""
	.align	16
	.zero		1024


//--------------------- .nv.shared._ZN10layer_norm22ln_bwd_finalize_kernelINS_22Kernel_traits_finalizeILj2048E6__halfffffjLb0ELj1024ELj4ENS_18Kernel_traits_baseILj2048ES2_ffffjLj1024EEEEELb0ELb0EEEvNS_9BwdParamsE --------------------------
	.section	.nv.shared._ZN10layer_norm22ln_bwd_finalize_kernelINS_22Kernel_traits_finalizeILj2048E6__halfffffjLb0ELj1024ELj4ENS_18Kernel_traits_baseILj2048ES2_ffffjLj1024EEEEELb0ELb0EEEvNS_9BwdParamsE,"aw",@nobits
	.sectionflags	@""
	.align	16
.nv.shared._ZN10layer_norm22ln_bwd_finalize_kernelINS_22Kernel_traits_finalizeILj2048E6__halfffffjLb0ELj1024ELj4ENS_18Kernel_traits_baseILj2048ES2_ffffjLj1024EEEEELb0ELb0EEEvNS_9BwdParamsE:
	.zero		9472


//--------------------- .nv.shared._ZN10layer_norm40ln_parallel_residual_bwd_finalize_kernelINS_22Kernel_traits_finalizeILj2048E6__halfffffjLb0ELj1024ELj4ENS_18Kernel_traits_baseILj2048ES2_ffffjLj1024EEEEELb0EEEvNS_9BwdParamsE --------------------------
	.section	.nv.shared._ZN10layer_norm40ln_parallel_residual_bwd_finalize_kernelINS_22Kernel_traits_finalizeILj2048E6__halfffffjLb0ELj1024ELj4ENS_18Kernel_traits_baseILj2048ES2_ffffjLj1024EEEEELb0EEEvNS_9BwdParamsE,"aw",@nobits
	.sectionflags	@""
	.align	16
.nv.shared._ZN10layer_norm40ln_parallel_residual_bwd_finalize_kernelINS_22Kernel_traits_finalizeILj2048E6__halfffffjLb0ELj1024ELj4ENS_18Kernel_traits_baseILj2048ES2_ffffjLj1024EEEEELb0EEEvNS_9BwdParamsE:
	.zero		17920


//--------------------- .nv.shared._ZN10layer_norm31ln_parallel_residual_bwd_kernelINS_13Kernel_traitsI6__halfffffjLj2048ELj1ELj1ELj4ELj16ENS_18Kernel_traits_baseILj2048ES2_ffffjLj128EEEEELb1ELb1ELb0EEEvNS_9BwdParamsE --------------------------
	.section	.nv.shared._ZN10layer_norm31ln_parallel_residual_bwd_kernelINS_13Kernel_traitsI6__halfffffjLj2048ELj1ELj1ELj4ELj16ENS_18Kernel_traits_baseILj2048ES2_ffffjLj128EEEEELb1ELb1ELb0EEEvNS_9BwdParamsE,"aw",@nobits
	.sectionflags	@""
	.align	16
	.zero		1024


//--------------------- .nv.shared._ZN10layer_norm22ln_bwd_finalize_kernelINS_22Kernel_traits_finalizeILj2048E6__halfffffjLb0ELj1024ELj4ENS_18Kernel_traits_baseILj2048ES2_ffffjLj1024EEEEELb0ELb1EEEvNS_9BwdParamsE --------------------------
	.section	.nv.shared._ZN10layer_norm22ln_bwd_finalize_kernelINS_22Kernel_traits_finalizeILj2048E6__halfffffjLb0ELj1024ELj4ENS_18Kernel_traits_baseILj2048ES2_ffffjLj1024EEEEELb0ELb1EEEvNS_9BwdParamsE,"aw",@nobits
	.sectionflags	@""
	.align	16
.nv.shared._ZN10layer_norm22ln_bwd_finalize_kernelINS_22Kernel_traits_finalizeILj2048E6__halfffffjLb0ELj1024ELj4ENS_18Kernel_traits_baseILj2048ES2_ffffjLj1024EEEEELb0ELb1EEEvNS_9BwdParamsE:
	.zero		9472


//--------------------- .nv.shared._ZN10layer_norm40ln_parallel_residual_bwd_finalize_kernelINS_22Kernel_traits_finalizeILj2048E6__halfffffjLb0ELj1024ELj4ENS_18Kernel_traits_baseILj2048ES2_ffffjLj1024EEEEELb1EEEvNS_9BwdParamsE --------------------------
	.section	.nv.shared._ZN10layer_norm40ln_parallel_residual_bwd_finalize_kernelINS_22Kernel_traits_finalizeILj2048E6__halfffffjLb0ELj1024ELj4ENS_18Kernel_traits_baseILj2048ES2_ffffjLj1024EEEEELb1EEEvNS_9BwdParamsE,"aw",@nobits
	.sectionflags	@""
	.align	16
.nv.shared._ZN10layer_norm40ln_parallel_residual_bwd_finalize_kernelINS_22Kernel_traits_finalizeILj2048E6__halfffffjLb0ELj1024ELj4ENS_18Kernel_traits_baseILj2048ES2_ffffjLj1024EEEEELb1EEEvNS_9BwdParamsE:
	.zero		17920


//--------------------- .nv.shared._ZN10layer_norm31ln_parallel_residual_bwd_kernelINS_13Kernel_traitsI6__halfffffjLj2048ELj1ELj1ELj4ELj16ENS_18Kernel_traits_baseILj2048ES2_ffffjLj128EEEEELb1ELb1ELb1EEEvNS_9BwdParamsE --------------------------
	.section	.nv.shared._ZN10layer_norm31ln_parallel_residual_bwd_kernelINS_13Kernel_traitsI6__halfffffjLj2048ELj1ELj1ELj4ELj16ENS_18Kernel_traits_baseILj2048ES2_ffffjLj128EEEEELb1ELb1ELb1EEEvNS_9BwdParamsE,"aw",@nobits
	.sectionflags	@""
	.align	16
	.zero		1024


//--------------------- .nv.shared._ZN10layer_norm31ln_parallel_residual_bwd_kernelINS_13Kernel_traitsIfffffjLj2048ELj1ELj1ELj4ELj16ENS_18Kernel_traits_baseILj2048EfffffjLj128EEEEELb0ELb0ELb0EEEvNS_9BwdParamsE --------------------------
	.section	.nv.shared._ZN10layer_norm31ln_parallel_residual_bwd_kernelINS_13Kernel_traitsIfffffjLj2048ELj1ELj1ELj4ELj16ENS_18Kernel_traits_baseILj2048EfffffjLj128EEEEELb0ELb0ELb0EEEvNS_9BwdParamsE,"aw",@nobits
	.sectionflags	@""
	.align	16
	.zero		1024


//--------------------- .nv.shared._ZN10layer_norm31ln_parallel_residual_bwd_kernelINS_13Kernel_traitsIfffffjLj2048ELj1ELj1ELj4ELj16ENS_18Kernel_traits_baseILj2048EfffffjLj128EEEEELb0ELb0ELb1EEEvNS_9BwdParamsE --------------------------
	.section	.nv.shared._ZN10layer_norm31ln_parallel_residual_bwd_kernelINS_13Kernel_traitsIfffffjLj2048ELj1ELj1ELj4ELj16ENS_18Kernel_traits_baseILj2048EfffffjLj128EEEEELb0ELb0ELb1EEEvNS_9BwdParamsE,"aw",@nobits
	.sectionflags	@""
	.align	16
	.zero		1024


//--------------------- .nv.shared._ZN10layer_norm31ln_parallel_residual_bwd_kernelINS_13Kernel_traitsIfffffjLj2048ELj1ELj1ELj4ELj16ENS_18Kernel_traits_baseILj2048EfffffjLj128EEEEELb0ELb1ELb0EEEvNS_9BwdParamsE --------------------------
	.section	.nv.shared._ZN10layer_norm31ln_parallel_residual_bwd_kernelINS_13Kernel_traitsIfffffjLj2048ELj1ELj1ELj4ELj16ENS_18Kernel_traits_baseILj2048EfffffjLj128EEEEELb0ELb1ELb0EEEvNS_9BwdParamsE,"aw",@nobits
	.sectionflags	@""
	.align	16
	.zero		1024


//--------------------- .nv.shared._ZN10layer_norm31ln_parallel_residual_bwd_kernelINS_13Kernel_traitsIfffffjLj2048ELj1ELj1ELj4ELj16ENS_18Kernel_traits_baseILj2048EfffffjLj128EEEEELb0ELb1ELb1EEEvNS_9BwdParamsE --------------------------
	.section	.nv.shared._ZN10layer_norm31ln_parallel_residual_bwd_kernelINS_13Kernel_traitsIfffffjLj2048ELj1ELj1ELj4ELj16ENS_18Kernel_traits_baseILj2048EfffffjLj128EEEEELb0ELb1ELb1EEEvNS_9BwdParamsE,"aw",@nobits
	.sectionflags	@""
	.align	16
	.zero		1024


//--------------------- .nv.shared._ZN10layer_norm31ln_parallel_residual_bwd_kernelINS_13Kernel_traitsIfffffjLj2048ELj1ELj1ELj4ELj16ENS_18Kernel_traits_baseILj2048EfffffjLj128EEEEELb1ELb0ELb0EEEvNS_9BwdParamsE --------------------------
	.section	.nv.shared._ZN10layer_norm31ln_parallel_residual_bwd_kernelINS_13Kernel_traitsIfffffjLj2048ELj1ELj1ELj4ELj16ENS_18Kernel_traits_baseILj2048EfffffjLj128EEEEELb1ELb0ELb0EEEvNS_9BwdParamsE,"aw",@nobits
	.sectionflags	@""
	.align	16
	.zero		1024


//--------------------- .nv.shared._ZN10layer_norm31ln_parallel_residual_bwd_kernelINS_13Kernel_traitsIfffffjLj2048ELj1ELj1ELj4ELj16ENS_18Kernel_traits_baseILj2048EfffffjLj128EEEEELb1ELb0ELb1EEEvNS_9BwdParamsE --------------------------
	.section	.nv.shared._ZN10layer_norm31ln_parallel_residual_bwd_kernelINS_13Kernel_traitsIfffffjLj2048ELj1ELj1ELj4ELj16ENS_18Kernel_traits_baseILj2048EfffffjLj128EEEEELb1ELb0ELb1EEEvNS_9BwdParamsE,"aw",@nobits
	.sectionflags	@""
	.align	16
	.zero		1024


//--------------------- .nv.shared._ZN10layer_norm22ln_bwd_finalize_kernelINS_22Kernel_traits_finalizeILj2048EfffffjLb0ELj1024ELj4ENS_18Kernel_traits_baseILj2048EfffffjLj1024EEEEELb0ELb0EEEvNS_9BwdParamsE --------------------------
	.section	.nv.shared._ZN10layer_norm22ln_bwd_finalize_kernelINS_22Kernel_traits_finalizeILj2048EfffffjLb0ELj1024ELj4ENS_18Kernel_traits_baseILj2048EfffffjLj1024EEEEELb0ELb0EEEvNS_9BwdParamsE,"aw",@nobits
	.sectionflags	@""
	.align	16
.nv.shared._ZN10layer_norm22ln_bwd_finalize_kernelINS_22Kernel_traits_finalizeILj2048EfffffjLb0ELj1024ELj4ENS_18Kernel_traits_baseILj2048EfffffjLj1024EEEEELb0ELb0EEEvNS_9BwdParamsE:
	.zero		9472


//--------------------- .nv.shared._ZN10layer_norm40ln_parallel_residual_bwd_finalize_kernelINS_22Kernel_traits_finalizeILj2048EfffffjLb0ELj1024ELj4ENS_18Kernel_traits_baseILj2048EfffffjLj1024EEEEELb0EEEvNS_9BwdParamsE --------------------------
	.section	.nv.shared._ZN10layer_norm40ln_parallel_residual_bwd_finalize_kernelINS_22Kernel_traits_finalizeILj2048EfffffjLb0ELj1024ELj4ENS_18Kernel_traits_baseILj2048EfffffjLj1024EEEEELb0EEEvNS_9BwdParamsE,"aw",@nobits
	.sectionflags	@""
	.align	16
.nv.shared._ZN10layer_norm40ln_parallel_residual_bwd_finalize_kernelINS_22Kernel_traits_finalizeILj2048EfffffjLb0ELj1024ELj4ENS_18Kernel_traits_baseILj2048EfffffjLj1024EEEEELb0EEEvNS_9BwdParamsE:
	.zero		17920


//--------------------- .nv.shared._ZN10layer_norm31ln_parallel_residual_bwd_kernelINS_13Kernel_traitsIfffffjLj2048ELj1ELj1ELj4ELj16ENS_18Kernel_traits_baseILj2048EfffffjLj128EEEEELb1ELb1ELb0EEEvNS_9BwdParamsE --------------------------
	.section	.nv.shared._ZN10layer_norm31ln_parallel_residual_bwd_kernelINS_13Kernel_traitsIfffffjLj2048ELj1ELj1ELj4ELj16ENS_18Kernel_traits_baseILj2048EfffffjLj128EEEEELb1ELb1ELb0EEEvNS_9BwdParamsE,"aw",@nobits
	.sectionflags	@""
	.align	16
	.zero		1024


//--------------------- .nv.shared._ZN10layer_norm22ln_bwd_finalize_kernelINS_22Kernel_traits_finalizeILj2048EfffffjLb0ELj1024ELj4ENS_18Kernel_traits_baseILj2048EfffffjLj1024EEEEELb0ELb1EEEvNS_9BwdParamsE --------------------------
	.section	.nv.shared._ZN10layer_norm22ln_bwd_finalize_kernelINS_22Kernel_traits_finalizeILj2048EfffffjLb0ELj1024ELj4ENS_18Kernel_traits_baseILj2048EfffffjLj1024EEEEELb0ELb1EEEvNS_9BwdParamsE,"aw",@nobits
	.sectionflags	@""
	.align	16
.nv.shared._ZN10layer_norm22ln_bwd_finalize_kernelINS_22Kernel_traits_finalizeILj2048EfffffjLb0ELj1024ELj4ENS_18Kernel_traits_baseILj2048EfffffjLj1024EEEEELb0ELb1EEEvNS_9BwdParamsE:
	.zero		9472


//--------------------- .nv.shared._ZN10layer_norm40ln_parallel_residual_bwd_finalize_kernelINS_22Kernel_traits_finalizeILj2048EfffffjLb0ELj1024ELj4ENS_18Kernel_traits_baseILj2048EfffffjLj1024EEEEELb1EEEvNS_9BwdParamsE --------------------------
	.section	.nv.shared._ZN10layer_norm40ln_parallel_residual_bwd_finalize_kernelINS_22Kernel_traits_finalizeILj2048EfffffjLb0ELj1024ELj4ENS_18Kernel_traits_baseILj2048EfffffjLj1024EEEEELb1EEEvNS_9BwdParamsE,"aw",@nobits
	.sectionflags	@""
	.align	16
.nv.shared._ZN10layer_norm40ln_parallel_residual_bwd_finalize_kernelINS_22Kernel_traits_finalizeILj2048EfffffjLb0ELj1024ELj4ENS_18Kernel_traits_baseILj2048EfffffjLj1024EEEEELb1EEEvNS_9BwdParamsE:
	.zero		17920


//--------------------- .nv.shared._ZN10layer_norm31ln_parallel_residual_bwd_kernelINS_13Kernel_traitsIfffffjLj2048ELj1ELj1ELj4ELj16ENS_18Kernel_traits_baseILj2048EfffffjLj128EEEEELb1ELb1ELb1EEEvNS_9BwdParamsE --------------------------
	.section	.nv.shared._ZN10layer_norm31ln_parallel_residual_bwd_kernelINS_13Kernel_traitsIfffffjLj2048ELj1ELj1ELj4ELj16ENS_18Kernel_traits_baseILj2048EfffffjLj128EEEEELb1ELb1ELb1EEEvNS_9BwdParamsE,"aw",@nobits
	.sectionflags	@""
	.align	16
	.zero		1024


//--------------------- .nv.constant0._ZN10layer_norm31ln_parallel_residual_bwd_kernelINS_13Kernel_traitsI13__nv_bfloat16S2_S2_S2_fjLj2048ELj1ELj1ELj4ELj16ENS_18Kernel_traits_baseILj2048ES2_S2_S2_S2_fjLj128EEEEELb0ELb0ELb0EEEvNS_9BwdParamsE --------------------------
	.section	.nv.constant0._ZN10layer_norm31ln_parallel_residual_bwd_kernelINS_13Kernel_traitsI13__nv_bfloat16S2_S2_S2_fjLj2048ELj1ELj1ELj4ELj16ENS_18Kernel_traits_baseILj2048ES2_S2_S2_S2_fjLj128EEEEELb0ELb0ELb0EEEvNS_9BwdParamsE,"a",@progbits
	.sectionflags	@""
	.align	4
.nv.constant0._ZN10layer_norm31ln_parallel_residual_bwd_kernelINS_13Kernel_traitsI13__nv_bfloat16S2_S2_S2_fjLj2048ELj1ELj1ELj4ELj16ENS_18Kernel_traits_baseILj2048ES2_S2_S2_S2_fjLj128EEEEELb0ELb0ELb0EEEvNS_9BwdParamsE:
	.zero		1192


//--------------------- .nv.constant0._ZN10layer_norm31ln_parallel_residual_bwd_kernelINS_13Kernel_traitsI13__nv_bfloat16S2_S2_S2_fjLj2048ELj1ELj1ELj4ELj16ENS_18Kernel_traits_baseILj2048ES2_S2_S2_S2_fjLj128EEEEELb0ELb0ELb1EEEvNS_9BwdParamsE --------------------------
	.section	.nv.constant0._ZN10layer_norm31ln_parallel_residual_bwd_kernelINS_13Kernel_traitsI13__nv_bfloat16S2_S2_S2_fjLj2048ELj1ELj1ELj4ELj16ENS_18Kernel_traits_baseILj2048ES2_S2_S2_S2_fjLj128EEEEELb0ELb0ELb1EEEvNS_9BwdParamsE,"a",@progbits
	.sectionflags	@""
	.align	4
.nv.constant0._ZN10layer_norm31ln_parallel_residual_bwd_kernelINS_13Kernel_traitsI13__nv_bfloat16S2_S2_S2_fjLj2048ELj1ELj1ELj4ELj16ENS_18Kernel_traits_baseILj2048ES2_S2_S2_S2_fjLj128EEEEELb0ELb0ELb1EEEvNS_9BwdParamsE:
	.zero		1192


//--------------------- .nv.constant0._ZN10layer_norm31ln_parallel_residual_bwd_kernelINS_13Kernel_traitsI13__nv_bfloat16S2_S2_S2_fjLj2048ELj1ELj1ELj4ELj16ENS_18Kernel_traits_baseILj2048ES2_S2_S2_S2_fjLj128EEEEELb0ELb1ELb0EEEvNS_9BwdParamsE --------------------------
	.section	.nv.constant0._ZN10layer_norm31ln_parallel_residual_bwd_kernelINS_13Kernel_traitsI13__nv_bfloat16S2_S2_S2_fjLj2048ELj1ELj1ELj4ELj16ENS_18Kernel_traits_baseILj2048ES2_S2_S2_S2_fjLj128EEEEELb0ELb1ELb0EEEvNS_9BwdParamsE,"a",@progbits
	.sectionflags	@""
	.align	4
.nv.constant0._ZN10layer_norm31ln_parallel_residual_bwd_kernelINS_13Kernel_traitsI13__nv_bfloat16S2_S2_S2_fjLj2048ELj1ELj1ELj4ELj16ENS_18Kernel_traits_baseILj2048ES2_S2_S2_S2_fjLj128EEEEELb0ELb1ELb0EEEvNS_9BwdParamsE:
	.zero		1192


//--------------------- .nv.constant0._ZN10layer_norm31ln_parallel_residual_bwd_kernelINS_13Kernel_traitsI13__nv_bfloat16S2_S2_S2_fjLj2048ELj1ELj1ELj4ELj16ENS_18Kernel_traits_baseILj2048ES2_S2_S2_S2_fjLj128EEEEELb0ELb1ELb1EEEvNS_9BwdParamsE --------------------------
	.section	.nv.constant0._ZN10layer_norm31ln_parallel_residual_bwd_kernelINS_13Kernel_traitsI13__nv_bfloat16S2_S2_S2_fjLj2048ELj1ELj1ELj4ELj16ENS_18Kernel_traits_baseILj2048ES2_S2_S2_S2_fjLj128EEEEELb0ELb1ELb1EEEvNS_9BwdParamsE,"a",@progbits
	.sectionflags	@""
	.align	4
.nv.constant0._ZN10layer_norm31ln_parallel_residual_bwd_kernelINS_13Kernel_traitsI13__nv_bfloat16S2_S2_S2_fjLj2048ELj1ELj1ELj4ELj16ENS_18Kernel_traits_baseILj2048ES2_S2_S2_S2_fjLj128EEEEELb0ELb1ELb1EEEvNS_9BwdParamsE:
	.zero		1192


//--------------------- .nv.constant0._ZN10layer_norm31ln_parallel_residual_bwd_kernelINS_13Kernel_traitsI13__nv_bfloat16S2_S2_S2_fjLj2048ELj1ELj1ELj4ELj16ENS_18Kernel_traits_baseILj2048ES2_S2_S2_S2_fjLj128EEEEELb1ELb0ELb0EEEvNS_9BwdParamsE --------------------------
	.section	.nv.constant0._ZN10layer_norm31ln_parallel_residual_bwd_kernelINS_13Kernel_traitsI13__nv_bfloat16S2_S2_S2_fjLj2048ELj1ELj1ELj4ELj16ENS_18Kernel_traits_baseILj2048ES2_S2_S2_S2_fjLj128EEEEELb1ELb0ELb0EEEvNS_9BwdParamsE,"a",@progbits
	.sectionflags	@""
	.align	4
.nv.constant0._ZN10layer_norm31ln_parallel_residual_bwd_kernelINS_13Kernel_traitsI13__nv_bfloat16S2_S2_S2_fjLj2048ELj1ELj1ELj4ELj16ENS_18Kernel_traits_baseILj2048ES2_S2_S2_S2_fjLj128EEEEELb1ELb0ELb0EEEvNS_9BwdParamsE:
	.zero		1192


//--------------------- .nv.constant0._ZN10layer_norm31ln_parallel_residual_bwd_kernelINS_13Kernel_traitsI13__nv_bfloat16S2_S2_S2_fjLj2048ELj1ELj1ELj4ELj16ENS_18Kernel_traits_baseILj2048ES2_S2_S2_S2_fjLj128EEEEELb1ELb0ELb1EEEvNS_9BwdParamsE --------------------------
	.section	.nv.constant0._ZN10layer_norm31ln_parallel_residual_bwd_kernelINS_13Kernel_traitsI13__nv_bfloat16S2_S2_S2_fjLj2048ELj1ELj1ELj4ELj16ENS_18Kernel_traits_baseILj2048ES2_S2_S2_S2_fjLj128EEEEELb1ELb0ELb1EEEvNS_9BwdParamsE,"a",@progbits
	.sectionflags	@""
	.align	4
.nv.constant0._ZN10layer_norm31ln_parallel_residual_bwd_kernelINS_13Kernel_traitsI13__nv_bfloat16S2_S2_S2_fjLj2048ELj1ELj1ELj4ELj16ENS_18Kernel_traits_baseILj2048ES2_S2_S2_S2_fjLj128EEEEELb1ELb0ELb1EEEvNS_9BwdParamsE:
	.zero		1192


//--------------------- .nv.constant0._ZN10layer_norm22ln_bwd_finalize_kernelINS_22Kernel_traits_finalizeILj2048E13__nv_bfloat16S2_S2_S2_fjLb0ELj1024ELj4ENS_18Kernel_traits_baseILj2048ES2_S2_S2_S2_fjLj1024EEEEELb0ELb0EEEvNS_9BwdParamsE --------------------------
	.section	.nv.constant0._ZN10layer_norm22ln_bwd_finalize_kernelINS_22Kernel_traits_finalizeILj2048E13__nv_bfloat16S2_S2_S2_fjLb0ELj1024ELj4ENS_18Kernel_traits_baseILj2048ES2_S2_S2_S2_fjLj1024EEEEELb0ELb0EEEvNS_9BwdParamsE,"a",@progbits
	.sectionflags	@""
	.align	4
.nv.constant0._ZN10layer_norm22ln_bwd_finalize_kernelINS_22Kernel_traits_finalizeILj2048E13__nv_bfloat16S2_S2_S2_fjLb0ELj1024ELj4ENS_18Kernel_traits_baseILj2048ES2_S2_S2_S2_fjLj1024EEEEELb0ELb0EEEvNS_9BwdParamsE:
	.zero		1192


//--------------------- .nv.constant0._ZN10layer_norm40ln_parallel_residual_bwd_finalize_kernelINS_22Kernel_traits_finalizeILj2048E13__nv_bfloat16S2_S2_S2_fjLb0ELj1024ELj4ENS_18Kernel_traits_baseILj2048ES2_S2_S2_S2_fjLj1024EEEEELb0EEEvNS_9BwdParamsE --------------------------
	.section	.nv.constant0._ZN10layer_norm40ln_parallel_residual_bwd_finalize_kernelINS_22Kernel_traits_finalizeILj2048E13__nv_bfloat16S2_S2_S2_fjLb0ELj1024ELj4ENS_18Kernel_traits_baseILj2048ES2_S2_S2_S2_fjLj1024EEEEELb0EEEvNS_9BwdParamsE,"a",@progbits
	.sectionflags	@""
	.align	4
.nv.constant0._ZN10layer_norm40ln_parallel_residual_bwd_finalize_kernelINS_22Kernel_traits_finalizeILj2048E13__nv_bfloat16S2_S2_S2_fjLb0ELj1024ELj4ENS_18Kernel_traits_baseILj2048ES2_S2_S2_S2_fjLj1024EEEEELb0EEEvNS_9BwdParamsE:
	.zero		1192


//--------------------- .nv.constant0._ZN10layer_norm31ln_parallel_residual_bwd_kernelINS_13Kernel_traitsI13__nv_bfloat16S2_S2_S2_fjLj2048ELj1ELj1ELj4ELj16ENS_18Kernel_traits_baseILj2048ES2_S2_S2_S2_fjLj128EEEEELb1ELb1ELb0EEEvNS_9BwdParamsE --------------------------
	.section	.nv.constant0._ZN10layer_norm31ln_parallel_residual_bwd_kernelINS_13Kernel_traitsI13__nv_bfloat16S2_S2_S2_fjLj2048ELj1ELj1ELj4ELj16ENS_18Kernel_traits_baseILj2048ES2_S2_S2_S2_fjLj128EEEEELb1ELb1ELb0EEEvNS_9BwdParamsE,"a",@progbits
	.sectionflags	@""
	.align	4
.nv.constant0._ZN10layer_norm31ln_parallel_residual_bwd_kernelINS_13Kernel_traitsI13__nv_bfloat16S2_S2_S2_fjLj2048ELj1ELj1ELj4ELj16ENS_18Kernel_traits_baseILj2048ES2_S2_S2_S2_fjLj128EEEEELb1ELb1ELb0EEEvNS_9BwdParamsE:
	.zero		1192


//--------------------- .nv.constant0._ZN10layer_norm22ln_bwd_finalize_kernelINS_22Kernel_traits_finalizeILj2048E13__nv_bfloat16S2_S2_S2_fjLb0ELj1024ELj4ENS_18Kernel_traits_baseILj2048ES2_S2_S2_S2_fjLj1024EEEEELb0ELb1EEEvNS_9BwdParamsE --------------------------
	.section	.nv.constant0._ZN10layer_norm22ln_bwd_finalize_kernelINS_22Kernel_traits_finalizeILj2048E13__nv_bfloat16S2_S2_S2_fjLb0ELj1024ELj4ENS_18Kernel_traits_baseILj2048ES2_S2_S2_S2_fjLj1024EEEEELb0ELb1EEEvNS_9BwdParamsE,"a",@progbits
	.sectionflags	@""
	.align	4
.nv.constant0._ZN10layer_norm22ln_bwd_finalize_kernelINS_22Kernel_traits_finalizeILj2048E13__nv_bfloat16S2_S2_S2_fjLb0ELj1024ELj4ENS_18Kernel_traits_baseILj2048ES2_S2_S2_S2_fjLj1024EEEEELb0ELb1EEEvNS_9BwdParamsE:
	.zero		1192


//--------------------- .nv.constant0._ZN10layer_norm40ln_parallel_residual_bwd_finalize_kernelINS_22Kernel_traits_finalizeILj2048E13__nv_bfloat16S2_S2_S2_fjLb0ELj1024ELj4ENS_18Kernel_traits_baseILj2048ES2_S2_S2_S2_fjLj1024EEEEELb1EEEvNS_9BwdParamsE --------------------------
	.section	.nv.constant0._ZN10layer_norm40ln_parallel_residual_bwd_finalize_kernelINS_22Kernel_traits_finalizeILj2048E13__nv_bfloat16S2_S2_S2_fjLb0ELj1024ELj4ENS_18Kernel_traits_baseILj2048ES2_S2_S2_S2_fjLj1024EEEEELb1EEEvNS_9BwdParamsE,"a",@progbits
	.sectionflags	@""
	.align	4
.nv.constant0._ZN10layer_norm40ln_parallel_residual_bwd_finalize_kernelINS_22Kernel_traits_finalizeILj2048E13__nv_bfloat16S2_S2_S2_fjLb0ELj1024ELj4ENS_18Kernel_traits_baseILj2048ES2_S2_S2_S2_fjLj1024EEEEELb1EEEvNS_9BwdParamsE:
	.zero		1192


//--------------------- .nv.constant0._ZN10layer_norm31ln_parallel_residual_bwd_kernelINS_13Kernel_traitsI13__nv_bfloat16S2_S2_S2_fjLj2048ELj1ELj1ELj4ELj16ENS_18Kernel_traits_baseILj2048ES2_S2_S2_S2_fjLj128EEEEELb1ELb1ELb1EEEvNS_9BwdParamsE --------------------------
	.section	.nv.constant0._ZN10layer_norm31ln_parallel_residual_bwd_kernelINS_13Kernel_traitsI13__nv_bfloat16S2_S2_S2_fjLj2048ELj1ELj1ELj4ELj16ENS_18Kernel_traits_baseILj2048ES2_S2_S2_S2_fjLj128EEEEELb1ELb1ELb1EEEvNS_9BwdParamsE,"a",@progbits
	.sectionflags	@""
	.align	4
.nv.constant0._ZN10layer_norm31ln_parallel_residual_bwd_kernelINS_13Kernel_traitsI13__nv_bfloat16S2_S2_S2_fjLj2048ELj1ELj1ELj4ELj16ENS_18Kernel_traits_baseILj2048ES2_S2_S2_S2_fjLj128EEEEELb1ELb1ELb1EEEvNS_9BwdParamsE:
	.zero		1192


//--------------------- .nv.constant0._ZN10layer_norm31ln_parallel_residual_bwd_kernelINS_13Kernel_traitsI6__halfS2_S2_S2_fjLj2048ELj1ELj1ELj4ELj16ENS_18Kernel_traits_baseILj2048ES2_S2_S2_S2_fjLj128EEEEELb0ELb0ELb0EEEvNS_9BwdParamsE --------------------------
	.section	.nv.constant0._ZN10layer_norm31ln_parallel_residual_bwd_kernelINS_13Kernel_traitsI6__halfS2_S2_S2_fjLj2048ELj1ELj1ELj4ELj16ENS_18Kernel_traits_baseILj2048ES2_S2_S2_S2_fjLj128EEEEELb0ELb0ELb0EEEvNS_9BwdParamsE,"a",@progbits
	.sectionflags	@""
	.align	4
.nv.constant0._ZN10layer_norm31ln_parallel_residual_bwd_kernelINS_13Kernel_traitsI6__halfS2_S2_S2_fjLj2048ELj1ELj1ELj4ELj16ENS_18Kernel_traits_baseILj2048ES2_S2_S2_S2_fjLj128EEEEELb0ELb0ELb0EEEvNS_9BwdParamsE:
	.zero		1192


//--------------------- .nv.constant0._ZN10layer_norm31ln_parallel_residual_bwd_kernelINS_13Kernel_traitsI6__halfS2_S2_S2_fjLj2048ELj1ELj1ELj4ELj16ENS_18Kernel_traits_baseILj2048ES2_S2_S2_S2_fjLj128EEEEELb0ELb0ELb1EEEvNS_9BwdParamsE --------------------------
	.section	.nv.constant0._ZN10layer_norm31ln_parallel_residual_bwd_kernelINS_13Kernel_traitsI6__halfS2_S2_S2_fjLj2048ELj1ELj1ELj4ELj16ENS_18Kernel_traits_baseILj2048ES2_S2_S2_S2_fjLj128EEEEELb0ELb0ELb1EEEvNS_9BwdParamsE,"a",@progbits
	.sectionflags	@""
	.align	4
.nv.constant0._ZN10layer_norm31ln_parallel_residual_bwd_kernelINS_13Kernel_traitsI6__halfS2_S2_S2_fjLj2048ELj1ELj1ELj4ELj16ENS_18Kernel_traits_baseILj2048ES2_S2_S2_S2_fjLj128EEEEELb0ELb0ELb1EEEvNS_9BwdParamsE:
	.zero		1192


//--------------------- .nv.constant0._ZN10layer_norm31ln_parallel_residual_bwd_kernelINS_13Kernel_traitsI6__halfS2_S2_S2_fjLj2048ELj1ELj1ELj4ELj16ENS_18Kernel_traits_baseILj2048ES2_S2_S2_S2_fjLj128EEEEELb0ELb1ELb0EEEvNS_9BwdParamsE --------------------------
	.section	.nv.constant0._ZN10layer_norm31ln_parallel_residual_bwd_kernelINS_13Kernel_traitsI6__halfS2_S2_S2_fjLj2048ELj1ELj1ELj4ELj16ENS_18Kernel_traits_baseILj2048ES2_S2_S2_S2_fjLj128EEEEELb0ELb1ELb0EEEvNS_9BwdParamsE,"a",@progbits
	.sectionflags	@""
	.align	4
.nv.constant0._ZN10layer_norm31ln_parallel_residual_bwd_kernelINS_13Kernel_traitsI6__halfS2_S2_S2_fjLj2048ELj1ELj1ELj4ELj16ENS_18Kernel_traits_baseILj2048ES2_S2_S2_S2_fjLj128EEEEELb0ELb1ELb0EEEvNS_9BwdParamsE:
	.zero		1192


//--------------------- .nv.constant0._ZN10layer_norm31ln_parallel_residual_bwd_kernelINS_13Kernel_traitsI6__halfS2_S2_S2_fjLj2048ELj1ELj1ELj4ELj16ENS_18Kernel_traits_baseILj2048ES2_S2_S2_S2_fjLj128EEEEELb0ELb1ELb1EEEvNS_9BwdParamsE --------------------------
	.section	.nv.constant0._ZN10layer_norm31ln_parallel_residual_bwd_kernelINS_13Kernel_traitsI6__halfS2_S2_S2_fjLj2048ELj1ELj1ELj4ELj16ENS_18Kernel_traits_baseILj2048ES2_S2_S2_S2_fjLj128EEEEELb0ELb1ELb1EEEvNS_9BwdParamsE,"a",@progbits
	.sectionflags	@""
	.align	4
.nv.constant0._ZN10layer_norm31ln_parallel_residual_bwd_kernelINS_13Kernel_traitsI6__halfS2_S2_S2_fjLj2048ELj1ELj1ELj4ELj16ENS_18Kernel_traits_baseILj2048ES2_S2_S2_S2_fjLj128EEEEELb0ELb1ELb1EEEvNS_9BwdParamsE:
	.zero		1192


//--------------------- .nv.constant0._ZN10layer_norm31ln_parallel_residual_bwd_kernelINS_13Kernel_traitsI6__halfS2_S2_S2_fjLj2048ELj1ELj1ELj4ELj16ENS_18Kernel_traits_baseILj2048ES2_S2_S2_S2_fjLj128EEEEELb1ELb0ELb0EEEvNS_9BwdParamsE --------------------------
	.section	.nv.constant0._ZN10layer_norm31ln_parallel_residual_bwd_kernelINS_13Kernel_traitsI6__halfS2_S2_S2_fjLj2048ELj1ELj1ELj4ELj16ENS_18Kernel_traits_baseILj2048ES2_S2_S2_S2_fjLj128EEEEELb1ELb0ELb0EEEvNS_9BwdParamsE,"a",@progbits
	.sectionflags	@""
	.align	4
.nv.constant0._ZN10layer_norm31ln_parallel_residual_bwd_kernelINS_13Kernel_traitsI6__halfS2_S2_S2_fjLj2048ELj1ELj1ELj4ELj16ENS_18Kernel_traits_baseILj2048ES2_S2_S2_S2_fjLj128EEEEELb1ELb0ELb0EEEvNS_9BwdParamsE:
	.zero		1192


//--------------------- .nv.constant0._ZN10layer_norm31ln_parallel_residual_bwd_kernelINS_13Kernel_traitsI6__halfS2_S2_S2_fjLj2048ELj1ELj1ELj4ELj16ENS_18Kernel_traits_baseILj2048ES2_S2_S2_S2_fjLj128EEEEELb1ELb0ELb1EEEvNS_9BwdParamsE --------------------------
	.section	.nv.constant0._ZN10layer_norm31ln_parallel_residual_bwd_kernelINS_13Kernel_traitsI6__halfS2_S2_S2_fjLj2048ELj1ELj1ELj4ELj16ENS_18Kernel_traits_baseILj2048ES2_S2_S2_S2_fjLj128EEEEELb1ELb0ELb1EEEvNS_9BwdParamsE,"a",@progbits
	.sectionflags	@""
	.align	4
.nv.constant0._ZN10layer_norm31ln_parallel_residual_bwd_kernelINS_13Kernel_traitsI6__halfS2_S2_S2_fjLj2048ELj1ELj1ELj4ELj16ENS_18Kernel_traits_baseILj2048ES2_S2_S2_S2_fjLj128EEEEELb1ELb0ELb1EEEvNS_9BwdParamsE:
	.zero		1192


//--------------------- .nv.constant0._ZN10layer_norm22ln_bwd_finalize_kernelINS_22Kernel_traits_finalizeILj2048E6__halfS2_S2_S2_fjLb0ELj1024ELj4ENS_18Kernel_traits_baseILj2048ES2_S2_S2_S2_fjLj1024EEEEELb0ELb0EEEvNS_9BwdParamsE --------------------------
	.section	.nv.constant0._ZN10layer_norm22ln_bwd_finalize_kernelINS_22Kernel_traits_finalizeILj2048E6__halfS2_S2_S2_fjLb0ELj1024ELj4ENS_18Kernel_traits_baseILj2048ES2_S2_S2_S2_fjLj1024EEEEELb0ELb0EEEvNS_9BwdParamsE,"a",@progbits
	.sectionflags	@""
	.align	4
.nv.constant0._ZN10layer_norm22ln_bwd_finalize_kernelINS_22Kernel_traits_finalizeILj2048E6__halfS2_S2_S2_fjLb0ELj1024ELj4ENS_18Kernel_traits_baseILj2048ES2_S2_S2_S2_fjLj1024EEEEELb0ELb0EEEvNS_9BwdParamsE:
	.zero		1192


//--------------------- .nv.constant0._ZN10layer_norm40ln_parallel_residual_bwd_finalize_kernelINS_22Kernel_traits_finalizeILj2048E6__halfS2_S2_S2_fjLb0ELj1024ELj4ENS_18Kernel_traits_baseILj2048ES2_S2_S2_S2_fjLj1024EEEEELb0EEEvNS_9BwdParamsE --------------------------
	.section	.nv.constant0._ZN10layer_norm40ln_parallel_residual_bwd_finalize_kernelINS_22Kernel_traits_finalizeILj2048E6__halfS2_S2_S2_fjLb0ELj1024ELj4ENS_18Kernel_traits_baseILj2048ES2_S2_S2_S2_fjLj1024EEEEELb0EEEvNS_9BwdParamsE,"a",@progbits
	.sectionflags	@""
	.align	4
.nv.constant0._ZN10layer_norm40ln_parallel_residual_bwd_finalize_kernelINS_22Kernel_traits_finalizeILj2048E6__halfS2_S2_S2_fjLb0ELj1024ELj4ENS_18Kernel_traits_baseILj2048ES2_S2_S2_S2_fjLj1024EEEEELb0EEEvNS_9BwdParamsE:
	.zero		1192


//--------------------- .nv.constant0._ZN10layer_norm31ln_parallel_residual_bwd_kernelINS_13Kernel_traitsI6__halfS2_S2_S2_fjLj2048ELj1ELj1ELj4ELj16ENS_18Kernel_traits_baseILj2048ES2_S2_S2_S2_fjLj128EEEEELb1ELb1ELb0EEEvNS_9BwdParamsE --------------------------
	.section	.nv.constant0._ZN10layer_norm31ln_parallel_residual_bwd_kernelINS_13Kernel_traitsI6__halfS2_S2_S2_fjLj2048ELj1ELj1ELj4ELj16ENS_18Kernel_traits_baseILj2048ES2_S2_S2_S2_fjLj128EEEEELb1ELb1ELb0EEEvNS_9BwdParamsE,"a",@progbits
	.sectionflags	@""
	.align	4
.nv.constant0._ZN10layer_norm31ln_parallel_residual_bwd_kernelINS_13Kernel_traitsI6__halfS2_S2_S2_fjLj2048ELj1ELj1ELj4ELj16ENS_18Kernel_traits_baseILj2048ES2_S2_S2_S2_fjLj128EEEEELb1ELb1ELb0EEEvNS_9BwdParamsE:
	.zero		1192


//--------------------- .nv.constant0._ZN10layer_norm22ln_bwd_finalize_kernelINS_22Kernel_traits_finalizeILj2048E6__halfS2_S2_S2_fjLb0ELj1024ELj4ENS_18Kernel_traits_baseILj2048ES2_S2_S2_S2_fjLj1024EEEEELb0ELb1EEEvNS_9BwdParamsE --------------------------
	.section	.nv.constant0._ZN10layer_norm22ln_bwd_finalize_kernelINS_22Kernel_traits_finalizeILj2048E6__halfS2_S2_S2_fjLb0ELj1024ELj4ENS_18Kernel_traits_baseILj2048ES2_S2_S2_S2_fjLj1024EEEEELb0ELb1EEEvNS_9BwdParamsE,"a",@progbits
	.sectionflags	@""
	.align	4
.nv.constant0._ZN10layer_norm22ln_bwd_finalize_kernelINS_22Kernel_traits_finalizeILj2048E6__halfS2_S2_S2_fjLb0ELj1024ELj4ENS_18Kernel_traits_baseILj2048ES2_S2_S2_S2_fjLj1024EEEEELb0ELb1EEEvNS_9BwdParamsE:
	.zero		1192


//--------------------- .nv.constant0._ZN10layer_norm40ln_parallel_residual_bwd_finalize_kernelINS_22Kernel_traits_finalizeILj2048E6__halfS2_S2_S2_fjLb0ELj1024ELj4ENS_18Kernel_traits_baseILj2048ES2_S2_S2_S2_fjLj1024EEEEELb1EEEvNS_9BwdParamsE --------------------------
	.section	.nv.constant0._ZN10layer_norm40ln_parallel_residual_bwd_finalize_kernelINS_22Kernel_traits_finalizeILj2048E6__halfS2_S2_S2_fjLb0ELj1024ELj4ENS_18Kernel_traits_baseILj2048ES2_S2_S2_S2_fjLj1024EEEEELb1EEEvNS_9BwdParamsE,"a",@progbits
	.sectionflags	@""
	.align	4
.nv.constant0._ZN10layer_norm40ln_parallel_residual_bwd_finalize_kernelINS_22Kernel_traits_finalizeILj2048E6__halfS2_S2_S2_fjLb0ELj1024ELj4ENS_18Kernel_traits_baseILj2048ES2_S2_S2_S2_fjLj1024EEEEELb1EEEvNS_9BwdParamsE:
	.zero		1192


//--------------------- .nv.constant0._ZN10layer_norm31ln_parallel_residual_bwd_kernelINS_13Kernel_traitsI6__halfS2_S2_S2_fjLj2048ELj1ELj1ELj4ELj16ENS_18Kernel_traits_baseILj2048ES2_S2_S2_S2_fjLj128EEEEELb1ELb1ELb1EEEvNS_9BwdParamsE --------------------------
	.section	.nv.constant0._ZN10layer_norm31ln_parallel_residual_bwd_kernelINS_13Kernel_traitsI6__halfS2_S2_S2_fjLj2048ELj1ELj1ELj4ELj16ENS_18Kernel_traits_baseILj2048ES2_S2_S2_S2_fjLj128EEEEELb1ELb1ELb1EEEvNS_9BwdParamsE,"a",@progbits
	.sectionflags	@""
	.align	4
.nv.constant0._ZN10layer_norm31ln_parallel_residual_bwd_kernelINS_13Kernel_traitsI6__halfS2_S2_S2_fjLj2048ELj1ELj1ELj4ELj16ENS_18Kernel_traits_baseILj2048ES2_S2_S2_S2_fjLj128EEEEELb1ELb1ELb1EEEvNS_9BwdParamsE:
	.zero		1192


//--------------------- .nv.constant0._ZN10layer_norm31ln_parallel_residual_bwd_kernelINS_13Kernel_traitsIf13__nv_bfloat16S2_S2_fjLj2048ELj1ELj1ELj4ELj16ENS_18Kernel_traits_baseILj2048EfS2_S2_S2_fjLj128EEEEELb0ELb0ELb0EEEvNS_9BwdParamsE --------------------------
	.section	.nv.constant0._ZN10layer_norm31ln_parallel_residual_bwd_kernelINS_13Kernel_traitsIf13__nv_bfloat16S2_S2_fjLj2048ELj1ELj1ELj4ELj16ENS_18Kernel_traits_baseILj2048EfS2_S2_S2_fjLj128EEEEELb0ELb0ELb0EEEvNS_9BwdParamsE,"a",@progbits
	.sectionflags	@""
	.align	4
.nv.constant0._ZN10layer_norm31ln_parallel_residual_bwd_kernelINS_13Kernel_traitsIf13__nv_bfloat16S2_S2_fjLj2048ELj1ELj1ELj4ELj16ENS_18Kernel_traits_baseILj2048EfS2_S2_S2_fjLj128EEEEELb0ELb0ELb0EEEvNS_9BwdParamsE:
	.zero		1192


//--------------------- .nv.constant0._ZN10layer_norm31ln_parallel_residual_bwd_kernelINS_13Kernel_traitsIf13__nv_bfloat16S2_S2_fjLj2048ELj1ELj1ELj4ELj16ENS_18Kernel_traits_baseILj2048EfS2_S2_S2_fjLj128EEEEELb0ELb0ELb1EEEvNS_9BwdParamsE --------------------------
	.section	.nv.constant0._ZN10layer_norm31ln_parallel_residual_bwd_kernelINS_13Kernel_traitsIf13__nv_bfloat16S2_S2_fjLj2048ELj1ELj1ELj4ELj16ENS_18Kernel_traits_baseILj2048EfS2_S2_S2_fjLj128EEEEELb0ELb0ELb1EEEvNS_9BwdParamsE,"a",@progbits
	.sectionflags	@""
	.align	4
.nv.constant0._ZN10layer_norm31ln_parallel_residual_bwd_kernelINS_13Kernel_traitsIf13__nv_bfloat16S2_S2_fjLj2048ELj1ELj1ELj4ELj16ENS_18Kernel_traits_baseILj2048EfS2_S2_S2_fjLj128EEEEELb0ELb0ELb1EEEvNS_9BwdParamsE:
	.zero		1192


//--------------------- .nv.constant0._ZN10layer_norm31ln_parallel_residual_bwd_kernelINS_13Kernel_traitsIf13__nv_bfloat16S2_S2_fjLj2048ELj1ELj1ELj4ELj16ENS_18Kernel_traits_baseILj2048EfS2_S2_S2_fjLj128EEEEELb0ELb1ELb0EEEvNS_9BwdParamsE --------------------------
	.section	.nv.constant0._ZN10layer_norm31ln_parallel_residual_bwd_kernelINS_13Kernel_traitsIf13__nv_bfloat16S2_S2_fjLj2048ELj1ELj1ELj4ELj16ENS_18Kernel_traits_baseILj2048EfS2_S2_S2_fjLj128EEEEELb0ELb1ELb0EEEvNS_9BwdParamsE,"a",@progbits
	.sectionflags	@""
	.align	4
.nv.constant0._ZN10layer_norm31ln_parallel_residual_bwd_kernelINS_13Kernel_traitsIf13__nv_bfloat16S2_S2_fjLj2048ELj1ELj1ELj4ELj16ENS_18Kernel_traits_baseILj2048EfS2_S2_S2_fjLj128EEEEELb0ELb1ELb0EEEvNS_9BwdParamsE:
	.zero		1192


//--------------------- .nv.constant0._ZN10layer_norm31ln_parallel_residual_bwd_kernelINS_13Kernel_traitsIf13__nv_bfloat16S2_S2_fjLj2048ELj1ELj1ELj4ELj16ENS_18Kernel_traits_baseILj2048EfS2_S2_S2_fjLj128EEEEELb0ELb1ELb1EEEvNS_9BwdParamsE --------------------------
	.section	.nv.constant0._ZN10layer_norm31ln_parallel_residual_bwd_kernelINS_13Kernel_traitsIf13__nv_bfloat16S2_S2_fjLj2048ELj1ELj1ELj4ELj16ENS_18Kernel_traits_baseILj2048EfS2_S2_S2_fjLj128EEEEELb0ELb1ELb1EEEvNS_9BwdParamsE,"a",@progbits
	.sectionflags	@""
	.align	4
.nv.constant0._ZN10layer_norm31ln_parallel_residual_bwd_kernelINS_13Kernel_traitsIf13__nv_bfloat16S2_S2_fjLj2048ELj1ELj1ELj4ELj16ENS_18Kernel_traits_baseILj2048EfS2_S2_S2_fjLj128EEEEELb0ELb1ELb1EEEvNS_9BwdParamsE:
	.zero		1192


//--------------------- .nv.constant0._ZN10layer_norm31ln_parallel_residual_bwd_kernelINS_13Kernel_traitsIf13__nv_bfloat16S2_S2_fjLj2048ELj1ELj1ELj4ELj16ENS_18Kernel_traits_baseILj2048EfS2_S2_S2_fjLj128EEEEELb1ELb0ELb0EEEvNS_9BwdParamsE --------------------------
	.section	.nv.constant0._ZN10layer_norm31ln_parallel_residual_bwd_kernelINS_13Kernel_traitsIf13__nv_bfloat16S2_S2_fjLj2048ELj1ELj1ELj4ELj16ENS_18Kernel_traits_baseILj2048EfS2_S2_S2_fjLj128EEEEELb1ELb0ELb0EEEvNS_9BwdParamsE,"a",@progbits
	.sectionflags	@""
	.align	4
.nv.constant0._ZN10layer_norm31ln_parallel_residual_bwd_kernelINS_13Kernel_traitsIf13__nv_bfloat16S2_S2_fjLj2048ELj1ELj1ELj4ELj16ENS_18Kernel_traits_baseILj2048EfS2_S2_S2_fjLj128EEEEELb1ELb0ELb0EEEvNS_9BwdParamsE:
	.zero		1192


//--------------------- .nv.constant0._ZN10layer_norm31ln_parallel_residual_bwd_kernelINS_13Kernel_traitsIf13__nv_bfloat16S2_S2_fjLj2048ELj1ELj1ELj4ELj16ENS_18Kernel_traits_baseILj2048EfS2_S2_S2_fjLj128EEEEELb1ELb0ELb1EEEvNS_9BwdParamsE --------------------------
	.section	.nv.constant0._ZN10layer_norm31ln_parallel_residual_bwd_kernelINS_13Kernel_traitsIf13__nv_bfloat16S2_S2_fjLj2048ELj1ELj1ELj4ELj16ENS_18Kernel_traits_baseILj2048EfS2_S2_S2_fjLj128EEEEELb1ELb0ELb1EEEvNS_9BwdParamsE,"a",@progbits
	.sectionflags	@""
	.align	4
.nv.constant0._ZN10layer_norm31ln_parallel_residual_bwd_kernelINS_13Kernel_traitsIf13__nv_bfloat16S2_S2_fjLj2048ELj1ELj1ELj4ELj16ENS_18Kernel_traits_baseILj2048EfS2_S2_S2_fjLj128EEEEELb1ELb0ELb1EEEvNS_9BwdParamsE:
	.zero		1192


//--------------------- .nv.constant0._ZN10layer_norm22ln_bwd_finalize_kernelINS_22Kernel_traits_finalizeILj2048Ef13__nv_bfloat16S2_S2_fjLb0ELj1024ELj4ENS_18Kernel_traits_baseILj2048EfS2_S2_S2_fjLj1024EEEEELb0ELb0EEEvNS_9BwdParamsE --------------------------
	.section	.nv.constant0._ZN10layer_norm22ln_bwd_finalize_kernelINS_22Kernel_traits_finalizeILj2048Ef13__nv_bfloat16S2_S2_fjLb0ELj1024ELj4ENS_18Kernel_traits_baseILj2048EfS2_S2_S2_fjLj1024EEEEELb0ELb0EEEvNS_9BwdParamsE,"a",@progbits
	.sectionflags	@""
	.align	4
.nv.constant0._ZN10layer_norm22ln_bwd_finalize_kernelINS_22Kernel_traits_finalizeILj2048Ef13__nv_bfloat16S2_S2_fjLb0ELj1024ELj4ENS_18Kernel_traits_baseILj2048EfS2_S2_S2_fjLj1024EEEEELb0ELb0EEEvNS_9BwdParamsE:
	.zero		1192


//--------------------- .nv.constant0._ZN10layer_norm40ln_parallel_residual_bwd_finalize_kernelINS_22Kernel_traits_finalizeILj2048Ef13__nv_bfloat16S2_S2_fjLb0ELj1024ELj4ENS_18Kernel_traits_baseILj2048EfS2_S2_S2_fjLj1024EEEEELb0EEEvNS_9BwdParamsE --------------------------
	.section	.nv.constant0._ZN10layer_norm40ln_parallel_residual_bwd_finalize_kernelINS_22Kernel_traits_finalizeILj2048Ef13__nv_bfloat16S2_S2_fjLb0ELj1024ELj4ENS_18Kernel_traits_baseILj2048EfS2_S2_S2_fjLj1024EEEEELb0EEEvNS_9BwdParamsE,"a",@progbits
	.sectionflags	@""
	.align	4
.nv.constant0._ZN10layer_norm40ln_parallel_residual_bwd_finalize_kernelINS_22Kernel_traits_finalizeILj2048Ef13__nv_bfloat16S2_S2_fjLb0ELj1024ELj4ENS_18Kernel_traits_baseILj2048EfS2_S2_S2_fjLj1024EEEEELb0EEEvNS_9BwdParamsE:
	.zero		1192


//--------------------- .nv.constant0._ZN10layer_norm31ln_parallel_residual_bwd_kernelINS_13Kernel_traitsIf13__nv_bfloat16S2_S2_fjLj2048ELj1ELj1ELj4ELj16ENS_18Kernel_traits_baseILj2048EfS2_S2_S2_fjLj128EEEEELb1ELb1ELb0EEEvNS_9BwdParamsE --------------------------
	.section	.nv.constant0._ZN10layer_norm31ln_parallel_residual_bwd_kernelINS_13Kernel_traitsIf13__nv_bfloat16S2_S2_fjLj2048ELj1ELj1ELj4ELj16ENS_18Kernel_traits_baseILj2048EfS2_S2_S2_fjLj128EEEEELb1ELb1ELb0EEEvNS_9BwdParamsE,"a",@progbits
	.sectionflags	@""
	.align	4
.nv.constant0._ZN10layer_norm31ln_parallel_residual_bwd_kernelINS_13Kernel_traitsIf13__nv_bfloat16S2_S2_fjLj2048ELj1ELj1ELj4ELj16ENS_18Kernel_traits_baseILj2048EfS2_S2_S2_fjLj128EEEEELb1ELb1ELb0EEEvNS_9BwdParamsE:
	.zero		1192


//--------------------- .nv.constant0._ZN10layer_norm22ln_bwd_finalize_kernelINS_22Kernel_traits_finalizeILj2048Ef13__nv_bfloat16S2_S2_fjLb0ELj1024ELj4ENS_18Kernel_traits_baseILj2048EfS2_S2_S2_fjLj1024EEEEELb0ELb1EEEvNS_9BwdParamsE --------------------------
	.section	.nv.constant0._ZN10layer_norm22ln_bwd_finalize_kernelINS_22Kernel_traits_finalizeILj2048Ef13__nv_bfloat16S2_S2_fjLb0ELj1024ELj4ENS_18Kernel_traits_baseILj2048EfS2_S2_S2_fjLj1024EEEEELb0ELb1EEEvNS_9BwdParamsE,"a",@progbits
	.sectionflags	@""
	.align	4
.nv.constant0._ZN10layer_norm22ln_bwd_finalize_kernelINS_22Kernel_traits_finalizeILj2048Ef13__nv_bfloat16S2_S2_fjLb0ELj1024ELj4ENS_18Kernel_traits_baseILj2048EfS2_S2_S2_fjLj1024EEEEELb0ELb1EEEvNS_9BwdParamsE:
	.zero		1192


//--------------------- .nv.constant0._ZN10layer_norm40ln_parallel_residual_bwd_finalize_kernelINS_22Kernel_traits_finalizeILj2048Ef13__nv_bfloat16S2_S2_fjLb0ELj1024ELj4ENS_18Kernel_traits_baseILj2048EfS2_S2_S2_fjLj1024EEEEELb1EEEvNS_9BwdParamsE --------------------------
	.section	.nv.constant0._ZN10layer_norm40ln_parallel_residual_bwd_finalize_kernelINS_22Kernel_traits_finalizeILj2048Ef13__nv_bfloat16S2_S2_fjLb0ELj1024ELj4ENS_18Kernel_traits_baseILj2048EfS2_S2_S2_fjLj1024EEEEELb1EEEvNS_9BwdParamsE,"a",@progbits
	.sectionflags	@""
	.align	4
.nv.constant0._ZN10layer_norm40ln_parallel_residual_bwd_finalize_kernelINS_22Kernel_traits_finalizeILj2048Ef13__nv_bfloat16S2_S2_fjLb0ELj1024ELj4ENS_18Kernel_traits_baseILj2048EfS2_S2_S2_fjLj1024EEEEELb1EEEvNS_9BwdParamsE:
	.zero		1192


//--------------------- .nv.constant0._ZN10layer_norm31ln_parallel_residual_bwd_kernelINS_13Kernel_traitsIf13__nv_bfloat16S2_S2_fjLj2048ELj1ELj1ELj4ELj16ENS_18Kernel_traits_baseILj2048EfS2_S2_S2_fjLj128EEEEELb1ELb1ELb1EEEvNS_9BwdParamsE --------------------------
	.section	.nv.constant0._ZN10layer_norm31ln_parallel_residual_bwd_kernelINS_13Kernel_traitsIf13__nv_bfloat16S2_S2_fjLj2048ELj1ELj1ELj4ELj16ENS_18Kernel_traits_baseILj2048EfS2_S2_S2_fjLj128EEEEELb1ELb1ELb1EEEvNS_9BwdParamsE,"a",@progbits
	.sectionflags	@""
	.align	4
.nv.constant0._ZN10layer_norm31ln_parallel_residual_bwd_kernelINS_13Kernel_traitsIf13__nv_bfloat16S2_S2_fjLj2048ELj1ELj1ELj4ELj16ENS_18Kernel_traits_baseILj2048EfS2_S2_S2_fjLj128EEEEELb1ELb1ELb1EEEvNS_9BwdParamsE:
	.zero		1192


//--------------------- .nv.constant0._ZN10layer_norm31ln_parallel_residual_bwd_kernelINS_13Kernel_traitsI13__nv_bfloat16S2_fS2_fjLj2048ELj1ELj1ELj4ELj16ENS_18Kernel_traits_baseILj2048ES2_S2_fS2_fjLj128EEEEELb0ELb0ELb0EEEvNS_9BwdParamsE --------------------------
	.section	.nv.constant0._ZN10layer_norm31ln_parallel_residual_bwd_kernelINS_13Kernel_traitsI13__nv_bfloat16S2_fS2_fjLj2048ELj1ELj1ELj4ELj16ENS_18Kernel_traits_baseILj2048ES2_S2_fS2_fjLj128EEEEELb0ELb0ELb0EEEvNS_9BwdParamsE,"a",@progbits
	.sectionflags	@""
	.align	4
.nv.constant0._ZN10layer_norm31ln_parallel_residual_bwd_kernelINS_13Kernel_traitsI13__nv_bfloat16S2_fS2_fjLj2048ELj1ELj1ELj4ELj16ENS_18Kernel_traits_baseILj2048ES2_S2_fS2_fjLj128EEEEELb0ELb0ELb0EEEvNS_9BwdParamsE:
	.zero		1192


//--------------------- .nv.constant0._ZN10layer_norm31ln_parallel_residual_bwd_kernelINS_13Kernel_traitsI13__nv_bfloat16S2_fS2_fjLj2048ELj1ELj1ELj4ELj16ENS_18Kernel_traits_baseILj2048ES2_S2_fS2_fjLj128EEEEELb0ELb0ELb1EEEvNS_9BwdParamsE --------------------------
	.section	.nv.constant0._ZN10layer_norm31ln_parallel_residual_bwd_kernelINS_13Kernel_traitsI13__nv_bfloat16S2_fS2_fjLj2048ELj1ELj1ELj4ELj16ENS_18Kernel_traits_baseILj2048ES2_S2_fS2_fjLj128EEEEELb0ELb0ELb1EEEvNS_9BwdParamsE,"a",@progbits
	.sectionflags	@""
	.align	4
.nv.constant0._ZN10layer_norm31ln_parallel_residual_bwd_kernelINS_13Kernel_traitsI13__nv_bfloat16S2_fS2_fjLj2048ELj1ELj1ELj4ELj16ENS_18Kernel_traits_baseILj2048ES2_S2_fS2_fjLj128EEEEELb0ELb0ELb1EEEvNS_9BwdParamsE:
	.zero		1192


//--------------------- .nv.constant0._ZN10layer_norm31ln_parallel_residual_bwd_kernelINS_13Kernel_traitsI13__nv_bfloat16S2_fS2_fjLj2048ELj1ELj1ELj4ELj16ENS_18Kernel_traits_baseILj2048ES2_S2_fS2_fjLj128EEEEELb0ELb1ELb0EEEvNS_9BwdParamsE --------------------------
	.section	.nv.constant0._ZN10layer_norm31ln_parallel_residual_bwd_kernelINS_13Kernel_traitsI13__nv_bfloat16S2_fS2_fjLj2048ELj1ELj1ELj4ELj16ENS_18Kernel_traits_baseILj2048ES2_S2_fS2_fjLj128EEEEELb0ELb1ELb0EEEvNS_9BwdParamsE,"a",@progbits
	.sectionflags	@""
	.align	4
.nv.constant0._ZN10layer_norm31ln_parallel_residual_bwd_kernelINS_13Kernel_traitsI13__nv_bfloat16S2_fS2_fjLj2048ELj1ELj1ELj4ELj16ENS_18Kernel_traits_baseILj2048ES2_S2_fS2_fjLj128EEEEELb0ELb1ELb0EEEvNS_9BwdParamsE:
	.zero		1192


//--------------------- .nv.constant0._ZN10layer_norm31ln_parallel_residual_bwd_kernelINS_13Kernel_traitsI13__nv_bfloat16S2_fS2_fjLj2048ELj1ELj1ELj4ELj16ENS_18Kernel_traits_baseILj2048ES2_S2_fS2_fjLj128EEEEELb0ELb1ELb1EEEvNS_9BwdParamsE --------------------------
	.section	.nv.constant0._ZN10layer_norm31ln_parallel_residual_bwd_kernelINS_13Kernel_traitsI13__nv_bfloat16S2_fS2_fjLj2048ELj1ELj1ELj4ELj16ENS_18Kernel_traits_baseILj2048ES2_S2_fS2_fjLj128EEEEELb0ELb1ELb1EEEvNS_9BwdParamsE,"a",@progbits
	.sectionflags	@""
	.align	4
.nv.constant0._ZN10layer_norm31ln_parallel_residual_bwd_kernelINS_13Kernel_traitsI13__nv_bfloat16S2_fS2_fjLj2048ELj1ELj1ELj4ELj16ENS_18Kernel_traits_baseILj2048ES2_S2_fS2_fjLj128EEEEELb0ELb1ELb1EEEvNS_9BwdParamsE:
	.zero		1192


//--------------------- .nv.constant0._ZN10layer_norm31ln_parallel_residual_bwd_kernelINS_13Kernel_traitsI13__nv_bfloat16S2_fS2_fjLj2048ELj1ELj1ELj4ELj16ENS_18Kernel_traits_baseILj2048ES2_S2_fS2_fjLj128EEEEELb1ELb0ELb0EEEvNS_9BwdParamsE --------------------------
	.section	.nv.constant0._ZN10layer_norm31ln_parallel_residual_bwd_kernelINS_13Kernel_traitsI13__nv_bfloat16S2_fS2_fjLj2048ELj1ELj1ELj4ELj16ENS_18Kernel_traits_baseILj2048ES2_S2_fS2_fjLj128EEEEELb1ELb0ELb0EEEvNS_9BwdParamsE,"a",@progbits
	.sectionflags	@""
	.align	4
.nv.constant0._ZN10layer_norm31ln_parallel_residual_bwd_kernelINS_13Kernel_traitsI13__nv_bfloat16S2_fS2_fjLj2048ELj1ELj1ELj4ELj16ENS_18Kernel_traits_baseILj2048ES2_S2_fS2_fjLj128EEEEELb1ELb0ELb0EEEvNS_9BwdParamsE:
	.zero		1192


//--------------------- .nv.constant0._ZN10layer_norm31ln_parallel_residual_bwd_kernelINS_13Kernel_traitsI13__nv_bfloat16S2_fS2_fjLj2048ELj1ELj1ELj4ELj16ENS_18Kernel_traits_baseILj2048ES2_S2_fS2_fjLj128EEEEELb1ELb0ELb1EEEvNS_9BwdParamsE --------------------------
	.section	.nv.constant0._ZN10layer_norm31ln_parallel_residual_bwd_kernelINS_13Kernel_traitsI13__nv_bfloat16S2_fS2_fjLj2048ELj1ELj1ELj4ELj16ENS_18Kernel_traits_baseILj2048ES2_S2_fS2_fjLj128EEEEELb1ELb0ELb1EEEvNS_9BwdParamsE,"a",@progbits
	.sectionflags	@""
	.align	4
.nv.constant0._ZN10layer_norm31ln_parallel_residual_bwd_kernelINS_13Kernel_traitsI13__nv_bfloat16S2_fS2_fjLj2048ELj1ELj1ELj4ELj16ENS_18Kernel_traits_baseILj2048ES2_S2_fS2_fjLj128EEEEELb1ELb0ELb1EEEvNS_9BwdParamsE:
	.zero		1192


//--------------------- .nv.constant0._ZN10layer_norm22ln_bwd_finalize_kernelINS_22Kernel_traits_finalizeILj2048E13__nv_bfloat16S2_fS2_fjLb0ELj1024ELj4ENS_18Kernel_traits_baseILj2048ES2_S2_fS2_fjLj1024EEEEELb0ELb0EEEvNS_9BwdParamsE --------------------------
	.section	.nv.constant0._ZN10layer_norm22ln_bwd_finalize_kernelINS_22Kernel_traits_finalizeILj2048E13__nv_bfloat16S2_fS2_fjLb0ELj1024ELj4ENS_18Kernel_traits_baseILj2048ES2_S2_fS2_fjLj1024EEEEELb0ELb0EEEvNS_9BwdParamsE,"a",@progbits
	.sectionflags	@""
	.align	4
.nv.constant0._ZN10layer_norm22ln_bwd_finalize_kernelINS_22Kernel_traits_finalizeILj2048E13__nv_bfloat16S2_fS2_fjLb0ELj1024ELj4ENS_18Kernel_traits_baseILj2048ES2_S2_fS2_fjLj1024EEEEELb0ELb0EEEvNS_9BwdParamsE:
	.zero		1192


//--------------------- .nv.constant0._ZN10layer_norm40ln_parallel_residual_bwd_finalize_kernelINS_22Kernel_traits_finalizeILj2048E13__nv_bfloat16S2_fS2_fjLb0ELj1024ELj4ENS_18Kernel_traits_baseILj2048ES2_S2_fS2_fjLj1024EEEEELb0EEEvNS_9BwdParamsE --------------------------
	.section	.nv.constant0._ZN10layer_norm40ln_parallel_residual_bwd_finalize_kernelINS_22Kernel_traits_finalizeILj2048E13__nv_bfloat16S2_fS2_fjLb0ELj1024ELj4ENS_18Kernel_traits_baseILj2048ES2_S2_fS2_fjLj1024EEEEELb0EEEvNS_9BwdParamsE,"a",@progbits
	.sectionflags	@""
	.align	4
.nv.constant0._ZN10layer_norm40ln_parallel_residual_bwd_finalize_kernelINS_22Kernel_traits_finalizeILj2048E13__nv_bfloat16S2_fS2_fjLb0ELj1024ELj4ENS_18Kernel_traits_baseILj2048ES2_S2_fS2_fjLj1024EEEEELb0EEEvNS_9BwdParamsE:
	.zero		1192


//--------------------- .nv.constant0._ZN10layer_norm31ln_parallel_residual_bwd_kernelINS_13Kernel_traitsI13__nv_bfloat16S2_fS2_fjLj2048ELj1ELj1ELj4ELj16ENS_18Kernel_traits_baseILj2048ES2_S2_fS2_fjLj128EEEEELb1ELb1ELb0EEEvNS_9BwdParamsE --------------------------
	.section	.nv.constant0._ZN10layer_norm31ln_parallel_residual_bwd_kernelINS_13Kernel_traitsI13__nv_bfloat16S2_fS2_fjLj2048ELj1ELj1ELj4ELj16ENS_18Kernel_traits_baseILj2048ES2_S2_fS2_fjLj128EEEEELb1ELb1ELb0EEEvNS_9BwdParamsE,"a",@progbits
	.sectionflags	@""
	.align	4
.nv.constant0._ZN10layer_norm31ln_parallel_residual_bwd_kernelINS_13Kernel_traitsI13__nv_bfloat16S2_fS2_fjLj2048ELj1ELj1ELj4ELj16ENS_18Kernel_traits_baseILj2048ES2_S2_fS2_fjLj128EEEEELb1ELb1ELb0EEEvNS_9BwdParamsE:
	.zero		1192


//--------------------- .nv.constant0._ZN10layer_norm22ln_bwd_finalize_kernelINS_22Kernel_traits_finalizeILj2048E13__nv_bfloat16S2_fS2_fjLb0ELj1024ELj4ENS_18Kernel_traits_baseILj2048ES2_S2_fS2_fjLj1024EEEEELb0ELb1EEEvNS_9BwdParamsE --------------------------
	.section	.nv.constant0._ZN10layer_norm22ln_bwd_finalize_kernelINS_22Kernel_traits_finalizeILj2048E13__nv_bfloat16S2_fS2_fjLb0ELj1024ELj4ENS_18Kernel_traits_baseILj2048ES2_S2_fS2_fjLj1024EEEEELb0ELb1EEEvNS_9BwdParamsE,"a",@progbits
	.sectionflags	@""
	.align	4
.nv.constant0._ZN10layer_norm22ln_bwd_finalize_kernelINS_22Kernel_traits_finalizeILj2048E13__nv_bfloat16S2_fS2_fjLb0ELj1024ELj4ENS_18Kernel_traits_baseILj2048ES2_S2_fS2_fjLj1024EEEEELb0ELb1EEEvNS_9BwdParamsE:
	.zero		1192


//--------------------- .nv.constant0._ZN10layer_norm40ln_parallel_residual_bwd_finalize_kernelINS_22Kernel_traits_finalizeILj2048E13__nv_bfloat16S2_fS2_fjLb0ELj1024ELj4ENS_18Kernel_traits_baseILj2048ES2_S2_fS2_fjLj1024EEEEELb1EEEvNS_9BwdParamsE --------------------------
	.section	.nv.constant0._ZN10layer_norm40ln_parallel_residual_bwd_finalize_kernelINS_22Kernel_traits_finalizeILj2048E13__nv_bfloat16S2_fS2_fjLb0ELj1024ELj4ENS_18Kernel_traits_baseILj2048ES2_S2_fS2_fjLj1024EEEEELb1EEEvNS_9BwdParamsE,"a",@progbits
	.sectionflags	@""
	.align	4
.nv.constant0._ZN10layer_norm40ln_parallel_residual_bwd_finalize_kernelINS_22Kernel_traits_finalizeILj2048E13__nv_bfloat16S2_fS2_fjLb0ELj1024ELj4ENS_18Kernel_traits_baseILj2048ES2_S2_fS2_fjLj1024EEEEELb1EEEvNS_9BwdParamsE:
	.zero		1192


//--------------------- .nv.constant0._ZN10layer_norm31ln_parallel_residual_bwd_kernelINS_13Kernel_traitsI13__nv_bfloat16S2_fS2_fjLj2048ELj1ELj1ELj4ELj16ENS_18Kernel_traits_baseILj2048ES2_S2_fS2_fjLj128EEEEELb1ELb1ELb1EEEvNS_9BwdParamsE --------------------------
	.section	.nv.constant0._ZN10layer_norm31ln_parallel_residual_bwd_kernelINS_13Kernel_traitsI13__nv_bfloat16S2_fS2_fjLj2048ELj1ELj1ELj4ELj16ENS_18Kernel_traits_baseILj2048ES2_S2_fS2_fjLj128EEEEELb1ELb1ELb1EEEvNS_9BwdParamsE,"a",@progbits
	.sectionflags	@""
	.align	4
.nv.constant0._ZN10layer_norm31ln_parallel_residual_bwd_kernelINS_13Kernel_traitsI13__nv_bfloat16S2_fS2_fjLj2048ELj1ELj1ELj4ELj16ENS_18Kernel_traits_baseILj2048ES2_S2_fS2_fjLj128EEEEELb1ELb1ELb1EEEvNS_9BwdParamsE:
	.zero		1192


//--------------------- .nv.constant0._ZN10layer_norm31ln_parallel_residual_bwd_kernelINS_13Kernel_traitsIf13__nv_bfloat16fS2_fjLj2048ELj1ELj1ELj4ELj16ENS_18Kernel_traits_baseILj2048EfS2_fS2_fjLj128EEEEELb0ELb0ELb0EEEvNS_9BwdParamsE --------------------------
	.section	.nv.constant0._ZN10layer_norm31ln_parallel_residual_bwd_kernelINS_13Kernel_traitsIf13__nv_bfloat16fS2_fjLj2048ELj1ELj1ELj4ELj16ENS_18Kernel_traits_baseILj2048EfS2_fS2_fjLj128EEEEELb0ELb0ELb0EEEvNS_9BwdParamsE,"a",@progbits
	.sectionflags	@""
	.align	4
.nv.constant0._ZN10layer_norm31ln_parallel_residual_bwd_kernelINS_13Kernel_traitsIf13__nv_bfloat16fS2_fjLj2048ELj1ELj1ELj4ELj16ENS_18Kernel_traits_baseILj2048EfS2_fS2_fjLj128EEEEELb0ELb0ELb0EEEvNS_9BwdParamsE:
	.zero		1192


//--------------------- .nv.constant0._ZN10layer_norm31ln_parallel_residual_bwd_kernelINS_13Kernel_traitsIf13__nv_bfloat16fS2_fjLj2048ELj1ELj1ELj4ELj16ENS_18Kernel_traits_baseILj2048EfS2_fS2_fjLj128EEEEELb0ELb0ELb1EEEvNS_9BwdParamsE --------------------------
	.section	.nv.constant0._ZN10layer_norm31ln_parallel_residual_bwd_kernelINS_13Kernel_traitsIf13__nv_bfloat16fS2_fjLj2048ELj1ELj1ELj4ELj16ENS_18Kernel_traits_baseILj2048EfS2_fS2_fjLj128EEEEELb0ELb0ELb1EEEvNS_9BwdParamsE,"a",@progbits
	.sectionflags	@""
	.align	4
.nv.constant0._ZN10layer_norm31ln_parallel_residual_bwd_kernelINS_13Kernel_traitsIf13__nv_bfloat16fS2_fjLj2048ELj1ELj1ELj4ELj16ENS_18Kernel_traits_baseILj2048EfS2_fS2_fjLj128EEEEELb0ELb0ELb1EEEvNS_9BwdParamsE:
	.zero		1192


//--------------------- .nv.constant0._ZN10layer_norm31ln_parallel_residual_bwd_kernelINS_13Kernel_traitsIf13__nv_bfloat16fS2_fjLj2048ELj1ELj1ELj4ELj16ENS_18Kernel_traits_baseILj2048EfS2_fS2_fjLj128EEEEELb0ELb1ELb0EEEvNS_9BwdParamsE --------------------------
	.section	.nv.constant0._ZN10layer_norm31ln_parallel_residual_bwd_kernelINS_13Kernel_traitsIf13__nv_bfloat16fS2_fjLj2048ELj1ELj1ELj4ELj16ENS_18Kernel_traits_baseILj2048EfS2_fS2_fjLj128EEEEELb0ELb1ELb0EEEvNS_9BwdParamsE,"a",@progbits
	.sectionflags	@""
	.align	4
.nv.constant0._ZN10layer_norm31ln_parallel_residual_bwd_kernelINS_13Kernel_traitsIf13__nv_bfloat16fS2_fjLj2048ELj1ELj1ELj4ELj16ENS_18Kernel_traits_baseILj2048EfS2_fS2_fjLj128EEEEELb0ELb1ELb0EEEvNS_9BwdParamsE:
	.zero		1192


//--------------------- .nv.constant0._ZN10layer_norm31ln_parallel_residual_bwd_kernelINS_13Kernel_traitsIf13__nv_bfloat16fS2_fjLj2048ELj1ELj1ELj4ELj16ENS_18Kernel_traits_baseILj2048EfS2_fS2_fjLj128EEEEELb0ELb1ELb1EEEvNS_9BwdParamsE --------------------------
	.section	.nv.constant0._ZN10layer_norm31ln_parallel_residual_bwd_kernelINS_13Kernel_traitsIf13__nv_bfloat16fS2_fjLj2048ELj1ELj1ELj4ELj16ENS_18Kernel_traits_baseILj2048EfS2_fS2_fjLj128EEEEELb0ELb1ELb1EEEvNS_9BwdParamsE,"a",@progbits
	.sectionflags	@""
	.align	4
.nv.constant0._ZN10layer_norm31ln_parallel_residual_bwd_kernelINS_13Kernel_traitsIf13__nv_bfloat16fS2_fjLj2048ELj1ELj1ELj4ELj16ENS_18Kernel_traits_baseILj2048EfS2_fS2_fjLj128EEEEELb0ELb1ELb1EEEvNS_9BwdParamsE:
	.zero		1192


//--------------------- .nv.constant0._ZN10layer_norm31ln_parallel_residual_bwd_kernelINS_13Kernel_traitsIf13__nv_bfloat16fS2_fjLj2048ELj1ELj1ELj4ELj16ENS_18Kernel_traits_baseILj2048EfS2_fS2_fjLj128EEEEELb1ELb0ELb0EEEvNS_9BwdParamsE --------------------------
	.section	.nv.constant0._ZN10layer_norm31ln_parallel_residual_bwd_kernelINS_13Kernel_traitsIf13__nv_bfloat16fS2_fjLj2048ELj1ELj1ELj4ELj16ENS_18Kernel_traits_baseILj2048EfS2_fS2_fjLj128EEEEELb1ELb0ELb0EEEvNS_9BwdParamsE,"a",@progbits
	.sectionflags	@""
	.align	4
.nv.constant0._ZN10layer_norm31ln_parallel_residual_bwd_kernelINS_13Kernel_traitsIf13__nv_bfloat16fS2_fjLj2048ELj1ELj1ELj4ELj16ENS_18Kernel_traits_baseILj2048EfS2_fS2_fjLj128EEEEELb1ELb0ELb0EEEvNS_9BwdParamsE:
	.zero		1192


//--------------------- .nv.constant0._ZN10layer_norm31ln_parallel_residual_bwd_kernelINS_13Kernel_traitsIf13__nv_bfloat16fS2_fjLj2048ELj1ELj1ELj4ELj16ENS_18Kernel_traits_baseILj2048EfS2_fS2_fjLj128EEEEELb1ELb0ELb1EEEvNS_9BwdParamsE --------------------------
	.section	.nv.constant0._ZN10layer_norm31ln_parallel_residual_bwd_kernelINS_13Kernel_traitsIf13__nv_bfloat16fS2_fjLj2048ELj1ELj1ELj4ELj16ENS_18Kernel_traits_baseILj2048EfS2_fS2_fjLj128EEEEELb1ELb0ELb1EEEvNS_9BwdParamsE,"a",@progbits
	.sectionflags	@""
	.align	4
.nv.constant0._ZN10layer_norm31ln_parallel_residual_bwd_kernelINS_13Kernel_traitsIf13__nv_bfloat16fS2_fjLj2048ELj1ELj1ELj4ELj16ENS_18Kernel_traits_baseILj2048EfS2_fS2_fjLj128EEEEELb1ELb0ELb1EEEvNS_9BwdParamsE:
	.zero		1192


//--------------------- .nv.constant0._ZN10layer_norm22ln_bwd_finalize_kernelINS_22Kernel_traits_finalizeILj2048Ef13__nv_bfloat16fS2_fjLb0ELj1024ELj4ENS_18Kernel_traits_baseILj2048EfS2_fS2_fjLj1024EEEEELb0ELb0EEEvNS_9BwdParamsE --------------------------
	.section	.nv.constant0._ZN10layer_norm22ln_bwd_finalize_kernelINS_22Kernel_traits_finalizeILj2048Ef13__nv_bfloat16fS2_fjLb0ELj1024ELj4ENS_18Kernel_traits_baseILj2048EfS2_fS2_fjLj1024EEEEELb0ELb0EEEvNS_9BwdParamsE,"a",@progbits
	.sectionflags	@""
	.align	4
.nv.constant0._ZN10layer_norm22ln_bwd_finalize_kernelINS_22Kernel_traits_finalizeILj2048Ef13__nv_bfloat16fS2_fjLb0ELj1024ELj4ENS_18Kernel_traits_baseILj2048EfS2_fS2_fjLj1024EEEEELb0ELb0EEEvNS_9BwdParamsE:
	.zero		1192


//--------------------- .nv.constant0._ZN10layer_norm40ln_parallel_residual_bwd_finalize_kernelINS_22Kernel_traits_finalizeILj2048Ef13__nv_bfloat16fS2_fjLb0ELj1024ELj4ENS_18Kernel_traits_baseILj2048EfS2_fS2_fjLj1024EEEEELb0EEEvNS_9BwdParamsE --------------------------
	.section	.nv.constant0._ZN10layer_norm40ln_parallel_residual_bwd_finalize_kernelINS_22Kernel_traits_finalizeILj2048Ef13__nv_bfloat16fS2_fjLb0ELj1024ELj4ENS_18Kernel_traits_baseILj2048EfS2_fS2_fjLj1024EEEEELb0EEEvNS_9BwdParamsE,"a",@progbits
	.sectionflags	@""
	.align	4
.nv.constant0._ZN10layer_norm40ln_parallel_residual_bwd_finalize_kernelINS_22Kernel_traits_finalizeILj2048Ef13__nv_bfloat16fS2_fjLb0ELj1024ELj4ENS_18Kernel_traits_baseILj2048EfS2_fS2_fjLj1024EEEEELb0EEEvNS_9BwdParamsE:
	.zero		1192


//--------------------- .nv.constant0._ZN10layer_norm31ln_parallel_residual_bwd_kernelINS_13Kernel_traitsIf13__nv_bfloat16fS2_fjLj2048ELj1ELj1ELj4ELj16ENS_18Kernel_traits_baseILj2048EfS2_fS2_fjLj128EEEEELb1ELb1ELb0EEEvNS_9BwdParamsE --------------------------
	.section	.nv.constant0._ZN10layer_norm31ln_parallel_residual_bwd_kernelINS_13Kernel_traitsIf13__nv_bfloat16fS2_fjLj2048ELj1ELj1ELj4ELj16ENS_18Kernel_traits_baseILj2048EfS2_fS2_fjLj128EEEEELb1ELb1ELb0EEEvNS_9BwdParamsE,"a",@progbits
	.sectionflags	@""
	.align	4
.nv.constant0._ZN10layer_norm31ln_parallel_residual_bwd_kernelINS_13Kernel_traitsIf13__nv_bfloat16fS2_fjLj2048ELj1ELj1ELj4ELj16ENS_18Kernel_traits_baseILj2048EfS2_fS2_fjLj128EEEEELb1ELb1ELb0EEEvNS_9BwdParamsE:
	.zero		1192


//--------------------- .nv.constant0._ZN10layer_norm22ln_bwd_finalize_kernelINS_22Kernel_traits_finalizeILj2048Ef13__nv_bfloat16fS2_fjLb0ELj1024ELj4ENS_18Kernel_traits_baseILj2048EfS2_fS2_fjLj1024EEEEELb0ELb1EEEvNS_9BwdParamsE --------------------------
	.section	.nv.constant0._ZN10layer_norm22ln_bwd_finalize_kernelINS_22Kernel_traits_finalizeILj2048Ef13__nv_bfloat16fS2_fjLb0ELj1024ELj4ENS_18Kernel_traits_baseILj2048EfS2_fS2_fjLj1024EEEEELb0ELb1EEEvNS_9BwdParamsE,"a",@progbits
	.sectionflags	@""
	.align	4
.nv.constant0._ZN10layer_norm22ln_bwd_finalize_kernelINS_22Kernel_traits_finalizeILj2048Ef13__nv_bfloat16fS2_fjLb0ELj1024ELj4ENS_18Kernel_traits_baseILj2048EfS2_fS2_fjLj1024EEEEELb0ELb1EEEvNS_9BwdParamsE:
	.zero		1192


//--------------------- .nv.constant0._ZN10layer_norm40ln_parallel_residual_bwd_finalize_kernelINS_22Kernel_traits_finalizeILj2048Ef13__nv_bfloat16fS2_fjLb0ELj1024ELj4ENS_18Kernel_traits_baseILj2048EfS2_fS2_fjLj1024EEEEELb1EEEvNS_9BwdParamsE --------------------------
	.section	.nv.constant0._ZN10layer_norm40ln_parallel_residual_bwd_finalize_kernelINS_22Kernel_traits_finalizeILj2048Ef13__nv_bfloat16fS2_fjLb0ELj1024ELj4ENS_18Kernel_traits_baseILj2048EfS2_fS2_fjLj1024EEEEELb1EEEvNS_9BwdParamsE,"a",@progbits
	.sectionflags	@""
	.align	4
.nv.constant0._ZN10layer_norm40ln_parallel_residual_bwd_finalize_kernelINS_22Kernel_traits_finalizeILj2048Ef13__nv_bfloat16fS2_fjLb0ELj1024ELj4ENS_18Kernel_traits_baseILj2048EfS2_fS2_fjLj1024EEEEELb1EEEvNS_9BwdParamsE:
	.zero		1192


//--------------------- .nv.constant0._ZN10layer_norm31ln_parallel_residual_bwd_kernelINS_13Kernel_traitsIf13__nv_bfloat16fS2_fjLj2048ELj1ELj1ELj4ELj16ENS_18Kernel_traits_baseILj2048EfS2_fS2_fjLj128EEEEELb1ELb1ELb1EEEvNS_9BwdParamsE --------------------------
	.section	.nv.constant0._ZN10layer_norm31ln_parallel_residual_bwd_kernelINS_13Kernel_traitsIf13__nv_bfloat16fS2_fjLj2048ELj1ELj1ELj4ELj16ENS_18Kernel_traits_baseILj2048EfS2_fS2_fjLj128EEEEELb1ELb1ELb1EEEvNS_9BwdParamsE,"a",@progbits
	.sectionflags	@""
	.align	4
.nv.constant0._ZN10layer_norm31ln_parallel_residual_bwd_kernelINS_13Kernel_traitsIf13__nv_bfloat16fS2_fjLj2048ELj1ELj1ELj4ELj16ENS_18Kernel_traits_baseILj2048EfS2_fS2_fjLj128EEEEELb1ELb1ELb1EEEvNS_9BwdParamsE:
	.zero		1192


//--------------------- .nv.constant0._ZN10layer_norm31ln_parallel_residual_bwd_kernelINS_13Kernel_traitsIf6__halfS2_S2_fjLj2048ELj1ELj1ELj4ELj16ENS_18Kernel_traits_baseILj2048EfS2_S2_S2_fjLj128EEEEELb0ELb0ELb0EEEvNS_9BwdParamsE --------------------------
	.section	.nv.constant0._ZN10layer_norm31ln_parallel_residual_bwd_kernelINS_13Kernel_traitsIf6__halfS2_S2_fjLj2048ELj1ELj1ELj4ELj16ENS_18Kernel_traits_baseILj2048EfS2_S2_S2_fjLj128EEEEELb0ELb0ELb0EEEvNS_9BwdParamsE,"a",@progbits
	.sectionflags	@""
	.align	4
.nv.constant0._ZN10layer_norm31ln_parallel_residual_bwd_kernelINS_13Kernel_traitsIf6__halfS2_S2_fjLj2048ELj1ELj1ELj4ELj16ENS_18Kernel_traits_baseILj2048EfS2_S2_S2_fjLj128EEEEELb0ELb0ELb0EEEvNS_9BwdParamsE:
	.zero		1192


//--------------------- .nv.constant0._ZN10layer_norm31ln_parallel_residual_bwd_kernelINS_13Kernel_traitsIf6__halfS2_S2_fjLj2048ELj1ELj1ELj4ELj16ENS_18Kernel_traits_baseILj2048EfS2_S2_S2_fjLj128EEEEELb0ELb0ELb1EEEvNS_9BwdParamsE --------------------------
	.section	.nv.constant0._ZN10layer_norm31ln_parallel_residual_bwd_kernelINS_13Kernel_traitsIf6__halfS2_S2_fjLj2048ELj1ELj1ELj4ELj16ENS_18Kernel_traits_baseILj2048EfS2_S2_S2_fjLj128EEEEELb0ELb0ELb1EEEvNS_9BwdParamsE,"a",@progbits
	.sectionflags	@""
	.align	4
.nv.constant0._ZN10layer_norm31ln_parallel_residual_bwd_kernelINS_13Kernel_traitsIf6__halfS2_S2_fjLj2048ELj1ELj1ELj4ELj16ENS_18Kernel_traits_baseILj2048EfS2_S2_S2_fjLj128EEEEELb0ELb0ELb1EEEvNS_9BwdParamsE:
	.zero		1192


//--------------------- .nv.constant0._ZN10layer_norm31ln_parallel_residual_bwd_kernelINS_13Kernel_traitsIf6__halfS2_S2_fjLj2048ELj1ELj1ELj4ELj16ENS_18Kernel_traits_baseILj2048EfS2_S2_S2_fjLj128EEEEELb0ELb1ELb0EEEvNS_9BwdParamsE --------------------------
	.section	.nv.constant0._ZN10layer_norm31ln_parallel_residual_bwd_kernelINS_13Kernel_traitsIf6__halfS2_S2_fjLj2048ELj1ELj1ELj4ELj16ENS_18Kernel_traits_baseILj2048EfS2_S2_S2_fjLj128EEEEELb0ELb1ELb0EEEvNS_9BwdParamsE,"a",@progbits
	.sectionflags	@""
	.align	4
.nv.constant0._ZN10layer_norm31ln_parallel_residual_bwd_kernelINS_13Kernel_traitsIf6__halfS2_S2_fjLj2048ELj1ELj1ELj4ELj16ENS_18Kernel_traits_baseILj2048EfS2_S2_S2_fjLj128EEEEELb0ELb1ELb0EEEvNS_9BwdParamsE:
	.zero		1192


//--------------------- .nv.constant0._ZN10layer_norm31ln_parallel_residual_bwd_kernelINS_13Kernel_traitsIf6__halfS2_S2_fjLj2048ELj1ELj1ELj4ELj16ENS_18Kernel_traits_baseILj2048EfS2_S2_S2_fjLj128EEEEELb0ELb1ELb1EEEvNS_9BwdParamsE --------------------------
	.section	.nv.constant0._ZN10layer_norm31ln_parallel_residual_bwd_kernelINS_13Kernel_traitsIf6__halfS2_S2_fjLj2048ELj1ELj1ELj4ELj16ENS_18Kernel_traits_baseILj2048EfS2_S2_S2_fjLj128EEEEELb0ELb1ELb1EEEvNS_9BwdParamsE,"a",@progbits
	.sectionflags	@""
	.align	4
.nv.constant0._ZN10layer_norm31ln_parallel_residual_bwd_kernelINS_13Kernel_traitsIf6__halfS2_S2_fjLj2048ELj1ELj1ELj4ELj16ENS_18Kernel_traits_baseILj2048EfS2_S2_S2_fjLj128EEEEELb0ELb1ELb1EEEvNS_9BwdParamsE:
	.zero		1192


//--------------------- .nv.constant0._ZN10layer_norm31ln_parallel_residual_bwd_kernelINS_13Kernel_traitsIf6__halfS2_S2_fjLj2048ELj1ELj1ELj4ELj16ENS_18Kernel_traits_baseILj2048EfS2_S2_S2_fjLj128EEEEELb1ELb0ELb0EEEvNS_9BwdParamsE --------------------------
	.section	.nv.constant0._ZN10layer_norm31ln_parallel_residual_bwd_kernelINS_13Kernel_traitsIf6__halfS2_S2_fjLj2048ELj1ELj1ELj4ELj16ENS_18Kernel_traits_baseILj2048EfS2_S2_S2_fjLj128EEEEELb1ELb0ELb0EEEvNS_9BwdParamsE,"a",@progbits
	.sectionflags	@""
	.align	4
.nv.constant0._ZN10layer_norm31ln_parallel_residual_bwd_kernelINS_13Kernel_traitsIf6__halfS2_S2_fjLj2048ELj1ELj1ELj4ELj16ENS_18Kernel_traits_baseILj2048EfS2_S2_S2_fjLj128EEEEELb1ELb0ELb0EEEvNS_9BwdParamsE:
	.zero		1192


//--------------------- .nv.constant0._ZN10layer_norm31ln_parallel_residual_bwd_kernelINS_13Kernel_traitsIf6__halfS2_S2_fjLj2048ELj1ELj1ELj4ELj16ENS_18Kernel_traits_baseILj2048EfS2_S2_S2_fjLj128EEEEELb1ELb0ELb1EEEvNS_9BwdParamsE --------------------------
	.section	.nv.constant0._ZN10layer_norm31ln_parallel_residual_bwd_kernelINS_13Kernel_traitsIf6__halfS2_S2_fjLj2048ELj1ELj1ELj4ELj16ENS_18Kernel_traits_baseILj2048EfS2_S2_S2_fjLj128EEEEELb1ELb0ELb1EEEvNS_9BwdParamsE,"a",@progbits
	.sectionflags	@""
	.align	4
.nv.constant0._ZN10layer_norm31ln_parallel_residual_bwd_kernelINS_13Kernel_traitsIf6__halfS2_S2_fjLj2048ELj1ELj1ELj4ELj16ENS_18Kernel_traits_baseILj2048EfS2_S2_S2_fjLj128EEEEELb1ELb0ELb1EEEvNS_9BwdParamsE:
	.zero		1192


//--------------------- .nv.constant0._ZN10layer_norm22ln_bwd_finalize_kernelINS_22Kernel_traits_finalizeILj2048Ef6__halfS2_S2_fjLb0ELj1024ELj4ENS_18Kernel_traits_baseILj2048EfS2_S2_S2_fjLj1024EEEEELb0ELb0EEEvNS_9BwdParamsE --------------------------
	.section	.nv.constant0._ZN10layer_norm22ln_bwd_finalize_kernelINS_22Kernel_traits_finalizeILj2048Ef6__halfS2_S2_fjLb0ELj1024ELj4ENS_18Kernel_traits_baseILj2048EfS2_S2_S2_fjLj1024EEEEELb0ELb0EEEvNS_9BwdParamsE,"a",@progbits
	.sectionflags	@""
	.align	4
.nv.constant0._ZN10layer_norm22ln_bwd_finalize_kernelINS_22Kernel_traits_finalizeILj2048Ef6__halfS2_S2_fjLb0ELj1024ELj4ENS_18Kernel_traits_baseILj2048EfS2_S2_S2_fjLj1024EEEEELb0ELb0EEEvNS_9BwdParamsE:
	.zero		1192


//--------------------- .nv.constant0._ZN10layer_norm40ln_parallel_residual_bwd_finalize_kernelINS_22Kernel_traits_finalizeILj2048Ef6__halfS2_S2_fjLb0ELj1024ELj4ENS_18Kernel_traits_baseILj2048EfS2_S2_S2_fjLj1024EEEEELb0EEEvNS_9BwdParamsE --------------------------
	.section	.nv.constant0._ZN10layer_norm40ln_parallel_residual_bwd_finalize_kernelINS_22Kernel_traits_finalizeILj2048Ef6__halfS2_S2_fjLb0ELj1024ELj4ENS_18Kernel_traits_baseILj2048EfS2_S2_S2_fjLj1024EEEEELb0EEEvNS_9BwdParamsE,"a",@progbits
	.sectionflags	@""
	.align	4
.nv.constant0._ZN10layer_norm40ln_parallel_residual_bwd_finalize_kernelINS_22Kernel_traits_finalizeILj2048Ef6__halfS2_S2_fjLb0ELj1024ELj4ENS_18Kernel_traits_baseILj2048EfS2_S2_S2_fjLj1024EEEEELb0EEEvNS_9BwdParamsE:
	.zero		1192


//--------------------- .nv.constant0._ZN10layer_norm31ln_parallel_residual_bwd_kernelINS_13Kernel_traitsIf6__halfS2_S2_fjLj2048ELj1ELj1ELj4ELj16ENS_18Kernel_traits_baseILj2048EfS2_S2_S2_fjLj128EEEEELb1ELb1ELb0EEEvNS_9BwdParamsE --------------------------
	.section	.nv.constant0._ZN10layer_norm31ln_parallel_residual_bwd_kernelINS_13Kernel_traitsIf6__halfS2_S2_fjLj2048ELj1ELj1ELj4ELj16ENS_18Kernel_traits_baseILj2048EfS2_S2_S2_fjLj128EEEEELb1ELb1ELb0EEEvNS_9BwdParamsE,"a",@progbits
	.sectionflags	@""
	.align	4
.nv.constant0._ZN10layer_norm31ln_parallel_residual_bwd_kernelINS_13Kernel_traitsIf6__halfS2_S2_fjLj2048ELj1ELj1ELj4ELj16ENS_18Kernel_traits_baseILj2048EfS2_S2_S2_fjLj128EEEEELb1ELb1ELb0EEEvNS_9BwdParamsE:
	.zero		1192


//--------------------- .nv.constant0._ZN10layer_norm22ln_bwd_finalize_kernelINS_22Kernel_traits_finalizeILj2048Ef6__halfS2_S2_fjLb0ELj1024ELj4ENS_18Kernel_traits_baseILj2048EfS2_S2_S2_fjLj1024EEEEELb0ELb1EEEvNS_9BwdParamsE --------------------------
	.section	.nv.constant0._ZN10layer_norm22ln_bwd_finalize_kernelINS_22Kernel_traits_finalizeILj2048Ef6__halfS2_S2_fjLb0ELj1024ELj4ENS_18Kernel_traits_baseILj2048EfS2_S2_S2_fjLj1024EEEEELb0ELb1EEEvNS_9BwdParamsE,"a",@progbits
	.sectionflags	@""
	.align	4
.nv.constant0._ZN10layer_norm22ln_bwd_finalize_kernelINS_22Kernel_traits_finalizeILj2048Ef6__halfS2_S2_fjLb0ELj1024ELj4ENS_18Kernel_traits_baseILj2048EfS2_S2_S2_fjLj1024EEEEELb0ELb1EEEvNS_9BwdParamsE:
	.zero		1192


//--------------------- .nv.constant0._ZN10layer_norm40ln_parallel_residual_bwd_finalize_kernelINS_22Kernel_traits_finalizeILj2048Ef6__halfS2_S2_fjLb0ELj1024ELj4ENS_18Kernel_traits_baseILj2048EfS2_S2_S2_fjLj1024EEEEELb1EEEvNS_9BwdParamsE --------------------------
	.section	.nv.constant0._ZN10layer_norm40ln_parallel_residual_bwd_finalize_kernelINS_22Kernel_traits_finalizeILj2048Ef6__halfS2_S2_fjLb0ELj1024ELj4ENS_18Kernel_traits_baseILj2048EfS2_S2_S2_fjLj1024EEEEELb1EEEvNS_9BwdParamsE,"a",@progbits
	.sectionflags	@""
	.align	4
.nv.constant0._ZN10layer_norm40ln_parallel_residual_bwd_finalize_kernelINS_22Kernel_traits_finalizeILj2048Ef6__halfS2_S2_fjLb0ELj1024ELj4ENS_18Kernel_traits_baseILj2048EfS2_S2_S2_fjLj1024EEEEELb1EEEvNS_9BwdParamsE:
	.zero		1192


//--------------------- .nv.constant0._ZN10layer_norm31ln_parallel_residual_bwd_kernelINS_13Kernel_traitsIf6__halfS2_S2_fjLj2048ELj1ELj1ELj4ELj16ENS_18Kernel_traits_baseILj2048EfS2_S2_S2_fjLj128EEEEELb1ELb1ELb1EEEvNS_9BwdParamsE --------------------------
	.section	.nv.constant0._ZN10layer_norm31ln_parallel_residual_bwd_kernelINS_13Kernel_traitsIf6__halfS2_S2_fjLj2048ELj1ELj1ELj4ELj16ENS_18Kernel_traits_baseILj2048EfS2_S2_S2_fjLj128EEEEELb1ELb1ELb1EEEvNS_9BwdParamsE,"a",@progbits
	.sectionflags	@""
	.align	4
.nv.constant0._ZN10layer_norm31ln_parallel_residual_bwd_kernelINS_13Kernel_traitsIf6__halfS2_S2_fjLj2048ELj1ELj1ELj4ELj16ENS_18Kernel_traits_baseILj2048EfS2_S2_S2_fjLj128EEEEELb1ELb1ELb1EEEvNS_9BwdParamsE:
	.zero		1192


//--------------------- .nv.constant0._ZN10layer_norm31ln_parallel_residual_bwd_kernelINS_13Kernel_traitsI6__halfS2_fS2_fjLj2048ELj1ELj1ELj4ELj16ENS_18Kernel_traits_baseILj2048ES2_S2_fS2_fjLj128EEEEELb0ELb0ELb0EEEvNS_9BwdParamsE --------------------------
	.section	.nv.constant0._ZN10layer_norm31ln_parallel_residual_bwd_kernelINS_13Kernel_traitsI6__halfS2_fS2_fjLj2048ELj1ELj1ELj4ELj16ENS_18Kernel_traits_baseILj2048ES2_S2_fS2_fjLj128EEEEELb0ELb0ELb0EEEvNS_9BwdParamsE,"a",@progbits
	.sectionflags	@""
	.align	4
.nv.constant0._ZN10layer_norm31ln_parallel_residual_bwd_kernelINS_13Kernel_traitsI6__halfS2_fS2_fjLj2048ELj1ELj1ELj4ELj16ENS_18Kernel_traits_baseILj2048ES2_S2_fS2_fjLj128EEEEELb0ELb0ELb0EEEvNS_9BwdParamsE:
	.zero		1192


//--------------------- .nv.constant0._ZN10layer_norm31ln_parallel_residual_bwd_kernelINS_13Kernel_traitsI6__halfS2_fS2_fjLj2048ELj1ELj1ELj4ELj16ENS_18Kernel_traits_baseILj2048ES2_S2_fS2_fjLj128EEEEELb0ELb0ELb1EEEvNS_9BwdParamsE --------------------------
	.section	.nv.constant0._ZN10layer_norm31ln_parallel_residual_bwd_kernelINS_13Kernel_traitsI6__halfS2_fS2_fjLj2048ELj1ELj1ELj4ELj16ENS_18Kernel_traits_baseILj2048ES2_S2_fS2_fjLj128EEEEELb0ELb0ELb1EEEvNS_9BwdParamsE,"a",@progbits
	.sectionflags	@""
	.align	4
.nv.constant0._ZN10layer_norm31ln_parallel_residual_bwd_kernelINS_13Kernel_traitsI6__halfS2_fS2_fjLj2048ELj1ELj1ELj4ELj16ENS_18Kernel_traits_baseILj2048ES2_S2_fS2_fjLj128EEEEELb0ELb0ELb1EEEvNS_9BwdParamsE:
	.zero		1192


//--------------------- .nv.constant0._ZN10layer_norm31ln_parallel_residual_bwd_kernelINS_13Kernel_traitsI6__halfS2_fS2_fjLj2048ELj1ELj1ELj4ELj16ENS_18Kernel_traits_baseILj2048ES2_S2_fS2_fjLj128EEEEELb0ELb1ELb0EEEvNS_9BwdParamsE --------------------------
	.section	.nv.constant0._ZN10layer_norm31ln_parallel_residual_bwd_kernelINS_13Kernel_traitsI6__halfS2_fS2_fjLj2048ELj1ELj1ELj4ELj16ENS_18Kernel_traits_baseILj2048ES2_S2_fS2_fjLj128EEEEELb0ELb1ELb0EEEvNS_9BwdParamsE,"a",@progbits
	.sectionflags	@""
	.align	4
.nv.constant0._ZN10layer_norm31ln_parallel_residual_bwd_kernelINS_13Kernel_traitsI6__halfS2_fS2_fjLj2048ELj1ELj1ELj4ELj16ENS_18Kernel_traits_baseILj2048ES2_S2_fS2_fjLj128EEEEELb0ELb1ELb0EEEvNS_9BwdParamsE:
	.zero		1192


//--------------------- .nv.constant0._ZN10layer_norm31ln_parallel_residual_bwd_kernelINS_13Kernel_traitsI6__halfS2_fS2_fjLj2048ELj1ELj1ELj4ELj16ENS_18Kernel_traits_baseILj2048ES2_S2_fS2_fjLj128EEEEELb0ELb1ELb1EEEvNS_9BwdParamsE --------------------------
	.section	.nv.constant0._ZN10layer_norm31ln_parallel_residual_bwd_kernelINS_13Kernel_traitsI6__halfS2_fS2_fjLj2048ELj1ELj1ELj4ELj16ENS_18Kernel_traits_baseILj2048ES2_S2_fS2_fjLj128EEEEELb0ELb1ELb1EEEvNS_9BwdParamsE,"a",@progbits
	.sectionflags	@""
	.align	4
.nv.constant0._ZN10layer_norm31ln_parallel_residual_bwd_kernelINS_13Kernel_traitsI6__halfS2_fS2_fjLj2048ELj1ELj1ELj4ELj16ENS_18Kernel_traits_baseILj2048ES2_S2_fS2_fjLj128EEEEELb0ELb1ELb1EEEvNS_9BwdParamsE:
	.zero		1192


//--------------------- .nv.constant0._ZN10layer_norm31ln_parallel_residual_bwd_kernelINS_13Kernel_traitsI6__halfS2_fS2_fjLj2048ELj1ELj1ELj4ELj16ENS_18Kernel_traits_baseILj2048ES2_S2_fS2_fjLj128EEEEELb1ELb0ELb0EEEvNS_9BwdParamsE --------------------------
	.section	.nv.constant0._ZN10layer_norm31ln_parallel_residual_bwd_kernelINS_13Kernel_traitsI6__halfS2_fS2_fjLj2048ELj1ELj1ELj4ELj16ENS_18Kernel_traits_baseILj2048ES2_S2_fS2_fjLj128EEEEELb1ELb0ELb0EEEvNS_9BwdParamsE,"a",@progbits
	.sectionflags	@""
	.align	4
.nv.constant0._ZN10layer_norm31ln_parallel_residual_bwd_kernelINS_13Kernel_traitsI6__halfS2_fS2_fjLj2048ELj1ELj1ELj4ELj16ENS_18Kernel_traits_baseILj2048ES2_S2_fS2_fjLj128EEEEELb1ELb0ELb0EEEvNS_9BwdParamsE:
	.zero		1192


//--------------------- .nv.constant0._ZN10layer_norm31ln_parallel_residual_bwd_kernelINS_13Kernel_traitsI6__halfS2_fS2_fjLj2048ELj1ELj1ELj4ELj16ENS_18Kernel_traits_baseILj2048ES2_S2_fS2_fjLj128EEEEELb1ELb0ELb1EEEvNS_9BwdParamsE --------------------------
	.section	.nv.constant0._ZN10layer_norm31ln_parallel_residual_bwd_kernelINS_13Kernel_traitsI6__halfS2_fS2_fjLj2048ELj1ELj1ELj4ELj16ENS_18Kernel_traits_baseILj2048ES2_S2_fS2_fjLj128EEEEELb1ELb0ELb1EEEvNS_9BwdParamsE,"a",@progbits
	.sectionflags	@""
	.align	4
.nv.constant0._ZN10layer_norm31ln_parallel_residual_bwd_kernelINS_13Kernel_traitsI6__halfS2_fS2_fjLj2048ELj1ELj1ELj4ELj16ENS_18Kernel_traits_baseILj2048ES2_S2_fS2_fjLj128EEEEELb1ELb0ELb1EEEvNS_9BwdParamsE:
	.zero		1192


//--------------------- .nv.constant0._ZN10layer_norm22ln_bwd_finalize_kernelINS_22Kernel_traits_finalizeILj2048E6__halfS2_fS2_fjLb0ELj1024ELj4ENS_18Kernel_traits_baseILj2048ES2_S2_fS2_fjLj1024EEEEELb0ELb0EEEvNS_9BwdParamsE --------------------------
	.section	.nv.constant0._ZN10layer_norm22ln_bwd_finalize_kernelINS_22Kernel_traits_finalizeILj2048E6__halfS2_fS2_fjLb0ELj1024ELj4ENS_18Kernel_traits_baseILj2048ES2_S2_fS2_fjLj1024EEEEELb0ELb0EEEvNS_9BwdParamsE,"a",@progbits
	.sectionflags	@""
	.align	4
.nv.constant0._ZN10layer_norm22ln_bwd_finalize_kernelINS_22Kernel_traits_finalizeILj2048E6__halfS2_fS2_fjLb0ELj1024ELj4ENS_18Kernel_traits_baseILj2048ES2_S2_fS2_fjLj1024EEEEELb0ELb0EEEvNS_9BwdParamsE:
	.zero		1192


//--------------------- .nv.constant0._ZN10layer_norm40ln_parallel_residual_bwd_finalize_kernelINS_22Kernel_traits_finalizeILj2048E6__halfS2_fS2_fjLb0ELj1024ELj4ENS_18Kernel_traits_baseILj2048ES2_S2_fS2_fjLj1024EEEEELb0EEEvNS_9BwdParamsE --------------------------
	.section	.nv.constant0._ZN10layer_norm40ln_parallel_residual_bwd_finalize_kernelINS_22Kernel_traits_finalizeILj2048E6__halfS2_fS2_fjLb0ELj1024ELj4ENS_18Kernel_traits_baseILj2048ES2_S2_fS2_fjLj1024EEEEELb0EEEvNS_9BwdParamsE,"a",@progbits
	.sectionflags	@""
	.align	4
.nv.constant0._ZN10layer_norm40ln_parallel_residual_bwd_finalize_kernelINS_22Kernel_traits_finalizeILj2048E6__halfS2_fS2_fjLb0ELj1024ELj4ENS_18Kernel_traits_baseILj2048ES2_S2_fS2_fjLj1024EEEEELb0EEEvNS_9BwdParamsE:
	.zero		1192


//--------------------- .nv.constant0._ZN10layer_norm31ln_parallel_residual_bwd_kernelINS_13Kernel_traitsI6__halfS2_fS2_fjLj2048ELj1ELj1ELj4ELj16ENS_18Kernel_traits_baseILj2048ES2_S2_fS2_fjLj128EEEEELb1ELb1ELb0EEEvNS_9BwdParamsE --------------------------
	.section	.nv.constant0._ZN10layer_norm31ln_parallel_residual_bwd_kernelINS_13Kernel_traitsI6__halfS2_fS2_fjLj2048ELj1ELj1ELj4ELj16ENS_18Kernel_traits_baseILj2048ES2_S2_fS2_fjLj128EEEEELb1ELb1ELb0EEEvNS_9BwdParamsE,"a",@progbits
	.sectionflags	@""
	.align	4
.nv.constant0._ZN10layer_norm31ln_parallel_residual_bwd_kernelINS_13Kernel_traitsI6__halfS2_fS2_fjLj2048ELj1ELj1ELj4ELj16ENS_18Kernel_traits_baseILj2048ES2_S2_fS2_fjLj128EEEEELb1ELb1ELb0EEEvNS_9BwdParamsE:
	.zero		1192


//--------------------- .nv.constant0._ZN10layer_norm22ln_bwd_finalize_kernelINS_22Kernel_traits_finalizeILj2048E6__halfS2_fS2_fjLb0ELj1024ELj4ENS_18Kernel_traits_baseILj2048ES2_S2_fS2_fjLj1024EEEEELb0ELb1EEEvNS_9BwdParamsE --------------------------
	.section	.nv.constant0._ZN10layer_norm22ln_bwd_finalize_kernelINS_22Kernel_traits_finalizeILj2048E6__halfS2_fS2_fjLb0ELj1024ELj4ENS_18Kernel_traits_baseILj2048ES2_S2_fS2_fjLj1024EEEEELb0ELb1EEEvNS_9BwdParamsE,"a",@progbits
	.sectionflags	@""
	.align	4
.nv.constant0._ZN10layer_norm22ln_bwd_finalize_kernelINS_22Kernel_traits_finalizeILj2048E6__halfS2_fS2_fjLb0ELj1024ELj4ENS_18Kernel_traits_baseILj2048ES2_S2_fS2_fjLj1024EEEEELb0ELb1EEEvNS_9BwdParamsE:
	.zero		1192


//--------------------- .nv.constant0._ZN10layer_norm40ln_parallel_residual_bwd_finalize_kernelINS_22Kernel_traits_finalizeILj2048E6__halfS2_fS2_fjLb0ELj1024ELj4ENS_18Kernel_traits_baseILj2048ES2_S2_fS2_fjLj1024EEEEELb1EEEvNS_9BwdParamsE --------------------------
	.section	.nv.constant0._ZN10layer_norm40ln_parallel_residual_bwd_finalize_kernelINS_22Kernel_traits_finalizeILj2048E6__halfS2_fS2_fjLb0ELj1024ELj4ENS_18Kernel_traits_baseILj2048ES2_S2_fS2_fjLj1024EEEEELb1EEEvNS_9BwdParamsE,"a",@progbits
	.sectionflags	@""
	.align	4
.nv.constant0._ZN10layer_norm40ln_parallel_residual_bwd_finalize_kernelINS_22Kernel_traits_finalizeILj2048E6__halfS2_fS2_fjLb0ELj1024ELj4ENS_18Kernel_traits_baseILj2048ES2_S2_fS2_fjLj1024EEEEELb1EEEvNS_9BwdParamsE:
	.zero		1192


//--------------------- .nv.constant0._ZN10layer_norm31ln_parallel_residual_bwd_kernelINS_13Kernel_traitsI6__halfS2_fS2_fjLj2048ELj1ELj1ELj4ELj16ENS_18Kernel_traits_baseILj2048ES2_S2_fS2_fjLj128EEEEELb1ELb1ELb1EEEvNS_9BwdParamsE --------------------------
	.section	.nv.constant0._ZN10layer_norm31ln_parallel_residual_bwd_kernelINS_13Kernel_traitsI6__halfS2_fS2_fjLj2048ELj1ELj1ELj4ELj16ENS_18Kernel_traits_baseILj2048ES2_S2_fS2_fjLj128EEEEELb1ELb1ELb1EEEvNS_9BwdParamsE,"a",@progbits
	.sectionflags	@""
	.align	4
.nv.constant0._ZN10layer_norm31ln_parallel_residual_bwd_kernelINS_13Kernel_traitsI6__halfS2_fS2_fjLj2048ELj1ELj1ELj4ELj16ENS_18Kernel_traits_baseILj2048ES2_S2_fS2_fjLj128EEEEELb1ELb1ELb1EEEvNS_9BwdParamsE:
	.zero		1192


//--------------------- .nv.constant0._ZN10layer_norm31ln_parallel_residual_bwd_kernelINS_13Kernel_traitsIf6__halffS2_fjLj2048ELj1ELj1ELj4ELj16ENS_18Kernel_traits_baseILj2048EfS2_fS2_fjLj128EEEEELb0ELb0ELb0EEEvNS_9BwdParamsE --------------------------
	.section	.nv.constant0._ZN10layer_norm31ln_parallel_residual_bwd_kernelINS_13Kernel_traitsIf6__halffS2_fjLj2048ELj1ELj1ELj4ELj16ENS_18Kernel_traits_baseILj2048EfS2_fS2_fjLj128EEEEELb0ELb0ELb0EEEvNS_9BwdParamsE,"a",@progbits
	.sectionflags	@""
	.align	4
.nv.constant0._ZN10layer_norm31ln_parallel_residual_bwd_kernelINS_13Kernel_traitsIf6__halffS2_fjLj2048ELj1ELj1ELj4ELj16ENS_18Kernel_traits_baseILj2048EfS2_fS2_fjLj128EEEEELb0ELb0ELb0EEEvNS_9BwdParamsE:
	.zero		1192


//--------------------- .nv.constant0._ZN10layer_norm31ln_parallel_residual_bwd_kernelINS_13Kernel_traitsIf6__halffS2_fjLj2048ELj1ELj1ELj4ELj16ENS_18Kernel_traits_baseILj2048EfS2_fS2_fjLj128EEEEELb0ELb0ELb1EEEvNS_9BwdParamsE --------------------------
	.section	.nv.constant0._ZN10layer_norm31ln_parallel_residual_bwd_kernelINS_13Kernel_traitsIf6__halffS2_fjLj2048ELj1ELj1ELj4ELj16ENS_18Kernel_traits_baseILj2048EfS2_fS2_fjLj128EEEEELb0ELb0ELb1EEEvNS_9BwdParamsE,"a",@progbits
	.sectionflags	@""
	.align	4
.nv.constant0._ZN10layer_norm31ln_parallel_residual_bwd_kernelINS_13Kernel_traitsIf6__halffS2_fjLj2048ELj1ELj1ELj4ELj16ENS_18Kernel_traits_baseILj2048EfS2_fS2_fjLj128EEEEELb0ELb0ELb1EEEvNS_9BwdParamsE:
	.zero		1192


//--------------------- .nv.constant0._ZN10layer_norm31ln_parallel_residual_bwd_kernelINS_13Kernel_traitsIf6__halffS2_fjLj2048ELj1ELj1ELj4ELj16ENS_18Kernel_traits_baseILj2048EfS2_fS2_fjLj128EEEEELb0ELb1ELb0EEEvNS_9BwdParamsE --------------------------
	.section	.nv.constant0._ZN10layer_norm31ln_parallel_residual_bwd_kernelINS_13Kernel_traitsIf6__halffS2_fjLj2048ELj1ELj1ELj4ELj16ENS_18Kernel_traits_baseILj2048EfS2_fS2_fjLj128EEEEELb0ELb1ELb0EEEvNS_9BwdParamsE,"a",@progbits
	.sectionflags	@""
	.align	4
.nv.constant0._ZN10layer_norm31ln_parallel_residual_bwd_kernelINS_13Kernel_traitsIf6__halffS2_fjLj2048ELj1ELj1ELj4ELj16ENS_18Kernel_traits_baseILj2048EfS2_fS2_fjLj128EEEEELb0ELb1ELb0EEEvNS_9BwdParamsE:
	.zero		1192


//--------------------- .nv.constant0._ZN10layer_norm31ln_parallel_residual_bwd_kernelINS_13Kernel_traitsIf6__halffS2_fjLj2048ELj1ELj1ELj4ELj16ENS_18Kernel_traits_baseILj2048EfS2_fS2_fjLj128EEEEELb0ELb1ELb1EEEvNS_9BwdParamsE --------------------------
	.section	.nv.constant0._ZN10layer_norm31ln_parallel_residual_bwd_kernelINS_13Kernel_traitsIf6__halffS2_fjLj2048ELj1ELj1ELj4ELj16ENS_18Kernel_traits_baseILj2048EfS2_fS2_fjLj128EEEEELb0ELb1ELb1EEEvNS_9BwdParamsE,"a",@progbits
	.sectionflags	@""
	.align	4
.nv.constant0._ZN10layer_norm31ln_parallel_residual_bwd_kernelINS_13Kernel_traitsIf6__halffS2_fjLj2048ELj1ELj1ELj4ELj16ENS_18Kernel_traits_baseILj2048EfS2_fS2_fjLj128EEEEELb0ELb1ELb1EEEvNS_9BwdParamsE:
	.zero		1192


//--------------------- .nv.constant0._ZN10layer_norm31ln_parallel_residual_bwd_kernelINS_13Kernel_traitsIf6__halffS2_fjLj2048ELj1ELj1ELj4ELj16ENS_18Kernel_traits_baseILj2048EfS2_fS2_fjLj128EEEEELb1ELb0ELb0EEEvNS_9BwdParamsE --------------------------
	.section	.nv.constant0._ZN10layer_norm31ln_parallel_residual_bwd_kernelINS_13Kernel_traitsIf6__halffS2_fjLj2048ELj1ELj1ELj4ELj16ENS_18Kernel_traits_baseILj2048EfS2_fS2_fjLj128EEEEELb1ELb0ELb0EEEvNS_9BwdParamsE,"a",@progbits
	.sectionflags	@""
	.align	4
.nv.constant0._ZN10layer_norm31ln_parallel_residual_bwd_kernelINS_13Kernel_traitsIf6__halffS2_fjLj2048ELj1ELj1ELj4ELj16ENS_18Kernel_traits_baseILj2048EfS2_fS2_fjLj128EEEEELb1ELb0ELb0EEEvNS_9BwdParamsE:
	.zero		1192


//--------------------- .nv.constant0._ZN10layer_norm31ln_parallel_residual_bwd_kernelINS_13Kernel_traitsIf6__halffS2_fjLj2048ELj1ELj1ELj4ELj16ENS_18Kernel_traits_baseILj2048EfS2_fS2_fjLj128EEEEELb1ELb0ELb1EEEvNS_9BwdParamsE --------------------------
	.section	.nv.constant0._ZN10layer_norm31ln_parallel_residual_bwd_kernelINS_13Kernel_traitsIf6__halffS2_fjLj2048ELj1ELj1ELj4ELj16ENS_18Kernel_traits_baseILj2048EfS2_fS2_fjLj128EEEEELb1ELb0ELb1EEEvNS_9BwdParamsE,"a",@progbits
	.sectionflags	@""
	.align	4
.nv.constant0._ZN10layer_norm31ln_parallel_residual_bwd_kernelINS_13Kernel_traitsIf6__halffS2_fjLj2048ELj1ELj1ELj4ELj16ENS_18Kernel_traits_baseILj2048EfS2_fS2_fjLj128EEEEELb1ELb0ELb1EEEvNS_9BwdParamsE:
	.zero		1192


//--------------------- .nv.constant0._ZN10layer_norm22ln_bwd_finalize_kernelINS_22Kernel_traits_finalizeILj2048Ef6__halffS2_fjLb0ELj1024ELj4ENS_18Kernel_traits_baseILj2048EfS2_fS2_fjLj1024EEEEELb0ELb0EEEvNS_9BwdParamsE --------------------------
	.section	.nv.constant0._ZN10layer_norm22ln_bwd_finalize_kernelINS_22Kernel_traits_finalizeILj2048Ef6__halffS2_fjLb0ELj1024ELj4ENS_18Kernel_traits_baseILj2048EfS2_fS2_fjLj1024EEEEELb0ELb0EEEvNS_9BwdParamsE,"a",@progbits
	.sectionflags	@""
	.align	4
.nv.constant0._ZN10layer_norm22ln_bwd_finalize_kernelINS_22Kernel_traits_finalizeILj2048Ef6__halffS2_fjLb0ELj1024ELj4ENS_18Kernel_traits_baseILj2048EfS2_fS2_fjLj1024EEEEELb0ELb0EEEvNS_9BwdParamsE:
	.zero		1192


//--------------------- .nv.constant0._ZN10layer_norm40ln_parallel_residual_bwd_finalize_kernelINS_22Kernel_traits_finalizeILj2048Ef6__halffS2_fjLb0ELj1024ELj4ENS_18Kernel_traits_baseILj2048EfS2_fS2_fjLj1024EEEEELb0EEEvNS_9BwdParamsE --------------------------
	.section	.nv.constant0._ZN10layer_norm40ln_parallel_residual_bwd_finalize_kernelINS_22Kernel_traits_finalizeILj2048Ef6__halffS2_fjLb0ELj1024ELj4ENS_18Kernel_traits_baseILj2048EfS2_fS2_fjLj1024EEEEELb0EEEvNS_9BwdParamsE,"a",@progbits
	.sectionflags	@""
	.align	4
.nv.constant0._ZN10layer_norm40ln_parallel_residual_bwd_finalize_kernelINS_22Kernel_traits_finalizeILj2048Ef6__halffS2_fjLb0ELj1024ELj4ENS_18Kernel_traits_baseILj2048EfS2_fS2_fjLj1024EEEEELb0EEEvNS_9BwdParamsE:
	.zero		1192


//--------------------- .nv.constant0._ZN10layer_norm31ln_parallel_residual_bwd_kernelINS_13Kernel_traitsIf6__halffS2_fjLj2048ELj1ELj1ELj4ELj16ENS_18Kernel_traits_baseILj2048EfS2_fS2_fjLj128EEEEELb1ELb1ELb0EEEvNS_9BwdParamsE --------------------------
	.section	.nv.constant0._ZN10layer_norm31ln_parallel_residual_bwd_kernelINS_13Kernel_traitsIf6__halffS2_fjLj2048ELj1ELj1ELj4ELj16ENS_18Kernel_traits_baseILj2048EfS2_fS2_fjLj128EEEEELb1ELb1ELb0EEEvNS_9BwdParamsE,"a",@progbits
	.sectionflags	@""
	.align	4
.nv.constant0._ZN10layer_norm31ln_parallel_residual_bwd_kernelINS_13Kernel_traitsIf6__halffS2_fjLj2048ELj1ELj1ELj4ELj16ENS_18Kernel_traits_baseILj2048EfS2_fS2_fjLj128EEEEELb1ELb1ELb0EEEvNS_9BwdParamsE:
	.zero		1192


//--------------------- .nv.constant0._ZN10layer_norm22ln_bwd_finalize_kernelINS_22Kernel_traits_finalizeILj2048Ef6__halffS2_fjLb0ELj1024ELj4ENS_18Kernel_traits_baseILj2048EfS2_fS2_fjLj1024EEEEELb0ELb1EEEvNS_9BwdParamsE --------------------------
	.section	.nv.constant0._ZN10layer_norm22ln_bwd_finalize_kernelINS_22Kernel_traits_finalizeILj2048Ef6__halffS2_fjLb0ELj1024ELj4ENS_18Kernel_traits_baseILj2048EfS2_fS2_fjLj1024EEEEELb0ELb1EEEvNS_9BwdParamsE,"a",@progbits
	.sectionflags	@""
	.align	4
.nv.constant0._ZN10layer_norm22ln_bwd_finalize_kernelINS_22Kernel_traits_finalizeILj2048Ef6__halffS2_fjLb0ELj1024ELj4ENS_18Kernel_traits_baseILj2048EfS2_fS2_fjLj1024EEEEELb0ELb1EEEvNS_9BwdParamsE:
	.zero		1192


//--------------------- .nv.constant0._ZN10layer_norm40ln_parallel_residual_bwd_finalize_kernelINS_22Kernel_traits_finalizeILj2048Ef6__halffS2_fjLb0ELj1024ELj4ENS_18Kernel_traits_baseILj2048EfS2_fS2_fjLj1024EEEEELb1EEEvNS_9BwdParamsE --------------------------
	.section	.nv.constant0._ZN10layer_norm40ln_parallel_residual_bwd_finalize_kernelINS_22Kernel_traits_finalizeILj2048Ef6__halffS2_fjLb0ELj1024ELj4ENS_18Kernel_traits_baseILj2048EfS2_fS2_fjLj1024EEEEELb1EEEvNS_9BwdParamsE,"a",@progbits
	.sectionflags	@""
	.align	4
.nv.constant0._ZN10layer_norm40ln_parallel_residual_bwd_finalize_kernelINS_22Kernel_traits_finalizeILj2048Ef6__halffS2_fjLb0ELj1024ELj4ENS_18Kernel_traits_baseILj2048EfS2_fS2_fjLj1024EEEEELb1EEEvNS_9BwdParamsE:
	.zero		1192


//--------------------- .nv.constant0._ZN10layer_norm31ln_parallel_residual_bwd_kernelINS_13Kernel_traitsIf6__halffS2_fjLj2048ELj1ELj1ELj4ELj16ENS_18Kernel_traits_baseILj2048EfS2_fS2_fjLj128EEEEELb1ELb1ELb1EEEvNS_9BwdParamsE --------------------------
	.section	.nv.constant0._ZN10layer_norm31ln_parallel_residual_bwd_kernelINS_13Kernel_traitsIf6__halffS2_fjLj2048ELj1ELj1ELj4ELj16ENS_18Kernel_traits_baseILj2048EfS2_fS2_fjLj128EEEEELb1ELb1ELb1EEEvNS_9BwdParamsE,"a",@progbits
	.sectionflags	@""
	.align	4
.nv.constant0._ZN10layer_norm31ln_parallel_residual_bwd_kernelINS_13Kernel_traitsIf6__halffS2_fjLj2048ELj1ELj1ELj4ELj16ENS_18Kernel_traits_baseILj2048EfS2_fS2_fjLj128EEEEELb1ELb1ELb1EEEvNS_9BwdParamsE:
	.zero		1192


//--------------------- .nv.constant0._ZN10layer_norm31ln_parallel_residual_bwd_kernelINS_13Kernel_traitsI6__halfffffjLj2048ELj1ELj1ELj4ELj16ENS_18Kernel_traits_baseILj2048ES2_ffffjLj128EEEEELb0ELb0ELb0EEEvNS_9BwdParamsE --------------------------
	.section	.nv.constant0._ZN10layer_norm31ln_parallel_residual_bwd_kernelINS_13Kernel_traitsI6__halfffffjLj2048ELj1ELj1ELj4ELj16ENS_18Kernel_traits_baseILj2048ES2_ffffjLj128EEEEELb0ELb0ELb0EEEvNS_9BwdParamsE,"a",@progbits
	.sectionflags	@""
	.align	4
.nv.constant0._ZN10layer_norm31ln_parallel_residual_bwd_kernelINS_13Kernel_traitsI6__halfffffjLj2048ELj1ELj1ELj4ELj16ENS_18Kernel_traits_baseILj2048ES2_ffffjLj128EEEEELb0ELb0ELb0EEEvNS_9BwdParamsE:
	.zero		1192


//--------------------- .nv.constant0._ZN10layer_norm31ln_parallel_residual_bwd_kernelINS_13Kernel_traitsI6__halfffffjLj2048ELj1ELj1ELj4ELj16ENS_18Kernel_traits_baseILj2048ES2_ffffjLj128EEEEELb0ELb0ELb1EEEvNS_9BwdParamsE --------------------------
	.section	.nv.constant0._ZN10layer_norm31ln_parallel_residual_bwd_kernelINS_13Kernel_traitsI6__halfffffjLj2048ELj1ELj1ELj4ELj16ENS_18Kernel_traits_baseILj2048ES2_ffffjLj128EEEEELb0ELb0ELb1EEEvNS_9BwdParamsE,"a",@progbits
	.sectionflags	@""
	.align	4
.nv.constant0._ZN10layer_norm31ln_parallel_residual_bwd_kernelINS_13Kernel_traitsI6__halfffffjLj2048ELj1ELj1ELj4ELj16ENS_18Kernel_traits_baseILj2048ES2_ffffjLj128EEEEELb0ELb0ELb1EEEvNS_9BwdParamsE:
	.zero		1192


//--------------------- .nv.constant0._ZN10layer_norm31ln_parallel_residual_bwd_kernelINS_13Kernel_traitsI6__halfffffjLj2048ELj1ELj1ELj4ELj16ENS_18Kernel_traits_baseILj2048ES2_ffffjLj128EEEEELb0ELb1ELb0EEEvNS_9BwdParamsE --------------------------
	.section	.nv.constant0._ZN10layer_norm31ln_parallel_residual_bwd_kernelINS_13Kernel_traitsI6__halfffffjLj2048ELj1ELj1ELj4ELj16ENS_18Kernel_traits_baseILj2048ES2_ffffjLj128EEEEELb0ELb1ELb0EEEvNS_9BwdParamsE,"a",@progbits
	.sectionflags	@""
	.align	4
.nv.constant0._ZN10layer_norm31ln_parallel_residual_bwd_kernelINS_13Kernel_traitsI6__halfffffjLj2048ELj1ELj1ELj4ELj16ENS_18Kernel_traits_baseILj2048ES2_ffffjLj128EEEEELb0ELb1ELb0EEEvNS_9BwdParamsE:
	.zero		1192


//--------------------- .nv.constant0._ZN10layer_norm31ln_parallel_residual_bwd_kernelINS_13Kernel_traitsI6__halfffffjLj2048ELj1ELj1ELj4ELj16ENS_18Kernel_traits_baseILj2048ES2_ffffjLj128EEEEELb0ELb1ELb1EEEvNS_9BwdParamsE --------------------------
	.section	.nv.constant0._ZN10layer_norm31ln_parallel_residual_bwd_kernelINS_13Kernel_traitsI6__halfffffjLj2048ELj1ELj1ELj4ELj16ENS_18Kernel_traits_baseILj2048ES2_ffffjLj128EEEEELb0ELb1ELb1EEEvNS_9BwdParamsE,"a",@progbits
	.sectionflags	@""
	.align	4
.nv.constant0._ZN10layer_norm31ln_parallel_residual_bwd_kernelINS_13Kernel_traitsI6__halfffffjLj2048ELj1ELj1ELj4ELj16ENS_18Kernel_traits_baseILj2048ES2_ffffjLj128EEEEELb0ELb1ELb1EEEvNS_9BwdParamsE:
	.zero		1192


//--------------------- .nv.constant0._ZN10layer_norm31ln_parallel_residual_bwd_kernelINS_13Kernel_traitsI6__halfffffjLj2048ELj1ELj1ELj4ELj16ENS_18Kernel_traits_baseILj2048ES2_ffffjLj128EEEEELb1ELb0ELb0EEEvNS_9BwdParamsE --------------------------
	.section	.nv.constant0._ZN10layer_norm31ln_parallel_residual_bwd_kernelINS_13Kernel_traitsI6__halfffffjLj2048ELj1ELj1ELj4ELj16ENS_18Kernel_traits_baseILj2048ES2_ffffjLj128EEEEELb1ELb0ELb0EEEvNS_9BwdParamsE,"a",@progbits
	.sectionflags	@""
	.align	4
.nv.constant0._ZN10layer_norm31ln_parallel_residual_bwd_kernelINS_13Kernel_traitsI6__halfffffjLj2048ELj1ELj1ELj4ELj16ENS_18Kernel_traits_baseILj2048ES2_ffffjLj128EEEEELb1ELb0ELb0EEEvNS_9BwdParamsE:
	.zero		1192


//--------------------- .nv.constant0._ZN10layer_norm31ln_parallel_residual_bwd_kernelINS_13Kernel_traitsI6__halfffffjLj2048ELj1ELj1ELj4ELj16ENS_18Kernel_traits_baseILj2048ES2_ffffjLj128EEEEELb1ELb0ELb1EEEvNS_9BwdParamsE --------------------------
	.section	.nv.constant0._ZN10layer_norm31ln_parallel_residual_bwd_kernelINS_13Kernel_traitsI6__halfffffjLj2048ELj1ELj1ELj4ELj16ENS_18Kernel_traits_baseILj2048ES2_ffffjLj128EEEEELb1ELb0ELb1EEEvNS_9BwdParamsE,"a",@progbits
	.sectionflags	@""
	.align	4
.nv.constant0._ZN10layer_norm31ln_parallel_residual_bwd_kernelINS_13Kernel_traitsI6__halfffffjLj2048ELj1ELj1ELj4ELj16ENS_18Kernel_traits_baseILj2048ES2_ffffjLj128EEEEELb1ELb0ELb1EEEvNS_9BwdParamsE:
	.zero		1192


//--------------------- .nv.constant0._ZN10layer_norm22ln_bwd_finalize_kernelINS_22Kernel_traits_finalizeILj2048E6__halfffffjLb0ELj1024ELj4ENS_18Kernel_traits_baseILj2048ES2_ffffjLj1024EEEEELb0ELb0EEEvNS_9BwdParamsE --------------------------
	.section	.nv.constant0._ZN10layer_norm22ln_bwd_finalize_kernelINS_22Kernel_traits_finalizeILj2048E6__halfffffjLb0ELj1024ELj4ENS_18Kernel_traits_baseILj2048ES2_ffffjLj1024EEEEELb0ELb0EEEvNS_9BwdParamsE,"a",@progbits
	.sectionflags	@""
	.align	4
.nv.constant0._ZN10layer_norm22ln_bwd_finalize_kernelINS_22Kernel_traits_finalizeILj2048E6__halfffffjLb0ELj1024ELj4ENS_18Kernel_traits_baseILj2048ES2_ffffjLj1024EEEEELb0ELb0EEEvNS_9BwdParamsE:
	.zero		1192


//--------------------- .nv.constant0._ZN10layer_norm40ln_parallel_residual_bwd_finalize_kernelINS_22Kernel_traits_finalizeILj2048E6__halfffffjLb0ELj1024ELj4ENS_18Kernel_traits_baseILj2048ES2_ffffjLj1024EEEEELb0EEEvNS_9BwdParamsE --------------------------
	.section	.nv.constant0._ZN10layer_norm40ln_parallel_residual_bwd_finalize_kernelINS_22Kernel_traits_finalizeILj2048E6__halfffffjLb0ELj1024ELj4ENS_18Kernel_traits_baseILj2048ES2_ffffjLj1024EEEEELb0EEEvNS_9BwdParamsE,"a",@progbits
	.sectionflags	@""
	.align	4
.nv.constant0._ZN10layer_norm40ln_parallel_residual_bwd_finalize_kernelINS_22Kernel_traits_finalizeILj2048E6__halfffffjLb0ELj1024ELj4ENS_18Kernel_traits_baseILj2048ES2_ffffjLj1024EEEEELb0EEEvNS_9BwdParamsE:
	.zero		1192


//--------------------- .nv.constant0._ZN10layer_norm31ln_parallel_residual_bwd_kernelINS_13Kernel_traitsI6__halfffffjLj2048ELj1ELj1ELj4ELj16ENS_18Kernel_traits_baseILj2048ES2_ffffjLj128EEEEELb1ELb1ELb0EEEvNS_9BwdParamsE --------------------------
	.section	.nv.constant0._ZN10layer_norm31ln_parallel_residual_bwd_kernelINS_13Kernel_traitsI6__halfffffjLj2048ELj1ELj1ELj4ELj16ENS_18Kernel_traits_baseILj2048ES2_ffffjLj128EEEEELb1ELb1ELb0EEEvNS_9BwdParamsE,"a",@progbits
	.sectionflags	@""
	.align	4
.nv.constant0._ZN10layer_norm31ln_parallel_residual_bwd_kernelINS_13Kernel_traitsI6__halfffffjLj2048ELj1ELj1ELj4ELj16ENS_18Kernel_traits_baseILj2048ES2_ffffjLj128EEEEELb1ELb1ELb0EEEvNS_9BwdParamsE:
	.zero		1192


//--------------------- .nv.constant0._ZN10layer_norm22ln_bwd_finalize_kernelINS_22Kernel_traits_finalizeILj2048E6__halfffffjLb0ELj1024ELj4ENS_18Kernel_traits_baseILj2048ES2_ffffjLj1024EEEEELb0ELb1EEEvNS_9BwdParamsE --------------------------
	.section	.nv.constant0._ZN10layer_norm22ln_bwd_finalize_kernelINS_22Kernel_traits_finalizeILj2048E6__halfffffjLb0ELj1024ELj4ENS_18Kernel_traits_baseILj2048ES2_ffffjLj1024EEEEELb0ELb1EEEvNS_9BwdParamsE,"a",@progbits
	.sectionflags	@""
	.align	4
.nv.constant0._ZN10layer_norm22ln_bwd_finalize_kernelINS_22Kernel_traits_finalizeILj2048E6__halfffffjLb0ELj1024ELj4ENS_18Kernel_traits_baseILj2048ES2_ffffjLj1024EEEEELb0ELb1EEEvNS_9BwdParamsE:
	.zero		1192


//--------------------- .nv.constant0._ZN10layer_norm40ln_parallel_residual_bwd_finalize_kernelINS_22Kernel_traits_finalizeILj2048E6__halfffffjLb0ELj1024ELj4ENS_18Kernel_traits_baseILj2048ES2_ffffjLj1024EEEEELb1EEEvNS_9BwdParamsE --------------------------
	.section	.nv.constant0._ZN10layer_norm40ln_parallel_residual_bwd_finalize_kernelINS_22Kernel_traits_finalizeILj2048E6__halfffffjLb0ELj1024ELj4ENS_18Kernel_traits_baseILj2048ES2_ffffjLj1024EEEEELb1EEEvNS_9BwdParamsE,"a",@progbits
	.sectionflags	@""
	.align	4
.nv.constant0._ZN10layer_norm40ln_parallel_residual_bwd_finalize_kernelINS_22Kernel_traits_finalizeILj2048E6__halfffffjLb0ELj1024ELj4ENS_18Kernel_traits_baseILj2048ES2_ffffjLj1024EEEEELb1EEEvNS_9BwdParamsE:
	.zero		1192


//--------------------- .nv.constant0._ZN10layer_norm31ln_parallel_residual_bwd_kernelINS_13Kernel_traitsI6__halfffffjLj2048ELj1ELj1ELj4ELj16ENS_18Kernel_traits_baseILj2048ES2_ffffjLj128EEEEELb1ELb1ELb1EEEvNS_9BwdParamsE --------------------------
	.section	.nv.constant0._ZN10layer_norm31ln_parallel_residual_bwd_kernelINS_13Kernel_traitsI6__halfffffjLj2048ELj1ELj1ELj4ELj16ENS_18Kernel_traits_baseILj2048ES2_ffffjLj128EEEEELb1ELb1ELb1EEEvNS_9BwdParamsE,"a",@progbits
	.sectionflags	@""
	.align	4
.nv.constant0._ZN10layer_norm31ln_parallel_residual_bwd_kernelINS_13Kernel_traitsI6__halfffffjLj2048ELj1ELj1ELj4ELj16ENS_18Kernel_traits_baseILj2048ES2_ffffjLj128EEEEELb1ELb1ELb1EEEvNS_9BwdParamsE:
	.zero		1192


//--------------------- .nv.constant0._ZN10layer_norm31ln_parallel_residual_bwd_kernelINS_13Kernel_traitsIfffffjLj2048ELj1ELj1ELj4ELj16ENS_18Kernel_traits_baseILj2048EfffffjLj128EEEEELb0ELb0ELb0EEEvNS_9BwdParamsE --------------------------
	.section	.nv.constant0._ZN10layer_norm31ln_parallel_residual_bwd_kernelINS_13Kernel_traitsIfffffjLj2048ELj1ELj1ELj4ELj16ENS_18Kernel_traits_baseILj2048EfffffjLj128EEEEELb0ELb0ELb0EEEvNS_9BwdParamsE,"a",@progbits
	.sectionflags	@""
	.align	4
.nv.constant0._ZN10layer_norm31ln_parallel_residual_bwd_kernelINS_13Kernel_traitsIfffffjLj2048ELj1ELj1ELj4ELj16ENS_18Kernel_traits_baseILj2048EfffffjLj128EEEEELb0ELb0ELb0EEEvNS_9BwdParamsE:
	.zero		1192


//--------------------- .nv.constant0._ZN10layer_norm31ln_parallel_residual_bwd_kernelINS_13Kernel_traitsIfffffjLj2048ELj1ELj1ELj4ELj16ENS_18Kernel_traits_baseILj2048EfffffjLj128EEEEELb0ELb0ELb1EEEvNS_9BwdParamsE --------------------------
	.section	.nv.constant0._ZN10layer_norm31ln_parallel_residual_bwd_kernelINS_13Kernel_traitsIfffffjLj2048ELj1ELj1ELj4ELj16ENS_18Kernel_traits_baseILj2048EfffffjLj128EEEEELb0ELb0ELb1EEEvNS_9BwdParamsE,"a",@progbits
	.sectionflags	@""
	.align	4
.nv.constant0._ZN10layer_norm31ln_parallel_residual_bwd_kernelINS_13Kernel_traitsIfffffjLj2048ELj1ELj1ELj4ELj16ENS_18Kernel_traits_baseILj2048EfffffjLj128EEEEELb0ELb0ELb1EEEvNS_9BwdParamsE:
	.zero		1192


//--------------------- .nv.constant0._ZN10layer_norm31ln_parallel_residual_bwd_kernelINS_13Kernel_traitsIfffffjLj2048ELj1ELj1ELj4ELj16ENS_18Kernel_traits_baseILj2048EfffffjLj128EEEEELb0ELb1ELb0EEEvNS_9BwdParamsE --------------------------
	.section	.nv.constant0._ZN10layer_norm31ln_parallel_residual_bwd_kernelINS_13Kernel_traitsIfffffjLj2048ELj1ELj1ELj4ELj16ENS_18Kernel_traits_baseILj2048EfffffjLj128EEEEELb0ELb1ELb0EEEvNS_9BwdParamsE,"a",@progbits
	.sectionflags	@""
	.align	4
.nv.constant0._ZN10layer_norm31ln_parallel_residual_bwd_kernelINS_13Kernel_traitsIfffffjLj2048ELj1ELj1ELj4ELj16ENS_18Kernel_traits_baseILj2048EfffffjLj128EEEEELb0ELb1ELb0EEEvNS_9BwdParamsE:
	.zero		1192


//--------------------- .nv.constant0._ZN10layer_norm31ln_parallel_residual_bwd_kernelINS_13Kernel_traitsIfffffjLj2048ELj1ELj1ELj4ELj16ENS_18Kernel_traits_baseILj2048EfffffjLj128EEEEELb0ELb1ELb1EEEvNS_9BwdParamsE --------------------------
	.section	.nv.constant0._ZN10layer_norm31ln_parallel_residual_bwd_kernelINS_13Kernel_traitsIfffffjLj2048ELj1ELj1ELj4ELj16ENS_18Kernel_traits_baseILj2048EfffffjLj128EEEEELb0ELb1ELb1EEEvNS_9BwdParamsE,"a",@progbits
	.sectionflags	@""
	.align	4
.nv.constant0._ZN10layer_norm31ln_parallel_residual_bwd_kernelINS_13Kernel_traitsIfffffjLj2048ELj1ELj1ELj4ELj16ENS_18Kernel_traits_baseILj2048EfffffjLj128EEEEELb0ELb1ELb1EEEvNS_9BwdParamsE:
	.zero		1192


//--------------------- .nv.constant0._ZN10layer_norm31ln_parallel_residual_bwd_kernelINS_13Kernel_traitsIfffffjLj2048ELj1ELj1ELj4ELj16ENS_18Kernel_traits_baseILj2048EfffffjLj128EEEEELb1ELb0ELb0EEEvNS_9BwdParamsE --------------------------
	.section	.nv.constant0._ZN10layer_norm31ln_parallel_residual_bwd_kernelINS_13Kernel_traitsIfffffjLj2048ELj1ELj1ELj4ELj16ENS_18Kernel_traits_baseILj2048EfffffjLj128EEEEELb1ELb0ELb0EEEvNS_9BwdParamsE,"a",@progbits
	.sectionflags	@""
	.align	4
.nv.constant0._ZN10layer_norm31ln_parallel_residual_bwd_kernelINS_13Kernel_traitsIfffffjLj2048ELj1ELj1ELj4ELj16ENS_18Kernel_traits_baseILj2048EfffffjLj128EEEEELb1ELb0ELb0EEEvNS_9BwdParamsE:
	.zero		1192


//--------------------- .nv.constant0._ZN10layer_norm31ln_parallel_residual_bwd_kernelINS_13Kernel_traitsIfffffjLj2048ELj1ELj1ELj4ELj16ENS_18Kernel_traits_baseILj2048EfffffjLj128EEEEELb1ELb0ELb1EEEvNS_9BwdParamsE --------------------------
	.section	.nv.constant0._ZN10layer_norm31ln_parallel_residual_bwd_kernelINS_13Kernel_traitsIfffffjLj2048ELj1ELj1ELj4ELj16ENS_18Kernel_traits_baseILj2048EfffffjLj128EEEEELb1ELb0ELb1EEEvNS_9BwdParamsE,"a",@progbits
	.sectionflags	@""
	.align	4
.nv.constant0._ZN10layer_norm31ln_parallel_residual_bwd_kernelINS_13Kernel_traitsIfffffjLj2048ELj1ELj1ELj4ELj16ENS_18Kernel_traits_baseILj2048EfffffjLj128EEEEELb1ELb0ELb1EEEvNS_9BwdParamsE:
	.zero		1192


//--------------------- .nv.constant0._ZN10layer_norm22ln_bwd_finalize_kernelINS_22Kernel_traits_finalizeILj2048EfffffjLb0ELj1024ELj4ENS_18Kernel_traits_baseILj2048EfffffjLj1024EEEEELb0ELb0EEEvNS_9BwdParamsE --------------------------
	.section	.nv.constant0._ZN10layer_norm22ln_bwd_finalize_kernelINS_22Kernel_traits_finalizeILj2048EfffffjLb0ELj1024ELj4ENS_18Kernel_traits_baseILj2048EfffffjLj1024EEEEELb0ELb0EEEvNS_9BwdParamsE,"a",@progbits
	.sectionflags	@""
	.align	4
.nv.constant0._ZN10layer_norm22ln_bwd_finalize_kernelINS_22Kernel_traits_finalizeILj2048EfffffjLb0ELj1024ELj4ENS_18Kernel_traits_baseILj2048EfffffjLj1024EEEEELb0ELb0EEEvNS_9BwdParamsE:
	.zero		1192


//--------------------- .nv.constant0._ZN10layer_norm40ln_parallel_residual_bwd_finalize_kernelINS_22Kernel_traits_finalizeILj2048EfffffjLb0ELj1024ELj4ENS_18Kernel_traits_baseILj2048EfffffjLj1024EEEEELb0EEEvNS_9BwdParamsE --------------------------
	.section	.nv.constant0._ZN10layer_norm40ln_parallel_residual_bwd_finalize_kernelINS_22Kernel_traits_finalizeILj2048EfffffjLb0ELj1024ELj4ENS_18Kernel_traits_baseILj2048EfffffjLj1024EEEEELb0EEEvNS_9BwdParamsE,"a",@progbits
	.sectionflags	@""
	.align	4
.nv.constant0._ZN10layer_norm40ln_parallel_residual_bwd_finalize_kernelINS_22Kernel_traits_finalizeILj2048EfffffjLb0ELj1024ELj4ENS_18Kernel_traits_baseILj2048EfffffjLj1024EEEEELb0EEEvNS_9BwdParamsE:
	.zero		1192


//--------------------- .nv.constant0._ZN10layer_norm31ln_parallel_residual_bwd_kernelINS_13Kernel_traitsIfffffjLj2048ELj1ELj1ELj4ELj16ENS_18Kernel_traits_baseILj2048EfffffjLj128EEEEELb1ELb1ELb0EEEvNS_9BwdParamsE --------------------------
	.section	.nv.constant0._ZN10layer_norm31ln_parallel_residual_bwd_kernelINS_13Kernel_traitsIfffffjLj2048ELj1ELj1ELj4ELj16ENS_18Kernel_traits_baseILj2048EfffffjLj128EEEEELb1ELb1ELb0EEEvNS_9BwdParamsE,"a",@progbits
	.sectionflags	@""
	.align	4
.nv.constant0._ZN10layer_norm31ln_parallel_residual_bwd_kernelINS_13Kernel_traitsIfffffjLj2048ELj1ELj1ELj4ELj16ENS_18Kernel_traits_baseILj2048EfffffjLj128EEEEELb1ELb1ELb0EEEvNS_9BwdParamsE:
	.zero		1192


//--------------------- .nv.constant0._ZN10layer_norm22ln_bwd_finalize_kernelINS_22Kernel_traits_finalizeILj2048EfffffjLb0ELj1024ELj4ENS_18Kernel_traits_baseILj2048EfffffjLj1024EEEEELb0ELb1EEEvNS_9BwdParamsE --------------------------
	.section	.nv.constant0._ZN10layer_norm22ln_bwd_finalize_kernelINS_22Kernel_traits_finalizeILj2048EfffffjLb0ELj1024ELj4ENS_18Kernel_traits_baseILj2048EfffffjLj1024EEEEELb0ELb1EEEvNS_9BwdParamsE,"a",@progbits
	.sectionflags	@""
	.align	4
.nv.constant0._ZN10layer_norm22ln_bwd_finalize_kernelINS_22Kernel_traits_finalizeILj2048EfffffjLb0ELj1024ELj4ENS_18Kernel_traits_baseILj2048EfffffjLj1024EEEEELb0ELb1EEEvNS_9BwdParamsE:
	.zero		1192


//--------------------- .nv.constant0._ZN10layer_norm40ln_parallel_residual_bwd_finalize_kernelINS_22Kernel_traits_finalizeILj2048EfffffjLb0ELj1024ELj4ENS_18Kernel_traits_baseILj2048EfffffjLj1024EEEEELb1EEEvNS_9BwdParamsE --------------------------
	.section	.nv.constant0._ZN10layer_norm40ln_parallel_residual_bwd_finalize_kernelINS_22Kernel_traits_finalizeILj2048EfffffjLb0ELj1024ELj4ENS_18Kernel_traits_baseILj2048EfffffjLj1024EEEEELb1EEEvNS_9BwdParamsE,"a",@progbits
	.sectionflags	@""
	.align	4
.nv.constant0._ZN10layer_norm40ln_parallel_residual_bwd_finalize_kernelINS_22Kernel_traits_finalizeILj2048EfffffjLb0ELj1024ELj4ENS_18Kernel_traits_baseILj2048EfffffjLj1024EEEEELb1EEEvNS_9BwdParamsE:
	.zero		1192


//--------------------- .nv.constant0._ZN10layer_norm31ln_parallel_residual_bwd_kernelINS_13Kernel_traitsIfffffjLj2048ELj1ELj1ELj4ELj16ENS_18Kernel_traits_baseILj2048EfffffjLj128EEEEELb1ELb1ELb1EEEvNS_9BwdParamsE --------------------------
	.section	.nv.constant0._ZN10layer_norm31ln_parallel_residual_bwd_kernelINS_13Kernel_traitsIfffffjLj2048ELj1ELj1ELj4ELj16ENS_18Kernel_traits_baseILj2048EfffffjLj128EEEEELb1ELb1ELb1EEEvNS_9BwdParamsE,"a",@progbits
	.sectionflags	@""
	.align	4
.nv.constant0._ZN10layer_norm31ln_parallel_residual_bwd_kernelINS_13Kernel_traitsIfffffjLj2048ELj1ELj1ELj4ELj16ENS_18Kernel_traits_baseILj2048EfffffjLj128EEEEELb1ELb1ELb1EEEvNS_9BwdParamsE:
	.zero		1192


//--------------------- SYMBOLS --------------------------

	.type		.nv.reservedSmem.offset0,@object
	.size		.nv.reservedSmem.offset0,0x4
	.type		.nv.reservedSmem.cap,@object
	.size		.nv.reservedSmem.cap,0x4
